	.target	sm_80

	.elftype	@"ET_EXEC"


//--------------------- .note.nv.tkinfo           --------------------------
	.section	.note.nv.tkinfo,"",@"SHT_NOTE"
	.sectionflags	@"SHF_NOTE_NV_TKINFO"
	.tkinfo
        /*0018*/ 	.word	0x00000002
        /*0030*/ 	.string	""
        /*0030*/ 	.string	"ptxas"
        /*0030*/ 	.string	"Cuda compilation tools, release 13.0, V13.0.88"
        /*0030*/ 	.string	"Build cuda_13.0.r13.0/compiler.36424714_0"
        /*0030*/ 	.string	"-arch sm_80 -m 64 "



//--------------------- .note.nv.cuinfo           --------------------------
	.section	.note.nv.cuinfo,"",@"SHT_NOTE"
	.sectionflags	@"SHF_NOTE_NV_CUINFO"
        /*0018*/ 	.short	0x0002
        /*001a*/ 	.short	0x0050
        /*001c*/ 	.short	0x0082
	.zero		2


//--------------------- .nv.info                  --------------------------
	.section	.nv.info,"",@"SHT_CUDA_INFO"
	.align	4


	//----- nvinfo : EIATTR_REGCOUNT
	.align		4
        /*0000*/ 	.byte	0x04, 0x2f
        /*0002*/ 	.short	(.L_12 - .L_11)
	.align		4
.L_11:
        /*0004*/ 	.word	index@(_ZN7cutlass13device_kernelIN5flash19enable_sm80_to_sm89INS1_16FlashAttnFwdSm80INS1_25CollectiveMainloopFwdSm80ILi4ELi1ELb0EN4cute5tupleIJNS5_1CILi128EEENS7_ILi112EEENS7_ILi64EEEEEELi64ENS_10bfloat16_tEfNS_4arch4Sm80ELb1ELb0ELb0ELb1ELb0ELb1ELb1ELb0EEENS1_21CollectiveEpilogueFwdINS6_IJS8_SA_S9_EEENS6_IJNS7_ILi1EEESI_SI_EEESC_SE_Li128ELb1ELb1ELb0ELb0EEENS1_19SingleTileSchedulerILb1ELb0ELb1ELi128EEEEEEEEEvNT_6ParamsE)
        /*0008*/ 	.word	0x000000ff


	//----- nvinfo : EIATTR_FRAME_SIZE
	.align		4
.L_12:
        /*000c*/ 	.byte	0x04, 0x11
        /*000e*/ 	.short	(.L_14 - .L_13)
	.align		4
.L_13:
        /*0010*/ 	.word	index@(_ZN7cutlass13device_kernelIN5flash19enable_sm80_to_sm89INS1_16FlashAttnFwdSm80INS1_25CollectiveMainloopFwdSm80ILi4ELi1ELb0EN4cute5tupleIJNS5_1CILi128EEENS7_ILi112EEENS7_ILi64EEEEEELi64ENS_10bfloat16_tEfNS_4arch4Sm80ELb1ELb0ELb0ELb1ELb0ELb1ELb1ELb0EEENS1_21CollectiveEpilogueFwdINS6_IJS8_SA_S9_EEENS6_IJNS7_ILi1EEESI_SI_EEESC_SE_Li128ELb1ELb1ELb0ELb0EEENS1_19SingleTileSchedulerILb1ELb0ELb1ELi128EEEEEEEEEvNT_6ParamsE)
        /*0014*/ 	.word	0x000000b8


	//----- nvinfo : EIATTR_REGCOUNT
	.align		4
.L_14:
        /*0018*/ 	.byte	0x04, 0x2f
        /*001a*/ 	.short	(.L_16 - .L_15)
	.align		4
.L_15:
        /*001c*/ 	.word	index@(_ZN7cutlass13device_kernelIN5flash19enable_sm80_to_sm89INS1_16FlashAttnFwdSm80INS1_25CollectiveMainloopFwdSm80ILi4ELi1ELb0EN4cute5tupleIJNS5_1CILi128EEENS7_ILi112EEENS7_ILi64EEEEEELi64ENS_10bfloat16_tEfNS_4arch4Sm80ELb1ELb0ELb0ELb1ELb0ELb0ELb1ELb0EEENS1_21CollectiveEpilogueFwdINS6_IJS8_SA_S9_EEENS6_IJNS7_ILi1EEESI_SI_EEESC_SE_Li128ELb1ELb1ELb0ELb0EEENS1_19SingleTileSchedulerILb1ELb0ELb1ELi128EEEEEEEEEvNT_6ParamsE)
        /*0020*/ 	.word	0x000000ff


	//----- nvinfo : EIATTR_FRAME_SIZE
	.align		4
.L_16:
        /*0024*/ 	.byte	0x04, 0x11
        /*0026*/ 	.short	(.L_18 - .L_17)
	.align		4
.L_17:
        /*0028*/ 	.word	index@(_ZN7cutlass13device_kernelIN5flash19enable_sm80_to_sm89INS1_16FlashAttnFwdSm80INS1_25CollectiveMainloopFwdSm80ILi4ELi1ELb0EN4cute5tupleIJNS5_1CILi128EEENS7_ILi112EEENS7_ILi64EEEEEELi64ENS_10bfloat16_tEfNS_4arch4Sm80ELb1ELb0ELb0ELb1ELb0ELb0ELb1ELb0EEENS1_21CollectiveEpilogueFwdINS6_IJS8_SA_S9_EEENS6_IJNS7_ILi1EEESI_SI_EEESC_SE_Li128ELb1ELb1ELb0ELb0EEENS1_19SingleTileSchedulerILb1ELb0ELb1ELi128EEEEEEEEEvNT_6ParamsE)
        /*002c*/ 	.word	0x000000c8


	//----- nvinfo : EIATTR_REGCOUNT
	.align		4
.L_18:
        /*0030*/ 	.byte	0x04, 0x2f
        /*0032*/ 	.short	(.L_20 - .L_19)
	.align		4
.L_19:
        /*0034*/ 	.word	index@(_ZN7cutlass13device_kernelIN5flash19enable_sm80_to_sm89INS1_16FlashAttnFwdSm80INS1_25CollectiveMainloopFwdSm80ILi4ELi1ELb0EN4cute5tupleIJNS5_1CILi128EEENS7_ILi112EEENS7_ILi64EEEEEELi64ENS_10bfloat16_tEfNS_4arch4Sm80ELb1ELb0ELb0ELb0ELb0ELb0ELb1ELb0EEENS1_21CollectiveEpilogueFwdINS6_IJS8_SA_S9_EEENS6_IJNS7_ILi1EEESI_SI_EEESC_SE_Li128ELb0ELb1ELb0ELb0EEENS1_30DynamicPersistentTileSchedulerILi128ELi128ELb0ELb1ELb0EEEEEEEEEvNT_6ParamsE)
        /*0038*/ 	.word	0x000000ff


	//----- nvinfo : EIATTR_FRAME_SIZE
	.align		4
.L_20:
        /*003c*/ 	.byte	0x04, 0x11
        /*003e*/ 	.short	(.L_22 - .L_21)
	.align		4
.L_21:
        /*0040*/ 	.word	index@($__internal_1_$__cuda_sm70_shflsync_idx_p)
        /*0044*/ 	.word	0x00000000


	//----- nvinfo : EIATTR_FRAME_SIZE
	.align		4
.L_22:
        /*0048*/ 	.byte	0x04, 0x11
        /*004a*/ 	.short	(.L_24 - .L_23)
	.align		4
.L_23:
        /*004c*/ 	.word	index@($__internal_0_$__cuda_sm70_shflsync_bfly_p)
        /*0050*/ 	.word	0x00000000


	//----- nvinfo : EIATTR_FRAME_SIZE
	.align		4
.L_24:
        /*0054*/ 	.byte	0x04, 0x11
        /*0056*/ 	.short	(.L_26 - .L_25)
	.align		4
.L_25:
        /*0058*/ 	.word	index@(_ZN7cutlass13device_kernelIN5flash19enable_sm80_to_sm89INS1_16FlashAttnFwdSm80INS1_25CollectiveMainloopFwdSm80ILi4ELi1ELb0EN4cute5tupleIJNS5_1CILi128EEENS7_ILi112EEENS7_ILi64EEEEEELi64ENS_10bfloat16_tEfNS_4arch4Sm80ELb1ELb0ELb0ELb0ELb0ELb0ELb1ELb0EEENS1_21CollectiveEpilogueFwdINS6_IJS8_SA_S9_EEENS6_IJNS7_ILi1EEESI_SI_EEESC_SE_Li128ELb0ELb1ELb0ELb0EEENS1_30DynamicPersistentTileSchedulerILi128ELi128ELb0ELb1ELb0EEEEEEEEEvNT_6ParamsE)
        /*005c*/ 	.word	0x000000d8


	//----- nvinfo : EIATTR_REGCOUNT
	.align		4
.L_26:
        /*0060*/ 	.byte	0x04, 0x2f
        /*0062*/ 	.short	(.L_28 - .L_27)
	.align		4
.L_27:
        /*0064*/ 	.word	index@(_ZN7cutlass13device_kernelIN5flash19enable_sm80_to_sm89INS1_16FlashAttnFwdSm80INS1_25CollectiveMainloopFwdSm80ILi4ELi1ELb0EN4cute5tupleIJNS5_1CILi128EEENS7_ILi96EEENS7_ILi64EEEEEELi64ENS_10bfloat16_tEfNS_4arch4Sm80ELb0ELb1ELb0ELb1ELb0ELb1ELb1ELb0EEENS1_21CollectiveEpilogueFwdINS6_IJS8_SA_S9_EEENS6_IJNS7_ILi1EEESI_SI_EEESC_SE_Li128ELb1ELb1ELb0ELb0EEENS1_19SingleTileSchedulerILb1ELb0ELb1ELi128EEEEEEEEEvNT_6ParamsE)
        /*0068*/ 	.word	0x000000ff


	//----- nvinfo : EIATTR_FRAME_SIZE
	.align		4
.L_28:
        /*006c*/ 	.byte	0x04, 0x11
        /*006e*/ 	.short	(.L_30 - .L_29)
	.align		4
.L_29:
        /*0070*/ 	.word	index@(_ZN7cutlass13device_kernelIN5flash19enable_sm80_to_sm89INS1_16FlashAttnFwdSm80INS1_25CollectiveMainloopFwdSm80ILi4ELi1ELb0EN4cute5tupleIJNS5_1CILi128EEENS7_ILi96EEENS7_ILi64EEEEEELi64ENS_10bfloat16_tEfNS_4arch4Sm80ELb0ELb1ELb0ELb1ELb0ELb1ELb1ELb0EEENS1_21CollectiveEpilogueFwdINS6_IJS8_SA_S9_EEENS6_IJNS7_ILi1EEESI_SI_EEESC_SE_Li128ELb1ELb1ELb0ELb0EEENS1_19SingleTileSchedulerILb1ELb0ELb1ELi128EEEEEEEEEvNT_6ParamsE)
        /*0074*/ 	.word	0x00000088


	//----- nvinfo : EIATTR_REGCOUNT
	.align		4
.L_30:
        /*0078*/ 	.byte	0x04, 0x2f
        /*007a*/ 	.short	(.L_32 - .L_31)
	.align		4
.L_31:
        /*007c*/ 	.word	index@(_ZN7cutlass13device_kernelIN5flash19enable_sm80_to_sm89INS1_16FlashAttnFwdSm80INS1_25CollectiveMainloopFwdSm80ILi4ELi1ELb0EN4cute5tupleIJNS5_1CILi128EEENS7_ILi96EEENS7_ILi64EEEEEELi64ENS_10bfloat16_tEfNS_4arch4Sm80ELb0ELb1ELb0ELb1ELb0ELb0ELb1ELb0EEENS1_21CollectiveEpilogueFwdINS6_IJS8_SA_S9_EEENS6_IJNS7_ILi1EEESI_SI_EEESC_SE_Li128ELb1ELb1ELb0ELb0EEENS1_19SingleTileSchedulerILb1ELb0ELb1ELi128EEEEEEEEEvNT_6ParamsE)
        /*0080*/ 	.word	0x000000ff


	//----- nvinfo : EIATTR_FRAME_SIZE
	.align		4
.L_32:
        /*0084*/ 	.byte	0x04, 0x11
        /*0086*/ 	.short	(.L_34 - .L_33)
	.align		4
.L_33:
        /*0088*/ 	.word	index@(_ZN7cutlass13device_kernelIN5flash19enable_sm80_to_sm89INS1_16FlashAttnFwdSm80INS1_25CollectiveMainloopFwdSm80ILi4ELi1ELb0EN4cute5tupleIJNS5_1CILi128EEENS7_ILi96EEENS7_ILi64EEEEEELi64ENS_10bfloat16_tEfNS_4arch4Sm80ELb0ELb1ELb0ELb1ELb0ELb0ELb1ELb0EEENS1_21CollectiveEpilogueFwdINS6_IJS8_SA_S9_EEENS6_IJNS7_ILi1EEESI_SI_EEESC_SE_Li128ELb1ELb1ELb0ELb0EEENS1_19SingleTileSchedulerILb1ELb0ELb1ELi128EEEEEEEEEvNT_6ParamsE)
        /*008c*/ 	.word	0x00000048


	//----- nvinfo : EIATTR_REGCOUNT
	.align		4
.L_34:
        /*0090*/ 	.byte	0x04, 0x2f
        /*0092*/ 	.short	(.L_36 - .L_35)
	.align		4
.L_35:
        /*0094*/ 	.word	index@(_ZN7cutlass13device_kernelIN5flash19enable_sm80_to_sm89INS1_16FlashAttnFwdSm80INS1_25CollectiveMainloopFwdSm80ILi4ELi1ELb0EN4cute5tupleIJNS5_1CILi128EEENS7_ILi96EEENS7_ILi64EEEEEELi64ENS_10bfloat16_tEfNS_4arch4Sm80ELb0ELb1ELb0ELb0ELb0ELb0ELb1ELb0EEENS1_21CollectiveEpilogueFwdINS6_IJS8_SA_S9_EEENS6_IJNS7_ILi1EEESI_SI_EEESC_SE_Li128ELb0ELb1ELb0ELb0EEENS1_19SingleTileSchedulerILb0ELb0ELb1ELi128EEEEEEEEEvNT_6ParamsE)
        /*0098*/ 	.word	0x000000ff


	//----- nvinfo : EIATTR_FRAME_SIZE
	.align		4
.L_36:
        /*009c*/ 	.byte	0x04, 0x11
        /*009e*/ 	.short	(.L_38 - .L_37)
	.align		4
.L_37:
        /*00a0*/ 	.word	index@(_ZN7cutlass13device_kernelIN5flash19enable_sm80_to_sm89INS1_16FlashAttnFwdSm80INS1_25CollectiveMainloopFwdSm80ILi4ELi1ELb0EN4cute5tupleIJNS5_1CILi128EEENS7_ILi96EEENS7_ILi64EEEEEELi64ENS_10bfloat16_tEfNS_4arch4Sm80ELb0ELb1ELb0ELb0ELb0ELb0ELb1ELb0EEENS1_21CollectiveEpilogueFwdINS6_IJS8_SA_S9_EEENS6_IJNS7_ILi1EEESI_SI_EEESC_SE_Li128ELb0ELb1ELb0ELb0EEENS1_19SingleTileSchedulerILb0ELb0ELb1ELi128EEEEEEEEEvNT_6ParamsE)
        /*00a4*/ 	.word	0x00000068


	//----- nvinfo : EIATTR_REGCOUNT
	.align		4
.L_38:
        /*00a8*/ 	.byte	0x04, 0x2f
        /*00aa*/ 	.short	(.L_40 - .L_39)
	.align		4
.L_39:
        /*00ac*/ 	.word	index@(_ZN7cutlass13device_kernelIN5flash19enable_sm80_to_sm89INS1_16FlashAttnFwdSm80INS1_25CollectiveMainloopFwdSm80ILi4ELi1ELb0EN4cute5tupleIJNS5_1CILi128EEENS7_ILi112EEENS7_ILi64EEEEEELi64ENS_10bfloat16_tEfNS_4arch4Sm80ELb0ELb0ELb0ELb1ELb0ELb1ELb1ELb0EEENS1_21CollectiveEpilogueFwdINS6_IJS8_SA_S9_EEENS6_IJNS7_ILi1EEESI_SI_EEESC_SE_Li128ELb1ELb1ELb0ELb0EEENS1_19SingleTileSchedulerILb1ELb0ELb1ELi128EEEEEEEEEvNT_6ParamsE)
        /*00b0*/ 	.word	0x000000ff


	//----- nvinfo : EIATTR_FRAME_SIZE
	.align		4
.L_40:
        /*00b4*/ 	.byte	0x04, 0x11
        /*00b6*/ 	.short	(.L_42 - .L_41)
	.align		4
.L_41:
        /*00b8*/ 	.word	index@(_ZN7cutlass13device_kernelIN5flash19enable_sm80_to_sm89INS1_16FlashAttnFwdSm80INS1_25CollectiveMainloopFwdSm80ILi4ELi1ELb0EN4cute5tupleIJNS5_1CILi128EEENS7_ILi112EEENS7_ILi64EEEEEELi64ENS_10bfloat16_tEfNS_4arch4Sm80ELb0ELb0ELb0ELb1ELb0ELb1ELb1ELb0EEENS1_21CollectiveEpilogueFwdINS6_IJS8_SA_S9_EEENS6_IJNS7_ILi1EEESI_SI_EEESC_SE_Li128ELb1ELb1ELb0ELb0EEENS1_19SingleTileSchedulerILb1ELb0ELb1ELi128EEEEEEEEEvNT_6ParamsE)
        /*00bc*/ 	.word	0x00000078


	//----- nvinfo : EIATTR_REGCOUNT
	.align		4
.L_42:
        /*00c0*/ 	.byte	0x04, 0x2f
        /*00c2*/ 	.short	(.L_44 - .L_43)
	.align		4
.L_43:
        /*00c4*/ 	.word	index@(_ZN7cutlass13device_kernelIN5flash19enable_sm80_to_sm89INS1_16FlashAttnFwdSm80INS1_25CollectiveMainloopFwdSm80ILi4ELi1ELb0EN4cute5tupleIJNS5_1CILi128EEENS7_ILi112EEENS7_ILi64EEEEEELi64ENS_10bfloat16_tEfNS_4arch4Sm80ELb0ELb0ELb0ELb1ELb0ELb0ELb1ELb0EEENS1_21CollectiveEpilogueFwdINS6_IJS8_SA_S9_EEENS6_IJNS7_ILi1EEESI_SI_EEESC_SE_Li128ELb1ELb1ELb0ELb0EEENS1_19SingleTileSchedulerILb1ELb0ELb1ELi128EEEEEEEEEvNT_6ParamsE)
        /*00c8*/ 	.word	0x000000ff


	//----- nvinfo : EIATTR_FRAME_SIZE
	.align		4
.L_44:
        /*00cc*/ 	.byte	0x04, 0x11
        /*00ce*/ 	.short	(.L_46 - .L_45)
	.align		4
.L_45:
        /*00d0*/ 	.word	index@(_ZN7cutlass13device_kernelIN5flash19enable_sm80_to_sm89INS1_16FlashAttnFwdSm80INS1_25CollectiveMainloopFwdSm80ILi4ELi1ELb0EN4cute5tupleIJNS5_1CILi128EEENS7_ILi112EEENS7_ILi64EEEEEELi64ENS_10bfloat16_tEfNS_4arch4Sm80ELb0ELb0ELb0ELb1ELb0ELb0ELb1ELb0EEENS1_21CollectiveEpilogueFwdINS6_IJS8_SA_S9_EEENS6_IJNS7_ILi1EEESI_SI_EEESC_SE_Li128ELb1ELb1ELb0ELb0EEENS1_19SingleTileSchedulerILb1ELb0ELb1ELi128EEEEEEEEEvNT_6ParamsE)
        /*00d4*/ 	.word	0x00000048


	//----- nvinfo : EIATTR_REGCOUNT
	.align		4
.L_46:
        /*00d8*/ 	.byte	0x04, 0x2f
        /*00da*/ 	.short	(.L_48 - .L_47)
	.align		4
.L_47:
        /*00dc*/ 	.word	index@(_ZN7cutlass13device_kernelIN5flash19enable_sm80_to_sm89INS1_16FlashAttnFwdSm80INS1_25CollectiveMainloopFwdSm80ILi4ELi1ELb0EN4cute5tupleIJNS5_1CILi128EEENS7_ILi112EEENS7_ILi64EEEEEELi64ENS_10bfloat16_tEfNS_4arch4Sm80ELb0ELb0ELb0ELb0ELb0ELb0ELb1ELb0EEENS1_21CollectiveEpilogueFwdINS6_IJS8_SA_S9_EEENS6_IJNS7_ILi1EEESI_SI_EEESC_SE_Li128ELb0ELb1ELb0ELb0EEENS1_19SingleTileSchedulerILb0ELb0ELb1ELi128EEEEEEEEEvNT_6ParamsE)
        /*00e0*/ 	.word	0x000000ff


	//----- nvinfo : EIATTR_FRAME_SIZE
	.align		4
.L_48:
        /*00e4*/ 	.byte	0x04, 0x11
        /*00e6*/ 	.short	(.L_50 - .L_49)
	.align		4
.L_49:
        /*00e8*/ 	.word	index@(_ZN7cutlass13device_kernelIN5flash19enable_sm80_to_sm89INS1_16FlashAttnFwdSm80INS1_25CollectiveMainloopFwdSm80ILi4ELi1ELb0EN4cute5tupleIJNS5_1CILi128EEENS7_ILi112EEENS7_ILi64EEEEEELi64ENS_10bfloat16_tEfNS_4arch4Sm80ELb0ELb0ELb0ELb0ELb0ELb0ELb1ELb0EEENS1_21CollectiveEpilogueFwdINS6_IJS8_SA_S9_EEENS6_IJNS7_ILi1EEESI_SI_EEESC_SE_Li128ELb0ELb1ELb0ELb0EEENS1_19SingleTileSchedulerILb0ELb0ELb1ELi128EEEEEEEEEvNT_6ParamsE)
        /*00ec*/ 	.word	0x00000088


	//----- nvinfo : EIATTR_MIN_STACK_SIZE
	.align		4
.L_50:
        /*00f0*/ 	.byte	0x04, 0x12
        /*00f2*/ 	.short	(.L_52 - .L_51)
	.align		4
.L_51:
        /*00f4*/ 	.word	index@(_ZN7cutlass13device_kernelIN5flash19enable_sm80_to_sm89INS1_16FlashAttnFwdSm80INS1_25CollectiveMainloopFwdSm80ILi4ELi1ELb0EN4cute5tupleIJNS5_1CILi128EEENS7_ILi112EEENS7_ILi64EEEEEELi64ENS_10bfloat16_tEfNS_4arch4Sm80ELb0ELb0ELb0ELb0ELb0ELb0ELb1ELb0EEENS1_21CollectiveEpilogueFwdINS6_IJS8_SA_S9_EEENS6_IJNS7_ILi1EEESI_SI_EEESC_SE_Li128ELb0ELb1ELb0ELb0EEENS1_19SingleTileSchedulerILb0ELb0ELb1ELi128EEEEEEEEEvNT_6ParamsE)
        /*00f8*/ 	.word	0x00000088


	//----- nvinfo : EIATTR_MIN_STACK_SIZE
	.align		4
.L_52:
        /*00fc*/ 	.byte	0x04, 0x12
        /*00fe*/ 	.short	(.L_54 - .L_53)
	.align		4
.L_53:
        /*0100*/ 	.word	index@(_ZN7cutlass13device_kernelIN5flash19enable_sm80_to_sm89INS1_16FlashAttnFwdSm80INS1_25CollectiveMainloopFwdSm80ILi4ELi1ELb0EN4cute5tupleIJNS5_1CILi128EEENS7_ILi112EEENS7_ILi64EEEEEELi64ENS_10bfloat16_tEfNS_4arch4Sm80ELb0ELb0ELb0ELb1ELb0ELb0ELb1ELb0EEENS1_21CollectiveEpilogueFwdINS6_IJS8_SA_S9_EEENS6_IJNS7_ILi1EEESI_SI_EEESC_SE_Li128ELb1ELb1ELb0ELb0EEENS1_19SingleTileSchedulerILb1ELb0ELb1ELi128EEEEEEEEEvNT_6ParamsE)
        /*0104*/ 	.word	0x00000048


	//----- nvinfo : EIATTR_MIN_STACK_SIZE
	.align		4
.L_54:
        /*0108*/ 	.byte	0x04, 0x12
        /*010a*/ 	.short	(.L_56 - .L_55)
	.align		4
.L_55:
        /*010c*/ 	.word	index@(_ZN7cutlass13device_kernelIN5flash19enable_sm80_to_sm89INS1_16FlashAttnFwdSm80INS1_25CollectiveMainloopFwdSm80ILi4ELi1ELb0EN4cute5tupleIJNS5_1CILi128EEENS7_ILi112EEENS7_ILi64EEEEEELi64ENS_10bfloat16_tEfNS_4arch4Sm80ELb0ELb0ELb0ELb1ELb0ELb1ELb1ELb0EEENS1_21CollectiveEpilogueFwdINS6_IJS8_SA_S9_EEENS6_IJNS7_ILi1EEESI_SI_EEESC_SE_Li128ELb1ELb1ELb0ELb0EEENS1_19SingleTileSchedulerILb1ELb0ELb1ELi128EEEEEEEEEvNT_6ParamsE)
        /*0110*/ 	.word	0x00000078


	//----- nvinfo : EIATTR_MIN_STACK_SIZE
	.align		4
.L_56:
        /*0114*/ 	.byte	0x04, 0x12
        /*0116*/ 	.short	(.L_58 - .L_57)
	.align		4
.L_57:
        /*0118*/ 	.word	index@(_ZN7cutlass13device_kernelIN5flash19enable_sm80_to_sm89INS1_16FlashAttnFwdSm80INS1_25CollectiveMainloopFwdSm80ILi4ELi1ELb0EN4cute5tupleIJNS5_1CILi128EEENS7_ILi96EEENS7_ILi64EEEEEELi64ENS_10bfloat16_tEfNS_4arch4Sm80ELb0ELb1ELb0ELb0ELb0ELb0ELb1ELb0EEENS1_21CollectiveEpilogueFwdINS6_IJS8_SA_S9_EEENS6_IJNS7_ILi1EEESI_SI_EEESC_SE_Li128ELb0ELb1ELb0ELb0EEENS1_19SingleTileSchedulerILb0ELb0ELb1ELi128EEEEEEEEEvNT_6ParamsE)
        /*011c*/ 	.word	0x00000068


	//----- nvinfo : EIATTR_MIN_STACK_SIZE
	.align		4
.L_58:
        /*0120*/ 	.byte	0x04, 0x12
        /*0122*/ 	.short	(.L_60 - .L_59)
	.align		4
.L_59:
        /*0124*/ 	.word	index@(_ZN7cutlass13device_kernelIN5flash19enable_sm80_to_sm89INS1_16FlashAttnFwdSm80INS1_25CollectiveMainloopFwdSm80ILi4ELi1ELb0EN4cute5tupleIJNS5_1CILi128EEENS7_ILi96EEENS7_ILi64EEEEEELi64ENS_10bfloat16_tEfNS_4arch4Sm80ELb0ELb1ELb0ELb1ELb0ELb0ELb1ELb0EEENS1_21CollectiveEpilogueFwdINS6_IJS8_SA_S9_EEENS6_IJNS7_ILi1EEESI_SI_EEESC_SE_Li128ELb1ELb1ELb0ELb0EEENS1_19SingleTileSchedulerILb1ELb0ELb1ELi128EEEEEEEEEvNT_6ParamsE)
        /*0128*/ 	.word	0x00000048


	//----- nvinfo : EIATTR_MIN_STACK_SIZE
	.align		4
.L_60:
        /*012c*/ 	.byte	0x04, 0x12
        /*012e*/ 	.short	(.L_62 - .L_61)
	.align		4
.L_61:
        /*0130*/ 	.word	index@(_ZN7cutlass13device_kernelIN5flash19enable_sm80_to_sm89INS1_16FlashAttnFwdSm80INS1_25CollectiveMainloopFwdSm80ILi4ELi1ELb0EN4cute5tupleIJNS5_1CILi128EEENS7_ILi96EEENS7_ILi64EEEEEELi64ENS_10bfloat16_tEfNS_4arch4Sm80ELb0ELb1ELb0ELb1ELb0ELb1ELb1ELb0EEENS1_21CollectiveEpilogueFwdINS6_IJS8_SA_S9_EEENS6_IJNS7_ILi1EEESI_SI_EEESC_SE_Li128ELb1ELb1ELb0ELb0EEENS1_19SingleTileSchedulerILb1ELb0ELb1ELi128EEEEEEEEEvNT_6ParamsE)
        /*0134*/ 	.word	0x00000088


	//----- nvinfo : EIATTR_MIN_STACK_SIZE
	.align		4
.L_62:
        /*0138*/ 	.byte	0x04, 0x12
        /*013a*/ 	.short	(.L_64 - .L_63)
	.align		4
.L_63:
        /*013c*/ 	.word	index@(_ZN7cutlass13device_kernelIN5flash19enable_sm80_to_sm89INS1_16FlashAttnFwdSm80INS1_25CollectiveMainloopFwdSm80ILi4ELi1ELb0EN4cute5tupleIJNS5_1CILi128EEENS7_ILi112EEENS7_ILi64EEEEEELi64ENS_10bfloat16_tEfNS_4arch4Sm80ELb1ELb0ELb0ELb0ELb0ELb0ELb1ELb0EEENS1_21CollectiveEpilogueFwdINS6_IJS8_SA_S9_EEENS6_IJNS7_ILi1EEESI_SI_EEESC_SE_Li128ELb0ELb1ELb0ELb0EEENS1_30DynamicPersistentTileSchedulerILi128ELi128ELb0ELb1ELb0EEEEEEEEEvNT_6ParamsE)
        /*0140*/ 	.word	0x000000d8


	//----- nvinfo : EIATTR_MIN_STACK_SIZE
	.align		4
.L_64:
        /*0144*/ 	.byte	0x04, 0x12
        /*0146*/ 	.short	(.L_66 - .L_65)
	.align		4
.L_65:
        /*0148*/ 	.word	index@(_ZN7cutlass13device_kernelIN5flash19enable_sm80_to_sm89INS1_16FlashAttnFwdSm80INS1_25CollectiveMainloopFwdSm80ILi4ELi1ELb0EN4cute5tupleIJNS5_1CILi128EEENS7_ILi112EEENS7_ILi64EEEEEELi64ENS_10bfloat16_tEfNS_4arch4Sm80ELb1ELb0ELb0ELb1ELb0ELb0ELb1ELb0EEENS1_21CollectiveEpilogueFwdINS6_IJS8_SA_S9_EEENS6_IJNS7_ILi1EEESI_SI_EEESC_SE_Li128ELb1ELb1ELb0ELb0EEENS1_19SingleTileSchedulerILb1ELb0ELb1ELi128EEEEEEEEEvNT_6ParamsE)
        /*014c*/ 	.word	0x000000c8


	//----- nvinfo : EIATTR_MIN_STACK_SIZE
	.align		4
.L_66:
        /*0150*/ 	.byte	0x04, 0x12
        /*0152*/ 	.short	(.L_68 - .L_67)
	.align		4
.L_67:
        /*0154*/ 	.word	index@(_ZN7cutlass13device_kernelIN5flash19enable_sm80_to_sm89INS1_16FlashAttnFwdSm80INS1_25CollectiveMainloopFwdSm80ILi4ELi1ELb0EN4cute5tupleIJNS5_1CILi128EEENS7_ILi112EEENS7_ILi64EEEEEELi64ENS_10bfloat16_tEfNS_4arch4Sm80ELb1ELb0ELb0ELb1ELb0ELb1ELb1ELb0EEENS1_21CollectiveEpilogueFwdINS6_IJS8_SA_S9_EEENS6_IJNS7_ILi1EEESI_SI_EEESC_SE_Li128ELb1ELb1ELb0ELb0EEENS1_19SingleTileSchedulerILb1ELb0ELb1ELi128EEEEEEEEEvNT_6ParamsE)
        /*0158*/ 	.word	0x000000b8
.L_68:


//--------------------- .nv.info._ZN7cutlass13device_kernelIN5flash19enable_sm80_to_sm89INS1_16FlashAttnFwdSm80INS1_25CollectiveMainloopFwdSm80ILi4ELi1ELb0EN4cute5tupleIJNS5_1CILi128EEENS7_ILi112EEENS7_ILi64EEEEEELi64ENS_10bfloat16_tEfNS_4arch4Sm80ELb0ELb0ELb0ELb0ELb0ELb0ELb1ELb0EEENS1_21CollectiveEpilogueFwdINS6_IJS8_SA_S9_EEENS6_IJNS7_ILi1EEESI_SI_EEESC_SE_Li128ELb0ELb1ELb0ELb0EEENS1_19SingleTileSchedulerILb0ELb0ELb1ELi128EEEEEEEEEvNT_6ParamsE --------------------------
	.section	.nv.info._ZN7cutlass13device_kernelIN5flash19enable_sm80_to_sm89INS1_16FlashAttnFwdSm80INS1_25CollectiveMainloopFwdSm80ILi4ELi1ELb0EN4cute5tupleIJNS5_1CILi128EEENS7_ILi112EEENS7_ILi64EEEEEELi64ENS_10bfloat16_tEfNS_4arch4Sm80ELb0ELb0ELb0ELb0ELb0ELb0ELb1ELb0EEENS1_21CollectiveEpilogueFwdINS6_IJS8_SA_S9_EEENS6_IJNS7_ILi1EEESI_SI_EEESC_SE_Li128ELb0ELb1ELb0ELb0EEENS1_19SingleTileSchedulerILb0ELb0ELb1ELi128EEEEEEEEEvNT_6ParamsE,"",@"SHT_CUDA_INFO"
	.sectionflags	@""
	.align	4


	//----- nvinfo : EIATTR_CUDA_API_VERSION
	.align		4
        /*0000*/ 	.byte	0x04, 0x37
        /*0002*/ 	.short	(.L_70 - .L_69)
.L_69:
        /*0004*/ 	.word	0x00000082


	//----- nvinfo : EIATTR_SW2861232_WAR
	.align		4
.L_70:
        /*0008*/ 	.byte	0x01, 0x35
	.zero		2


	//----- nvinfo : EIATTR_PARAM_CBANK
	.align		4
        /*000c*/ 	.byte	0x04, 0x0a
        /*000e*/ 	.short	(.L_72 - .L_71)
	.align		4
.L_71:
        /*0010*/ 	.word	index@(.nv.constant0._ZN7cutlass13device_kernelIN5flash19enable_sm80_to_sm89INS1_16FlashAttnFwdSm80INS1_25CollectiveMainloopFwdSm80ILi4ELi1ELb0EN4cute5tupleIJNS5_1CILi128EEENS7_ILi112EEENS7_ILi64EEEEEELi64ENS_10bfloat16_tEfNS_4arch4Sm80ELb0ELb0ELb0ELb0ELb0ELb0ELb1ELb0EEENS1_21CollectiveEpilogueFwdINS6_IJS8_SA_S9_EEENS6_IJNS7_ILi1EEESI_SI_EEESC_SE_Li128ELb0ELb1ELb0ELb0EEENS1_19SingleTileSchedulerILb0ELb0ELb1ELi128EEEEEEEEEvNT_6ParamsE)
        /*0014*/ 	.short	0x0160
        /*0016*/ 	.short	0x0418


	//----- nvinfo : EIATTR_CBANK_PARAM_SIZE
	.align		4
.L_72:
        /*0018*/ 	.byte	0x03, 0x19
        /*001a*/ 	.short	0x0418


	//----- nvinfo : EIATTR_KPARAM_INFO
	.align		4
        /*001c*/ 	.byte	0x04, 0x17
        /*001e*/ 	.short	(.L_74 - .L_73)
.L_73:
        /*0020*/ 	.word	0x00000000
        /*0024*/ 	.short	0x0000
        /*0026*/ 	.short	0x0000
        /*0028*/ 	.byte	0x00, 0xf0, 0x61, 0x10


	//----- nvinfo : EIATTR_MAXREG_COUNT
	.align		4
.L_74:
        /*002c*/ 	.byte	0x03, 0x1b
        /*002e*/ 	.short	0x00ff


	//----- nvinfo : EIATTR_NUM_BARRIERS
	.align		4
        /*0030*/ 	.byte	0x02, 0x4c
        /*0032*/ 	.byte	0x02
	.zero		1


	//----- nvinfo : EIATTR_ANNOTATIONS
	.align		4
        /*0034*/ 	.byte	0x04, 0x55
        /*0036*/ 	.short	(.L_76 - .L_75)


	//   ....[0]....
.L_75:
        /*0038*/ 	.word	0x00000001
        /*003c*/ 	.byte	0x60, 0x02, 0x00, 0x00, 0x01, 0x00, 0x00, 0x00, 0x60, 0x06, 0x00, 0x00, 0x01, 0x00, 0x00, 0x00
        /* <DEDUP_REMOVED lines=29> */
        /*021c*/ 	.byte	0xd0, 0xb0, 0x00, 0x00, 0x01, 0x00, 0x00, 0x00, 0xe0, 0xb0, 0x00, 0x00


	//----- nvinfo : EIATTR_MERCURY_ISA_VERSION
	.align		4
.L_76:
        /*0228*/ 	.byte	0x03, 0x5f
        /*022a*/ 	.short	0x0000


	//----- nvinfo : EIATTR_COOP_GROUP_MASK_REGIDS
	.align		4
        /*022c*/ 	.byte	0x04, 0x29
        /*022e*/ 	.short	(.L_78 - .L_77)


	//   ....[0]....
.L_77:
        /*0230*/ 	.word	0xffffffff


	//   ....[1]....
        /*0234*/ 	.word	0xffffffff


	//   ....[2]....
        /*0238*/ 	.word	0xffffffff


	//   ....[3]....
        /*023c*/ 	.word	0xffffffff


	//   ....[4]....
        /*0240*/ 	.word	0xffffffff


	//   ....[5]....
        /*0244*/ 	.word	0xffffffff


	//   ....[6]....
        /*0248*/ 	.word	0xffffffff


	//   ....[7]....
        /*024c*/ 	.word	0xffffffff


	//   ....[8]....
        /*0250*/ 	.word	0xffffffff


	//   ....[9]....
        /*0254*/ 	.word	0xffffffff


	//   ....[10]....
        /*0258*/ 	.word	0xffffffff


	//   ....[11]....
        /*025c*/ 	.word	0xffffffff


	//   ....[12]....
        /*0260*/ 	.word	0xffffffff


	//   ....[13]....
        /*0264*/ 	.word	0xffffffff


	//   ....[14]....
        /*0268*/ 	.word	0xffffffff


	//   ....[15]....
        /*026c*/ 	.word	0xffffffff


	//   ....[16]....
        /*0270*/ 	.word	0xffffffff


	//   ....[17]....
        /*0274*/ 	.word	0xffffffff


	//   ....[18]....
        /*0278*/ 	.word	0xffffffff


	//   ....[19]....
        /*027c*/ 	.word	0xffffffff


	//   ....[20]....
        /*0280*/ 	.word	0xffffffff


	//   ....[21]....
        /*0284*/ 	.word	0xffffffff


	//   ....[22]....
        /*0288*/ 	.word	0xffffffff


	//   ....[23]....
        /*028c*/ 	.word	0xffffffff


	//   ....[24]....
        /*0290*/ 	.word	0xffffffff


	//   ....[25]....
        /*0294*/ 	.word	0xffffffff


	//   ....[26]....
        /*0298*/ 	.word	0xffffffff


	//   ....[27]....
        /*029c*/ 	.word	0xffffffff


	//   ....[28]....
        /*02a0*/ 	.word	0xffffffff


	//   ....[29]....
        /*02a4*/ 	.word	0xffffffff


	//   ....[30]....
        /*02a8*/ 	.word	0xffffffff


	//   ....[31]....
        /*02ac*/ 	.word	0xffffffff


	//   ....[32]....
        /*02b0*/ 	.word	0xffffffff


	//   ....[33]....
        /*02b4*/ 	.word	0xffffffff


	//   ....[34]....
        /*02b8*/ 	.word	0xffffffff


	//   ....[35]....
        /*02bc*/ 	.word	0xffffffff


	//   ....[36]....
        /*02c0*/ 	.word	0xffffffff


	//   ....[37]....
        /*02c4*/ 	.word	0xffffffff


	//   ....[38]....
        /*02c8*/ 	.word	0xffffffff


	//   ....[39]....
        /*02cc*/ 	.word	0xffffffff


	//   ....[40]....
        /*02d0*/ 	.word	0xffffffff


	//   ....[41]....
        /*02d4*/ 	.word	0xffffffff


	//   ....[42]....
        /*02d8*/ 	.word	0xffffffff


	//   ....[43]....
        /*02dc*/ 	.word	0xffffffff


	//   ....[44]....
        /*02e0*/ 	.word	0xffffffff


	//   ....[45]....
        /*02e4*/ 	.word	0xffffffff


	//   ....[46]....
        /*02e8*/ 	.word	0xffffffff


	//   ....[47]....
        /*02ec*/ 	.word	0xffffffff


	//   ....[48]....
        /*02f0*/ 	.word	0xffffffff


	//   ....[49]....
        /*02f4*/ 	.word	0xffffffff


	//   ....[50]....
        /*02f8*/ 	.word	0xffffffff


	//   ....[51]....
        /*02fc*/ 	.word	0xffffffff


	//   ....[52]....
        /*0300*/ 	.word	0xffffffff


	//   ....[53]....
        /*0304*/ 	.word	0xffffffff


	//   ....[54]....
        /*0308*/ 	.word	0xffffffff


	//   ....[55]....
        /*030c*/ 	.word	0xffffffff


	//   ....[56]....
        /*0310*/ 	.word	0xffffffff


	//   ....[57]....
        /*0314*/ 	.word	0xffffffff


	//   ....[58]....
        /*0318*/ 	.word	0xffffffff


	//   ....[59]....
        /*031c*/ 	.word	0xffffffff


	//   ....[60]....
        /*0320*/ 	.word	0xffffffff


	//   ....[61]....
        /*0324*/ 	.word	0xffffffff


	//   ....[62]....
        /*0328*/ 	.word	0xffffffff


	//   ....[63]....
        /*032c*/ 	.word	0xffffffff


	//----- nvinfo : EIATTR_COOP_GROUP_INSTR_OFFSETS
	.align		4
.L_78:
        /*0330*/ 	.byte	0x04, 0x28
        /*0332*/ 	.short	(.L_80 - .L_79)


	//   ....[0]....
.L_79:
        /*0334*/ 	.word	0x000003f0


	//   ....[1]....
        /*0338*/ 	.word	0x00000420


	//   ....[2]....
        /*033c*/ 	.word	0x00000450


	//   ....[3]....
        /*0340*/ 	.word	0x00000480


	//   ....[4]....
        /*0344*/ 	.word	0x000004d0


	//   ....[5]....
        /*0348*/ 	.word	0x00000500


	//   ....[6]....
        /*034c*/ 	.word	0x00000570


	//   ....[7]....
        /*0350*/ 	.word	0x000005a0


	//   ....[8]....
        /*0354*/ 	.word	0x000005f0


	//   ....[9]....
        /*0358*/ 	.word	0x00000620


	//   ....[10]....
        /*035c*/ 	.word	0x00000630


	//   ....[11]....
        /*0360*/ 	.word	0x00000640


	//   ....[12]....
        /*0364*/ 	.word	0x00000650


	//   ....[13]....
        /*0368*/ 	.word	0x00000680


	//   ....[14]....
        /*036c*/ 	.word	0x00000690


	//   ....[15]....
        /*0370*/ 	.word	0x00000710


	//   ....[16]....
        /*0374*/ 	.word	0x00003070


	//   ....[17]....
        /*0378*/ 	.word	0x00003170


	//   ....[18]....
        /*037c*/ 	.word	0x00003260


	//   ....[19]....
        /*0380*/ 	.word	0x00003290


	//   ....[20]....
        /*0384*/ 	.word	0x000032c0


	//   ....[21]....
        /*0388*/ 	.word	0x00003380


	//   ....[22]....
        /*038c*/ 	.word	0x00003470


	//   ....[23]....
        /*0390*/ 	.word	0x000035d0


	//   ....[24]....
        /*0394*/ 	.word	0x000078f0


	//   ....[25]....
        /*0398*/ 	.word	0x00007970


	//   ....[26]....
        /*039c*/ 	.word	0x00007a30


	//   ....[27]....
        /*03a0*/ 	.word	0x00007a90


	//   ....[28]....
        /*03a4*/ 	.word	0x00007ac0


	//   ....[29]....
        /*03a8*/ 	.word	0x00007ba0


	//   ....[30]....
        /*03ac*/ 	.word	0x00007d20


	//   ....[31]....
        /*03b0*/ 	.word	0x00008010


	//   ....[32]....
        /*03b4*/ 	.word	0x0000a730


	//   ....[33]....
        /*03b8*/ 	.word	0x0000a740


	//   ....[34]....
        /*03bc*/ 	.word	0x0000a750


	//   ....[35]....
        /*03c0*/ 	.word	0x0000a760


	//   ....[36]....
        /*03c4*/ 	.word	0x0000a7b0


	//   ....[37]....
        /*03c8*/ 	.word	0x0000a7f0


	//   ....[38]....
        /*03cc*/ 	.word	0x0000a800


	//   ....[39]....
        /*03d0*/ 	.word	0x0000a810


	//   ....[40]....
        /*03d4*/ 	.word	0x0000b7e0


	//   ....[41]....
        /*03d8*/ 	.word	0x0000b820


	//   ....[42]....
        /*03dc*/ 	.word	0x0000b840


	//   ....[43]....
        /*03e0*/ 	.word	0x0000b860


	//   ....[44]....
        /*03e4*/ 	.word	0x0000b9d0


	//   ....[45]....
        /*03e8*/ 	.word	0x0000b9f0


	//   ....[46]....
        /*03ec*/ 	.word	0x0000ba00


	//   ....[47]....
        /*03f0*/ 	.word	0x0000ba10


	//   ....[48]....
        /*03f4*/ 	.word	0x0000bac0


	//   ....[49]....
        /*03f8*/ 	.word	0x0000bad0


	//   ....[50]....
        /*03fc*/ 	.word	0x0000bb50


	//   ....[51]....
        /*0400*/ 	.word	0x0000bb60


	//   ....[52]....
        /*0404*/ 	.word	0x0000bb80


	//   ....[53]....
        /*0408*/ 	.word	0x0000bb90


	//   ....[54]....
        /*040c*/ 	.word	0x0000bbb0


	//   ....[55]....
        /*0410*/ 	.word	0x0000bbc0


	//   ....[56]....
        /*0414*/ 	.word	0x0000bbe0


	//   ....[57]....
        /*0418*/ 	.word	0x0000bbf0


	//   ....[58]....
        /*041c*/ 	.word	0x0000bc10


	//   ....[59]....
        /*0420*/ 	.word	0x0000bc20


	//   ....[60]....
        /*0424*/ 	.word	0x0000bc40


	//   ....[61]....
        /*0428*/ 	.word	0x0000bc50


	//   ....[62]....
        /*042c*/ 	.word	0x0000bd00


	//   ....[63]....
        /*0430*/ 	.word	0x0000bd40


	//----- nvinfo : EIATTR_EXIT_INSTR_OFFSETS
	.align		4
.L_80:
        /*0434*/ 	.byte	0x04, 0x1c
        /*0436*/ 	.short	(.L_82 - .L_81)


	//   ....[0]....
.L_81:
        /*0438*/ 	.word	0x00000040


	//   ....[1]....
        /*043c*/ 	.word	0x0000be00


	//   ....[2]....
        /*0440*/ 	.word	0x0000be30


	//----- nvinfo : EIATTR_CTAIDZ_USED
	.align		4
.L_82:
        /*0444*/ 	.byte	0x01, 0x04
	.zero		2


	//----- nvinfo : EIATTR_MAX_THREADS
	.align		4
        /*0448*/ 	.byte	0x04, 0x05
        /*044a*/ 	.short	(.L_84 - .L_83)
.L_83:
        /*044c*/ 	.word	0x00000080
        /*0450*/ 	.word	0x00000001
        /*0454*/ 	.word	0x00000001
.L_84:


//--------------------- .nv.info._ZN7cutlass13device_kernelIN5flash19enable_sm80_to_sm89INS1_16FlashAttnFwdSm80INS1_25CollectiveMainloopFwdSm80ILi4ELi1ELb0EN4cute5tupleIJNS5_1CILi128EEENS7_ILi112EEENS7_ILi64EEEEEELi64ENS_10bfloat16_tEfNS_4arch4Sm80ELb0ELb0ELb0ELb1ELb0ELb0ELb1ELb0EEENS1_21CollectiveEpilogueFwdINS6_IJS8_SA_S9_EEENS6_IJNS7_ILi1EEESI_SI_EEESC_SE_Li128ELb1ELb1ELb0ELb0EEENS1_19SingleTileSchedulerILb1ELb0ELb1ELi128EEEEEEEEEvNT_6ParamsE --------------------------
	.section	.nv.info._ZN7cutlass13device_kernelIN5flash19enable_sm80_to_sm89INS1_16FlashAttnFwdSm80INS1_25CollectiveMainloopFwdSm80ILi4ELi1ELb0EN4cute5tupleIJNS5_1CILi128EEENS7_ILi112EEENS7_ILi64EEEEEELi64ENS_10bfloat16_tEfNS_4arch4Sm80ELb0ELb0ELb0ELb1ELb0ELb0ELb1ELb0EEENS1_21CollectiveEpilogueFwdINS6_IJS8_SA_S9_EEENS6_IJNS7_ILi1EEESI_SI_EEESC_SE_Li128ELb1ELb1ELb0ELb0EEENS1_19SingleTileSchedulerILb1ELb0ELb1ELi128EEEEEEEEEvNT_6ParamsE,"",@"SHT_CUDA_INFO"
	.sectionflags	@""
	.align	4


	//----- nvinfo : EIATTR_CUDA_API_VERSION
	.align		4
        /*0000*/ 	.byte	0x04, 0x37
        /*0002*/ 	.short	(.L_86 - .L_85)
.L_85:
        /*0004*/ 	.word	0x00000082


	//----- nvinfo : EIATTR_SW2861232_WAR
	.align		4
.L_86:
        /*0008*/ 	.byte	0x01, 0x35
	.zero		2


	//----- nvinfo : EIATTR_PARAM_CBANK
	.align		4
        /*000c*/ 	.byte	0x04, 0x0a
        /*000e*/ 	.short	(.L_88 - .L_87)
	.align		4
.L_87:
        /*0010*/ 	.word	index@(.nv.constant0._ZN7cutlass13device_kernelIN5flash19enable_sm80_to_sm89INS1_16FlashAttnFwdSm80INS1_25CollectiveMainloopFwdSm80ILi4ELi1ELb0EN4cute5tupleIJNS5_1CILi128EEENS7_ILi112EEENS7_ILi64EEEEEELi64ENS_10bfloat16_tEfNS_4arch4Sm80ELb0ELb0ELb0ELb1ELb0ELb0ELb1ELb0EEENS1_21CollectiveEpilogueFwdINS6_IJS8_SA_S9_EEENS6_IJNS7_ILi1EEESI_SI_EEESC_SE_Li128ELb1ELb1ELb0ELb0EEENS1_19SingleTileSchedulerILb1ELb0ELb1ELi128EEEEEEEEEvNT_6ParamsE)
        /*0014*/ 	.short	0x0160
        /*0016*/ 	.short	0x0418


	//----- nvinfo : EIATTR_CBANK_PARAM_SIZE
	.align		4
.L_88:
        /*0018*/ 	.byte	0x03, 0x19
        /*001a*/ 	.short	0x0418


	//----- nvinfo : EIATTR_KPARAM_INFO
	.align		4
        /*001c*/ 	.byte	0x04, 0x17
        /*001e*/ 	.short	(.L_90 - .L_89)
.L_89:
        /*0020*/ 	.word	0x00000000
        /*0024*/ 	.short	0x0000
        /*0026*/ 	.short	0x0000
        /*0028*/ 	.byte	0x00, 0xf0, 0x61, 0x10


	//----- nvinfo : EIATTR_MAXREG_COUNT
	.align		4
.L_90:
        /*002c*/ 	.byte	0x03, 0x1b
        /*002e*/ 	.short	0x00ff


	//----- nvinfo : EIATTR_NUM_BARRIERS
	.align		4
        /*0030*/ 	.byte	0x02, 0x4c
        /*0032*/ 	.byte	0x02
	.zero		1


	//----- nvinfo : EIATTR_ANNOTATIONS
	.align		4
        /*0034*/ 	.byte	0x04, 0x55
        /*0036*/ 	.short	(.L_92 - .L_91)


	//   ....[0]....
.L_91:
        /* <DEDUP_REMOVED lines=18> */
        /*014c*/ 	.byte	0x60, 0xbd, 0x00, 0x00


	//----- nvinfo : EIATTR_MERCURY_ISA_VERSION
	.align		4
.L_92:
        /*0150*/ 	.byte	0x03, 0x5f
        /*0152*/ 	.short	0x0000


	//----- nvinfo : EIATTR_COOP_GROUP_MASK_REGIDS
	.align		4
        /*0154*/ 	.byte	0x04, 0x29
        /*0156*/ 	.short	(.L_94 - .L_93)


	//   ....[0]....
.L_93:
        /*0158*/ 	.word	0xffffffff


	//   ....[1]....
        /*015c*/ 	.word	0xffffffff


	//   ....[2]....
        /*0160*/ 	.word	0xffffffff


	//   ....[3]....
        /*0164*/ 	.word	0xffffffff


	//   ....[4]....
        /*0168*/ 	.word	0xffffffff


	//   ....[5]....
        /*016c*/ 	.word	0xffffffff


	//   ....[6]....
        /*0170*/ 	.word	0xffffffff


	//   ....[7]....
        /*0174*/ 	.word	0xffffffff


	//   ....[8]....
        /*0178*/ 	.word	0xffffffff


	//   ....[9]....
        /*017c*/ 	.word	0xffffffff


	//   ....[10]....
        /*0180*/ 	.word	0xffffffff


	//   ....[11]....
        /*0184*/ 	.word	0xffffffff


	//   ....[12]....
        /*0188*/ 	.word	0xffffffff


	//   ....[13]....
        /*018c*/ 	.word	0xffffffff


	//   ....[14]....
        /*0190*/ 	.word	0xffffffff


	//   ....[15]....
        /*0194*/ 	.word	0xffffffff


	//   ....[16]....
        /*0198*/ 	.word	0xffffffff


	//   ....[17]....
        /*019c*/ 	.word	0xffffffff


	//   ....[18]....
        /*01a0*/ 	.word	0xffffffff


	//   ....[19]....
        /*01a4*/ 	.word	0xffffffff


	//   ....[20]....
        /*01a8*/ 	.word	0xffffffff


	//   ....[21]....
        /*01ac*/ 	.word	0xffffffff


	//   ....[22]....
        /*01b0*/ 	.word	0xffffffff


	//   ....[23]....
        /*01b4*/ 	.word	0xffffffff


	//   ....[24]....
        /*01b8*/ 	.word	0xffffffff


	//   ....[25]....
        /*01bc*/ 	.word	0xffffffff


	//   ....[26]....
        /*01c0*/ 	.word	0xffffffff


	//   ....[27]....
        /*01c4*/ 	.word	0xffffffff


	//   ....[28]....
        /*01c8*/ 	.word	0xffffffff


	//   ....[29]....
        /*01cc*/ 	.word	0xffffffff


	//   ....[30]....
        /*01d0*/ 	.word	0xffffffff


	//   ....[31]....
        /*01d4*/ 	.word	0xffffffff


	//   ....[32]....
        /*01d8*/ 	.word	0xffffffff


	//   ....[33]....
        /*01dc*/ 	.word	0xffffffff


	//   ....[34]....
        /*01e0*/ 	.word	0xffffffff


	//   ....[35]....
        /*01e4*/ 	.word	0xffffffff


	//   ....[36]....
        /*01e8*/ 	.word	0xffffffff


	//   ....[37]....
        /*01ec*/ 	.word	0xffffffff


	//   ....[38]....
        /*01f0*/ 	.word	0xffffffff


	//   ....[39]....
        /*01f4*/ 	.word	0xffffffff


	//   ....[40]....
        /*01f8*/ 	.word	0xffffffff


	//   ....[41]....
        /*01fc*/ 	.word	0xffffffff


	//   ....[42]....
        /*0200*/ 	.word	0xffffffff


	//   ....[43]....
        /*0204*/ 	.word	0xffffffff


	//   ....[44]....
        /*0208*/ 	.word	0xffffffff


	//   ....[45]....
        /*020c*/ 	.word	0xffffffff


	//   ....[46]....
        /*0210*/ 	.word	0xffffffff


	//   ....[47]....
        /*0214*/ 	.word	0xffffffff


	//   ....[48]....
        /*0218*/ 	.word	0xffffffff


	//   ....[49]....
        /*021c*/ 	.word	0xffffffff


	//   ....[50]....
        /*0220*/ 	.word	0xffffffff


	//   ....[51]....
        /*0224*/ 	.word	0xffffffff


	//   ....[52]....
        /*0228*/ 	.word	0xffffffff


	//   ....[53]....
        /*022c*/ 	.word	0xffffffff


	//   ....[54]....
        /*0230*/ 	.word	0xffffffff


	//   ....[55]....
        /*0234*/ 	.word	0xffffffff


	//   ....[56]....
        /*0238*/ 	.word	0xffffffff


	//   ....[57]....
        /*023c*/ 	.word	0xffffffff


	//   ....[58]....
        /*0240*/ 	.word	0xffffffff


	//   ....[59]....
        /*0244*/ 	.word	0xffffffff


	//   ....[60]....
        /*0248*/ 	.word	0xffffffff


	//   ....[61]....
        /*024c*/ 	.word	0xffffffff


	//   ....[62]....
        /*0250*/ 	.word	0xffffffff


	//   ....[63]....
        /*0254*/ 	.word	0xffffffff


	//   ....[64]....
        /*0258*/ 	.word	0xffffffff


	//   ....[65]....
        /*025c*/ 	.word	0xffffffff


	//   ....[66]....
        /*0260*/ 	.word	0xffffffff


	//   ....[67]....
        /*0264*/ 	.word	0xffffffff


	//   ....[68]....
        /*0268*/ 	.word	0xffffffff


	//   ....[69]....
        /*026c*/ 	.word	0xffffffff


	//   ....[70]....
        /*0270*/ 	.word	0xffffffff


	//   ....[71]....
        /*0274*/ 	.word	0xffffffff


	//   ....[72]....
        /*0278*/ 	.word	0xffffffff


	//   ....[73]....
        /*027c*/ 	.word	0xffffffff


	//   ....[74]....
        /*0280*/ 	.word	0xffffffff


	//   ....[75]....
        /*0284*/ 	.word	0xffffffff


	//   ....[76]....
        /*0288*/ 	.word	0xffffffff


	//   ....[77]....
        /*028c*/ 	.word	0xffffffff


	//   ....[78]....
        /*0290*/ 	.word	0xffffffff


	//   ....[79]....
        /*0294*/ 	.word	0xffffffff


	//   ....[80]....
        /*0298*/ 	.word	0xffffffff


	//----- nvinfo : EIATTR_COOP_GROUP_INSTR_OFFSETS
	.align		4
.L_94:
        /*029c*/ 	.byte	0x04, 0x28
        /*029e*/ 	.short	(.L_96 - .L_95)


	//   ....[0]....
.L_95:
        /*02a0*/ 	.word	0x00000090


	//   ....[1]....
        /*02a4*/ 	.word	0x00000e80


	//   ....[2]....
        /*02a8*/ 	.word	0x00000ea0


	//   ....[3]....
        /*02ac*/ 	.word	0x000010d0


	//   ....[4]....
        /*02b0*/ 	.word	0x00001100


	//   ....[5]....
        /*02b4*/ 	.word	0x00001190


	//   ....[6]....
        /*02b8*/ 	.word	0x000011c0


	//   ....[7]....
        /*02bc*/ 	.word	0x00001250


	//   ....[8]....
        /*02c0*/ 	.word	0x00001280


	//   ....[9]....
        /*02c4*/ 	.word	0x00001310


	//   ....[10]....
        /*02c8*/ 	.word	0x00001340


	//   ....[11]....
        /*02cc*/ 	.word	0x000013d0


	//   ....[12]....
        /*02d0*/ 	.word	0x00001400


	//   ....[13]....
        /*02d4*/ 	.word	0x00001490


	//   ....[14]....
        /*02d8*/ 	.word	0x000014c0


	//   ....[15]....
        /*02dc*/ 	.word	0x00001540


	//   ....[16]....
        /*02e0*/ 	.word	0x00001580


	//   ....[17]....
        /*02e4*/ 	.word	0x00003630


	//   ....[18]....
        /*02e8*/ 	.word	0x00003730


	//   ....[19]....
        /*02ec*/ 	.word	0x00003b60


	//   ....[20]....
        /*02f0*/ 	.word	0x00003c10


	//   ....[21]....
        /*02f4*/ 	.word	0x00003c60


	//   ....[22]....
        /*02f8*/ 	.word	0x00003cc0


	//   ....[23]....
        /*02fc*/ 	.word	0x00003e00


	//   ....[24]....
        /*0300*/ 	.word	0x00003f60


	//   ....[25]....
        /*0304*/ 	.word	0x00007570


	//   ....[26]....
        /*0308*/ 	.word	0x000075f0


	//   ....[27]....
        /*030c*/ 	.word	0x000076b0


	//   ....[28]....
        /*0310*/ 	.word	0x00007710


	//   ....[29]....
        /*0314*/ 	.word	0x00007740


	//   ....[30]....
        /*0318*/ 	.word	0x00007820


	//   ....[31]....
        /*031c*/ 	.word	0x000079a0


	//   ....[32]....
        /*0320*/ 	.word	0x00007cc0


	//   ....[33]....
        /*0324*/ 	.word	0x0000a340


	//   ....[34]....
        /*0328*/ 	.word	0x0000a350


	//   ....[35]....
        /*032c*/ 	.word	0x0000a360


	//   ....[36]....
        /*0330*/ 	.word	0x0000a380


	//   ....[37]....
        /*0334*/ 	.word	0x0000a3a0


	//   ....[38]....
        /*0338*/ 	.word	0x0000a3b0


	//   ....[39]....
        /*033c*/ 	.word	0x0000a3d0


	//   ....[40]....
        /*0340*/ 	.word	0x0000a400


	//   ....[41]....
        /*0344*/ 	.word	0x0000b6d0


	//   ....[42]....
        /*0348*/ 	.word	0x0000b720


	//   ....[43]....
        /*034c*/ 	.word	0x0000b750


	//   ....[44]....
        /*0350*/ 	.word	0x0000b780


	//   ....[45]....
        /*0354*/ 	.word	0x0000b7b0


	//   ....[46]....
        /*0358*/ 	.word	0x0000b7f0


	//   ....[47]....
        /*035c*/ 	.word	0x0000b820


	//   ....[48]....
        /*0360*/ 	.word	0x0000b850


	//   ....[49]....
        /*0364*/ 	.word	0x0000b930


	//   ....[50]....
        /*0368*/ 	.word	0x0000b960


	//   ....[51]....
        /*036c*/ 	.word	0x0000b9c0


	//   ....[52]....
        /*0370*/ 	.word	0x0000ba20


	//   ....[53]....
        /*0374*/ 	.word	0x0000ba30


	//   ....[54]....
        /*0378*/ 	.word	0x0000ba40


	//   ....[55]....
        /*037c*/ 	.word	0x0000ba50


	//   ....[56]....
        /*0380*/ 	.word	0x0000bac0


	//   ....[57]....
        /*0384*/ 	.word	0x0000bb70


	//   ....[58]....
        /*0388*/ 	.word	0x0000bb80


	//   ....[59]....
        /*038c*/ 	.word	0x0000bbb0


	//   ....[60]....
        /*0390*/ 	.word	0x0000bbc0


	//   ....[61]....
        /*0394*/ 	.word	0x0000bbd0


	//   ....[62]....
        /*0398*/ 	.word	0x0000bbe0


	//   ....[63]....
        /*039c*/ 	.word	0x0000bc60


	//   ....[64]....
        /*03a0*/ 	.word	0x0000bc70


	//   ....[65]....
        /*03a4*/ 	.word	0x0000c3d0


	//   ....[66]....
        /*03a8*/ 	.word	0x0000c410


	//   ....[67]....
        /*03ac*/ 	.word	0x0000c440


	//   ....[68]....
        /*03b0*/ 	.word	0x0000c470


	//   ....[69]....
        /*03b4*/ 	.word	0x0000c4a0


	//   ....[70]....
        /*03b8*/ 	.word	0x0000c4d0


	//   ....[71]....
        /*03bc*/ 	.word	0x0000c500


	//   ....[72]....
        /*03c0*/ 	.word	0x0000c520


	//   ....[73]....
        /*03c4*/ 	.word	0x0000c540


	//   ....[74]....
        /*03c8*/ 	.word	0x0000c570


	//   ....[75]....
        /*03cc*/ 	.word	0x0000c580


	//   ....[76]....
        /*03d0*/ 	.word	0x0000c590


	//   ....[77]....
        /*03d4*/ 	.word	0x0000c5a0


	//   ....[78]....
        /*03d8*/ 	.word	0x0000c5b0


	//   ....[79]....
        /*03dc*/ 	.word	0x0000c5e0


	//   ....[80]....
        /*03e0*/ 	.word	0x0000c600


	//----- nvinfo : EIATTR_EXIT_INSTR_OFFSETS
	.align		4
.L_96:
        /*03e4*/ 	.byte	0x04, 0x1c
        /*03e6*/ 	.short	(.L_98 - .L_97)


	//   ....[0]....
.L_97:
        /*03e8*/ 	.word	0x00000350


	//   ....[1]....
        /*03ec*/ 	.word	0x0000bd10


	//   ....[2]....
        /*03f0*/ 	.word	0x0000bd50


	//   ....[3]....
        /*03f4*/ 	.word	0x0000c760


	//   ....[4]....
        /*03f8*/ 	.word	0x0000c7a0


	//----- nvinfo : EIATTR_CTAIDZ_USED
	.align		4
.L_98:
        /*03fc*/ 	.byte	0x01, 0x04
	.zero		2


	//----- nvinfo : EIATTR_MAX_THREADS
	.align		4
        /*0400*/ 	.byte	0x04, 0x05
        /*0402*/ 	.short	(.L_100 - .L_99)
.L_99:
        /*0404*/ 	.word	0x00000080
        /*0408*/ 	.word	0x00000001
        /*040c*/ 	.word	0x00000001


	//----- nvinfo : EIATTR_CRS_STACK_SIZE
	.align		4
.L_100:
        /*0410*/ 	.byte	0x04, 0x1e
        /*0412*/ 	.short	(.L_102 - .L_101)
.L_101:
        /*0414*/ 	.word	0x00000000
.L_102:


//--------------------- .nv.info._ZN7cutlass13device_kernelIN5flash19enable_sm80_to_sm89INS1_16FlashAttnFwdSm80INS1_25CollectiveMainloopFwdSm80ILi4ELi1ELb0EN4cute5tupleIJNS5_1CILi128EEENS7_ILi112EEENS7_ILi64EEEEEELi64ENS_10bfloat16_tEfNS_4arch4Sm80ELb0ELb0ELb0ELb1ELb0ELb1ELb1ELb0EEENS1_21CollectiveEpilogueFwdINS6_IJS8_SA_S9_EEENS6_IJNS7_ILi1EEESI_SI_EEESC_SE_Li128ELb1ELb1ELb0ELb0EEENS1_19SingleTileSchedulerILb1ELb0ELb1ELi128EEEEEEEEEvNT_6ParamsE --------------------------
	.section	.nv.info._ZN7cutlass13device_kernelIN5flash19enable_sm80_to_sm89INS1_16FlashAttnFwdSm80INS1_25CollectiveMainloopFwdSm80ILi4ELi1ELb0EN4cute5tupleIJNS5_1CILi128EEENS7_ILi112EEENS7_ILi64EEEEEELi64ENS_10bfloat16_tEfNS_4arch4Sm80ELb0ELb0ELb0ELb1ELb0ELb1ELb1ELb0EEENS1_21CollectiveEpilogueFwdINS6_IJS8_SA_S9_EEENS6_IJNS7_ILi1EEESI_SI_EEESC_SE_Li128ELb1ELb1ELb0ELb0EEENS1_19SingleTileSchedulerILb1ELb0ELb1ELi128EEEEEEEEEvNT_6ParamsE,"",@"SHT_CUDA_INFO"
	.sectionflags	@""
	.align	4


	//----- nvinfo : EIATTR_CUDA_API_VERSION
	.align		4
        /*0000*/ 	.byte	0x04, 0x37
        /*0002*/ 	.short	(.L_104 - .L_103)
.L_103:
        /*0004*/ 	.word	0x00000082


	//----- nvinfo : EIATTR_SW2861232_WAR
	.align		4
.L_104:
        /*0008*/ 	.byte	0x01, 0x35
	.zero		2


	//----- nvinfo : EIATTR_PARAM_CBANK
	.align		4
        /*000c*/ 	.byte	0x04, 0x0a
        /*000e*/ 	.short	(.L_106 - .L_105)
	.align		4
.L_105:
        /*0010*/ 	.word	index@(.nv.constant0._ZN7cutlass13device_kernelIN5flash19enable_sm80_to_sm89INS1_16FlashAttnFwdSm80INS1_25CollectiveMainloopFwdSm80ILi4ELi1ELb0EN4cute5tupleIJNS5_1CILi128EEENS7_ILi112EEENS7_ILi64EEEEEELi64ENS_10bfloat16_tEfNS_4arch4Sm80ELb0ELb0ELb0ELb1ELb0ELb1ELb1ELb0EEENS1_21CollectiveEpilogueFwdINS6_IJS8_SA_S9_EEENS6_IJNS7_ILi1EEESI_SI_EEESC_SE_Li128ELb1ELb1ELb0ELb0EEENS1_19SingleTileSchedulerILb1ELb0ELb1ELi128EEEEEEEEEvNT_6ParamsE)
        /*0014*/ 	.short	0x0160
        /*0016*/ 	.short	0x0418


	//----- nvinfo : EIATTR_CBANK_PARAM_SIZE
	.align		4
.L_106:
        /*0018*/ 	.byte	0x03, 0x19
        /*001a*/ 	.short	0x0418


	//----- nvinfo : EIATTR_KPARAM_INFO
	.align		4
        /*001c*/ 	.byte	0x04, 0x17
        /*001e*/ 	.short	(.L_108 - .L_107)
.L_107:
        /*0020*/ 	.word	0x00000000
        /*0024*/ 	.short	0x0000
        /*0026*/ 	.short	0x0000
        /*0028*/ 	.byte	0x00, 0xf0, 0x61, 0x10


	//----- nvinfo : EIATTR_MAXREG_COUNT
	.align		4
.L_108:
        /*002c*/ 	.byte	0x03, 0x1b
        /*002e*/ 	.short	0x00ff


	//----- nvinfo : EIATTR_NUM_BARRIERS
	.align		4
        /*0030*/ 	.byte	0x02, 0x4c
        /*0032*/ 	.byte	0x02
	.zero		1


	//----- nvinfo : EIATTR_ANNOTATIONS
	.align		4
        /*0034*/ 	.byte	0x04, 0x55
        /*0036*/ 	.short	(.L_110 - .L_109)


	//   ....[0]....
.L_109:
        /* <DEDUP_REMOVED lines=30> */


	//----- nvinfo : EIATTR_MERCURY_ISA_VERSION
	.align		4
.L_110:
        /*0208*/ 	.byte	0x03, 0x5f
        /*020a*/ 	.short	0x0000


	//----- nvinfo : EIATTR_COOP_GROUP_MASK_REGIDS
	.align		4
        /*020c*/ 	.byte	0x04, 0x29
        /*020e*/ 	.short	(.L_112 - .L_111)


	//   ....[0]....
.L_111:
        /*0210*/ 	.word	0xffffffff


	//   ....[1]....
        /*0214*/ 	.word	0xffffffff


	//   ....[2]....
        /*0218*/ 	.word	0xffffffff


	//   ....[3]....
        /*021c*/ 	.word	0xffffffff


	//   ....[4]....
        /*0220*/ 	.word	0xffffffff


	//   ....[5]....
        /*0224*/ 	.word	0xffffffff


	//   ....[6]....
        /*0228*/ 	.word	0xffffffff


	//   ....[7]....
        /*022c*/ 	.word	0xffffffff


	//   ....[8]....
        /*0230*/ 	.word	0xffffffff


	//   ....[9]....
        /*0234*/ 	.word	0xffffffff


	//   ....[10]....
        /*0238*/ 	.word	0xffffffff


	//   ....[11]....
        /*023c*/ 	.word	0xffffffff


	//   ....[12]....
        /*0240*/ 	.word	0xffffffff


	//   ....[13]....
        /*0244*/ 	.word	0xffffffff


	//   ....[14]....
        /*0248*/ 	.word	0xffffffff


	//   ....[15]....
        /*024c*/ 	.word	0xffffffff


	//   ....[16]....
        /*0250*/ 	.word	0xffffffff


	//   ....[17]....
        /*0254*/ 	.word	0xffffffff


	//   ....[18]....
        /*0258*/ 	.word	0xffffffff


	//   ....[19]....
        /*025c*/ 	.word	0xffffffff


	//   ....[20]....
        /*0260*/ 	.word	0xffffffff


	//   ....[21]....
        /*0264*/ 	.word	0xffffffff


	//   ....[22]....
        /*0268*/ 	.word	0xffffffff


	//   ....[23]....
        /*026c*/ 	.word	0xffffffff


	//   ....[24]....
        /*0270*/ 	.word	0xffffffff


	//   ....[25]....
        /*0274*/ 	.word	0xffffffff


	//   ....[26]....
        /*0278*/ 	.word	0xffffffff


	//   ....[27]....
        /*027c*/ 	.word	0xffffffff


	//   ....[28]....
        /*0280*/ 	.word	0xffffffff


	//   ....[29]....
        /*0284*/ 	.word	0xffffffff


	//   ....[30]....
        /*0288*/ 	.word	0xffffffff


	//   ....[31]....
        /*028c*/ 	.word	0xffffffff


	//   ....[32]....
        /*0290*/ 	.word	0xffffffff


	//   ....[33]....
        /*0294*/ 	.word	0xffffffff


	//   ....[34]....
        /*0298*/ 	.word	0xffffffff


	//   ....[35]....
        /*029c*/ 	.word	0xffffffff


	//   ....[36]....
        /*02a0*/ 	.word	0xffffffff


	//   ....[37]....
        /*02a4*/ 	.word	0xffffffff


	//   ....[38]....
        /*02a8*/ 	.word	0xffffffff


	//   ....[39]....
        /*02ac*/ 	.word	0xffffffff


	//   ....[40]....
        /*02b0*/ 	.word	0xffffffff


	//   ....[41]....
        /*02b4*/ 	.word	0xffffffff


	//   ....[42]....
        /*02b8*/ 	.word	0xffffffff


	//   ....[43]....
        /*02bc*/ 	.word	0xffffffff


	//   ....[44]....
        /*02c0*/ 	.word	0xffffffff


	//   ....[45]....
        /*02c4*/ 	.word	0xffffffff


	//   ....[46]....
        /*02c8*/ 	.word	0xffffffff


	//   ....[47]....
        /*02cc*/ 	.word	0xffffffff


	//   ....[48]....
        /*02d0*/ 	.word	0xffffffff


	//   ....[49]....
        /*02d4*/ 	.word	0xffffffff


	//   ....[50]....
        /*02d8*/ 	.word	0xffffffff


	//   ....[51]....
        /*02dc*/ 	.word	0xffffffff


	//   ....[52]....
        /*02e0*/ 	.word	0xffffffff


	//   ....[53]....
        /*02e4*/ 	.word	0xffffffff


	//   ....[54]....
        /*02e8*/ 	.word	0xffffffff


	//   ....[55]....
        /*02ec*/ 	.word	0xffffffff


	//   ....[56]....
        /*02f0*/ 	.word	0xffffffff


	//   ....[57]....
        /*02f4*/ 	.word	0xffffffff


	//   ....[58]....
        /*02f8*/ 	.word	0xffffffff


	//   ....[59]....
        /*02fc*/ 	.word	0xffffffff


	//   ....[60]....
        /*0300*/ 	.word	0xffffffff


	//   ....[61]....
        /*0304*/ 	.word	0xffffffff


	//   ....[62]....
        /*0308*/ 	.word	0xffffffff


	//   ....[63]....
        /*030c*/ 	.word	0xffffffff


	//   ....[64]....
        /*0310*/ 	.word	0xffffffff


	//   ....[65]....
        /*0314*/ 	.word	0xffffffff


	//   ....[66]....
        /*0318*/ 	.word	0xffffffff


	//   ....[67]....
        /*031c*/ 	.word	0xffffffff


	//   ....[68]....
        /*0320*/ 	.word	0xffffffff


	//   ....[69]....
        /*0324*/ 	.word	0xffffffff


	//   ....[70]....
        /*0328*/ 	.word	0xffffffff


	//   ....[71]....
        /*032c*/ 	.word	0xffffffff


	//   ....[72]....
        /*0330*/ 	.word	0xffffffff


	//   ....[73]....
        /*0334*/ 	.word	0xffffffff


	//   ....[74]....
        /*0338*/ 	.word	0xffffffff


	//   ....[75]....
        /*033c*/ 	.word	0xffffffff


	//   ....[76]....
        /*0340*/ 	.word	0xffffffff


	//   ....[77]....
        /*0344*/ 	.word	0xffffffff


	//   ....[78]....
        /*0348*/ 	.word	0xffffffff


	//   ....[79]....
        /*034c*/ 	.word	0xffffffff


	//   ....[80]....
        /*0350*/ 	.word	0xffffffff


	//----- nvinfo : EIATTR_COOP_GROUP_INSTR_OFFSETS
	.align		4
.L_112:
        /*0354*/ 	.byte	0x04, 0x28
        /*0356*/ 	.short	(.L_114 - .L_113)


	//   ....[0]....
.L_113:
        /*0358*/ 	.word	0x00000090


	//   ....[1]....
        /*035c*/ 	.word	0x00008740


	//   ....[2]....
        /*0360*/ 	.word	0x00008770


	//   ....[3]....
        /*0364*/ 	.word	0x000087a0


	//   ....[4]....
        /*0368*/ 	.word	0x000087d0


	//   ....[5]....
        /*036c*/ 	.word	0x000087f0


	//   ....[6]....
        /*0370*/ 	.word	0x00008830


	//   ....[7]....
        /*0374*/ 	.word	0x00008850


	//   ....[8]....
        /*0378*/ 	.word	0x00008890


	//   ....[9]....
        /*037c*/ 	.word	0x000088c0


	//   ....[10]....
        /*0380*/ 	.word	0x00008910


	//   ....[11]....
        /*0384*/ 	.word	0x00008930


	//   ....[12]....
        /*0388*/ 	.word	0x00008940


	//   ....[13]....
        /*038c*/ 	.word	0x00008950


	//   ....[14]....
        /*0390*/ 	.word	0x000089a0


	//   ....[15]....
        /*0394*/ 	.word	0x000089d0


	//   ....[16]....
        /*0398*/ 	.word	0x00008a10


	//   ....[17]....
        /*039c*/ 	.word	0x0000e930


	//   ....[18]....
        /*03a0*/ 	.word	0x0000ea30


	//   ....[19]....
        /*03a4*/ 	.word	0x0000eb20


	//   ....[20]....
        /*03a8*/ 	.word	0x0000eb50


	//   ....[21]....
        /*03ac*/ 	.word	0x0000eb80


	//   ....[22]....
        /*03b0*/ 	.word	0x0000ec40


	//   ....[23]....
        /*03b4*/ 	.word	0x0000ed40


	//   ....[24]....
        /*03b8*/ 	.word	0x0000eea0


	//   ....[25]....
        /*03bc*/ 	.word	0x000132d0


	//   ....[26]....
        /*03c0*/ 	.word	0x00013350


	//   ....[27]....
        /*03c4*/ 	.word	0x00013410


	//   ....[28]....
        /*03c8*/ 	.word	0x00013470


	//   ....[29]....
        /*03cc*/ 	.word	0x000134a0


	//   ....[30]....
        /*03d0*/ 	.word	0x00013580


	//   ....[31]....
        /*03d4*/ 	.word	0x00013700


	//   ....[32]....
        /*03d8*/ 	.word	0x000139f0


	//   ....[33]....
        /*03dc*/ 	.word	0x000160c0


	//   ....[34]....
        /*03e0*/ 	.word	0x000160d0


	//   ....[35]....
        /*03e4*/ 	.word	0x000160e0


	//   ....[36]....
        /*03e8*/ 	.word	0x00016100


	//   ....[37]....
        /*03ec*/ 	.word	0x00016120


	//   ....[38]....
        /*03f0*/ 	.word	0x00016130


	//   ....[39]....
        /*03f4*/ 	.word	0x00016150


	//   ....[40]....
        /*03f8*/ 	.word	0x00016180


	//   ....[41]....
        /*03fc*/ 	.word	0x00017460


	//   ....[42]....
        /*0400*/ 	.word	0x00017490


	//   ....[43]....
        /*0404*/ 	.word	0x000174f0


	//   ....[44]....
        /*0408*/ 	.word	0x00017520


	//   ....[45]....
        /*040c*/ 	.word	0x00017560


	//   ....[46]....
        /*0410*/ 	.word	0x000175a0


	//   ....[47]....
        /*0414*/ 	.word	0x000175d0


	//   ....[48]....
        /*0418*/ 	.word	0x000175f0


	//   ....[49]....
        /*041c*/ 	.word	0x00017610


	//   ....[50]....
        /*0420*/ 	.word	0x00017650


	//   ....[51]....
        /*0424*/ 	.word	0x00017670


	//   ....[52]....
        /*0428*/ 	.word	0x000176a0


	//   ....[53]....
        /*042c*/ 	.word	0x000176f0


	//   ....[54]....
        /*0430*/ 	.word	0x00017720


	//   ....[55]....
        /*0434*/ 	.word	0x00017770


	//   ....[56]....
        /*0438*/ 	.word	0x000177c0


	//   ....[57]....
        /*043c*/ 	.word	0x000177f0


	//   ....[58]....
        /*0440*/ 	.word	0x00017840


	//   ....[59]....
        /*0444*/ 	.word	0x000178f0


	//   ....[60]....
        /*0448*/ 	.word	0x00017910


	//   ....[61]....
        /*044c*/ 	.word	0x00017940


	//   ....[62]....
        /*0450*/ 	.word	0x00017970


	//   ....[63]....
        /*0454*/ 	.word	0x00017a10


	//   ....[64]....
        /*0458*/ 	.word	0x00017a20


	//   ....[65]....
        /*045c*/ 	.word	0x00018140


	//   ....[66]....
        /*0460*/ 	.word	0x00018180


	//   ....[67]....
        /*0464*/ 	.word	0x000181b0


	//   ....[68]....
        /*0468*/ 	.word	0x000181e0


	//   ....[69]....
        /*046c*/ 	.word	0x00018210


	//   ....[70]....
        /*0470*/ 	.word	0x00018240


	//   ....[71]....
        /*0474*/ 	.word	0x00018270


	//   ....[72]....
        /*0478*/ 	.word	0x000182a0


	//   ....[73]....
        /*047c*/ 	.word	0x000182c0


	//   ....[74]....
        /*0480*/ 	.word	0x000182e0


	//   ....[75]....
        /*0484*/ 	.word	0x000182f0


	//   ....[76]....
        /*0488*/ 	.word	0x00018300


	//   ....[77]....
        /*048c*/ 	.word	0x00018310


	//   ....[78]....
        /*0490*/ 	.word	0x00018320


	//   ....[79]....
        /*0494*/ 	.word	0x00018330


	//   ....[80]....
        /*0498*/ 	.word	0x00018360


	//----- nvinfo : EIATTR_EXIT_INSTR_OFFSETS
	.align		4
.L_114:
        /*049c*/ 	.byte	0x04, 0x1c
        /*049e*/ 	.short	(.L_116 - .L_115)


	//   ....[0]....
.L_115:
        /*04a0*/ 	.word	0x00000350


	//   ....[1]....
        /*04a4*/ 	.word	0x00017ac0


	//   ....[2]....
        /*04a8*/ 	.word	0x00017b00


	//   ....[3]....
        /*04ac*/ 	.word	0x000184f0


	//   ....[4]....
        /*04b0*/ 	.word	0x00018530


	//----- nvinfo : EIATTR_CTAIDZ_USED
	.align		4
.L_116:
        /*04b4*/ 	.byte	0x01, 0x04
	.zero		2


	//----- nvinfo : EIATTR_MAX_THREADS
	.align		4
        /*04b8*/ 	.byte	0x04, 0x05
        /*04ba*/ 	.short	(.L_118 - .L_117)
.L_117:
        /*04bc*/ 	.word	0x00000080
        /*04c0*/ 	.word	0x00000001
        /*04c4*/ 	.word	0x00000001


	//----- nvinfo : EIATTR_CRS_STACK_SIZE
	.align		4
.L_118:
        /*04c8*/ 	.byte	0x04, 0x1e
        /*04ca*/ 	.short	(.L_120 - .L_119)
.L_119:
        /*04cc*/ 	.word	0x00000000
.L_120:


//--------------------- .nv.info._ZN7cutlass13device_kernelIN5flash19enable_sm80_to_sm89INS1_16FlashAttnFwdSm80INS1_25CollectiveMainloopFwdSm80ILi4ELi1ELb0EN4cute5tupleIJNS5_1CILi128EEENS7_ILi96EEENS7_ILi64EEEEEELi64ENS_10bfloat16_tEfNS_4arch4Sm80ELb0ELb1ELb0ELb0ELb0ELb0ELb1ELb0EEENS1_21CollectiveEpilogueFwdINS6_IJS8_SA_S9_EEENS6_IJNS7_ILi1EEESI_SI_EEESC_SE_Li128ELb0ELb1ELb0ELb0EEENS1_19SingleTileSchedulerILb0ELb0ELb1ELi128EEEEEEEEEvNT_6ParamsE --------------------------
	.section	.nv.info._ZN7cutlass13device_kernelIN5flash19enable_sm80_to_sm89INS1_16FlashAttnFwdSm80INS1_25CollectiveMainloopFwdSm80ILi4ELi1ELb0EN4cute5tupleIJNS5_1CILi128EEENS7_ILi96EEENS7_ILi64EEEEEELi64ENS_10bfloat16_tEfNS_4arch4Sm80ELb0ELb1ELb0ELb0ELb0ELb0ELb1ELb0EEENS1_21CollectiveEpilogueFwdINS6_IJS8_SA_S9_EEENS6_IJNS7_ILi1EEESI_SI_EEESC_SE_Li128ELb0ELb1ELb0ELb0EEENS1_19SingleTileSchedulerILb0ELb0ELb1ELi128EEEEEEEEEvNT_6ParamsE,"",@"SHT_CUDA_INFO"
	.sectionflags	@""
	.align	4


	//----- nvinfo : EIATTR_CUDA_API_VERSION
	.align		4
        /*0000*/ 	.byte	0x04, 0x37
        /*0002*/ 	.short	(.L_122 - .L_121)
.L_121:
        /*0004*/ 	.word	0x00000082


	//----- nvinfo : EIATTR_SW2861232_WAR
	.align		4
.L_122:
        /*0008*/ 	.byte	0x01, 0x35
	.zero		2


	//----- nvinfo : EIATTR_PARAM_CBANK
	.align		4
        /*000c*/ 	.byte	0x04, 0x0a
        /*000e*/ 	.short	(.L_124 - .L_123)
	.align		4
.L_123:
        /*0010*/ 	.word	index@(.nv.constant0._ZN7cutlass13device_kernelIN5flash19enable_sm80_to_sm89INS1_16FlashAttnFwdSm80INS1_25CollectiveMainloopFwdSm80ILi4ELi1ELb0EN4cute5tupleIJNS5_1CILi128EEENS7_ILi96EEENS7_ILi64EEEEEELi64ENS_10bfloat16_tEfNS_4arch4Sm80ELb0ELb1ELb0ELb0ELb0ELb0ELb1ELb0EEENS1_21CollectiveEpilogueFwdINS6_IJS8_SA_S9_EEENS6_IJNS7_ILi1EEESI_SI_EEESC_SE_Li128ELb0ELb1ELb0ELb0EEENS1_19SingleTileSchedulerILb0ELb0ELb1ELi128EEEEEEEEEvNT_6ParamsE)
        /*0014*/ 	.short	0x0160
        /*0016*/ 	.short	0x0418


	//----- nvinfo : EIATTR_CBANK_PARAM_SIZE
	.align		4
.L_124:
        /*0018*/ 	.byte	0x03, 0x19
        /*001a*/ 	.short	0x0418


	//----- nvinfo : EIATTR_KPARAM_INFO
	.align		4
        /*001c*/ 	.byte	0x04, 0x17
        /*001e*/ 	.short	(.L_126 - .L_125)
.L_125:
        /*0020*/ 	.word	0x00000000
        /*0024*/ 	.short	0x0000
        /*0026*/ 	.short	0x0000
        /*0028*/ 	.byte	0x00, 0xf0, 0x61, 0x10


	//----- nvinfo : EIATTR_MAXREG_COUNT
	.align		4
.L_126:
        /*002c*/ 	.byte	0x03, 0x1b
        /*002e*/ 	.short	0x00ff


	//----- nvinfo : EIATTR_NUM_BARRIERS
	.align		4
        /*0030*/ 	.byte	0x02, 0x4c
        /*0032*/ 	.byte	0x02
	.zero		1


	//----- nvinfo : EIATTR_ANNOTATIONS
	.align		4
        /*0034*/ 	.byte	0x04, 0x55
        /*0036*/ 	.short	(.L_128 - .L_127)


	//   ....[0]....
.L_127:
        /* <DEDUP_REMOVED lines=38> */


	//----- nvinfo : EIATTR_MERCURY_ISA_VERSION
	.align		4
.L_128:
        /*0280*/ 	.byte	0x03, 0x5f
        /*0282*/ 	.short	0x0000


	//----- nvinfo : EIATTR_COOP_GROUP_MASK_REGIDS
	.align		4
        /*0284*/ 	.byte	0x04, 0x29
        /*0286*/ 	.short	(.L_130 - .L_129)


	//   ....[0]....
.L_129:
        /*0288*/ 	.word	0xffffffff


	//   ....[1]....
        /*028c*/ 	.word	0xffffffff


	//   ....[2]....
        /*0290*/ 	.word	0xffffffff


	//   ....[3]....
        /*0294*/ 	.word	0xffffffff


	//   ....[4]....
        /*0298*/ 	.word	0xffffffff


	//   ....[5]....
        /*029c*/ 	.word	0xffffffff


	//   ....[6]....
        /*02a0*/ 	.word	0xffffffff


	//   ....[7]....
        /*02a4*/ 	.word	0xffffffff


	//   ....[8]....
        /*02a8*/ 	.word	0xffffffff


	//   ....[9]....
        /*02ac*/ 	.word	0xffffffff


	//   ....[10]....
        /*02b0*/ 	.word	0xffffffff


	//   ....[11]....
        /*02b4*/ 	.word	0xffffffff


	//   ....[12]....
        /*02b8*/ 	.word	0xffffffff


	//   ....[13]....
        /*02bc*/ 	.word	0xffffffff


	//   ....[14]....
        /*02c0*/ 	.word	0xffffffff


	//   ....[15]....
        /*02c4*/ 	.word	0xffffffff


	//   ....[16]....
        /*02c8*/ 	.word	0xffffffff


	//   ....[17]....
        /*02cc*/ 	.word	0xffffffff


	//   ....[18]....
        /*02d0*/ 	.word	0xffffffff


	//   ....[19]....
        /*02d4*/ 	.word	0xffffffff


	//   ....[20]....
        /*02d8*/ 	.word	0xffffffff


	//   ....[21]....
        /*02dc*/ 	.word	0xffffffff


	//   ....[22]....
        /*02e0*/ 	.word	0xffffffff


	//   ....[23]....
        /*02e4*/ 	.word	0xffffffff


	//   ....[24]....
        /*02e8*/ 	.word	0xffffffff


	//   ....[25]....
        /*02ec*/ 	.word	0xffffffff


	//   ....[26]....
        /*02f0*/ 	.word	0xffffffff


	//   ....[27]....
        /*02f4*/ 	.word	0xffffffff


	//   ....[28]....
        /*02f8*/ 	.word	0xffffffff


	//   ....[29]....
        /*02fc*/ 	.word	0xffffffff


	//   ....[30]....
        /*0300*/ 	.word	0xffffffff


	//   ....[31]....
        /*0304*/ 	.word	0xffffffff


	//   ....[32]....
        /*0308*/ 	.word	0xffffffff


	//   ....[33]....
        /*030c*/ 	.word	0xffffffff


	//   ....[34]....
        /*0310*/ 	.word	0xffffffff


	//   ....[35]....
        /*0314*/ 	.word	0xffffffff


	//   ....[36]....
        /*0318*/ 	.word	0xffffffff


	//   ....[37]....
        /*031c*/ 	.word	0xffffffff


	//   ....[38]....
        /*0320*/ 	.word	0xffffffff


	//   ....[39]....
        /*0324*/ 	.word	0xffffffff


	//   ....[40]....
        /*0328*/ 	.word	0xffffffff


	//   ....[41]....
        /*032c*/ 	.word	0xffffffff


	//   ....[42]....
        /*0330*/ 	.word	0xffffffff


	//   ....[43]....
        /*0334*/ 	.word	0xffffffff


	//   ....[44]....
        /*0338*/ 	.word	0xffffffff


	//   ....[45]....
        /*033c*/ 	.word	0xffffffff


	//   ....[46]....
        /*0340*/ 	.word	0xffffffff


	//   ....[47]....
        /*0344*/ 	.word	0xffffffff


	//   ....[48]....
        /*0348*/ 	.word	0xffffffff


	//   ....[49]....
        /*034c*/ 	.word	0xffffffff


	//   ....[50]....
        /*0350*/ 	.word	0xffffffff


	//   ....[51]....
        /*0354*/ 	.word	0xffffffff


	//   ....[52]....
        /*0358*/ 	.word	0xffffffff


	//   ....[53]....
        /*035c*/ 	.word	0xffffffff


	//   ....[54]....
        /*0360*/ 	.word	0xffffffff


	//   ....[55]....
        /*0364*/ 	.word	0xffffffff


	//   ....[56]....
        /*0368*/ 	.word	0xffffffff


	//   ....[57]....
        /*036c*/ 	.word	0xffffffff


	//   ....[58]....
        /*0370*/ 	.word	0xffffffff


	//   ....[59]....
        /*0374*/ 	.word	0xffffffff


	//   ....[60]....
        /*0378*/ 	.word	0xffffffff


	//   ....[61]....
        /*037c*/ 	.word	0xffffffff


	//   ....[62]....
        /*0380*/ 	.word	0xffffffff


	//   ....[63]....
        /*0384*/ 	.word	0xffffffff


	//   ....[64]....
        /*0388*/ 	.word	0xffffffff


	//   ....[65]....
        /*038c*/ 	.word	0xffffffff


	//   ....[66]....
        /*0390*/ 	.word	0xffffffff


	//   ....[67]....
        /*0394*/ 	.word	0xffffffff


	//   ....[68]....
        /*0398*/ 	.word	0xffffffff


	//   ....[69]....
        /*039c*/ 	.word	0xffffffff


	//   ....[70]....
        /*03a0*/ 	.word	0xffffffff


	//   ....[71]....
        /*03a4*/ 	.word	0xffffffff


	//   ....[72]....
        /*03a8*/ 	.word	0xffffffff


	//   ....[73]....
        /*03ac*/ 	.word	0xffffffff


	//   ....[74]....
        /*03b0*/ 	.word	0xffffffff


	//   ....[75]....
        /*03b4*/ 	.word	0xffffffff


	//   ....[76]....
        /*03b8*/ 	.word	0xffffffff


	//   ....[77]....
        /*03bc*/ 	.word	0xffffffff


	//   ....[78]....
        /*03c0*/ 	.word	0xffffffff


	//   ....[79]....
        /*03c4*/ 	.word	0xffffffff


	//   ....[80]....
        /*03c8*/ 	.word	0xffffffff


	//   ....[81]....
        /*03cc*/ 	.word	0xffffffff


	//   ....[82]....
        /*03d0*/ 	.word	0xffffffff


	//   ....[83]....
        /*03d4*/ 	.word	0xffffffff


	//   ....[84]....
        /*03d8*/ 	.word	0xffffffff


	//   ....[85]....
        /*03dc*/ 	.word	0xffffffff


	//   ....[86]....
        /*03e0*/ 	.word	0xffffffff


	//   ....[87]....
        /*03e4*/ 	.word	0xffffffff


	//   ....[88]....
        /*03e8*/ 	.word	0xffffffff


	//   ....[89]....
        /*03ec*/ 	.word	0xffffffff


	//   ....[90]....
        /*03f0*/ 	.word	0xffffffff


	//   ....[91]....
        /*03f4*/ 	.word	0xffffffff


	//   ....[92]....
        /*03f8*/ 	.word	0xffffffff


	//   ....[93]....
        /*03fc*/ 	.word	0xffffffff


	//   ....[94]....
        /*0400*/ 	.word	0xffffffff


	//   ....[95]....
        /*0404*/ 	.word	0xffffffff


	//   ....[96]....
        /*0408*/ 	.word	0xffffffff


	//   ....[97]....
        /*040c*/ 	.word	0xffffffff


	//   ....[98]....
        /*0410*/ 	.word	0xffffffff


	//   ....[99]....
        /*0414*/ 	.word	0xffffffff


	//   ....[100]....
        /*0418*/ 	.word	0xffffffff


	//   ....[101]....
        /*041c*/ 	.word	0xffffffff


	//   ....[102]....
        /*0420*/ 	.word	0xffffffff


	//   ....[103]....
        /*0424*/ 	.word	0xffffffff


	//   ....[104]....
        /*0428*/ 	.word	0xffffffff


	//   ....[105]....
        /*042c*/ 	.word	0xffffffff


	//   ....[106]....
        /*0430*/ 	.word	0xffffffff


	//   ....[107]....
        /*0434*/ 	.word	0xffffffff


	//----- nvinfo : EIATTR_COOP_GROUP_INSTR_OFFSETS
	.align		4
.L_130:
        /*0438*/ 	.byte	0x04, 0x28
        /*043a*/ 	.short	(.L_132 - .L_131)


	//   ....[0]....
.L_131:
        /*043c*/ 	.word	0x00000c30


	//   ....[1]....
        /*0440*/ 	.word	0x00000c60


	//   ....[2]....
        /*0444*/ 	.word	0x00000c90


	//   ....[3]....
        /*0448*/ 	.word	0x00000cb0


	//   ....[4]....
        /*044c*/ 	.word	0x00000ce0


	//   ....[5]....
        /*0450*/ 	.word	0x00000d00


	//   ....[6]....
        /*0454*/ 	.word	0x00000d40


	//   ....[7]....
        /*0458*/ 	.word	0x00000d70


	//   ....[8]....
        /*045c*/ 	.word	0x00000da0


	//   ....[9]....
        /*0460*/ 	.word	0x00000e20


	//   ....[10]....
        /*0464*/ 	.word	0x00000e30


	//   ....[11]....
        /*0468*/ 	.word	0x00000e70


	//   ....[12]....
        /*046c*/ 	.word	0x00000e90


	//   ....[13]....
        /*0470*/ 	.word	0x00000ec0


	//   ....[14]....
        /*0474*/ 	.word	0x00000ee0


	//   ....[15]....
        /*0478*/ 	.word	0x00000f00


	//   ....[16]....
        /*047c*/ 	.word	0x00002780


	//   ....[17]....
        /*0480*/ 	.word	0x000029c0


	//   ....[18]....
        /*0484*/ 	.word	0x00002b80


	//   ....[19]....
        /*0488*/ 	.word	0x00003a00


	//   ....[20]....
        /*048c*/ 	.word	0x000046b0


	//   ....[21]....
        /*0490*/ 	.word	0x000047d0


	//   ....[22]....
        /*0494*/ 	.word	0x000048e0


	//   ....[23]....
        /*0498*/ 	.word	0x00004a10


	//   ....[24]....
        /*049c*/ 	.word	0x00005300


	//   ....[25]....
        /*04a0*/ 	.word	0x000053a0


	//   ....[26]....
        /*04a4*/ 	.word	0x00005450


	//   ....[27]....
        /*04a8*/ 	.word	0x000054c0


	//   ....[28]....
        /*04ac*/ 	.word	0x000084d0


	//   ....[29]....
        /*04b0*/ 	.word	0x000086b0


	//   ....[30]....
        /*04b4*/ 	.word	0x00008890


	//   ....[31]....
        /*04b8*/ 	.word	0x00009ba0


	//   ....[32]....
        /*04bc*/ 	.word	0x0000a320


	//   ....[33]....
        /*04c0*/ 	.word	0x0000a4f0


	//   ....[34]....
        /*04c4*/ 	.word	0x0000a5c0


	//   ....[35]....
        /*04c8*/ 	.word	0x0000a790


	//   ....[36]....
        /*04cc*/ 	.word	0x0000a820


	//   ....[37]....
        /*04d0*/ 	.word	0x0000a970


	//   ....[38]....
        /*04d4*/ 	.word	0x0000adc0


	//   ....[39]....
        /*04d8*/ 	.word	0x0000ae20


	//   ....[40]....
        /*04dc*/ 	.word	0x0000e430


	//   ....[41]....
        /*04e0*/ 	.word	0x0000e490


	//   ....[42]....
        /*04e4*/ 	.word	0x0000e540


	//   ....[43]....
        /*04e8*/ 	.word	0x0000e5a0


	//   ....[44]....
        /*04ec*/ 	.word	0x0000e5d0


	//   ....[45]....
        /*04f0*/ 	.word	0x0000e6a0


	//   ....[46]....
        /*04f4*/ 	.word	0x0000e8e0


	//   ....[47]....
        /*04f8*/ 	.word	0x0000ebc0


	//   ....[48]....
        /*04fc*/ 	.word	0x00011990


	//   ....[49]....
        /*0500*/ 	.word	0x00011bc0


	//   ....[50]....
        /*0504*/ 	.word	0x00012470


	//   ....[51]....
        /*0508*/ 	.word	0x00012c30


	//   ....[52]....
        /*050c*/ 	.word	0x00013b20


	//   ....[53]....
        /*0510*/ 	.word	0x00013c20


	//   ....[54]....
        /*0514*/ 	.word	0x00013c70


	//   ....[55]....
        /*0518*/ 	.word	0x00013d80


	//   ....[56]....
        /*051c*/ 	.word	0x00013e70


	//   ....[57]....
        /*0520*/ 	.word	0x00013fd0


	//   ....[58]....
        /*0524*/ 	.word	0x00014300


	//   ....[59]....
        /*0528*/ 	.word	0x000143a0


	//   ....[60]....
        /*052c*/ 	.word	0x000166e0


	//   ....[61]....
        /*0530*/ 	.word	0x000166f0


	//   ....[62]....
        /*0534*/ 	.word	0x00016700


	//   ....[63]....
        /*0538*/ 	.word	0x00016710


	//   ....[64]....
        /*053c*/ 	.word	0x00016740


	//   ....[65]....
        /*0540*/ 	.word	0x00016760


	//   ....[66]....
        /*0544*/ 	.word	0x00016780


	//   ....[67]....
        /*0548*/ 	.word	0x00016790


	//   ....[68]....
        /*054c*/ 	.word	0x00017840


	//   ....[69]....
        /*0550*/ 	.word	0x00017870


	//   ....[70]....
        /*0554*/ 	.word	0x000178a0


	//   ....[71]....
        /*0558*/ 	.word	0x000178d0


	//   ....[72]....
        /*055c*/ 	.word	0x00017910


	//   ....[73]....
        /*0560*/ 	.word	0x000179f0


	//   ....[74]....
        /*0564*/ 	.word	0x00017a00


	//   ....[75]....
        /*0568*/ 	.word	0x00017a30


	//   ....[76]....
        /*056c*/ 	.word	0x00017a60


	//   ....[77]....
        /*0570*/ 	.word	0x00017aa0


	//   ....[78]....
        /*0574*/ 	.word	0x00017ac0


	//   ....[79]....
        /*0578*/ 	.word	0x00017ad0


	//   ....[80]....
        /*057c*/ 	.word	0x00017ae0


	//   ....[81]....
        /*0580*/ 	.word	0x00017c00


	//   ....[82]....
        /*0584*/ 	.word	0x00017c10


	//   ....[83]....
        /*0588*/ 	.word	0x00017c90


	//   ....[84]....
        /*058c*/ 	.word	0x00017cb0


	//   ....[85]....
        /*0590*/ 	.word	0x00017cf0


	//   ....[86]....
        /*0594*/ 	.word	0x00017d00


	//   ....[87]....
        /*0598*/ 	.word	0x00017d10


	//   ....[88]....
        /*059c*/ 	.word	0x00017e00


	//   ....[89]....
        /*05a0*/ 	.word	0x00017e30


	//   ....[90]....
        /*05a4*/ 	.word	0x00017f60


	//   ....[91]....
        /*05a8*/ 	.word	0x00017f70


	//   ....[92]....
        /*05ac*/ 	.word	0x000184d0


	//   ....[93]....
        /*05b0*/ 	.word	0x00018510


	//   ....[94]....
        /*05b4*/ 	.word	0x00018540


	//   ....[95]....
        /*05b8*/ 	.word	0x00018570


	//   ....[96]....
        /*05bc*/ 	.word	0x000185a0


	//   ....[97]....
        /*05c0*/ 	.word	0x000185d0


	//   ....[98]....
        /*05c4*/ 	.word	0x00018600


	//   ....[99]....
        /*05c8*/ 	.word	0x00018630


	//   ....[100]....
        /*05cc*/ 	.word	0x00018650


	//   ....[101]....
        /*05d0*/ 	.word	0x00018670


	//   ....[102]....
        /*05d4*/ 	.word	0x00018680


	//   ....[103]....
        /*05d8*/ 	.word	0x00018690


	//   ....[104]....
        /*05dc*/ 	.word	0x000186a0


	//   ....[105]....
        /*05e0*/ 	.word	0x000186b0


	//   ....[106]....
        /*05e4*/ 	.word	0x000186c0


	//   ....[107]....
        /*05e8*/ 	.word	0x000186f0


	//----- nvinfo : EIATTR_EXIT_INSTR_OFFSETS
	.align		4
.L_132:
        /*05ec*/ 	.byte	0x04, 0x1c
        /*05ee*/ 	.short	(.L_134 - .L_133)


	//   ....[0]....
.L_133:
        /*05f0*/ 	.word	0x00000040


	//   ....[1]....
        /*05f4*/ 	.word	0x00017f90


	//   ....[2]....
        /*05f8*/ 	.word	0x00017fd0


	//   ....[3]....
        /*05fc*/ 	.word	0x00018880


	//   ....[4]....
        /*0600*/ 	.word	0x000188c0


	//----- nvinfo : EIATTR_CTAIDZ_USED
	.align		4
.L_134:
        /*0604*/ 	.byte	0x01, 0x04
	.zero		2


	//----- nvinfo : EIATTR_MAX_THREADS
	.align		4
        /*0608*/ 	.byte	0x04, 0x05
        /*060a*/ 	.short	(.L_136 - .L_135)
.L_135:
        /*060c*/ 	.word	0x00000080
        /*0610*/ 	.word	0x00000001
        /*0614*/ 	.word	0x00000001


	//----- nvinfo : EIATTR_CRS_STACK_SIZE
	.align		4
.L_136:
        /*0618*/ 	.byte	0x04, 0x1e
        /*061a*/ 	.short	(.L_138 - .L_137)
.L_137:
        /*061c*/ 	.word	0x00000000
.L_138:


//--------------------- .nv.info._ZN7cutlass13device_kernelIN5flash19enable_sm80_to_sm89INS1_16FlashAttnFwdSm80INS1_25CollectiveMainloopFwdSm80ILi4ELi1ELb0EN4cute5tupleIJNS5_1CILi128EEENS7_ILi96EEENS7_ILi64EEEEEELi64ENS_10bfloat16_tEfNS_4arch4Sm80ELb0ELb1ELb0ELb1ELb0ELb0ELb1ELb0EEENS1_21CollectiveEpilogueFwdINS6_IJS8_SA_S9_EEENS6_IJNS7_ILi1EEESI_SI_EEESC_SE_Li128ELb1ELb1ELb0ELb0EEENS1_19SingleTileSchedulerILb1ELb0ELb1ELi128EEEEEEEEEvNT_6ParamsE --------------------------
	.section	.nv.info._ZN7cutlass13device_kernelIN5flash19enable_sm80_to_sm89INS1_16FlashAttnFwdSm80INS1_25CollectiveMainloopFwdSm80ILi4ELi1ELb0EN4cute5tupleIJNS5_1CILi128EEENS7_ILi96EEENS7_ILi64EEEEEELi64ENS_10bfloat16_tEfNS_4arch4Sm80ELb0ELb1ELb0ELb1ELb0ELb0ELb1ELb0EEENS1_21CollectiveEpilogueFwdINS6_IJS8_SA_S9_EEENS6_IJNS7_ILi1EEESI_SI_EEESC_SE_Li128ELb1ELb1ELb0ELb0EEENS1_19SingleTileSchedulerILb1ELb0ELb1ELi128EEEEEEEEEvNT_6ParamsE,"",@"SHT_CUDA_INFO"
	.sectionflags	@""
	.align	4


	//----- nvinfo : EIATTR_CUDA_API_VERSION
	.align		4
        /*0000*/ 	.byte	0x04, 0x37
        /*0002*/ 	.short	(.L_140 - .L_139)
.L_139:
        /*0004*/ 	.word	0x00000082


	//----- nvinfo : EIATTR_SW2861232_WAR
	.align		4
.L_140:
        /*0008*/ 	.byte	0x01, 0x35
	.zero		2


	//----- nvinfo : EIATTR_PARAM_CBANK
	.align		4
        /*000c*/ 	.byte	0x04, 0x0a
        /*000e*/ 	.short	(.L_142 - .L_141)
	.align		4
.L_141:
        /*0010*/ 	.word	index@(.nv.constant0._ZN7cutlass13device_kernelIN5flash19enable_sm80_to_sm89INS1_16FlashAttnFwdSm80INS1_25CollectiveMainloopFwdSm80ILi4ELi1ELb0EN4cute5tupleIJNS5_1CILi128EEENS7_ILi96EEENS7_ILi64EEEEEELi64ENS_10bfloat16_tEfNS_4arch4Sm80ELb0ELb1ELb0ELb1ELb0ELb0ELb1ELb0EEENS1_21CollectiveEpilogueFwdINS6_IJS8_SA_S9_EEENS6_IJNS7_ILi1EEESI_SI_EEESC_SE_Li128ELb1ELb1ELb0ELb0EEENS1_19SingleTileSchedulerILb1ELb0ELb1ELi128EEEEEEEEEvNT_6ParamsE)
        /*0014*/ 	.short	0x0160
        /*0016*/ 	.short	0x0418


	//----- nvinfo : EIATTR_CBANK_PARAM_SIZE
	.align		4
.L_142:
        /*0018*/ 	.byte	0x03, 0x19
        /*001a*/ 	.short	0x0418


	//----- nvinfo : EIATTR_KPARAM_INFO
	.align		4
        /*001c*/ 	.byte	0x04, 0x17
        /*001e*/ 	.short	(.L_144 - .L_143)
.L_143:
        /*0020*/ 	.word	0x00000000
        /*0024*/ 	.short	0x0000
        /*0026*/ 	.short	0x0000
        /*0028*/ 	.byte	0x00, 0xf0, 0x61, 0x10


	//----- nvinfo : EIATTR_MAXREG_COUNT
	.align		4
.L_144:
        /*002c*/ 	.byte	0x03, 0x1b
        /*002e*/ 	.short	0x00ff


	//----- nvinfo : EIATTR_NUM_BARRIERS
	.align		4
        /*0030*/ 	.byte	0x02, 0x4c
        /*0032*/ 	.byte	0x02
	.zero		1


	//----- nvinfo : EIATTR_ANNOTATIONS
	.align		4
        /*0034*/ 	.byte	0x04, 0x55
        /*0036*/ 	.short	(.L_146 - .L_145)


	//   ....[0]....
.L_145:
        /* <DEDUP_REMOVED lines=34> */


	//----- nvinfo : EIATTR_MERCURY_ISA_VERSION
	.align		4
.L_146:
        /*0248*/ 	.byte	0x03, 0x5f
        /*024a*/ 	.short	0x0000


	//----- nvinfo : EIATTR_COOP_GROUP_MASK_REGIDS
	.align		4
        /*024c*/ 	.byte	0x04, 0x29
        /*024e*/ 	.short	(.L_148 - .L_147)


	//   ....[0]....
.L_147:
        /*0250*/ 	.word	0xffffffff


	//   ....[1]....
        /*0254*/ 	.word	0xffffffff


	//   ....[2]....
        /*0258*/ 	.word	0xffffffff


	//   ....[3]....
        /*025c*/ 	.word	0xffffffff


	//   ....[4]....
        /*0260*/ 	.word	0xffffffff


	//   ....[5]....
        /*0264*/ 	.word	0xffffffff


	//   ....[6]....
        /*0268*/ 	.word	0xffffffff


	//   ....[7]....
        /*026c*/ 	.word	0xffffffff


	//   ....[8]....
        /*0270*/ 	.word	0xffffffff


	//   ....[9]....
        /*0274*/ 	.word	0xffffffff


	//   ....[10]....
        /*0278*/ 	.word	0xffffffff


	//   ....[11]....
        /*027c*/ 	.word	0xffffffff


	//   ....[12]....
        /*0280*/ 	.word	0xffffffff


	//   ....[13]....
        /*0284*/ 	.word	0xffffffff


	//   ....[14]....
        /*0288*/ 	.word	0xffffffff


	//   ....[15]....
        /*028c*/ 	.word	0xffffffff


	//   ....[16]....
        /*0290*/ 	.word	0xffffffff


	//   ....[17]....
        /*0294*/ 	.word	0xffffffff


	//   ....[18]....
        /*0298*/ 	.word	0xffffffff


	//   ....[19]....
        /*029c*/ 	.word	0xffffffff


	//   ....[20]....
        /*02a0*/ 	.word	0xffffffff


	//   ....[21]....
        /*02a4*/ 	.word	0xffffffff


	//   ....[22]....
        /*02a8*/ 	.word	0xffffffff


	//   ....[23]....
        /*02ac*/ 	.word	0xffffffff


	//   ....[24]....
        /*02b0*/ 	.word	0xffffffff


	//   ....[25]....
        /*02b4*/ 	.word	0xffffffff


	//   ....[26]....
        /*02b8*/ 	.word	0xffffffff


	//   ....[27]....
        /*02bc*/ 	.word	0xffffffff


	//   ....[28]....
        /*02c0*/ 	.word	0xffffffff


	//   ....[29]....
        /*02c4*/ 	.word	0xffffffff


	//   ....[30]....
        /*02c8*/ 	.word	0xffffffff


	//   ....[31]....
        /*02cc*/ 	.word	0xffffffff


	//   ....[32]....
        /*02d0*/ 	.word	0xffffffff


	//   ....[33]....
        /*02d4*/ 	.word	0xffffffff


	//   ....[34]....
        /*02d8*/ 	.word	0xffffffff


	//   ....[35]....
        /*02dc*/ 	.word	0xffffffff


	//   ....[36]....
        /*02e0*/ 	.word	0xffffffff


	//   ....[37]....
        /*02e4*/ 	.word	0xffffffff


	//   ....[38]....
        /*02e8*/ 	.word	0xffffffff


	//   ....[39]....
        /*02ec*/ 	.word	0xffffffff


	//   ....[40]....
        /*02f0*/ 	.word	0xffffffff


	//   ....[41]....
        /*02f4*/ 	.word	0xffffffff


	//   ....[42]....
        /*02f8*/ 	.word	0xffffffff


	//   ....[43]....
        /*02fc*/ 	.word	0xffffffff


	//   ....[44]....
        /*0300*/ 	.word	0xffffffff


	//   ....[45]....
        /*0304*/ 	.word	0xffffffff


	//   ....[46]....
        /*0308*/ 	.word	0xffffffff


	//   ....[47]....
        /*030c*/ 	.word	0xffffffff


	//   ....[48]....
        /*0310*/ 	.word	0xffffffff


	//   ....[49]....
        /*0314*/ 	.word	0xffffffff


	//   ....[50]....
        /*0318*/ 	.word	0xffffffff


	//   ....[51]....
        /*031c*/ 	.word	0xffffffff


	//   ....[52]....
        /*0320*/ 	.word	0xffffffff


	//   ....[53]....
        /*0324*/ 	.word	0xffffffff


	//   ....[54]....
        /*0328*/ 	.word	0xffffffff


	//   ....[55]....
        /*032c*/ 	.word	0xffffffff


	//   ....[56]....
        /*0330*/ 	.word	0xffffffff


	//   ....[57]....
        /*0334*/ 	.word	0xffffffff


	//   ....[58]....
        /*0338*/ 	.word	0xffffffff


	//   ....[59]....
        /*033c*/ 	.word	0xffffffff


	//   ....[60]....
        /*0340*/ 	.word	0xffffffff


	//   ....[61]....
        /*0344*/ 	.word	0xffffffff


	//   ....[62]....
        /*0348*/ 	.word	0xffffffff


	//   ....[63]....
        /*034c*/ 	.word	0xffffffff


	//   ....[64]....
        /*0350*/ 	.word	0xffffffff


	//   ....[65]....
        /*0354*/ 	.word	0xffffffff


	//   ....[66]....
        /*0358*/ 	.word	0xffffffff


	//   ....[67]....
        /*035c*/ 	.word	0xffffffff


	//   ....[68]....
        /*0360*/ 	.word	0xffffffff


	//   ....[69]....
        /*0364*/ 	.word	0xffffffff


	//   ....[70]....
        /*0368*/ 	.word	0xffffffff


	//   ....[71]....
        /*036c*/ 	.word	0xffffffff


	//   ....[72]....
        /*0370*/ 	.word	0xffffffff


	//   ....[73]....
        /*0374*/ 	.word	0xffffffff


	//   ....[74]....
        /*0378*/ 	.word	0xffffffff


	//   ....[75]....
        /*037c*/ 	.word	0xffffffff


	//   ....[76]....
        /*0380*/ 	.word	0xffffffff


	//   ....[77]....
        /*0384*/ 	.word	0xffffffff


	//   ....[78]....
        /*0388*/ 	.word	0xffffffff


	//   ....[79]....
        /*038c*/ 	.word	0xffffffff


	//   ....[80]....
        /*0390*/ 	.word	0xffffffff


	//   ....[81]....
        /*0394*/ 	.word	0xffffffff


	//   ....[82]....
        /*0398*/ 	.word	0xffffffff


	//   ....[83]....
        /*039c*/ 	.word	0xffffffff


	//   ....[84]....
        /*03a0*/ 	.word	0xffffffff


	//   ....[85]....
        /*03a4*/ 	.word	0xffffffff


	//   ....[86]....
        /*03a8*/ 	.word	0xffffffff


	//   ....[87]....
        /*03ac*/ 	.word	0xffffffff


	//   ....[88]....
        /*03b0*/ 	.word	0xffffffff


	//   ....[89]....
        /*03b4*/ 	.word	0xffffffff


	//   ....[90]....
        /*03b8*/ 	.word	0xffffffff


	//   ....[91]....
        /*03bc*/ 	.word	0xffffffff


	//   ....[92]....
        /*03c0*/ 	.word	0xffffffff


	//   ....[93]....
        /*03c4*/ 	.word	0xffffffff


	//   ....[94]....
        /*03c8*/ 	.word	0xffffffff


	//   ....[95]....
        /*03cc*/ 	.word	0xffffffff


	//   ....[96]....
        /*03d0*/ 	.word	0xffffffff


	//   ....[97]....
        /*03d4*/ 	.word	0xffffffff


	//   ....[98]....
        /*03d8*/ 	.word	0xffffffff


	//   ....[99]....
        /*03dc*/ 	.word	0xffffffff


	//   ....[100]....
        /*03e0*/ 	.word	0xffffffff


	//   ....[101]....
        /*03e4*/ 	.word	0xffffffff


	//   ....[102]....
        /*03e8*/ 	.word	0xffffffff


	//   ....[103]....
        /*03ec*/ 	.word	0xffffffff


	//   ....[104]....
        /*03f0*/ 	.word	0xffffffff


	//   ....[105]....
        /*03f4*/ 	.word	0xffffffff


	//   ....[106]....
        /*03f8*/ 	.word	0xffffffff


	//   ....[107]....
        /*03fc*/ 	.word	0xffffffff


	//   ....[108]....
        /*0400*/ 	.word	0xffffffff


	//----- nvinfo : EIATTR_COOP_GROUP_INSTR_OFFSETS
	.align		4
.L_148:
        /*0404*/ 	.byte	0x04, 0x28
        /*0406*/ 	.short	(.L_150 - .L_149)


	//   ....[0]....
.L_149:
        /*0408*/ 	.word	0x00000090


	//   ....[1]....
        /*040c*/ 	.word	0x00001400


	//   ....[2]....
        /*0410*/ 	.word	0x000014e0


	//   ....[3]....
        /*0414*/ 	.word	0x00001680


	//   ....[4]....
        /*0418*/ 	.word	0x000016b0


	//   ....[5]....
        /*041c*/ 	.word	0x00001740


	//   ....[6]....
        /*0420*/ 	.word	0x00001770


	//   ....[7]....
        /*0424*/ 	.word	0x00001800


	//   ....[8]....
        /*0428*/ 	.word	0x00001830


	//   ....[9]....
        /*042c*/ 	.word	0x000018c0


	//   ....[10]....
        /*0430*/ 	.word	0x000018f0


	//   ....[11]....
        /*0434*/ 	.word	0x00001980


	//   ....[12]....
        /*0438*/ 	.word	0x000019b0


	//   ....[13]....
        /*043c*/ 	.word	0x00001a40


	//   ....[14]....
        /*0440*/ 	.word	0x00001a70


	//   ....[15]....
        /*0444*/ 	.word	0x00001af0


	//   ....[16]....
        /*0448*/ 	.word	0x00001b30


	//   ....[17]....
        /*044c*/ 	.word	0x00003180


	//   ....[18]....
        /*0450*/ 	.word	0x000033f0


	//   ....[19]....
        /*0454*/ 	.word	0x000035b0


	//   ....[20]....
        /*0458*/ 	.word	0x000049e0


	//   ....[21]....
        /*045c*/ 	.word	0x000056d0


	//   ....[22]....
        /*0460*/ 	.word	0x00005710


	//   ....[23]....
        /*0464*/ 	.word	0x00005830


	//   ....[24]....
        /*0468*/ 	.word	0x00005870


	//   ....[25]....
        /*046c*/ 	.word	0x000065c0


	//   ....[26]....
        /*0470*/ 	.word	0x00006670


	//   ....[27]....
        /*0474*/ 	.word	0x00006880


	//   ....[28]....
        /*0478*/ 	.word	0x00006900


	//   ....[29]....
        /*047c*/ 	.word	0x00009530


	//   ....[30]....
        /*0480*/ 	.word	0x000097b0


	//   ....[31]....
        /*0484*/ 	.word	0x00009990


	//   ....[32]....
        /*0488*/ 	.word	0x0000a710


	//   ....[33]....
        /*048c*/ 	.word	0x0000b5f0


	//   ....[34]....
        /*0490*/ 	.word	0x0000b6c0


	//   ....[35]....
        /*0494*/ 	.word	0x0000b7d0


	//   ....[36]....
        /*0498*/ 	.word	0x0000b880


	//   ....[37]....
        /*049c*/ 	.word	0x0000b8d0


	//   ....[38]....
        /*04a0*/ 	.word	0x0000b9f0


	//   ....[39]....
        /*04a4*/ 	.word	0x0000beb0


	//   ....[40]....
        /*04a8*/ 	.word	0x0000bf30


	//   ....[41]....
        /*04ac*/ 	.word	0x0000f650


	//   ....[42]....
        /*04b0*/ 	.word	0x0000f6b0


	//   ....[43]....
        /*04b4*/ 	.word	0x0000f760


	//   ....[44]....
        /*04b8*/ 	.word	0x0000f7c0


	//   ....[45]....
        /*04bc*/ 	.word	0x0000f7f0


	//   ....[46]....
        /*04c0*/ 	.word	0x0000f8c0


	//   ....[47]....
        /*04c4*/ 	.word	0x0000fb00


	//   ....[48]....
        /*04c8*/ 	.word	0x0000fde0


	//   ....[49]....
        /*04cc*/ 	.word	0x00012ba0


	//   ....[50]....
        /*04d0*/ 	.word	0x00012de0


	//   ....[51]....
        /*04d4*/ 	.word	0x000136a0


	//   ....[52]....
        /*04d8*/ 	.word	0x00013e50


	//   ....[53]....
        /*04dc*/ 	.word	0x00014df0


	//   ....[54]....
        /*04e0*/ 	.word	0x00014e60


	//   ....[55]....
        /*04e4*/ 	.word	0x00015060


	//   ....[56]....
        /*04e8*/ 	.word	0x000150e0


	//   ....[57]....
        /*04ec*/ 	.word	0x00015120


	//   ....[58]....
        /*04f0*/ 	.word	0x000151e0


	//   ....[59]....
        /*04f4*/ 	.word	0x00015520


	//   ....[60]....
        /*04f8*/ 	.word	0x000155e0


	//   ....[61]....
        /*04fc*/ 	.word	0x000178d0


	//   ....[62]....
        /*0500*/ 	.word	0x000178e0


	//   ....[63]....
        /*0504*/ 	.word	0x000178f0


	//   ....[64]....
        /*0508*/ 	.word	0x00017900


	//   ....[65]....
        /*050c*/ 	.word	0x00017930


	//   ....[66]....
        /*0510*/ 	.word	0x00017950


	//   ....[67]....
        /*0514*/ 	.word	0x00017970


	//   ....[68]....
        /*0518*/ 	.word	0x00017980


	//   ....[69]....
        /*051c*/ 	.word	0x00018c60


	//   ....[70]....
        /*0520*/ 	.word	0x00018cd0


	//   ....[71]....
        /*0524*/ 	.word	0x00018d00


	//   ....[72]....
        /*0528*/ 	.word	0x00018d30


	//   ....[73]....
        /*052c*/ 	.word	0x00018d70


	//   ....[74]....
        /*0530*/ 	.word	0x00018da0


	//   ....[75]....
        /*0534*/ 	.word	0x00018dd0


	//   ....[76]....
        /*0538*/ 	.word	0x00018de0


	//   ....[77]....
        /*053c*/ 	.word	0x00018ec0


	//   ....[78]....
        /*0540*/ 	.word	0x00018f20


	//   ....[79]....
        /*0544*/ 	.word	0x00018f50


	//   ....[80]....
        /*0548*/ 	.word	0x00018fb0


	//   ....[81]....
        /*054c*/ 	.word	0x00018fc0


	//   ....[82]....
        /*0550*/ 	.word	0x00018fd0


	//   ....[83]....
        /*0554*/ 	.word	0x00018ff0


	//   ....[84]....
        /*0558*/ 	.word	0x00019050


	//   ....[85]....
        /*055c*/ 	.word	0x00019100


	//   ....[86]....
        /*0560*/ 	.word	0x00019110


	//   ....[87]....
        /*0564*/ 	.word	0x00019140


	//   ....[88]....
        /*0568*/ 	.word	0x00019150


	//   ....[89]....
        /*056c*/ 	.word	0x00019160


	//   ....[90]....
        /*0570*/ 	.word	0x00019170


	//   ....[91]....
        /*0574*/ 	.word	0x000191f0


	//   ....[92]....
        /*0578*/ 	.word	0x00019200


	//   ....[93]....
        /*057c*/ 	.word	0x00019960


	//   ....[94]....
        /*0580*/ 	.word	0x000199a0


	//   ....[95]....
        /*0584*/ 	.word	0x000199d0


	//   ....[96]....
        /*0588*/ 	.word	0x00019a00


	//   ....[97]....
        /*058c*/ 	.word	0x00019a30


	//   ....[98]....
        /*0590*/ 	.word	0x00019a60


	//   ....[99]....
        /*0594*/ 	.word	0x00019a90


	//   ....[100]....
        /*0598*/ 	.word	0x00019ab0


	//   ....[101]....
        /*059c*/ 	.word	0x00019ad0


	//   ....[102]....
        /*05a0*/ 	.word	0x00019b00


	//   ....[103]....
        /*05a4*/ 	.word	0x00019b10


	//   ....[104]....
        /*05a8*/ 	.word	0x00019b20


	//   ....[105]....
        /*05ac*/ 	.word	0x00019b30


	//   ....[106]....
        /*05b0*/ 	.word	0x00019b40


	//   ....[107]....
        /*05b4*/ 	.word	0x00019b70


	//   ....[108]....
        /*05b8*/ 	.word	0x00019b90


	//----- nvinfo : EIATTR_EXIT_INSTR_OFFSETS
	.align		4
.L_150:
        /*05bc*/ 	.byte	0x04, 0x1c
        /*05be*/ 	.short	(.L_152 - .L_151)


	//   ....[0]....
.L_151:
        /*05c0*/ 	.word	0x00000370


	//   ....[1]....
        /*05c4*/ 	.word	0x000192a0


	//   ....[2]....
        /*05c8*/ 	.word	0x000192e0


	//   ....[3]....
        /*05cc*/ 	.word	0x00019cf0


	//   ....[4]....
        /*05d0*/ 	.word	0x00019d30


	//----- nvinfo : EIATTR_CTAIDZ_USED
	.align		4
.L_152:
        /*05d4*/ 	.byte	0x01, 0x04
	.zero		2


	//----- nvinfo : EIATTR_MAX_THREADS
	.align		4
        /*05d8*/ 	.byte	0x04, 0x05
        /*05da*/ 	.short	(.L_154 - .L_153)
.L_153:
        /*05dc*/ 	.word	0x00000080
        /*05e0*/ 	.word	0x00000001
        /*05e4*/ 	.word	0x00000001


	//----- nvinfo : EIATTR_CRS_STACK_SIZE
	.align		4
.L_154:
        /*05e8*/ 	.byte	0x04, 0x1e
        /*05ea*/ 	.short	(.L_156 - .L_155)
.L_155:
        /*05ec*/ 	.word	0x00000000
.L_156:


//--------------------- .nv.info._ZN7cutlass13device_kernelIN5flash19enable_sm80_to_sm89INS1_16FlashAttnFwdSm80INS1_25CollectiveMainloopFwdSm80ILi4ELi1ELb0EN4cute5tupleIJNS5_1CILi128EEENS7_ILi96EEENS7_ILi64EEEEEELi64ENS_10bfloat16_tEfNS_4arch4Sm80ELb0ELb1ELb0ELb1ELb0ELb1ELb1ELb0EEENS1_21CollectiveEpilogueFwdINS6_IJS8_SA_S9_EEENS6_IJNS7_ILi1EEESI_SI_EEESC_SE_Li128ELb1ELb1ELb0ELb0EEENS1_19SingleTileSchedulerILb1ELb0ELb1ELi128EEEEEEEEEvNT_6ParamsE --------------------------
	.section	.nv.info._ZN7cutlass13device_kernelIN5flash19enable_sm80_to_sm89INS1_16FlashAttnFwdSm80INS1_25CollectiveMainloopFwdSm80ILi4ELi1ELb0EN4cute5tupleIJNS5_1CILi128EEENS7_ILi96EEENS7_ILi64EEEEEELi64ENS_10bfloat16_tEfNS_4arch4Sm80ELb0ELb1ELb0ELb1ELb0ELb1ELb1ELb0EEENS1_21CollectiveEpilogueFwdINS6_IJS8_SA_S9_EEENS6_IJNS7_ILi1EEESI_SI_EEESC_SE_Li128ELb1ELb1ELb0ELb0EEENS1_19SingleTileSchedulerILb1ELb0ELb1ELi128EEEEEEEEEvNT_6ParamsE,"",@"SHT_CUDA_INFO"
	.sectionflags	@""
	.align	4


	//----- nvinfo : EIATTR_CUDA_API_VERSION
	.align		4
        /*0000*/ 	.byte	0x04, 0x37
        /*0002*/ 	.short	(.L_158 - .L_157)
.L_157:
        /*0004*/ 	.word	0x00000082


	//----- nvinfo : EIATTR_SW2861232_WAR
	.align		4
.L_158:
        /*0008*/ 	.byte	0x01, 0x35
	.zero		2


	//----- nvinfo : EIATTR_PARAM_CBANK
	.align		4
        /*000c*/ 	.byte	0x04, 0x0a
        /*000e*/ 	.short	(.L_160 - .L_159)
	.align		4
.L_159:
        /*0010*/ 	.word	index@(.nv.constant0._ZN7cutlass13device_kernelIN5flash19enable_sm80_to_sm89INS1_16FlashAttnFwdSm80INS1_25CollectiveMainloopFwdSm80ILi4ELi1ELb0EN4cute5tupleIJNS5_1CILi128EEENS7_ILi96EEENS7_ILi64EEEEEELi64ENS_10bfloat16_tEfNS_4arch4Sm80ELb0ELb1ELb0ELb1ELb0ELb1ELb1ELb0EEENS1_21CollectiveEpilogueFwdINS6_IJS8_SA_S9_EEENS6_IJNS7_ILi1EEESI_SI_EEESC_SE_Li128ELb1ELb1ELb0ELb0EEENS1_19SingleTileSchedulerILb1ELb0ELb1ELi128EEEEEEEEEvNT_6ParamsE)
        /*0014*/ 	.short	0x0160
        /*0016*/ 	.short	0x0418


	//----- nvinfo : EIATTR_CBANK_PARAM_SIZE
	.align		4
.L_160:
        /*0018*/ 	.byte	0x03, 0x19
        /*001a*/ 	.short	0x0418


	//----- nvinfo : EIATTR_KPARAM_INFO
	.align		4
        /*001c*/ 	.byte	0x04, 0x17
        /*001e*/ 	.short	(.L_162 - .L_161)
.L_161:
        /*0020*/ 	.word	0x00000000
        /*0024*/ 	.short	0x0000
        /*0026*/ 	.short	0x0000
        /*0028*/ 	.byte	0x00, 0xf0, 0x61, 0x10


	//----- nvinfo : EIATTR_MAXREG_COUNT
	.align		4
.L_162:
        /*002c*/ 	.byte	0x03, 0x1b
        /*002e*/ 	.short	0x00ff


	//----- nvinfo : EIATTR_NUM_BARRIERS
	.align		4
        /*0030*/ 	.byte	0x02, 0x4c
        /*0032*/ 	.byte	0x02
	.zero		1


	//----- nvinfo : EIATTR_ANNOTATIONS
	.align		4
        /*0034*/ 	.byte	0x04, 0x55
        /*0036*/ 	.short	(.L_164 - .L_163)


	//   ....[0]....
.L_163:
        /* <DEDUP_REMOVED lines=56> */


	//----- nvinfo : EIATTR_MERCURY_ISA_VERSION
	.align		4
.L_164:
        /*03a0*/ 	.byte	0x03, 0x5f
        /*03a2*/ 	.short	0x0000


	//----- nvinfo : EIATTR_COOP_GROUP_MASK_REGIDS
	.align		4
        /*03a4*/ 	.byte	0x04, 0x29
        /*03a6*/ 	.short	(.L_166 - .L_165)


	//   ....[0]....
.L_165:
        /*03a8*/ 	.word	0xffffffff


	//   ....[1]....
        /*03ac*/ 	.word	0xffffffff


	//   ....[2]....
        /*03b0*/ 	.word	0xffffffff


	//   ....[3]....
        /*03b4*/ 	.word	0xffffffff


	//   ....[4]....
        /*03b8*/ 	.word	0xffffffff


	//   ....[5]....
        /*03bc*/ 	.word	0xffffffff


	//   ....[6]....
        /*03c0*/ 	.word	0xffffffff


	//   ....[7]....
        /*03c4*/ 	.word	0xffffffff


	//   ....[8]....
        /*03c8*/ 	.word	0xffffffff


	//   ....[9]....
        /*03cc*/ 	.word	0xffffffff


	//   ....[10]....
        /*03d0*/ 	.word	0xffffffff


	//   ....[11]....
        /*03d4*/ 	.word	0xffffffff


	//   ....[12]....
        /*03d8*/ 	.word	0xffffffff


	//   ....[13]....
        /*03dc*/ 	.word	0xffffffff


	//   ....[14]....
        /*03e0*/ 	.word	0xffffffff


	//   ....[15]....
        /*03e4*/ 	.word	0xffffffff


	//   ....[16]....
        /*03e8*/ 	.word	0xffffffff


	//   ....[17]....
        /*03ec*/ 	.word	0xffffffff


	//   ....[18]....
        /*03f0*/ 	.word	0xffffffff


	//   ....[19]....
        /*03f4*/ 	.word	0xffffffff


	//   ....[20]....
        /*03f8*/ 	.word	0xffffffff


	//   ....[21]....
        /*03fc*/ 	.word	0xffffffff


	//   ....[22]....
        /*0400*/ 	.word	0xffffffff


	//   ....[23]....
        /*0404*/ 	.word	0xffffffff


	//   ....[24]....
        /*0408*/ 	.word	0xffffffff


	//   ....[25]....
        /*040c*/ 	.word	0xffffffff


	//   ....[26]....
        /*0410*/ 	.word	0xffffffff


	//   ....[27]....
        /*0414*/ 	.word	0xffffffff


	//   ....[28]....
        /*0418*/ 	.word	0xffffffff


	//   ....[29]....
        /*041c*/ 	.word	0xffffffff


	//   ....[30]....
        /*0420*/ 	.word	0xffffffff


	//   ....[31]....
        /*0424*/ 	.word	0xffffffff


	//   ....[32]....
        /*0428*/ 	.word	0xffffffff


	//   ....[33]....
        /*042c*/ 	.word	0xffffffff


	//   ....[34]....
        /*0430*/ 	.word	0xffffffff


	//   ....[35]....
        /*0434*/ 	.word	0xffffffff


	//   ....[36]....
        /*0438*/ 	.word	0xffffffff


	//   ....[37]....
        /*043c*/ 	.word	0xffffffff


	//   ....[38]....
        /*0440*/ 	.word	0xffffffff


	//   ....[39]....
        /*0444*/ 	.word	0xffffffff


	//   ....[40]....
        /*0448*/ 	.word	0xffffffff


	//   ....[41]....
        /*044c*/ 	.word	0xffffffff


	//   ....[42]....
        /*0450*/ 	.word	0xffffffff


	//   ....[43]....
        /*0454*/ 	.word	0xffffffff


	//   ....[44]....
        /*0458*/ 	.word	0xffffffff


	//   ....[45]....
        /*045c*/ 	.word	0xffffffff


	//   ....[46]....
        /*0460*/ 	.word	0xffffffff


	//   ....[47]....
        /*0464*/ 	.word	0xffffffff


	//   ....[48]....
        /*0468*/ 	.word	0xffffffff


	//   ....[49]....
        /*046c*/ 	.word	0xffffffff


	//   ....[50]....
        /*0470*/ 	.word	0xffffffff


	//   ....[51]....
        /*0474*/ 	.word	0xffffffff


	//   ....[52]....
        /*0478*/ 	.word	0xffffffff


	//   ....[53]....
        /*047c*/ 	.word	0xffffffff


	//   ....[54]....
        /*0480*/ 	.word	0xffffffff


	//   ....[55]....
        /*0484*/ 	.word	0xffffffff


	//   ....[56]....
        /*0488*/ 	.word	0xffffffff


	//   ....[57]....
        /*048c*/ 	.word	0xffffffff


	//   ....[58]....
        /*0490*/ 	.word	0xffffffff


	//   ....[59]....
        /*0494*/ 	.word	0xffffffff


	//   ....[60]....
        /*0498*/ 	.word	0xffffffff


	//   ....[61]....
        /*049c*/ 	.word	0xffffffff


	//   ....[62]....
        /*04a0*/ 	.word	0xffffffff


	//   ....[63]....
        /*04a4*/ 	.word	0xffffffff


	//   ....[64]....
        /*04a8*/ 	.word	0xffffffff


	//   ....[65]....
        /*04ac*/ 	.word	0xffffffff


	//   ....[66]....
        /*04b0*/ 	.word	0xffffffff


	//   ....[67]....
        /*04b4*/ 	.word	0xffffffff


	//   ....[68]....
        /*04b8*/ 	.word	0xffffffff


	//   ....[69]....
        /*04bc*/ 	.word	0xffffffff


	//   ....[70]....
        /*04c0*/ 	.word	0xffffffff


	//   ....[71]....
        /*04c4*/ 	.word	0xffffffff


	//   ....[72]....
        /*04c8*/ 	.word	0xffffffff


	//   ....[73]....
        /*04cc*/ 	.word	0xffffffff


	//   ....[74]....
        /*04d0*/ 	.word	0xffffffff


	//   ....[75]....
        /*04d4*/ 	.word	0xffffffff


	//   ....[76]....
        /*04d8*/ 	.word	0xffffffff


	//   ....[77]....
        /*04dc*/ 	.word	0xffffffff


	//   ....[78]....
        /*04e0*/ 	.word	0xffffffff


	//   ....[79]....
        /*04e4*/ 	.word	0xffffffff


	//   ....[80]....
        /*04e8*/ 	.word	0xffffffff


	//   ....[81]....
        /*04ec*/ 	.word	0xffffffff


	//   ....[82]....
        /*04f0*/ 	.word	0xffffffff


	//   ....[83]....
        /*04f4*/ 	.word	0xffffffff


	//   ....[84]....
        /*04f8*/ 	.word	0xffffffff


	//   ....[85]....
        /*04fc*/ 	.word	0xffffffff


	//   ....[86]....
        /*0500*/ 	.word	0xffffffff


	//   ....[87]....
        /*0504*/ 	.word	0xffffffff


	//   ....[88]....
        /*0508*/ 	.word	0xffffffff


	//   ....[89]....
        /*050c*/ 	.word	0xffffffff


	//   ....[90]....
        /*0510*/ 	.word	0xffffffff


	//   ....[91]....
        /*0514*/ 	.word	0xffffffff


	//   ....[92]....
        /*0518*/ 	.word	0xffffffff


	//   ....[93]....
        /*051c*/ 	.word	0xffffffff


	//   ....[94]....
        /*0520*/ 	.word	0xffffffff


	//   ....[95]....
        /*0524*/ 	.word	0xffffffff


	//   ....[96]....
        /*0528*/ 	.word	0xffffffff


	//   ....[97]....
        /*052c*/ 	.word	0xffffffff


	//   ....[98]....
        /*0530*/ 	.word	0xffffffff


	//   ....[99]....
        /*0534*/ 	.word	0xffffffff


	//   ....[100]....
        /*0538*/ 	.word	0xffffffff


	//   ....[101]....
        /*053c*/ 	.word	0xffffffff


	//   ....[102]....
        /*0540*/ 	.word	0xffffffff


	//   ....[103]....
        /*0544*/ 	.word	0xffffffff


	//   ....[104]....
        /*0548*/ 	.word	0xffffffff


	//   ....[105]....
        /*054c*/ 	.word	0xffffffff


	//   ....[106]....
        /*0550*/ 	.word	0xffffffff


	//   ....[107]....
        /*0554*/ 	.word	0xffffffff


	//   ....[108]....
        /*0558*/ 	.word	0xffffffff


	//   ....[109]....
        /*055c*/ 	.word	0xffffffff


	//   ....[110]....
        /*0560*/ 	.word	0xffffffff


	//   ....[111]....
        /*0564*/ 	.word	0xffffffff


	//   ....[112]....
        /*0568*/ 	.word	0xffffffff


	//   ....[113]....
        /*056c*/ 	.word	0xffffffff


	//   ....[114]....
        /*0570*/ 	.word	0xffffffff


	//   ....[115]....
        /*0574*/ 	.word	0xffffffff


	//   ....[116]....
        /*0578*/ 	.word	0xffffffff


	//   ....[117]....
        /*057c*/ 	.word	0xffffffff


	//   ....[118]....
        /*0580*/ 	.word	0xffffffff


	//   ....[119]....
        /*0584*/ 	.word	0xffffffff


	//   ....[120]....
        /*0588*/ 	.word	0xffffffff


	//   ....[121]....
        /*058c*/ 	.word	0xffffffff


	//   ....[122]....
        /*0590*/ 	.word	0xffffffff


	//   ....[123]....
        /*0594*/ 	.word	0xffffffff


	//   ....[124]....
        /*0598*/ 	.word	0xffffffff


	//   ....[125]....
        /*059c*/ 	.word	0xffffffff


	//   ....[126]....
        /*05a0*/ 	.word	0xffffffff


	//   ....[127]....
        /*05a4*/ 	.word	0xffffffff


	//   ....[128]....
        /*05a8*/ 	.word	0xffffffff


	//   ....[129]....
        /*05ac*/ 	.word	0xffffffff


	//   ....[130]....
        /*05b0*/ 	.word	0xffffffff


	//   ....[131]....
        /*05b4*/ 	.word	0xffffffff


	//   ....[132]....
        /*05b8*/ 	.word	0xffffffff


	//   ....[133]....
        /*05bc*/ 	.word	0xffffffff


	//   ....[134]....
        /*05c0*/ 	.word	0xffffffff


	//   ....[135]....
        /*05c4*/ 	.word	0xffffffff


	//   ....[136]....
        /*05c8*/ 	.word	0xffffffff


	//   ....[137]....
        /*05cc*/ 	.word	0xffffffff


	//   ....[138]....
        /*05d0*/ 	.word	0xffffffff


	//   ....[139]....
        /*05d4*/ 	.word	0xffffffff


	//   ....[140]....
        /*05d8*/ 	.word	0xffffffff


	//----- nvinfo : EIATTR_COOP_GROUP_INSTR_OFFSETS
	.align		4
.L_166:
        /*05dc*/ 	.byte	0x04, 0x28
        /*05de*/ 	.short	(.L_168 - .L_167)


	//   ....[0]....
.L_167:
        /*05e0*/ 	.word	0x00000090


	//   ....[1]....
        /*05e4*/ 	.word	0x00007700


	//   ....[2]....
        /*05e8*/ 	.word	0x00007720


	//   ....[3]....
        /*05ec*/ 	.word	0x00007930


	//   ....[4]....
        /*05f0*/ 	.word	0x00007960


	//   ....[5]....
        /*05f4*/ 	.word	0x000079f0


	//   ....[6]....
        /*05f8*/ 	.word	0x00007a20


	//   ....[7]....
        /*05fc*/ 	.word	0x00007ab0


	//   ....[8]....
        /*0600*/ 	.word	0x00007ae0


	//   ....[9]....
        /*0604*/ 	.word	0x00007b70


	//   ....[10]....
        /*0608*/ 	.word	0x00007ba0


	//   ....[11]....
        /*060c*/ 	.word	0x00007c30


	//   ....[12]....
        /*0610*/ 	.word	0x00007c60


	//   ....[13]....
        /*0614*/ 	.word	0x00007cf0


	//   ....[14]....
        /*0618*/ 	.word	0x00007d20


	//   ....[15]....
        /*061c*/ 	.word	0x00007dd0


	//   ....[16]....
        /*0620*/ 	.word	0x00007df0


	//   ....[17]....
        /*0624*/ 	.word	0x000085c0


	//   ....[18]....
        /*0628*/ 	.word	0x000085e0


	//   ....[19]....
        /*062c*/ 	.word	0x000085f0


	//   ....[20]....
        /*0630*/ 	.word	0x00008600


	//   ....[21]....
        /*0634*/ 	.word	0x00008770


	//   ....[22]....
        /*0638*/ 	.word	0x000087b0


	//   ....[23]....
        /*063c*/ 	.word	0x00008800


	//   ....[24]....
        /*0640*/ 	.word	0x00008840


	//   ....[25]....
        /*0644*/ 	.word	0x00008a10


	//   ....[26]....
        /*0648*/ 	.word	0x00008a50


	//   ....[27]....
        /*064c*/ 	.word	0x00008aa0


	//   ....[28]....
        /*0650*/ 	.word	0x00008ae0


	//   ....[29]....
        /*0654*/ 	.word	0x00008cd0


	//   ....[30]....
        /*0658*/ 	.word	0x00008d10


	//   ....[31]....
        /*065c*/ 	.word	0x00008d60


	//   ....[32]....
        /*0660*/ 	.word	0x00008da0


	//   ....[33]....
        /*0664*/ 	.word	0x0000ac80


	//   ....[34]....
        /*0668*/ 	.word	0x0000aca0


	//   ....[35]....
        /*066c*/ 	.word	0x0000acd0


	//   ....[36]....
        /*0670*/ 	.word	0x0000ace0


	//   ....[37]....
        /*0674*/ 	.word	0x0000adc0


	//   ....[38]....
        /*0678*/ 	.word	0x0000ae00


	//   ....[39]....
        /*067c*/ 	.word	0x0000ae20


	//   ....[40]....
        /*0680*/ 	.word	0x0000ae30


	//   ....[41]....
        /*0684*/ 	.word	0x0000aff0


	//   ....[42]....
        /*0688*/ 	.word	0x0000b030


	//   ....[43]....
        /*068c*/ 	.word	0x0000b050


	//   ....[44]....
        /*0690*/ 	.word	0x0000b060


	//   ....[45]....
        /*0694*/ 	.word	0x0000b160


	//   ....[46]....
        /*0698*/ 	.word	0x0000b1a0


	//   ....[47]....
        /*069c*/ 	.word	0x0000b200


	//   ....[48]....
        /*06a0*/ 	.word	0x0000b230


	//   ....[49]....
        /*06a4*/ 	.word	0x0000e1c0


	//   ....[50]....
        /*06a8*/ 	.word	0x0000e3f0


	//   ....[51]....
        /*06ac*/ 	.word	0x0000e590


	//   ....[52]....
        /*06b0*/ 	.word	0x0000f400


	//   ....[53]....
        /*06b4*/ 	.word	0x000101f0


	//   ....[54]....
        /*06b8*/ 	.word	0x00010310


	//   ....[55]....
        /*06bc*/ 	.word	0x00010410


	//   ....[56]....
        /*06c0*/ 	.word	0x00010530


	//   ....[57]....
        /*06c4*/ 	.word	0x00010b90


	//   ....[58]....
        /*06c8*/ 	.word	0x00010c20


	//   ....[59]....
        /*06cc*/ 	.word	0x00010ca0


	//   ....[60]....
        /*06d0*/ 	.word	0x00010d80


	//   ....[61]....
        /*06d4*/ 	.word	0x00013ec0


	//   ....[62]....
        /*06d8*/ 	.word	0x00014080


	//   ....[63]....
        /*06dc*/ 	.word	0x00014240


	//   ....[64]....
        /*06e0*/ 	.word	0x00015670


	//   ....[65]....
        /*06e4*/ 	.word	0x00015e40


	//   ....[66]....
        /*06e8*/ 	.word	0x00016000


	//   ....[67]....
        /*06ec*/ 	.word	0x00016290


	//   ....[68]....
        /*06f0*/ 	.word	0x00016360


	//   ....[69]....
        /*06f4*/ 	.word	0x000163b0


	//   ....[70]....
        /*06f8*/ 	.word	0x00016470


	//   ....[71]....
        /*06fc*/ 	.word	0x000167e0


	//   ....[72]....
        /*0700*/ 	.word	0x000168d0


	//   ....[73]....
        /*0704*/ 	.word	0x00019e40


	//   ....[74]....
        /*0708*/ 	.word	0x00019ea0


	//   ....[75]....
        /*070c*/ 	.word	0x00019f50


	//   ....[76]....
        /*0710*/ 	.word	0x00019fb0


	//   ....[77]....
        /*0714*/ 	.word	0x00019fe0


	//   ....[78]....
        /*0718*/ 	.word	0x0001a060


	//   ....[79]....
        /*071c*/ 	.word	0x0001a2b0


	//   ....[80]....
        /*0720*/ 	.word	0x0001a530


	//   ....[81]....
        /*0724*/ 	.word	0x0001d250


	//   ....[82]....
        /*0728*/ 	.word	0x0001d6f0


	//   ....[83]....
        /*072c*/ 	.word	0x0001e0c0


	//   ....[84]....
        /*0730*/ 	.word	0x0001e890


	//   ....[85]....
        /*0734*/ 	.word	0x0001f630


	//   ....[86]....
        /*0738*/ 	.word	0x0001f7e0


	//   ....[87]....
        /*073c*/ 	.word	0x0001f8c0


	//   ....[88]....
        /*0740*/ 	.word	0x0001fa60


	//   ....[89]....
        /*0744*/ 	.word	0x0001fb10


	//   ....[90]....
        /*0748*/ 	.word	0x0001fc50


	//   ....[91]....
        /*074c*/ 	.word	0x0001ff30


	//   ....[92]....
        /*0750*/ 	.word	0x0001ffc0


	//   ....[93]....
        /*0754*/ 	.word	0x00022360


	//   ....[94]....
        /*0758*/ 	.word	0x00022370


	//   ....[95]....
        /*075c*/ 	.word	0x00022380


	//   ....[96]....
        /*0760*/ 	.word	0x00022390


	//   ....[97]....
        /*0764*/ 	.word	0x000223c0


	//   ....[98]....
        /*0768*/ 	.word	0x000223e0


	//   ....[99]....
        /*076c*/ 	.word	0x00022400


	//   ....[100]....
        /*0770*/ 	.word	0x00022410


	//   ....[101]....
        /*0774*/ 	.word	0x000236f0


	//   ....[102]....
        /*0778*/ 	.word	0x00023750


	//   ....[103]....
        /*077c*/ 	.word	0x00023770


	//   ....[104]....
        /*0780*/ 	.word	0x000237a0


	//   ....[105]....
        /*0784*/ 	.word	0x000237e0


	//   ....[106]....
        /*0788*/ 	.word	0x00023810


	//   ....[107]....
        /*078c*/ 	.word	0x00023840


	//   ....[108]....
        /*0790*/ 	.word	0x00023870


	//   ....[109]....
        /*0794*/ 	.word	0x00023960


	//   ....[110]....
        /*0798*/ 	.word	0x00023970


	//   ....[111]....
        /*079c*/ 	.word	0x000239b0


	//   ....[112]....
        /*07a0*/ 	.word	0x000239e0


	//   ....[113]....
        /*07a4*/ 	.word	0x00023a30


	//   ....[114]....
        /*07a8*/ 	.word	0x00023a50


	//   ....[115]....
        /*07ac*/ 	.word	0x00023a60


	//   ....[116]....
        /*07b0*/ 	.word	0x00023ac0


	//   ....[117]....
        /*07b4*/ 	.word	0x00023b70


	//   ....[118]....
        /*07b8*/ 	.word	0x00023ba0


	//   ....[119]....
        /*07bc*/ 	.word	0x00023bd0


	//   ....[120]....
        /*07c0*/ 	.word	0x00023bf0


	//   ....[121]....
        /*07c4*/ 	.word	0x00023c00


	//   ....[122]....
        /*07c8*/ 	.word	0x00023c10


	//   ....[123]....
        /*07cc*/ 	.word	0x00023c90


	//   ....[124]....
        /*07d0*/ 	.word	0x00023ca0


	//   ....[125]....
        /*07d4*/ 	.word	0x000243c0


	//   ....[126]....
        /*07d8*/ 	.word	0x00024400


	//   ....[127]....
        /*07dc*/ 	.word	0x00024430


	//   ....[128]....
        /*07e0*/ 	.word	0x00024460


	//   ....[129]....
        /*07e4*/ 	.word	0x00024490


	//   ....[130]....
        /*07e8*/ 	.word	0x000244c0


	//   ....[131]....
        /*07ec*/ 	.word	0x000244f0


	//   ....[132]....
        /*07f0*/ 	.word	0x00024520


	//   ....[133]....
        /*07f4*/ 	.word	0x00024540


	//   ....[134]....
        /*07f8*/ 	.word	0x00024560


	//   ....[135]....
        /*07fc*/ 	.word	0x00024570


	//   ....[136]....
        /*0800*/ 	.word	0x00024580


	//   ....[137]....
        /*0804*/ 	.word	0x00024590


	//   ....[138]....
        /*0808*/ 	.word	0x000245a0


	//   ....[139]....
        /*080c*/ 	.word	0x000245b0


	//   ....[140]....
        /*0810*/ 	.word	0x000245e0


	//----- nvinfo : EIATTR_EXIT_INSTR_OFFSETS
	.align		4
.L_168:
        /*0814*/ 	.byte	0x04, 0x1c
        /*0816*/ 	.short	(.L_170 - .L_169)


	//   ....[0]....
.L_169:
        /*0818*/ 	.word	0x00000370


	//   ....[1]....
        /*081c*/ 	.word	0x00023d40


	//   ....[2]....
        /*0820*/ 	.word	0x00023d80


	//   ....[3]....
        /*0824*/ 	.word	0x00024770


	//   ....[4]....
        /*0828*/ 	.word	0x000247b0


	//----- nvinfo : EIATTR_CTAIDZ_USED
	.align		4
.L_170:
        /*082c*/ 	.byte	0x01, 0x04
	.zero		2


	//----- nvinfo : EIATTR_MAX_THREADS
	.align		4
        /*0830*/ 	.byte	0x04, 0x05
        /*0832*/ 	.short	(.L_172 - .L_171)
.L_171:
        /*0834*/ 	.word	0x00000080
        /*0838*/ 	.word	0x00000001
        /*083c*/ 	.word	0x00000001


	//----- nvinfo : EIATTR_CRS_STACK_SIZE
	.align		4
.L_172:
        /*0840*/ 	.byte	0x04, 0x1e
        /*0842*/ 	.short	(.L_174 - .L_173)
.L_173:
        /*0844*/ 	.word	0x00000000
.L_174:


//--------------------- .nv.info._ZN7cutlass13device_kernelIN5flash19enable_sm80_to_sm89INS1_16FlashAttnFwdSm80INS1_25CollectiveMainloopFwdSm80ILi4ELi1ELb0EN4cute5tupleIJNS5_1CILi128EEENS7_ILi112EEENS7_ILi64EEEEEELi64ENS_10bfloat16_tEfNS_4arch4Sm80ELb1ELb0ELb0ELb0ELb0ELb0ELb1ELb0EEENS1_21CollectiveEpilogueFwdINS6_IJS8_SA_S9_EEENS6_IJNS7_ILi1EEESI_SI_EEESC_SE_Li128ELb0ELb1ELb0ELb0EEENS1_30DynamicPersistentTileSchedulerILi128ELi128ELb0ELb1ELb0EEEEEEEEEvNT_6ParamsE --------------------------
	.section	.nv.info._ZN7cutlass13device_kernelIN5flash19enable_sm80_to_sm89INS1_16FlashAttnFwdSm80INS1_25CollectiveMainloopFwdSm80ILi4ELi1ELb0EN4cute5tupleIJNS5_1CILi128EEENS7_ILi112EEENS7_ILi64EEEEEELi64ENS_10bfloat16_tEfNS_4arch4Sm80ELb1ELb0ELb0ELb0ELb0ELb0ELb1ELb0EEENS1_21CollectiveEpilogueFwdINS6_IJS8_SA_S9_EEENS6_IJNS7_ILi1EEESI_SI_EEESC_SE_Li128ELb0ELb1ELb0ELb0EEENS1_30DynamicPersistentTileSchedulerILi128ELi128ELb0ELb1ELb0EEEEEEEEEvNT_6ParamsE,"",@"SHT_CUDA_INFO"
	.sectionflags	@""
	.align	4


	//----- nvinfo : EIATTR_CUDA_API_VERSION
	.align		4
        /*0000*/ 	.byte	0x04, 0x37
        /*0002*/ 	.short	(.L_176 - .L_175)
.L_175:
        /*0004*/ 	.word	0x00000082


	//----- nvinfo : EIATTR_SW2861232_WAR
	.align		4
.L_176:
        /*0008*/ 	.byte	0x01, 0x35
	.zero		2


	//----- nvinfo : EIATTR_PARAM_CBANK
	.align		4
        /*000c*/ 	.byte	0x04, 0x0a
        /*000e*/ 	.short	(.L_178 - .L_177)
	.align		4
.L_177:
        /*0010*/ 	.word	index@(.nv.constant0._ZN7cutlass13device_kernelIN5flash19enable_sm80_to_sm89INS1_16FlashAttnFwdSm80INS1_25CollectiveMainloopFwdSm80ILi4ELi1ELb0EN4cute5tupleIJNS5_1CILi128EEENS7_ILi112EEENS7_ILi64EEEEEELi64ENS_10bfloat16_tEfNS_4arch4Sm80ELb1ELb0ELb0ELb0ELb0ELb0ELb1ELb0EEENS1_21CollectiveEpilogueFwdINS6_IJS8_SA_S9_EEENS6_IJNS7_ILi1EEESI_SI_EEESC_SE_Li128ELb0ELb1ELb0ELb0EEENS1_30DynamicPersistentTileSchedulerILi128ELi128ELb0ELb1ELb0EEEEEEEEEvNT_6ParamsE)
        /*0014*/ 	.short	0x0160
        /*0016*/ 	.short	0x0428


	//----- nvinfo : EIATTR_CBANK_PARAM_SIZE
	.align		4
.L_178:
        /*0018*/ 	.byte	0x03, 0x19
        /*001a*/ 	.short	0x0428


	//----- nvinfo : EIATTR_KPARAM_INFO
	.align		4
        /*001c*/ 	.byte	0x04, 0x17
        /*001e*/ 	.short	(.L_180 - .L_179)
.L_179:
        /*0020*/ 	.word	0x00000000
        /*0024*/ 	.short	0x0000
        /*0026*/ 	.short	0x0000
        /*0028*/ 	.byte	0x00, 0xf0, 0xa1, 0x10


	//----- nvinfo : EIATTR_MAXREG_COUNT
	.align		4
.L_180:
        /*002c*/ 	.byte	0x03, 0x1b
        /*002e*/ 	.short	0x00ff


	//----- nvinfo : EIATTR_NUM_BARRIERS
	.align		4
        /*0030*/ 	.byte	0x02, 0x4c
        /*0032*/ 	.byte	0x06
	.zero		1


	//----- nvinfo : EIATTR_ANNOTATIONS
	.align		4
        /*0034*/ 	.byte	0x04, 0x55
        /*0036*/ 	.short	(.L_182 - .L_181)


	//   ....[0]....
.L_181:
        /* <DEDUP_REMOVED lines=98> */


	//----- nvinfo : EIATTR_MERCURY_ISA_VERSION
	.align		4
.L_182:
        /*0640*/ 	.byte	0x03, 0x5f
        /*0642*/ 	.short	0x0000


	//----- nvinfo : EIATTR_INT_WARP_WIDE_INSTR_OFFSETS
	.align		4
        /*0644*/ 	.byte	0x04, 0x31
        /*0646*/ 	.short	(.L_184 - .L_183)


	//   ....[0]....
.L_183:
        /*0648*/ 	.word	0x00011ba0


	//   ....[1]....
        /*064c*/ 	.word	0x00011c20


	//----- nvinfo : EIATTR_COOP_GROUP_MASK_REGIDS
	.align		4
.L_184:
        /*0650*/ 	.byte	0x04, 0x29
        /*0652*/ 	.short	(.L_186 - .L_185)


	//   ....[0]....
.L_185:
        /*0654*/ 	.word	0xffffffff


	//   ....[1]....
        /*0658*/ 	.word	0xffffffff


	//   ....[2]....
        /*065c*/ 	.word	0xffffffff


	//   ....[3]....
        /*0660*/ 	.word	0xffffffff


	//   ....[4]....
        /*0664*/ 	.word	0xffffffff


	//   ....[5]....
        /*0668*/ 	.word	0xffffffff


	//   ....[6]....
        /*066c*/ 	.word	0xffffffff


	//   ....[7]....
        /*0670*/ 	.word	0xffffffff


	//   ....[8]....
        /*0674*/ 	.word	0xffffffff


	//   ....[9]....
        /*0678*/ 	.word	0xffffffff


	//   ....[10]....
        /*067c*/ 	.word	0xffffffff


	//   ....[11]....
        /*0680*/ 	.word	0xffffffff


	//   ....[12]....
        /*0684*/ 	.word	0xffffffff


	//   ....[13]....
        /*0688*/ 	.word	0xffffffff


	//   ....[14]....
        /*068c*/ 	.word	0xffffffff


	//   ....[15]....
        /*0690*/ 	.word	0xffffffff


	//   ....[16]....
        /*0694*/ 	.word	0xffffffff


	//   ....[17]....
        /*0698*/ 	.word	0xffffffff


	//   ....[18]....
        /*069c*/ 	.word	0xffffffff


	//   ....[19]....
        /*06a0*/ 	.word	0xffffffff


	//   ....[20]....
        /*06a4*/ 	.word	0xffffffff


	//   ....[21]....
        /*06a8*/ 	.word	0xffffffff


	//   ....[22]....
        /*06ac*/ 	.word	0xffffffff


	//   ....[23]....
        /*06b0*/ 	.word	0xffffffff


	//   ....[24]....
        /*06b4*/ 	.word	0xffffffff


	//   ....[25]....
        /*06b8*/ 	.word	0xffffffff


	//   ....[26]....
        /*06bc*/ 	.word	0xffffffff


	//   ....[27]....
        /*06c0*/ 	.word	0xffffffff


	//   ....[28]....
        /*06c4*/ 	.word	0xffffffff


	//   ....[29]....
        /*06c8*/ 	.word	0xffffffff


	//   ....[30]....
        /*06cc*/ 	.word	0xffffffff


	//   ....[31]....
        /*06d0*/ 	.word	0xffffffff


	//   ....[32]....
        /*06d4*/ 	.word	0xffffffff


	//   ....[33]....
        /*06d8*/ 	.word	0xffffffff


	//   ....[34]....
        /*06dc*/ 	.word	0xffffffff


	//   ....[35]....
        /*06e0*/ 	.word	0xffffffff


	//   ....[36]....
        /*06e4*/ 	.word	0xffffffff


	//   ....[37]....
        /*06e8*/ 	.word	0xffffffff


	//   ....[38]....
        /*06ec*/ 	.word	0xffffffff


	//   ....[39]....
        /*06f0*/ 	.word	0xffffffff


	//   ....[40]....
        /*06f4*/ 	.word	0xffffffff


	//   ....[41]....
        /*06f8*/ 	.word	0xffffffff


	//   ....[42]....
        /*06fc*/ 	.word	0xffffffff


	//   ....[43]....
        /*0700*/ 	.word	0xffffffff


	//   ....[44]....
        /*0704*/ 	.word	0xffffffff


	//   ....[45]....
        /*0708*/ 	.word	0xffffffff


	//   ....[46]....
        /*070c*/ 	.word	0xffffffff


	//   ....[47]....
        /*0710*/ 	.word	0xffffffff


	//   ....[48]....
        /*0714*/ 	.word	0xffffffff


	//   ....[49]....
        /*0718*/ 	.word	0xffffffff


	//   ....[50]....
        /*071c*/ 	.word	0xffffffff


	//   ....[51]....
        /*0720*/ 	.word	0xffffffff


	//   ....[52]....
        /*0724*/ 	.word	0xffffffff


	//   ....[53]....
        /*0728*/ 	.word	0xffffffff


	//   ....[54]....
        /*072c*/ 	.word	0xffffffff


	//   ....[55]....
        /*0730*/ 	.word	0xffffffff


	//   ....[56]....
        /*0734*/ 	.word	0xffffffff


	//   ....[57]....
        /*0738*/ 	.word	0xffffffff


	//   ....[58]....
        /*073c*/ 	.word	0xffffffff


	//   ....[59]....
        /*0740*/ 	.word	0xffffffff


	//   ....[60]....
        /*0744*/ 	.word	0xffffffff


	//   ....[61]....
        /*0748*/ 	.word	0xffffffff


	//   ....[62]....
        /*074c*/ 	.word	0xffffffff


	//   ....[63]....
        /*0750*/ 	.word	0xffffffff


	//   ....[64]....
        /*0754*/ 	.word	0xffffffff


	//   ....[65]....
        /*0758*/ 	.word	0xffffffff


	//   ....[66]....
        /*075c*/ 	.word	0xffffffff


	//   ....[67]....
        /*0760*/ 	.word	0xffffffff


	//   ....[68]....
        /*0764*/ 	.word	0xffffffff


	//   ....[69]....
        /*0768*/ 	.word	0xffffffff


	//   ....[70]....
        /*076c*/ 	.word	0xffffffff


	//   ....[71]....
        /*0770*/ 	.word	0xffffffff


	//   ....[72]....
        /*0774*/ 	.word	0xffffffff


	//   ....[73]....
        /*0778*/ 	.word	0xffffffff


	//   ....[74]....
        /*077c*/ 	.word	0xffffffff


	//   ....[75]....
        /*0780*/ 	.word	0xffffffff


	//   ....[76]....
        /*0784*/ 	.word	0xffffffff


	//   ....[77]....
        /*0788*/ 	.word	0xffffffff


	//   ....[78]....
        /*078c*/ 	.word	0xffffffff


	//   ....[79]....
        /*0790*/ 	.word	0xffffffff


	//   ....[80]....
        /*0794*/ 	.word	0xffffffff


	//   ....[81]....
        /*0798*/ 	.word	0xffffffff


	//   ....[82]....
        /*079c*/ 	.word	0xffffffff


	//   ....[83]....
        /*07a0*/ 	.word	0xffffffff


	//   ....[84]....
        /*07a4*/ 	.word	0xffffffff


	//   ....[85]....
        /*07a8*/ 	.word	0xffffffff


	//   ....[86]....
        /*07ac*/ 	.word	0xffffffff


	//   ....[87]....
        /*07b0*/ 	.word	0xffffffff


	//   ....[88]....
        /*07b4*/ 	.word	0xffffffff


	//   ....[89]....
        /*07b8*/ 	.word	0xffffffff


	//   ....[90]....
        /*07bc*/ 	.word	0xffffffff


	//   ....[91]....
        /*07c0*/ 	.word	0xffffffff


	//   ....[92]....
        /*07c4*/ 	.word	0xffffffff


	//   ....[93]....
        /*07c8*/ 	.word	0xffffffff


	//   ....[94]....
        /*07cc*/ 	.word	0xffffffff


	//   ....[95]....
        /*07d0*/ 	.word	0xffffffff


	//   ....[96]....
        /*07d4*/ 	.word	0xffffffff


	//   ....[97]....
        /*07d8*/ 	.word	0xffffffff


	//   ....[98]....
        /*07dc*/ 	.word	0xffffffff


	//   ....[99]....
        /*07e0*/ 	.word	0xffffffff


	//   ....[100]....
        /*07e4*/ 	.word	0xffffffff


	//   ....[101]....
        /*07e8*/ 	.word	0xffffffff


	//   ....[102]....
        /*07ec*/ 	.word	0xffffffff


	//   ....[103]....
        /*07f0*/ 	.word	0xffffffff


	//   ....[104]....
        /*07f4*/ 	.word	0xffffffff


	//   ....[105]....
        /*07f8*/ 	.word	0xffffffff


	//   ....[106]....
        /*07fc*/ 	.word	0xffffffff


	//   ....[107]....
        /*0800*/ 	.word	0xffffffff


	//   ....[108]....
        /*0804*/ 	.word	0xffffffff


	//   ....[109]....
        /*0808*/ 	.word	0xffffffff


	//   ....[110]....
        /*080c*/ 	.word	0xffffffff


	//   ....[111]....
        /*0810*/ 	.word	0xffffffff


	//   ....[112]....
        /*0814*/ 	.word	0xffffffff


	//   ....[113]....
        /*0818*/ 	.word	0xffffffff


	//   ....[114]....
        /*081c*/ 	.word	0xffffffff


	//   ....[115]....
        /*0820*/ 	.word	0xffffffff


	//   ....[116]....
        /*0824*/ 	.word	0xffffffff


	//   ....[117]....
        /*0828*/ 	.word	0xffffffff


	//   ....[118]....
        /*082c*/ 	.word	0xffffffff


	//   ....[119]....
        /*0830*/ 	.word	0xffffffff


	//   ....[120]....
        /*0834*/ 	.word	0xffffffff


	//   ....[121]....
        /*0838*/ 	.word	0xffffffff


	//   ....[122]....
        /*083c*/ 	.word	0xffffffff


	//   ....[123]....
        /*0840*/ 	.word	0xffffffff


	//   ....[124]....
        /*0844*/ 	.word	0xffffffff


	//   ....[125]....
        /*0848*/ 	.word	0xffffffff


	//   ....[126]....
        /*084c*/ 	.word	0xffffffff


	//   ....[127]....
        /*0850*/ 	.word	0xffffffff


	//   ....[128]....
        /*0854*/ 	.word	0xffffffff


	//   ....[129]....
        /*0858*/ 	.word	0xffffffff


	//   ....[130]....
        /*085c*/ 	.word	0xffffffff


	//   ....[131]....
        /*0860*/ 	.word	0xffffffff


	//   ....[132]....
        /*0864*/ 	.word	0xffffffff


	//   ....[133]....
        /*0868*/ 	.word	0xffffffff


	//   ....[134]....
        /*086c*/ 	.word	0xffffffff


	//   ....[135]....
        /*0870*/ 	.word	0xffffffff


	//   ....[136]....
        /*0874*/ 	.word	0xffffffff


	//   ....[137]....
        /*0878*/ 	.word	0xffffffff


	//   ....[138]....
        /*087c*/ 	.word	0xffffffff


	//   ....[139]....
        /*0880*/ 	.word	0xffffffff


	//----- nvinfo : EIATTR_COOP_GROUP_INSTR_OFFSETS
	.align		4
.L_186:
        /*0884*/ 	.byte	0x04, 0x28
        /*0886*/ 	.short	(.L_188 - .L_187)


	//   ....[0]....
.L_187:
        /*0888*/ 	.word	0x00000050


	//   ....[1]....
        /*088c*/ 	.word	0x00001560


	//   ....[2]....
        /*0890*/ 	.word	0x00001580


	//   ....[3]....
        /*0894*/ 	.word	0x00001670


	//   ....[4]....
        /*0898*/ 	.word	0x00001680


	//   ....[5]....
        /*089c*/ 	.word	0x00001760


	//   ....[6]....
        /*08a0*/ 	.word	0x00001780


	//   ....[7]....
        /*08a4*/ 	.word	0x00001860


	//   ....[8]....
        /*08a8*/ 	.word	0x00001870


	//   ....[9]....
        /*08ac*/ 	.word	0x00001950


	//   ....[10]....
        /*08b0*/ 	.word	0x00001970


	//   ....[11]....
        /*08b4*/ 	.word	0x00001a50


	//   ....[12]....
        /*08b8*/ 	.word	0x00001a60


	//   ....[13]....
        /*08bc*/ 	.word	0x00001b40


	//   ....[14]....
        /*08c0*/ 	.word	0x00001b60


	//   ....[15]....
        /*08c4*/ 	.word	0x00001c40


	//   ....[16]....
        /*08c8*/ 	.word	0x00001c50


	//   ....[17]....
        /*08cc*/ 	.word	0x000032d0


	//   ....[18]....
        /*08d0*/ 	.word	0x00003300


	//   ....[19]....
        /*08d4*/ 	.word	0x00003d30


	//   ....[20]....
        /*08d8*/ 	.word	0x00003df0


	//   ....[21]....
        /*08dc*/ 	.word	0x00003e00


	//   ....[22]....
        /*08e0*/ 	.word	0x00003e30


	//   ....[23]....
        /*08e4*/ 	.word	0x00003ea0


	//   ....[24]....
        /*08e8*/ 	.word	0x00004210


	//   ....[25]....
        /*08ec*/ 	.word	0x00004c30


	//   ....[26]....
        /*08f0*/ 	.word	0x00004df0


	//   ....[27]....
        /*08f4*/ 	.word	0x00004e40


	//   ....[28]....
        /*08f8*/ 	.word	0x00004eb0


	//   ....[29]....
        /*08fc*/ 	.word	0x000080e0


	//   ....[30]....
        /*0900*/ 	.word	0x00008100


	//   ....[31]....
        /*0904*/ 	.word	0x00008420


	//   ....[32]....
        /*0908*/ 	.word	0x00008440


	//   ....[33]....
        /*090c*/ 	.word	0x00009240


	//   ....[34]....
        /*0910*/ 	.word	0x000097a0


	//   ....[35]....
        /*0914*/ 	.word	0x00009900


	//   ....[36]....
        /*0918*/ 	.word	0x00009b00


	//   ....[37]....
        /*091c*/ 	.word	0x00009bf0


	//   ....[38]....
        /*0920*/ 	.word	0x00009d10


	//   ....[39]....
        /*0924*/ 	.word	0x00009e30


	//   ....[40]....
        /*0928*/ 	.word	0x00009ea0


	//   ....[41]....
        /*092c*/ 	.word	0x0000e4d0


	//   ....[42]....
        /*0930*/ 	.word	0x0000e560


	//   ....[43]....
        /*0934*/ 	.word	0x0000e620


	//   ....[44]....
        /*0938*/ 	.word	0x0000e680


	//   ....[45]....
        /*093c*/ 	.word	0x0000e6c0


	//   ....[46]....
        /*0940*/ 	.word	0x0000e810


	//   ....[47]....
        /*0944*/ 	.word	0x0000e930


	//   ....[48]....
        /*0948*/ 	.word	0x0000ec20


	//   ....[49]....
        /*094c*/ 	.word	0x000113a0


	//   ....[50]....
        /*0950*/ 	.word	0x00011410


	//   ....[51]....
        /*0954*/ 	.word	0x00011420


	//   ....[52]....
        /*0958*/ 	.word	0x00011430


	//   ....[53]....
        /*095c*/ 	.word	0x00011460


	//   ....[54]....
        /*0960*/ 	.word	0x00011480


	//   ....[55]....
        /*0964*/ 	.word	0x00011490


	//   ....[56]....
        /*0968*/ 	.word	0x000114a0


	//   ....[57]....
        /*096c*/ 	.word	0x00012200


	//   ....[58]....
        /*0970*/ 	.word	0x00012620


	//   ....[59]....
        /*0974*/ 	.word	0x00012640


	//   ....[60]....
        /*0978*/ 	.word	0x00012650


	//   ....[61]....
        /*097c*/ 	.word	0x00012660


	//   ....[62]....
        /*0980*/ 	.word	0x00012670


	//   ....[63]....
        /*0984*/ 	.word	0x00012680


	//   ....[64]....
        /*0988*/ 	.word	0x00012690


	//   ....[65]....
        /*098c*/ 	.word	0x000126a0


	//   ....[66]....
        /*0990*/ 	.word	0x00012810


	//   ....[67]....
        /*0994*/ 	.word	0x00012840


	//   ....[68]....
        /*0998*/ 	.word	0x00012860


	//   ....[69]....
        /*099c*/ 	.word	0x00012870


	//   ....[70]....
        /*09a0*/ 	.word	0x00012890


	//   ....[71]....
        /*09a4*/ 	.word	0x000128b0


	//   ....[72]....
        /*09a8*/ 	.word	0x00012940


	//   ....[73]....
        /*09ac*/ 	.word	0x00012970


	//   ....[74]....
        /*09b0*/ 	.word	0x00012a00


	//   ....[75]....
        /*09b4*/ 	.word	0x00012a30


	//   ....[76]....
        /*09b8*/ 	.word	0x00012a40


	//   ....[77]....
        /*09bc*/ 	.word	0x00012a50


	//   ....[78]....
        /*09c0*/ 	.word	0x00012a60


	//   ....[79]....
        /*09c4*/ 	.word	0x00012a70


	//   ....[80]....
        /*09c8*/ 	.word	0x00012bc0


	//   ....[81]....
        /*09cc*/ 	.word	0x00012bd0


	//   ....[82]....
        /*09d0*/ 	.word	0x00013100


	//   ....[83]....
        /*09d4*/ 	.word	0x00013120


	//   ....[84]....
        /*09d8*/ 	.word	0x000131b0


	//   ....[85]....
        /*09dc*/ 	.word	0x000131c0


	//   ....[86]....
        /*09e0*/ 	.word	0x00013240


	//   ....[87]....
        /*09e4*/ 	.word	0x00013260


	//   ....[88]....
        /*09e8*/ 	.word	0x000132e0


	//   ....[89]....
        /*09ec*/ 	.word	0x000132f0


	//   ....[90]....
        /*09f0*/ 	.word	0x00013370


	//   ....[91]....
        /*09f4*/ 	.word	0x00013390


	//   ....[92]....
        /*09f8*/ 	.word	0x00013410


	//   ....[93]....
        /*09fc*/ 	.word	0x00013420


	//   ....[94]....
        /*0a00*/ 	.word	0x000134a0


	//   ....[95]....
        /*0a04*/ 	.word	0x000134c0


	//   ....[96]....
        /*0a08*/ 	.word	0x00013540


	//   ....[97]....
        /*0a0c*/ 	.word	0x00013550


	//   ....[98]....
        /*0a10*/ 	.word	0x00013660


	//   ....[99]....
        /*0a14*/ 	.word	0x00013750


	//   ....[100]....
        /*0a18*/ 	.word	0x000137c0


	//   ....[101]....
        /*0a1c*/ 	.word	0x00013830


	//   ....[102]....
        /*0a20*/ 	.word	0x00013890


	//   ....[103]....
        /*0a24*/ 	.word	0x00013900


	//   ....[104]....
        /*0a28*/ 	.word	0x00013970


	//   ....[105]....
        /*0a2c*/ 	.word	0x000139e0


	//   ....[106]....
        /*0a30*/ 	.word	0x00013a40


	//   ....[107]....
        /*0a34*/ 	.word	0x00013ab0


	//   ....[108]....
        /*0a38*/ 	.word	0x00013b20


	//   ....[109]....
        /*0a3c*/ 	.word	0x00013b90


	//   ....[110]....
        /*0a40*/ 	.word	0x00013bf0


	//   ....[111]....
        /*0a44*/ 	.word	0x00013c60


	//   ....[112]....
        /*0a48*/ 	.word	0x00013cd0


	//   ....[113]....
        /*0a4c*/ 	.word	0x00013d40


	//   ....[114]....
        /*0a50*/ 	.word	0x00013da0


	//   ....[115]....
        /*0a54*/ 	.word	0x00013e00


	//   ....[116]....
        /*0a58*/ 	.word	0x00013e60


	//   ....[117]....
        /*0a5c*/ 	.word	0x00013eb0


	//   ....[118]....
        /*0a60*/ 	.word	0x00013f10


	//   ....[119]....
        /*0a64*/ 	.word	0x00013f60


	//   ....[120]....
        /*0a68*/ 	.word	0x00013fc0


	//   ....[121]....
        /*0a6c*/ 	.word	0x00014010


	//   ....[122]....
        /*0a70*/ 	.word	0x00014070


	//   ....[123]....
        /*0a74*/ 	.word	0x000140e0


	//   ....[124]....
        /*0a78*/ 	.word	0x00014150


	//   ....[125]....
        /*0a7c*/ 	.word	0x000141c0


	//   ....[126]....
        /*0a80*/ 	.word	0x00014220


	//   ....[127]....
        /*0a84*/ 	.word	0x00014290


	//   ....[128]....
        /*0a88*/ 	.word	0x00014300


	//   ....[129]....
        /*0a8c*/ 	.word	0x00014370


	//   ....[130]....
        /*0a90*/ 	.word	0x000143d0


	//   ....[131]....
        /*0a94*/ 	.word	0x00014440


	//   ....[132]....
        /*0a98*/ 	.word	0x000144b0


	//   ....[133]....
        /*0a9c*/ 	.word	0x00014520


	//   ....[134]....
        /*0aa0*/ 	.word	0x00014580


	//   ....[135]....
        /*0aa4*/ 	.word	0x000145f0


	//   ....[136]....
        /*0aa8*/ 	.word	0x00014660


	//   ....[137]....
        /*0aac*/ 	.word	0x000146d0


	//   ....[138]....
        /*0ab0*/ 	.word	0x00014730


	//   ....[139]....
        /*0ab4*/ 	.word	0x000147a0


	//----- nvinfo : EIATTR_EXIT_INSTR_OFFSETS
	.align		4
.L_188:
        /*0ab8*/ 	.byte	0x04, 0x1c
        /*0aba*/ 	.short	(.L_190 - .L_189)


	//   ....[0]....
.L_189:
        /*0abc*/ 	.word	0x000000a0


	//   ....[1]....
        /*0ac0*/ 	.word	0x00013700


	//----- nvinfo : EIATTR_MAX_THREADS
	.align		4
.L_190:
        /*0ac4*/ 	.byte	0x04, 0x05
        /*0ac6*/ 	.short	(.L_192 - .L_191)
.L_191:
        /*0ac8*/ 	.word	0x00000080
        /*0acc*/ 	.word	0x00000001
        /*0ad0*/ 	.word	0x00000001


	//----- nvinfo : EIATTR_CRS_STACK_SIZE
	.align		4
.L_192:
        /*0ad4*/ 	.byte	0x04, 0x1e
        /*0ad6*/ 	.short	(.L_194 - .L_193)
.L_193:
        /*0ad8*/ 	.word	0x00000000
.L_194:


//--------------------- .nv.info._ZN7cutlass13device_kernelIN5flash19enable_sm80_to_sm89INS1_16FlashAttnFwdSm80INS1_25CollectiveMainloopFwdSm80ILi4ELi1ELb0EN4cute5tupleIJNS5_1CILi128EEENS7_ILi112EEENS7_ILi64EEEEEELi64ENS_10bfloat16_tEfNS_4arch4Sm80ELb1ELb0ELb0ELb1ELb0ELb0ELb1ELb0EEENS1_21CollectiveEpilogueFwdINS6_IJS8_SA_S9_EEENS6_IJNS7_ILi1EEESI_SI_EEESC_SE_Li128ELb1ELb1ELb0ELb0EEENS1_19SingleTileSchedulerILb1ELb0ELb1ELi128EEEEEEEEEvNT_6ParamsE --------------------------
	.section	.nv.info._ZN7cutlass13device_kernelIN5flash19enable_sm80_to_sm89INS1_16FlashAttnFwdSm80INS1_25CollectiveMainloopFwdSm80ILi4ELi1ELb0EN4cute5tupleIJNS5_1CILi128EEENS7_ILi112EEENS7_ILi64EEEEEELi64ENS_10bfloat16_tEfNS_4arch4Sm80ELb1ELb0ELb0ELb1ELb0ELb0ELb1ELb0EEENS1_21CollectiveEpilogueFwdINS6_IJS8_SA_S9_EEENS6_IJNS7_ILi1EEESI_SI_EEESC_SE_Li128ELb1ELb1ELb0ELb0EEENS1_19SingleTileSchedulerILb1ELb0ELb1ELi128EEEEEEEEEvNT_6ParamsE,"",@"SHT_CUDA_INFO"
	.sectionflags	@""
	.align	4


	//----- nvinfo : EIATTR_CUDA_API_VERSION
	.align		4
        /*0000*/ 	.byte	0x04, 0x37
        /*0002*/ 	.short	(.L_196 - .L_195)
.L_195:
        /*0004*/ 	.word	0x00000082


	//----- nvinfo : EIATTR_SW2861232_WAR
	.align		4
.L_196:
        /*0008*/ 	.byte	0x01, 0x35
	.zero		2


	//----- nvinfo : EIATTR_PARAM_CBANK
	.align		4
        /*000c*/ 	.byte	0x04, 0x0a
        /*000e*/ 	.short	(.L_198 - .L_197)
	.align		4
.L_197:
        /*0010*/ 	.word	index@(.nv.constant0._ZN7cutlass13device_kernelIN5flash19enable_sm80_to_sm89INS1_16FlashAttnFwdSm80INS1_25CollectiveMainloopFwdSm80ILi4ELi1ELb0EN4cute5tupleIJNS5_1CILi128EEENS7_ILi112EEENS7_ILi64EEEEEELi64ENS_10bfloat16_tEfNS_4arch4Sm80ELb1ELb0ELb0ELb1ELb0ELb0ELb1ELb0EEENS1_21CollectiveEpilogueFwdINS6_IJS8_SA_S9_EEENS6_IJNS7_ILi1EEESI_SI_EEESC_SE_Li128ELb1ELb1ELb0ELb0EEENS1_19SingleTileSchedulerILb1ELb0ELb1ELi128EEEEEEEEEvNT_6ParamsE)
        /*0014*/ 	.short	0x0160
        /*0016*/ 	.short	0x0418


	//----- nvinfo : EIATTR_CBANK_PARAM_SIZE
	.align		4
.L_198:
        /*0018*/ 	.byte	0x03, 0x19
        /*001a*/ 	.short	0x0418


	//----- nvinfo : EIATTR_KPARAM_INFO
	.align		4
        /*001c*/ 	.byte	0x04, 0x17
        /*001e*/ 	.short	(.L_200 - .L_199)
.L_199:
        /*0020*/ 	.word	0x00000000
        /*0024*/ 	.short	0x0000
        /*0026*/ 	.short	0x0000
        /*0028*/ 	.byte	0x00, 0xf0, 0x61, 0x10


	//----- nvinfo : EIATTR_MAXREG_COUNT
	.align		4
.L_200:
        /*002c*/ 	.byte	0x03, 0x1b
        /*002e*/ 	.short	0x00ff


	//----- nvinfo : EIATTR_NUM_BARRIERS
	.align		4
        /*0030*/ 	.byte	0x02, 0x4c
        /*0032*/ 	.byte	0x02
	.zero		1


	//----- nvinfo : EIATTR_ANNOTATIONS
	.align		4
        /*0034*/ 	.byte	0x04, 0x55
        /*0036*/ 	.short	(.L_202 - .L_201)


	//   ....[0]....
.L_201:
        /* <DEDUP_REMOVED lines=80> */


	//----- nvinfo : EIATTR_MERCURY_ISA_VERSION
	.align		4
.L_202:
        /*0520*/ 	.byte	0x03, 0x5f
        /*0522*/ 	.short	0x0000


	//----- nvinfo : EIATTR_COOP_GROUP_MASK_REGIDS
	.align		4
        /*0524*/ 	.byte	0x04, 0x29
        /*0526*/ 	.short	(.L_204 - .L_203)


	//   ....[0]....
.L_203:
        /*0528*/ 	.word	0xffffffff


	//   ....[1]....
        /*052c*/ 	.word	0xffffffff


	//   ....[2]....
        /*0530*/ 	.word	0xffffffff


	//   ....[3]....
        /*0534*/ 	.word	0xffffffff


	//   ....[4]....
        /*0538*/ 	.word	0xffffffff


	//   ....[5]....
        /*053c*/ 	.word	0xffffffff


	//   ....[6]....
        /*0540*/ 	.word	0xffffffff


	//   ....[7]....
        /*0544*/ 	.word	0xffffffff


	//   ....[8]....
        /*0548*/ 	.word	0xffffffff


	//   ....[9]....
        /*054c*/ 	.word	0xffffffff


	//   ....[10]....
        /*0550*/ 	.word	0xffffffff


	//   ....[11]....
        /*0554*/ 	.word	0xffffffff


	//   ....[12]....
        /*0558*/ 	.word	0xffffffff


	//   ....[13]....
        /*055c*/ 	.word	0xffffffff


	//   ....[14]....
        /*0560*/ 	.word	0xffffffff


	//   ....[15]....
        /*0564*/ 	.word	0xffffffff


	//   ....[16]....
        /*0568*/ 	.word	0xffffffff


	//   ....[17]....
        /*056c*/ 	.word	0xffffffff


	//   ....[18]....
        /*0570*/ 	.word	0xffffffff


	//   ....[19]....
        /*0574*/ 	.word	0xffffffff


	//   ....[20]....
        /*0578*/ 	.word	0xffffffff


	//   ....[21]....
        /*057c*/ 	.word	0xffffffff


	//   ....[22]....
        /*0580*/ 	.word	0xffffffff


	//   ....[23]....
        /*0584*/ 	.word	0xffffffff


	//   ....[24]....
        /*0588*/ 	.word	0xffffffff


	//   ....[25]....
        /*058c*/ 	.word	0xffffffff


	//   ....[26]....
        /*0590*/ 	.word	0xffffffff


	//   ....[27]....
        /*0594*/ 	.word	0xffffffff


	//   ....[28]....
        /*0598*/ 	.word	0xffffffff


	//   ....[29]....
        /*059c*/ 	.word	0xffffffff


	//   ....[30]....
        /*05a0*/ 	.word	0xffffffff


	//   ....[31]....
        /*05a4*/ 	.word	0xffffffff


	//   ....[32]....
        /*05a8*/ 	.word	0xffffffff


	//   ....[33]....
        /*05ac*/ 	.word	0xffffffff


	//   ....[34]....
        /*05b0*/ 	.word	0xffffffff


	//   ....[35]....
        /*05b4*/ 	.word	0xffffffff


	//   ....[36]....
        /*05b8*/ 	.word	0xffffffff


	//   ....[37]....
        /*05bc*/ 	.word	0xffffffff


	//   ....[38]....
        /*05c0*/ 	.word	0xffffffff


	//   ....[39]....
        /*05c4*/ 	.word	0xffffffff


	//   ....[40]....
        /*05c8*/ 	.word	0xffffffff


	//   ....[41]....
        /*05cc*/ 	.word	0xffffffff


	//   ....[42]....
        /*05d0*/ 	.word	0xffffffff


	//   ....[43]....
        /*05d4*/ 	.word	0xffffffff


	//   ....[44]....
        /*05d8*/ 	.word	0xffffffff


	//   ....[45]....
        /*05dc*/ 	.word	0xffffffff


	//   ....[46]....
        /*05e0*/ 	.word	0xffffffff


	//   ....[47]....
        /*05e4*/ 	.word	0xffffffff


	//   ....[48]....
        /*05e8*/ 	.word	0xffffffff


	//   ....[49]....
        /*05ec*/ 	.word	0xffffffff


	//   ....[50]....
        /*05f0*/ 	.word	0xffffffff


	//   ....[51]....
        /*05f4*/ 	.word	0xffffffff


	//   ....[52]....
        /*05f8*/ 	.word	0xffffffff


	//   ....[53]....
        /*05fc*/ 	.word	0xffffffff


	//   ....[54]....
        /*0600*/ 	.word	0xffffffff


	//   ....[55]....
        /*0604*/ 	.word	0xffffffff


	//   ....[56]....
        /*0608*/ 	.word	0xffffffff


	//   ....[57]....
        /*060c*/ 	.word	0xffffffff


	//   ....[58]....
        /*0610*/ 	.word	0xffffffff


	//   ....[59]....
        /*0614*/ 	.word	0xffffffff


	//   ....[60]....
        /*0618*/ 	.word	0xffffffff


	//   ....[61]....
        /*061c*/ 	.word	0xffffffff


	//   ....[62]....
        /*0620*/ 	.word	0xffffffff


	//   ....[63]....
        /*0624*/ 	.word	0xffffffff


	//   ....[64]....
        /*0628*/ 	.word	0xffffffff


	//   ....[65]....
        /*062c*/ 	.word	0xffffffff


	//   ....[66]....
        /*0630*/ 	.word	0xffffffff


	//   ....[67]....
        /*0634*/ 	.word	0xffffffff


	//   ....[68]....
        /*0638*/ 	.word	0xffffffff


	//   ....[69]....
        /*063c*/ 	.word	0xffffffff


	//   ....[70]....
        /*0640*/ 	.word	0xffffffff


	//   ....[71]....
        /*0644*/ 	.word	0xffffffff


	//   ....[72]....
        /*0648*/ 	.word	0xffffffff


	//   ....[73]....
        /*064c*/ 	.word	0xffffffff


	//   ....[74]....
        /*0650*/ 	.word	0xffffffff


	//   ....[75]....
        /*0654*/ 	.word	0xffffffff


	//   ....[76]....
        /*0658*/ 	.word	0xffffffff


	//   ....[77]....
        /*065c*/ 	.word	0xffffffff


	//   ....[78]....
        /*0660*/ 	.word	0xffffffff


	//   ....[79]....
        /*0664*/ 	.word	0xffffffff


	//   ....[80]....
        /*0668*/ 	.word	0xffffffff


	//   ....[81]....
        /*066c*/ 	.word	0xffffffff


	//   ....[82]....
        /*0670*/ 	.word	0xffffffff


	//   ....[83]....
        /*0674*/ 	.word	0xffffffff


	//   ....[84]....
        /*0678*/ 	.word	0xffffffff


	//   ....[85]....
        /*067c*/ 	.word	0xffffffff


	//   ....[86]....
        /*0680*/ 	.word	0xffffffff


	//   ....[87]....
        /*0684*/ 	.word	0xffffffff


	//   ....[88]....
        /*0688*/ 	.word	0xffffffff


	//   ....[89]....
        /*068c*/ 	.word	0xffffffff


	//   ....[90]....
        /*0690*/ 	.word	0xffffffff


	//   ....[91]....
        /*0694*/ 	.word	0xffffffff


	//   ....[92]....
        /*0698*/ 	.word	0xffffffff


	//   ....[93]....
        /*069c*/ 	.word	0xffffffff


	//   ....[94]....
        /*06a0*/ 	.word	0xffffffff


	//   ....[95]....
        /*06a4*/ 	.word	0xffffffff


	//   ....[96]....
        /*06a8*/ 	.word	0xffffffff


	//----- nvinfo : EIATTR_COOP_GROUP_INSTR_OFFSETS
	.align		4
.L_204:
        /*06ac*/ 	.byte	0x04, 0x28
        /*06ae*/ 	.short	(.L_206 - .L_205)


	//   ....[0]....
.L_205:
        /*06b0*/ 	.word	0x00000090


	//   ....[1]....
        /*06b4*/ 	.word	0x00001020


	//   ....[2]....
        /*06b8*/ 	.word	0x00001050


	//   ....[3]....
        /*06bc*/ 	.word	0x000011f0


	//   ....[4]....
        /*06c0*/ 	.word	0x00001220


	//   ....[5]....
        /*06c4*/ 	.word	0x000012b0


	//   ....[6]....
        /*06c8*/ 	.word	0x000012e0


	//   ....[7]....
        /*06cc*/ 	.word	0x00001370


	//   ....[8]....
        /*06d0*/ 	.word	0x000013a0


	//   ....[9]....
        /*06d4*/ 	.word	0x00001430


	//   ....[10]....
        /*06d8*/ 	.word	0x00001460


	//   ....[11]....
        /*06dc*/ 	.word	0x000014f0


	//   ....[12]....
        /*06e0*/ 	.word	0x00001520


	//   ....[13]....
        /*06e4*/ 	.word	0x000015b0


	//   ....[14]....
        /*06e8*/ 	.word	0x000015e0


	//   ....[15]....
        /*06ec*/ 	.word	0x00001660


	//   ....[16]....
        /*06f0*/ 	.word	0x000016a0


	//   ....[17]....
        /*06f4*/ 	.word	0x00002ee0


	//   ....[18]....
        /*06f8*/ 	.word	0x00002ef0


	//   ....[19]....
        /*06fc*/ 	.word	0x00002f00


	//   ....[20]....
        /*0700*/ 	.word	0x00002f10


	//   ....[21]....
        /*0704*/ 	.word	0x00003db0


	//   ....[22]....
        /*0708*/ 	.word	0x00003ff0


	//   ....[23]....
        /*070c*/ 	.word	0x00004010


	//   ....[24]....
        /*0710*/ 	.word	0x000040f0


	//   ....[25]....
        /*0714*/ 	.word	0x00004270


	//   ....[26]....
        /*0718*/ 	.word	0x000044a0


	//   ....[27]....
        /*071c*/ 	.word	0x00004910


	//   ....[28]....
        /*0720*/ 	.word	0x00004990


	//   ....[29]....
        /*0724*/ 	.word	0x00008210


	//   ....[30]....
        /*0728*/ 	.word	0x00008230


	//   ....[31]....
        /*072c*/ 	.word	0x00008250


	//   ....[32]....
        /*0730*/ 	.word	0x00008270


	//   ....[33]....
        /*0734*/ 	.word	0x00009400


	//   ....[34]....
        /*0738*/ 	.word	0x00009500


	//   ....[35]....
        /*073c*/ 	.word	0x00009a10


	//   ....[36]....
        /*0740*/ 	.word	0x00009b70


	//   ....[37]....
        /*0744*/ 	.word	0x00009cb0


	//   ....[38]....
        /*0748*/ 	.word	0x00009cd0


	//   ....[39]....
        /*074c*/ 	.word	0x00009d20


	//   ....[40]....
        /*0750*/ 	.word	0x00009d90


	//   ....[41]....
        /*0754*/ 	.word	0x0000df30


	//   ....[42]....
        /*0758*/ 	.word	0x0000dfb0


	//   ....[43]....
        /*075c*/ 	.word	0x0000e070


	//   ....[44]....
        /*0760*/ 	.word	0x0000e0d0


	//   ....[45]....
        /*0764*/ 	.word	0x0000e100


	//   ....[46]....
        /*0768*/ 	.word	0x0000e1e0


	//   ....[47]....
        /*076c*/ 	.word	0x0000e360


	//   ....[48]....
        /*0770*/ 	.word	0x0000e6d0


	//   ....[49]....
        /*0774*/ 	.word	0x00010c50


	//   ....[50]....
        /*0778*/ 	.word	0x00010c60


	//   ....[51]....
        /*077c*/ 	.word	0x00010c70


	//   ....[52]....
        /*0780*/ 	.word	0x00010c90


	//   ....[53]....
        /*0784*/ 	.word	0x00010cb0


	//   ....[54]....
        /*0788*/ 	.word	0x00010cc0


	//   ....[55]....
        /*078c*/ 	.word	0x00010cf0


	//   ....[56]....
        /*0790*/ 	.word	0x00010d20


	//   ....[57]....
        /*0794*/ 	.word	0x00011fd0


	//   ....[58]....
        /*0798*/ 	.word	0x00012020


	//   ....[59]....
        /*079c*/ 	.word	0x00012050


	//   ....[60]....
        /*07a0*/ 	.word	0x00012080


	//   ....[61]....
        /*07a4*/ 	.word	0x000120b0


	//   ....[62]....
        /*07a8*/ 	.word	0x000120f0


	//   ....[63]....
        /*07ac*/ 	.word	0x00012120


	//   ....[64]....
        /*07b0*/ 	.word	0x00012150


	//   ....[65]....
        /*07b4*/ 	.word	0x00012230


	//   ....[66]....
        /*07b8*/ 	.word	0x00012290


	//   ....[67]....
        /*07bc*/ 	.word	0x000122c0


	//   ....[68]....
        /*07c0*/ 	.word	0x00012320


	//   ....[69]....
        /*07c4*/ 	.word	0x00012330


	//   ....[70]....
        /*07c8*/ 	.word	0x00012340


	//   ....[71]....
        /*07cc*/ 	.word	0x00012360


	//   ....[72]....
        /*07d0*/ 	.word	0x000123c0


	//   ....[73]....
        /*07d4*/ 	.word	0x00012470


	//   ....[74]....
        /*07d8*/ 	.word	0x00012480


	//   ....[75]....
        /*07dc*/ 	.word	0x000124b0


	//   ....[76]....
        /*07e0*/ 	.word	0x000124c0


	//   ....[77]....
        /*07e4*/ 	.word	0x000124d0


	//   ....[78]....
        /*07e8*/ 	.word	0x000124e0


	//   ....[79]....
        /*07ec*/ 	.word	0x00012560


	//   ....[80]....
        /*07f0*/ 	.word	0x00012570


	//   ....[81]....
        /*07f4*/ 	.word	0x00012cd0


	//   ....[82]....
        /*07f8*/ 	.word	0x00012d10


	//   ....[83]....
        /*07fc*/ 	.word	0x00012d40


	//   ....[84]....
        /*0800*/ 	.word	0x00012d70


	//   ....[85]....
        /*0804*/ 	.word	0x00012da0


	//   ....[86]....
        /*0808*/ 	.word	0x00012dd0


	//   ....[87]....
        /*080c*/ 	.word	0x00012e00


	//   ....[88]....
        /*0810*/ 	.word	0x00012e20


	//   ....[89]....
        /*0814*/ 	.word	0x00012e40


	//   ....[90]....
        /*0818*/ 	.word	0x00012e70


	//   ....[91]....
        /*081c*/ 	.word	0x00012e80


	//   ....[92]....
        /*0820*/ 	.word	0x00012e90


	//   ....[93]....
        /*0824*/ 	.word	0x00012ea0


	//   ....[94]....
        /*0828*/ 	.word	0x00012eb0


	//   ....[95]....
        /*082c*/ 	.word	0x00012ee0


	//   ....[96]....
        /*0830*/ 	.word	0x00012f00


	//----- nvinfo : EIATTR_EXIT_INSTR_OFFSETS
	.align		4
.L_206:
        /*0834*/ 	.byte	0x04, 0x1c
        /*0836*/ 	.short	(.L_208 - .L_207)


	//   ....[0]....
.L_207:
        /*0838*/ 	.word	0x00000370


	//   ....[1]....
        /*083c*/ 	.word	0x00012610


	//   ....[2]....
        /*0840*/ 	.word	0x00012650


	//   ....[3]....
        /*0844*/ 	.word	0x00013060


	//   ....[4]....
        /*0848*/ 	.word	0x000130a0


	//----- nvinfo : EIATTR_CTAIDZ_USED
	.align		4
.L_208:
        /*084c*/ 	.byte	0x01, 0x04
	.zero		2


	//----- nvinfo : EIATTR_MAX_THREADS
	.align		4
        /*0850*/ 	.byte	0x04, 0x05
        /*0852*/ 	.short	(.L_210 - .L_209)
.L_209:
        /*0854*/ 	.word	0x00000080
        /*0858*/ 	.word	0x00000001
        /*085c*/ 	.word	0x00000001


	//----- nvinfo : EIATTR_CRS_STACK_SIZE
	.align		4
.L_210:
        /*0860*/ 	.byte	0x04, 0x1e
        /*0862*/ 	.short	(.L_212 - .L_211)
.L_211:
        /*0864*/ 	.word	0x00000000
.L_212:


//--------------------- .nv.info._ZN7cutlass13device_kernelIN5flash19enable_sm80_to_sm89INS1_16FlashAttnFwdSm80INS1_25CollectiveMainloopFwdSm80ILi4ELi1ELb0EN4cute5tupleIJNS5_1CILi128EEENS7_ILi112EEENS7_ILi64EEEEEELi64ENS_10bfloat16_tEfNS_4arch4Sm80ELb1ELb0ELb0ELb1ELb0ELb1ELb1ELb0EEENS1_21CollectiveEpilogueFwdINS6_IJS8_SA_S9_EEENS6_IJNS7_ILi1EEESI_SI_EEESC_SE_Li128ELb1ELb1ELb0ELb0EEENS1_19SingleTileSchedulerILb1ELb0ELb1ELi128EEEEEEEEEvNT_6ParamsE --------------------------
	.section	.nv.info._ZN7cutlass13device_kernelIN5flash19enable_sm80_to_sm89INS1_16FlashAttnFwdSm80INS1_25CollectiveMainloopFwdSm80ILi4ELi1ELb0EN4cute5tupleIJNS5_1CILi128EEENS7_ILi112EEENS7_ILi64EEEEEELi64ENS_10bfloat16_tEfNS_4arch4Sm80ELb1ELb0ELb0ELb1ELb0ELb1ELb1ELb0EEENS1_21CollectiveEpilogueFwdINS6_IJS8_SA_S9_EEENS6_IJNS7_ILi1EEESI_SI_EEESC_SE_Li128ELb1ELb1ELb0ELb0EEENS1_19SingleTileSchedulerILb1ELb0ELb1ELi128EEEEEEEEEvNT_6ParamsE,"",@"SHT_CUDA_INFO"
	.sectionflags	@""
	.align	4


	//----- nvinfo : EIATTR_CUDA_API_VERSION
	.align		4
        /*0000*/ 	.byte	0x04, 0x37
        /*0002*/ 	.short	(.L_214 - .L_213)
.L_213:
        /*0004*/ 	.word	0x00000082


	//----- nvinfo : EIATTR_SW2861232_WAR
	.align		4
.L_214:
        /*0008*/ 	.byte	0x01, 0x35
	.zero		2


	//----- nvinfo : EIATTR_PARAM_CBANK
	.align		4
        /*000c*/ 	.byte	0x04, 0x0a
        /*000e*/ 	.short	(.L_216 - .L_215)
	.align		4
.L_215:
        /*0010*/ 	.word	index@(.nv.constant0._ZN7cutlass13device_kernelIN5flash19enable_sm80_to_sm89INS1_16FlashAttnFwdSm80INS1_25CollectiveMainloopFwdSm80ILi4ELi1ELb0EN4cute5tupleIJNS5_1CILi128EEENS7_ILi112EEENS7_ILi64EEEEEELi64ENS_10bfloat16_tEfNS_4arch4Sm80ELb1ELb0ELb0ELb1ELb0ELb1ELb1ELb0EEENS1_21CollectiveEpilogueFwdINS6_IJS8_SA_S9_EEENS6_IJNS7_ILi1EEESI_SI_EEESC_SE_Li128ELb1ELb1ELb0ELb0EEENS1_19SingleTileSchedulerILb1ELb0ELb1ELi128EEEEEEEEEvNT_6ParamsE)
        /*0014*/ 	.short	0x0160
        /*0016*/ 	.short	0x0418


	//----- nvinfo : EIATTR_CBANK_PARAM_SIZE
	.align		4
.L_216:
        /*0018*/ 	.byte	0x03, 0x19
        /*001a*/ 	.short	0x0418


	//----- nvinfo : EIATTR_KPARAM_INFO
	.align		4
        /*001c*/ 	.byte	0x04, 0x17
        /*001e*/ 	.short	(.L_218 - .L_217)
.L_217:
        /*0020*/ 	.word	0x00000000
        /*0024*/ 	.short	0x0000
        /*0026*/ 	.short	0x0000
        /*0028*/ 	.byte	0x00, 0xf0, 0x61, 0x10


	//----- nvinfo : EIATTR_MAXREG_COUNT
	.align		4
.L_218:
        /*002c*/ 	.byte	0x03, 0x1b
        /*002e*/ 	.short	0x00ff


	//----- nvinfo : EIATTR_NUM_BARRIERS
	.align		4
        /*0030*/ 	.byte	0x02, 0x4c
        /*0032*/ 	.byte	0x02
	.zero		1


	//----- nvinfo : EIATTR_ANNOTATIONS
	.align		4
        /*0034*/ 	.byte	0x04, 0x55
        /*0036*/ 	.short	(.L_220 - .L_219)


	//   ....[0]....
.L_219:
        /* <DEDUP_REMOVED lines=74> */


	//----- nvinfo : EIATTR_MERCURY_ISA_VERSION
	.align		4
.L_220:
        /*04c8*/ 	.byte	0x03, 0x5f
        /*04ca*/ 	.short	0x0000


	//----- nvinfo : EIATTR_COOP_GROUP_MASK_REGIDS
	.align		4
        /*04cc*/ 	.byte	0x04, 0x29
        /*04ce*/ 	.short	(.L_222 - .L_221)


	//   ....[0]....
.L_221:
        /*04d0*/ 	.word	0xffffffff


	//   ....[1]....
        /*04d4*/ 	.word	0xffffffff


	//   ....[2]....
        /*04d8*/ 	.word	0xffffffff


	//   ....[3]....
        /*04dc*/ 	.word	0xffffffff


	//   ....[4]....
        /*04e0*/ 	.word	0xffffffff


	//   ....[5]....
        /*04e4*/ 	.word	0xffffffff


	//   ....[6]....
        /*04e8*/ 	.word	0xffffffff


	//   ....[7]....
        /*04ec*/ 	.word	0xffffffff


	//   ....[8]....
        /*04f0*/ 	.word	0xffffffff


	//   ....[9]....
        /*04f4*/ 	.word	0xffffffff


	//   ....[10]....
        /*04f8*/ 	.word	0xffffffff


	//   ....[11]....
        /*04fc*/ 	.word	0xffffffff


	//   ....[12]....
        /*0500*/ 	.word	0xffffffff


	//   ....[13]....
        /*0504*/ 	.word	0xffffffff


	//   ....[14]....
        /*0508*/ 	.word	0xffffffff


	//   ....[15]....
        /*050c*/ 	.word	0xffffffff


	//   ....[16]....
        /*0510*/ 	.word	0xffffffff


	//   ....[17]....
        /*0514*/ 	.word	0xffffffff


	//   ....[18]....
        /*0518*/ 	.word	0xffffffff


	//   ....[19]....
        /*051c*/ 	.word	0xffffffff


	//   ....[20]....
        /*0520*/ 	.word	0xffffffff


	//   ....[21]....
        /*0524*/ 	.word	0xffffffff


	//   ....[22]....
        /*0528*/ 	.word	0xffffffff


	//   ....[23]....
        /*052c*/ 	.word	0xffffffff


	//   ....[24]....
        /*0530*/ 	.word	0xffffffff


	//   ....[25]....
        /*0534*/ 	.word	0xffffffff


	//   ....[26]....
        /*0538*/ 	.word	0xffffffff


	//   ....[27]....
        /*053c*/ 	.word	0xffffffff


	//   ....[28]....
        /*0540*/ 	.word	0xffffffff


	//   ....[29]....
        /*0544*/ 	.word	0xffffffff


	//   ....[30]....
        /*0548*/ 	.word	0xffffffff


	//   ....[31]....
        /*054c*/ 	.word	0xffffffff


	//   ....[32]....
        /*0550*/ 	.word	0xffffffff


	//   ....[33]....
        /*0554*/ 	.word	0xffffffff


	//   ....[34]....
        /*0558*/ 	.word	0xffffffff


	//   ....[35]....
        /*055c*/ 	.word	0xffffffff


	//   ....[36]....
        /*0560*/ 	.word	0xffffffff


	//   ....[37]....
        /*0564*/ 	.word	0xffffffff


	//   ....[38]....
        /*0568*/ 	.word	0xffffffff


	//   ....[39]....
        /*056c*/ 	.word	0xffffffff


	//   ....[40]....
        /*0570*/ 	.word	0xffffffff


	//   ....[41]....
        /*0574*/ 	.word	0xffffffff


	//   ....[42]....
        /*0578*/ 	.word	0xffffffff


	//   ....[43]....
        /*057c*/ 	.word	0xffffffff


	//   ....[44]....
        /*0580*/ 	.word	0xffffffff


	//   ....[45]....
        /*0584*/ 	.word	0xffffffff


	//   ....[46]....
        /*0588*/ 	.word	0xffffffff


	//   ....[47]....
        /*058c*/ 	.word	0xffffffff


	//   ....[48]....
        /*0590*/ 	.word	0xffffffff


	//   ....[49]....
        /*0594*/ 	.word	0xffffffff


	//   ....[50]....
        /*0598*/ 	.word	0xffffffff


	//   ....[51]....
        /*059c*/ 	.word	0xffffffff


	//   ....[52]....
        /*05a0*/ 	.word	0xffffffff


	//   ....[53]....
        /*05a4*/ 	.word	0xffffffff


	//   ....[54]....
        /*05a8*/ 	.word	0xffffffff


	//   ....[55]....
        /*05ac*/ 	.word	0xffffffff


	//   ....[56]....
        /*05b0*/ 	.word	0xffffffff


	//   ....[57]....
        /*05b4*/ 	.word	0xffffffff


	//   ....[58]....
        /*05b8*/ 	.word	0xffffffff


	//   ....[59]....
        /*05bc*/ 	.word	0xffffffff


	//   ....[60]....
        /*05c0*/ 	.word	0xffffffff


	//   ....[61]....
        /*05c4*/ 	.word	0xffffffff


	//   ....[62]....
        /*05c8*/ 	.word	0xffffffff


	//   ....[63]....
        /*05cc*/ 	.word	0xffffffff


	//   ....[64]....
        /*05d0*/ 	.word	0xffffffff


	//   ....[65]....
        /*05d4*/ 	.word	0xffffffff


	//   ....[66]....
        /*05d8*/ 	.word	0xffffffff


	//   ....[67]....
        /*05dc*/ 	.word	0xffffffff


	//   ....[68]....
        /*05e0*/ 	.word	0xffffffff


	//   ....[69]....
        /*05e4*/ 	.word	0xffffffff


	//   ....[70]....
        /*05e8*/ 	.word	0xffffffff


	//   ....[71]....
        /*05ec*/ 	.word	0xffffffff


	//   ....[72]....
        /*05f0*/ 	.word	0xffffffff


	//   ....[73]....
        /*05f4*/ 	.word	0xffffffff


	//   ....[74]....
        /*05f8*/ 	.word	0xffffffff


	//   ....[75]....
        /*05fc*/ 	.word	0xffffffff


	//   ....[76]....
        /*0600*/ 	.word	0xffffffff


	//   ....[77]....
        /*0604*/ 	.word	0xffffffff


	//   ....[78]....
        /*0608*/ 	.word	0xffffffff


	//   ....[79]....
        /*060c*/ 	.word	0xffffffff


	//   ....[80]....
        /*0610*/ 	.word	0xffffffff


	//   ....[81]....
        /*0614*/ 	.word	0xffffffff


	//   ....[82]....
        /*0618*/ 	.word	0xffffffff


	//   ....[83]....
        /*061c*/ 	.word	0xffffffff


	//   ....[84]....
        /*0620*/ 	.word	0xffffffff


	//   ....[85]....
        /*0624*/ 	.word	0xffffffff


	//   ....[86]....
        /*0628*/ 	.word	0xffffffff


	//   ....[87]....
        /*062c*/ 	.word	0xffffffff


	//   ....[88]....
        /*0630*/ 	.word	0xffffffff


	//   ....[89]....
        /*0634*/ 	.word	0xffffffff


	//   ....[90]....
        /*0638*/ 	.word	0xffffffff


	//   ....[91]....
        /*063c*/ 	.word	0xffffffff


	//   ....[92]....
        /*0640*/ 	.word	0xffffffff


	//   ....[93]....
        /*0644*/ 	.word	0xffffffff


	//   ....[94]....
        /*0648*/ 	.word	0xffffffff


	//   ....[95]....
        /*064c*/ 	.word	0xffffffff


	//   ....[96]....
        /*0650*/ 	.word	0xffffffff


	//   ....[97]....
        /*0654*/ 	.word	0xffffffff


	//   ....[98]....
        /*0658*/ 	.word	0xffffffff


	//   ....[99]....
        /*065c*/ 	.word	0xffffffff


	//   ....[100]....
        /*0660*/ 	.word	0xffffffff


	//   ....[101]....
        /*0664*/ 	.word	0xffffffff


	//   ....[102]....
        /*0668*/ 	.word	0xffffffff


	//   ....[103]....
        /*066c*/ 	.word	0xffffffff


	//   ....[104]....
        /*0670*/ 	.word	0xffffffff


	//   ....[105]....
        /*0674*/ 	.word	0xffffffff


	//   ....[106]....
        /*0678*/ 	.word	0xffffffff


	//   ....[107]....
        /*067c*/ 	.word	0xffffffff


	//   ....[108]....
        /*0680*/ 	.word	0xffffffff


	//   ....[109]....
        /*0684*/ 	.word	0xffffffff


	//   ....[110]....
        /*0688*/ 	.word	0xffffffff


	//   ....[111]....
        /*068c*/ 	.word	0xffffffff


	//   ....[112]....
        /*0690*/ 	.word	0xffffffff


	//   ....[113]....
        /*0694*/ 	.word	0xffffffff


	//   ....[114]....
        /*0698*/ 	.word	0xffffffff


	//   ....[115]....
        /*069c*/ 	.word	0xffffffff


	//   ....[116]....
        /*06a0*/ 	.word	0xffffffff


	//   ....[117]....
        /*06a4*/ 	.word	0xffffffff


	//   ....[118]....
        /*06a8*/ 	.word	0xffffffff


	//   ....[119]....
        /*06ac*/ 	.word	0xffffffff


	//   ....[120]....
        /*06b0*/ 	.word	0xffffffff


	//   ....[121]....
        /*06b4*/ 	.word	0xffffffff


	//   ....[122]....
        /*06b8*/ 	.word	0xffffffff


	//   ....[123]....
        /*06bc*/ 	.word	0xffffffff


	//   ....[124]....
        /*06c0*/ 	.word	0xffffffff


	//   ....[125]....
        /*06c4*/ 	.word	0xffffffff


	//   ....[126]....
        /*06c8*/ 	.word	0xffffffff


	//   ....[127]....
        /*06cc*/ 	.word	0xffffffff


	//   ....[128]....
        /*06d0*/ 	.word	0xffffffff


	//----- nvinfo : EIATTR_COOP_GROUP_INSTR_OFFSETS
	.align		4
.L_222:
        /*06d4*/ 	.byte	0x04, 0x28
        /*06d6*/ 	.short	(.L_224 - .L_223)


	//   ....[0]....
.L_223:
        /*06d8*/ 	.word	0x00000090


	//   ....[1]....
        /*06dc*/ 	.word	0x00008ae0


	//   ....[2]....
        /*06e0*/ 	.word	0x00008b10


	//   ....[3]....
        /*06e4*/ 	.word	0x00008d30


	//   ....[4]....
        /*06e8*/ 	.word	0x00008d60


	//   ....[5]....
        /*06ec*/ 	.word	0x00008df0


	//   ....[6]....
        /*06f0*/ 	.word	0x00008e20


	//   ....[7]....
        /*06f4*/ 	.word	0x00008eb0


	//   ....[8]....
        /*06f8*/ 	.word	0x00008ee0


	//   ....[9]....
        /*06fc*/ 	.word	0x00008f70


	//   ....[10]....
        /*0700*/ 	.word	0x00008fa0


	//   ....[11]....
        /*0704*/ 	.word	0x00009030


	//   ....[12]....
        /*0708*/ 	.word	0x00009060


	//   ....[13]....
        /*070c*/ 	.word	0x000090f0


	//   ....[14]....
        /*0710*/ 	.word	0x00009120


	//   ....[15]....
        /*0714*/ 	.word	0x000091e0


	//   ....[16]....
        /*0718*/ 	.word	0x00009220


	//   ....[17]....
        /*071c*/ 	.word	0x00009af0


	//   ....[18]....
        /*0720*/ 	.word	0x00009b10


	//   ....[19]....
        /*0724*/ 	.word	0x00009b20


	//   ....[20]....
        /*0728*/ 	.word	0x00009b30


	//   ....[21]....
        /*072c*/ 	.word	0x00009ca0


	//   ....[22]....
        /*0730*/ 	.word	0x00009ce0


	//   ....[23]....
        /*0734*/ 	.word	0x00009d30


	//   ....[24]....
        /*0738*/ 	.word	0x00009d70


	//   ....[25]....
        /*073c*/ 	.word	0x00009f40


	//   ....[26]....
        /*0740*/ 	.word	0x00009f80


	//   ....[27]....
        /*0744*/ 	.word	0x00009fd0


	//   ....[28]....
        /*0748*/ 	.word	0x0000a010


	//   ....[29]....
        /*074c*/ 	.word	0x0000a200


	//   ....[30]....
        /*0750*/ 	.word	0x0000a240


	//   ....[31]....
        /*0754*/ 	.word	0x0000a290


	//   ....[32]....
        /*0758*/ 	.word	0x0000a2d0


	//   ....[33]....
        /*075c*/ 	.word	0x0000c1a0


	//   ....[34]....
        /*0760*/ 	.word	0x0000c1c0


	//   ....[35]....
        /*0764*/ 	.word	0x0000c1f0


	//   ....[36]....
        /*0768*/ 	.word	0x0000c200


	//   ....[37]....
        /*076c*/ 	.word	0x0000c2e0


	//   ....[38]....
        /*0770*/ 	.word	0x0000c320


	//   ....[39]....
        /*0774*/ 	.word	0x0000c340


	//   ....[40]....
        /*0778*/ 	.word	0x0000c350


	//   ....[41]....
        /*077c*/ 	.word	0x0000c510


	//   ....[42]....
        /*0780*/ 	.word	0x0000c550


	//   ....[43]....
        /*0784*/ 	.word	0x0000c570


	//   ....[44]....
        /*0788*/ 	.word	0x0000c580


	//   ....[45]....
        /*078c*/ 	.word	0x0000c680


	//   ....[46]....
        /*0790*/ 	.word	0x0000c6c0


	//   ....[47]....
        /*0794*/ 	.word	0x0000c720


	//   ....[48]....
        /*0798*/ 	.word	0x0000c750


	//   ....[49]....
        /*079c*/ 	.word	0x0000fa60


	//   ....[50]....
        /*07a0*/ 	.word	0x0000fa70


	//   ....[51]....
        /*07a4*/ 	.word	0x0000fa80


	//   ....[52]....
        /*07a8*/ 	.word	0x0000fa90


	//   ....[53]....
        /*07ac*/ 	.word	0x00010960


	//   ....[54]....
        /*07b0*/ 	.word	0x00010b10


	//   ....[55]....
        /*07b4*/ 	.word	0x00010b60


	//   ....[56]....
        /*07b8*/ 	.word	0x00010ba0


	//   ....[57]....
        /*07bc*/ 	.word	0x00010c30


	//   ....[58]....
        /*07c0*/ 	.word	0x00010cf0


	//   ....[59]....
        /*07c4*/ 	.word	0x000113d0


	//   ....[60]....
        /*07c8*/ 	.word	0x00011450


	//   ....[61]....
        /*07cc*/ 	.word	0x00014ad0


	//   ....[62]....
        /*07d0*/ 	.word	0x00014af0


	//   ....[63]....
        /*07d4*/ 	.word	0x00014b10


	//   ....[64]....
        /*07d8*/ 	.word	0x00014b30


	//   ....[65]....
        /*07dc*/ 	.word	0x00015cb0


	//   ....[66]....
        /*07e0*/ 	.word	0x00015e30


	//   ....[67]....
        /*07e4*/ 	.word	0x000161a0


	//   ....[68]....
        /*07e8*/ 	.word	0x000162d0


	//   ....[69]....
        /*07ec*/ 	.word	0x00016600


	//   ....[70]....
        /*07f0*/ 	.word	0x00016620


	//   ....[71]....
        /*07f4*/ 	.word	0x00016670


	//   ....[72]....
        /*07f8*/ 	.word	0x000166c0


	//   ....[73]....
        /*07fc*/ 	.word	0x0001a6f0


	//   ....[74]....
        /*0800*/ 	.word	0x0001a770


	//   ....[75]....
        /*0804*/ 	.word	0x0001a830


	//   ....[76]....
        /*0808*/ 	.word	0x0001a890


	//   ....[77]....
        /*080c*/ 	.word	0x0001a8c0


	//   ....[78]....
        /*0810*/ 	.word	0x0001a9a0


	//   ....[79]....
        /*0814*/ 	.word	0x0001ab20


	//   ....[80]....
        /*0818*/ 	.word	0x0001ae30


	//   ....[81]....
        /*081c*/ 	.word	0x0001d490


	//   ....[82]....
        /*0820*/ 	.word	0x0001d4a0


	//   ....[83]....
        /*0824*/ 	.word	0x0001d4b0


	//   ....[84]....
        /*0828*/ 	.word	0x0001d4d0


	//   ....[85]....
        /*082c*/ 	.word	0x0001d4f0


	//   ....[86]....
        /*0830*/ 	.word	0x0001d500


	//   ....[87]....
        /*0834*/ 	.word	0x0001d530


	//   ....[88]....
        /*0838*/ 	.word	0x0001d560


	//   ....[89]....
        /*083c*/ 	.word	0x0001e810


	//   ....[90]....
        /*0840*/ 	.word	0x0001e870


	//   ....[91]....
        /*0844*/ 	.word	0x0001e890


	//   ....[92]....
        /*0848*/ 	.word	0x0001e8c0


	//   ....[93]....
        /*084c*/ 	.word	0x0001e900


	//   ....[94]....
        /*0850*/ 	.word	0x0001e930


	//   ....[95]....
        /*0854*/ 	.word	0x0001e960


	//   ....[96]....
        /*0858*/ 	.word	0x0001e990


	//   ....[97]....
        /*085c*/ 	.word	0x0001ea80


	//   ....[98]....
        /*0860*/ 	.word	0x0001ea90


	//   ....[99]....
        /*0864*/ 	.word	0x0001ead0


	//   ....[100]....
        /*0868*/ 	.word	0x0001eb00


	//   ....[101]....
        /*086c*/ 	.word	0x0001eb50


	//   ....[102]....
        /*0870*/ 	.word	0x0001eb70


	//   ....[103]....
        /*0874*/ 	.word	0x0001eb80


	//   ....[104]....
        /*0878*/ 	.word	0x0001ebe0


	//   ....[105]....
        /*087c*/ 	.word	0x0001ec90


	//   ....[106]....
        /*0880*/ 	.word	0x0001ecc0


	//   ....[107]....
        /*0884*/ 	.word	0x0001ecf0


	//   ....[108]....
        /*0888*/ 	.word	0x0001ed10


	//   ....[109]....
        /*088c*/ 	.word	0x0001ed20


	//   ....[110]....
        /*0890*/ 	.word	0x0001ed30


	//   ....[111]....
        /*0894*/ 	.word	0x0001edb0


	//   ....[112]....
        /*0898*/ 	.word	0x0001edc0


	//   ....[113]....
        /*089c*/ 	.word	0x0001f4e0


	//   ....[114]....
        /*08a0*/ 	.word	0x0001f520


	//   ....[115]....
        /*08a4*/ 	.word	0x0001f550


	//   ....[116]....
        /*08a8*/ 	.word	0x0001f580


	//   ....[117]....
        /*08ac*/ 	.word	0x0001f5b0


	//   ....[118]....
        /*08b0*/ 	.word	0x0001f5e0


	//   ....[119]....
        /*08b4*/ 	.word	0x0001f610


	//   ....[120]....
        /*08b8*/ 	.word	0x0001f640


	//   ....[121]....
        /*08bc*/ 	.word	0x0001f660


	//   ....[122]....
        /*08c0*/ 	.word	0x0001f680


	//   ....[123]....
        /*08c4*/ 	.word	0x0001f690


	//   ....[124]....
        /*08c8*/ 	.word	0x0001f6a0


	//   ....[125]....
        /*08cc*/ 	.word	0x0001f6b0


	//   ....[126]....
        /*08d0*/ 	.word	0x0001f6c0


	//   ....[127]....
        /*08d4*/ 	.word	0x0001f6d0


	//   ....[128]....
        /*08d8*/ 	.word	0x0001f700


	//----- nvinfo : EIATTR_EXIT_INSTR_OFFSETS
	.align		4
.L_224:
        /*08dc*/ 	.byte	0x04, 0x1c
        /*08de*/ 	.short	(.L_226 - .L_225)


	//   ....[0]....
.L_225:
        /*08e0*/ 	.word	0x00000370


	//   ....[1]....
        /*08e4*/ 	.word	0x0001ee60


	//   ....[2]....
        /*08e8*/ 	.word	0x0001eea0


	//   ....[3]....
        /*08ec*/ 	.word	0x0001f890


	//   ....[4]....
        /*08f0*/ 	.word	0x0001f8d0


	//----- nvinfo : EIATTR_CTAIDZ_USED
	.align		4
.L_226:
        /*08f4*/ 	.byte	0x01, 0x04
	.zero		2


	//----- nvinfo : EIATTR_MAX_THREADS
	.align		4
        /*08f8*/ 	.byte	0x04, 0x05
        /*08fa*/ 	.short	(.L_228 - .L_227)
.L_227:
        /*08fc*/ 	.word	0x00000080
        /*0900*/ 	.word	0x00000001
        /*0904*/ 	.word	0x00000001


	//----- nvinfo : EIATTR_CRS_STACK_SIZE
	.align		4
.L_228:
        /*0908*/ 	.byte	0x04, 0x1e
        /*090a*/ 	.short	(.L_230 - .L_229)
.L_229:
        /*090c*/ 	.word	0x00000000
.L_230:


//--------------------- .nv.callgraph             --------------------------
	.section	.nv.callgraph,"",@"SHT_CUDA_CALLGRAPH"
	.align	4
	.sectionentsize	8
	.align		4
        /*0000*/ 	.word	0x00000000
	.align		4
        /*0004*/ 	.word	0xffffffff
	.align		4
        /*0008*/ 	.word	0x00000000
	.align		4
        /*000c*/ 	.word	0xfffffffe
	.align		4
        /*0010*/ 	.word	0x00000000
	.align		4
        /*0014*/ 	.word	0xfffffffd
	.align		4
        /*0018*/ 	.word	0x00000000
	.align		4
        /*001c*/ 	.word	0xfffffffc


//--------------------- .nv.rel.action            --------------------------
	.section	.nv.rel.action,"",@"SHT_CUDA_RELOCINFO"
	.align	8
	.sectionentsize	8
        /*0000*/ 	.byte	0x73, 0x00, 0x00, 0x00, 0x00, 0x00, 0x00, 0x00, 0x00, 0x00, 0x00, 0x11, 0x25, 0x00, 0x05, 0x36


//--------------------- .nv.constant4             --------------------------
	.section	.nv.constant4,"a",@progbits
	.align	8
	.align		8
.nv.constant4:
        /*0000*/ 	.dword	_ZN65_INTERNAL_ebe2f5a5_29_flash_fwd_hdim64_bf16_sm80_cu_49158569_34394cuda3std3__45__cpo5beginE
	.align		8
        /*0008*/ 	.dword	_ZN65_INTERNAL_ebe2f5a5_29_flash_fwd_hdim64_bf16_sm80_cu_49158569_34394cuda3std3__45__cpo3endE
	.align		8
        /*0010*/ 	.dword	_ZN65_INTERNAL_ebe2f5a5_29_flash_fwd_hdim64_bf16_sm80_cu_49158569_34394cuda3std3__45__cpo6cbeginE
	.align		8
        /*0018*/ 	.dword	_ZN65_INTERNAL_ebe2f5a5_29_flash_fwd_hdim64_bf16_sm80_cu_49158569_34394cuda3std3__45__cpo4cendE
	.align		8
        /*0020*/ 	.dword	_ZN65_INTERNAL_ebe2f5a5_29_flash_fwd_hdim64_bf16_sm80_cu_49158569_34394cuda3std3__467_GLOBAL__N__ebe2f5a5_29_flash_fwd_hdim64_bf16_sm80_cu_49158569_34396ignoreE
	.align		8
        /*0028*/ 	.dword	_ZN65_INTERNAL_ebe2f5a5_29_flash_fwd_hdim64_bf16_sm80_cu_49158569_34394cuda3std3__419piecewise_constructE
	.align		8
        /*0030*/ 	.dword	_ZN65_INTERNAL_ebe2f5a5_29_flash_fwd_hdim64_bf16_sm80_cu_49158569_34394cuda3std3__48in_placeE
	.align		8
        /*0038*/ 	.dword	_ZN65_INTERNAL_ebe2f5a5_29_flash_fwd_hdim64_bf16_sm80_cu_49158569_34394cuda3std6ranges3__45__cpo4swapE
	.align		8
        /*0040*/ 	.dword	_ZN65_INTERNAL_ebe2f5a5_29_flash_fwd_hdim64_bf16_sm80_cu_49158569_34394cuda3std6ranges3__45__cpo9iter_moveE
	.align		8
        /*0048*/ 	.dword	_ZN65_INTERNAL_ebe2f5a5_29_flash_fwd_hdim64_bf16_sm80_cu_49158569_34394cute7productE
	.align		8
        /*0050*/ 	.dword	_ZN65_INTERNAL_ebe2f5a5_29_flash_fwd_hdim64_bf16_sm80_cu_49158569_34394cute1_E


//--------------------- .nv.constant0._ZN7cutlass13device_kernelIN5flash19enable_sm80_to_sm89INS1_16FlashAttnFwdSm80INS1_25CollectiveMainloopFwdSm80ILi4ELi1ELb0EN4cute5tupleIJNS5_1CILi128EEENS7_ILi112EEENS7_ILi64EEEEEELi64ENS_10bfloat16_tEfNS_4arch4Sm80ELb0ELb0ELb0ELb0ELb0ELb0ELb1ELb0EEENS1_21CollectiveEpilogueFwdINS6_IJS8_SA_S9_EEENS6_IJNS7_ILi1EEESI_SI_EEESC_SE_Li128ELb0ELb1ELb0ELb0EEENS1_19SingleTileSchedulerILb0ELb0ELb1ELi128EEEEEEEEEvNT_6ParamsE --------------------------
	.section	.nv.constant0._ZN7cutlass13device_kernelIN5flash19enable_sm80_to_sm89INS1_16FlashAttnFwdSm80INS1_25CollectiveMainloopFwdSm80ILi4ELi1ELb0EN4cute5tupleIJNS5_1CILi128EEENS7_ILi112EEENS7_ILi64EEEEEELi64ENS_10bfloat16_tEfNS_4arch4Sm80ELb0ELb0ELb0ELb0ELb0ELb0ELb1ELb0EEENS1_21CollectiveEpilogueFwdINS6_IJS8_SA_S9_EEENS6_IJNS7_ILi1EEESI_SI_EEESC_SE_Li128ELb0ELb1ELb0ELb0EEENS1_19SingleTileSchedulerILb0ELb0ELb1ELi128EEEEEEEEEvNT_6ParamsE,"a",@progbits
	.sectionflags	@""
	.align	4
.nv.constant0._ZN7cutlass13device_kernelIN5flash19enable_sm80_to_sm89INS1_16FlashAttnFwdSm80INS1_25CollectiveMainloopFwdSm80ILi4ELi1ELb0EN4cute5tupleIJNS5_1CILi128EEENS7_ILi112EEENS7_ILi64EEEEEELi64ENS_10bfloat16_tEfNS_4arch4Sm80ELb0ELb0ELb0ELb0ELb0ELb0ELb1ELb0EEENS1_21CollectiveEpilogueFwdINS6_IJS8_SA_S9_EEENS6_IJNS7_ILi1EEESI_SI_EEESC_SE_Li128ELb0ELb1ELb0ELb0EEENS1_19SingleTileSchedulerILb0ELb0ELb1ELi128EEEEEEEEEvNT_6ParamsE:
	.zero		1400


//--------------------- .nv.constant0._ZN7cutlass13device_kernelIN5flash19enable_sm80_to_sm89INS1_16FlashAttnFwdSm80INS1_25CollectiveMainloopFwdSm80ILi4ELi1ELb0EN4cute5tupleIJNS5_1CILi128EEENS7_ILi112EEENS7_ILi64EEEEEELi64ENS_10bfloat16_tEfNS_4arch4Sm80ELb0ELb0ELb0ELb1ELb0ELb0ELb1ELb0EEENS1_21CollectiveEpilogueFwdINS6_IJS8_SA_S9_EEENS6_IJNS7_ILi1EEESI_SI_EEESC_SE_Li128ELb1ELb1ELb0ELb0EEENS1_19SingleTileSchedulerILb1ELb0ELb1ELi128EEEEEEEEEvNT_6ParamsE --------------------------
	.section	.nv.constant0._ZN7cutlass13device_kernelIN5flash19enable_sm80_to_sm89INS1_16FlashAttnFwdSm80INS1_25CollectiveMainloopFwdSm80ILi4ELi1ELb0EN4cute5tupleIJNS5_1CILi128EEENS7_ILi112EEENS7_ILi64EEEEEELi64ENS_10bfloat16_tEfNS_4arch4Sm80ELb0ELb0ELb0ELb1ELb0ELb0ELb1ELb0EEENS1_21CollectiveEpilogueFwdINS6_IJS8_SA_S9_EEENS6_IJNS7_ILi1EEESI_SI_EEESC_SE_Li128ELb1ELb1ELb0ELb0EEENS1_19SingleTileSchedulerILb1ELb0ELb1ELi128EEEEEEEEEvNT_6ParamsE,"a",@progbits
	.sectionflags	@""
	.align	4
.nv.constant0._ZN7cutlass13device_kernelIN5flash19enable_sm80_to_sm89INS1_16FlashAttnFwdSm80INS1_25CollectiveMainloopFwdSm80ILi4ELi1ELb0EN4cute5tupleIJNS5_1CILi128EEENS7_ILi112EEENS7_ILi64EEEEEELi64ENS_10bfloat16_tEfNS_4arch4Sm80ELb0ELb0ELb0ELb1ELb0ELb0ELb1ELb0EEENS1_21CollectiveEpilogueFwdINS6_IJS8_SA_S9_EEENS6_IJNS7_ILi1EEESI_SI_EEESC_SE_Li128ELb1ELb1ELb0ELb0EEENS1_19SingleTileSchedulerILb1ELb0ELb1ELi128EEEEEEEEEvNT_6ParamsE:
	.zero		1400


//--------------------- .nv.constant0._ZN7cutlass13device_kernelIN5flash19enable_sm80_to_sm89INS1_16FlashAttnFwdSm80INS1_25CollectiveMainloopFwdSm80ILi4ELi1ELb0EN4cute5tupleIJNS5_1CILi128EEENS7_ILi112EEENS7_ILi64EEEEEELi64ENS_10bfloat16_tEfNS_4arch4Sm80ELb0ELb0ELb0ELb1ELb0ELb1ELb1ELb0EEENS1_21CollectiveEpilogueFwdINS6_IJS8_SA_S9_EEENS6_IJNS7_ILi1EEESI_SI_EEESC_SE_Li128ELb1ELb1ELb0ELb0EEENS1_19SingleTileSchedulerILb1ELb0ELb1ELi128EEEEEEEEEvNT_6ParamsE --------------------------
	.section	.nv.constant0._ZN7cutlass13device_kernelIN5flash19enable_sm80_to_sm89INS1_16FlashAttnFwdSm80INS1_25CollectiveMainloopFwdSm80ILi4ELi1ELb0EN4cute5tupleIJNS5_1CILi128EEENS7_ILi112EEENS7_ILi64EEEEEELi64ENS_10bfloat16_tEfNS_4arch4Sm80ELb0ELb0ELb0ELb1ELb0ELb1ELb1ELb0EEENS1_21CollectiveEpilogueFwdINS6_IJS8_SA_S9_EEENS6_IJNS7_ILi1EEESI_SI_EEESC_SE_Li128ELb1ELb1ELb0ELb0EEENS1_19SingleTileSchedulerILb1ELb0ELb1ELi128EEEEEEEEEvNT_6ParamsE,"a",@progbits
	.sectionflags	@""
	.align	4
.nv.constant0._ZN7cutlass13device_kernelIN5flash19enable_sm80_to_sm89INS1_16FlashAttnFwdSm80INS1_25CollectiveMainloopFwdSm80ILi4ELi1ELb0EN4cute5tupleIJNS5_1CILi128EEENS7_ILi112EEENS7_ILi64EEEEEELi64ENS_10bfloat16_tEfNS_4arch4Sm80ELb0ELb0ELb0ELb1ELb0ELb1ELb1ELb0EEENS1_21CollectiveEpilogueFwdINS6_IJS8_SA_S9_EEENS6_IJNS7_ILi1EEESI_SI_EEESC_SE_Li128ELb1ELb1ELb0ELb0EEENS1_19SingleTileSchedulerILb1ELb0ELb1ELi128EEEEEEEEEvNT_6ParamsE:
	.zero		1400


//--------------------- .nv.constant0._ZN7cutlass13device_kernelIN5flash19enable_sm80_to_sm89INS1_16FlashAttnFwdSm80INS1_25CollectiveMainloopFwdSm80ILi4ELi1ELb0EN4cute5tupleIJNS5_1CILi128EEENS7_ILi96EEENS7_ILi64EEEEEELi64ENS_10bfloat16_tEfNS_4arch4Sm80ELb0ELb1ELb0ELb0ELb0ELb0ELb1ELb0EEENS1_21CollectiveEpilogueFwdINS6_IJS8_SA_S9_EEENS6_IJNS7_ILi1EEESI_SI_EEESC_SE_Li128ELb0ELb1ELb0ELb0EEENS1_19SingleTileSchedulerILb0ELb0ELb1ELi128EEEEEEEEEvNT_6ParamsE --------------------------
	.section	.nv.constant0._ZN7cutlass13device_kernelIN5flash19enable_sm80_to_sm89INS1_16FlashAttnFwdSm80INS1_25CollectiveMainloopFwdSm80ILi4ELi1ELb0EN4cute5tupleIJNS5_1CILi128EEENS7_ILi96EEENS7_ILi64EEEEEELi64ENS_10bfloat16_tEfNS_4arch4Sm80ELb0ELb1ELb0ELb0ELb0ELb0ELb1ELb0EEENS1_21CollectiveEpilogueFwdINS6_IJS8_SA_S9_EEENS6_IJNS7_ILi1EEESI_SI_EEESC_SE_Li128ELb0ELb1ELb0ELb0EEENS1_19SingleTileSchedulerILb0ELb0ELb1ELi128EEEEEEEEEvNT_6ParamsE,"a",@progbits
	.sectionflags	@""
	.align	4
.nv.constant0._ZN7cutlass13device_kernelIN5flash19enable_sm80_to_sm89INS1_16FlashAttnFwdSm80INS1_25CollectiveMainloopFwdSm80ILi4ELi1ELb0EN4cute5tupleIJNS5_1CILi128EEENS7_ILi96EEENS7_ILi64EEEEEELi64ENS_10bfloat16_tEfNS_4arch4Sm80ELb0ELb1ELb0ELb0ELb0ELb0ELb1ELb0EEENS1_21CollectiveEpilogueFwdINS6_IJS8_SA_S9_EEENS6_IJNS7_ILi1EEESI_SI_EEESC_SE_Li128ELb0ELb1ELb0ELb0EEENS1_19SingleTileSchedulerILb0ELb0ELb1ELi128EEEEEEEEEvNT_6ParamsE:
	.zero		1400


//--------------------- .nv.constant0._ZN7cutlass13device_kernelIN5flash19enable_sm80_to_sm89INS1_16FlashAttnFwdSm80INS1_25CollectiveMainloopFwdSm80ILi4ELi1ELb0EN4cute5tupleIJNS5_1CILi128EEENS7_ILi96EEENS7_ILi64EEEEEELi64ENS_10bfloat16_tEfNS_4arch4Sm80ELb0ELb1ELb0ELb1ELb0ELb0ELb1ELb0EEENS1_21CollectiveEpilogueFwdINS6_IJS8_SA_S9_EEENS6_IJNS7_ILi1EEESI_SI_EEESC_SE_Li128ELb1ELb1ELb0ELb0EEENS1_19SingleTileSchedulerILb1ELb0ELb1ELi128EEEEEEEEEvNT_6ParamsE --------------------------
	.section	.nv.constant0._ZN7cutlass13device_kernelIN5flash19enable_sm80_to_sm89INS1_16FlashAttnFwdSm80INS1_25CollectiveMainloopFwdSm80ILi4ELi1ELb0EN4cute5tupleIJNS5_1CILi128EEENS7_ILi96EEENS7_ILi64EEEEEELi64ENS_10bfloat16_tEfNS_4arch4Sm80ELb0ELb1ELb0ELb1ELb0ELb0ELb1ELb0EEENS1_21CollectiveEpilogueFwdINS6_IJS8_SA_S9_EEENS6_IJNS7_ILi1EEESI_SI_EEESC_SE_Li128ELb1ELb1ELb0ELb0EEENS1_19SingleTileSchedulerILb1ELb0ELb1ELi128EEEEEEEEEvNT_6ParamsE,"a",@progbits
	.sectionflags	@""
	.align	4
.nv.constant0._ZN7cutlass13device_kernelIN5flash19enable_sm80_to_sm89INS1_16FlashAttnFwdSm80INS1_25CollectiveMainloopFwdSm80ILi4ELi1ELb0EN4cute5tupleIJNS5_1CILi128EEENS7_ILi96EEENS7_ILi64EEEEEELi64ENS_10bfloat16_tEfNS_4arch4Sm80ELb0ELb1ELb0ELb1ELb0ELb0ELb1ELb0EEENS1_21CollectiveEpilogueFwdINS6_IJS8_SA_S9_EEENS6_IJNS7_ILi1EEESI_SI_EEESC_SE_Li128ELb1ELb1ELb0ELb0EEENS1_19SingleTileSchedulerILb1ELb0ELb1ELi128EEEEEEEEEvNT_6ParamsE:
	.zero		1400


//--------------------- .nv.constant0._ZN7cutlass13device_kernelIN5flash19enable_sm80_to_sm89INS1_16FlashAttnFwdSm80INS1_25CollectiveMainloopFwdSm80ILi4ELi1ELb0EN4cute5tupleIJNS5_1CILi128EEENS7_ILi96EEENS7_ILi64EEEEEELi64ENS_10bfloat16_tEfNS_4arch4Sm80ELb0ELb1ELb0ELb1ELb0ELb1ELb1ELb0EEENS1_21CollectiveEpilogueFwdINS6_IJS8_SA_S9_EEENS6_IJNS7_ILi1EEESI_SI_EEESC_SE_Li128ELb1ELb1ELb0ELb0EEENS1_19SingleTileSchedulerILb1ELb0ELb1ELi128EEEEEEEEEvNT_6ParamsE --------------------------
	.section	.nv.constant0._ZN7cutlass13device_kernelIN5flash19enable_sm80_to_sm89INS1_16FlashAttnFwdSm80INS1_25CollectiveMainloopFwdSm80ILi4ELi1ELb0EN4cute5tupleIJNS5_1CILi128EEENS7_ILi96EEENS7_ILi64EEEEEELi64ENS_10bfloat16_tEfNS_4arch4Sm80ELb0ELb1ELb0ELb1ELb0ELb1ELb1ELb0EEENS1_21CollectiveEpilogueFwdINS6_IJS8_SA_S9_EEENS6_IJNS7_ILi1EEESI_SI_EEESC_SE_Li128ELb1ELb1ELb0ELb0EEENS1_19SingleTileSchedulerILb1ELb0ELb1ELi128EEEEEEEEEvNT_6ParamsE,"a",@progbits
	.sectionflags	@""
	.align	4
.nv.constant0._ZN7cutlass13device_kernelIN5flash19enable_sm80_to_sm89INS1_16FlashAttnFwdSm80INS1_25CollectiveMainloopFwdSm80ILi4ELi1ELb0EN4cute5tupleIJNS5_1CILi128EEENS7_ILi96EEENS7_ILi64EEEEEELi64ENS_10bfloat16_tEfNS_4arch4Sm80ELb0ELb1ELb0ELb1ELb0ELb1ELb1ELb0EEENS1_21CollectiveEpilogueFwdINS6_IJS8_SA_S9_EEENS6_IJNS7_ILi1EEESI_SI_EEESC_SE_Li128ELb1ELb1ELb0ELb0EEENS1_19SingleTileSchedulerILb1ELb0ELb1ELi128EEEEEEEEEvNT_6ParamsE:
	.zero		1400


//--------------------- .nv.constant0._ZN7cutlass13device_kernelIN5flash19enable_sm80_to_sm89INS1_16FlashAttnFwdSm80INS1_25CollectiveMainloopFwdSm80ILi4ELi1ELb0EN4cute5tupleIJNS5_1CILi128EEENS7_ILi112EEENS7_ILi64EEEEEELi64ENS_10bfloat16_tEfNS_4arch4Sm80ELb1ELb0ELb0ELb0ELb0ELb0ELb1ELb0EEENS1_21CollectiveEpilogueFwdINS6_IJS8_SA_S9_EEENS6_IJNS7_ILi1EEESI_SI_EEESC_SE_Li128ELb0ELb1ELb0ELb0EEENS1_30DynamicPersistentTileSchedulerILi128ELi128ELb0ELb1ELb0EEEEEEEEEvNT_6ParamsE --------------------------
	.section	.nv.constant0._ZN7cutlass13device_kernelIN5flash19enable_sm80_to_sm89INS1_16FlashAttnFwdSm80INS1_25CollectiveMainloopFwdSm80ILi4ELi1ELb0EN4cute5tupleIJNS5_1CILi128EEENS7_ILi112EEENS7_ILi64EEEEEELi64ENS_10bfloat16_tEfNS_4arch4Sm80ELb1ELb0ELb0ELb0ELb0ELb0ELb1ELb0EEENS1_21CollectiveEpilogueFwdINS6_IJS8_SA_S9_EEENS6_IJNS7_ILi1EEESI_SI_EEESC_SE_Li128ELb0ELb1ELb0ELb0EEENS1_30DynamicPersistentTileSchedulerILi128ELi128ELb0ELb1ELb0EEEEEEEEEvNT_6ParamsE,"a",@progbits
	.sectionflags	@""
	.align	4
.nv.constant0._ZN7cutlass13device_kernelIN5flash19enable_sm80_to_sm89INS1_16FlashAttnFwdSm80INS1_25CollectiveMainloopFwdSm80ILi4ELi1ELb0EN4cute5tupleIJNS5_1CILi128EEENS7_ILi112EEENS7_ILi64EEEEEELi64ENS_10bfloat16_tEfNS_4arch4Sm80ELb1ELb0ELb0ELb0ELb0ELb0ELb1ELb0EEENS1_21CollectiveEpilogueFwdINS6_IJS8_SA_S9_EEENS6_IJNS7_ILi1EEESI_SI_EEESC_SE_Li128ELb0ELb1ELb0ELb0EEENS1_30DynamicPersistentTileSchedulerILi128ELi128ELb0ELb1ELb0EEEEEEEEEvNT_6ParamsE:
	.zero		1416


//--------------------- .nv.constant0._ZN7cutlass13device_kernelIN5flash19enable_sm80_to_sm89INS1_16FlashAttnFwdSm80INS1_25CollectiveMainloopFwdSm80ILi4ELi1ELb0EN4cute5tupleIJNS5_1CILi128EEENS7_ILi112EEENS7_ILi64EEEEEELi64ENS_10bfloat16_tEfNS_4arch4Sm80ELb1ELb0ELb0ELb1ELb0ELb0ELb1ELb0EEENS1_21CollectiveEpilogueFwdINS6_IJS8_SA_S9_EEENS6_IJNS7_ILi1EEESI_SI_EEESC_SE_Li128ELb1ELb1ELb0ELb0EEENS1_19SingleTileSchedulerILb1ELb0ELb1ELi128EEEEEEEEEvNT_6ParamsE --------------------------
	.section	.nv.constant0._ZN7cutlass13device_kernelIN5flash19enable_sm80_to_sm89INS1_16FlashAttnFwdSm80INS1_25CollectiveMainloopFwdSm80ILi4ELi1ELb0EN4cute5tupleIJNS5_1CILi128EEENS7_ILi112EEENS7_ILi64EEEEEELi64ENS_10bfloat16_tEfNS_4arch4Sm80ELb1ELb0ELb0ELb1ELb0ELb0ELb1ELb0EEENS1_21CollectiveEpilogueFwdINS6_IJS8_SA_S9_EEENS6_IJNS7_ILi1EEESI_SI_EEESC_SE_Li128ELb1ELb1ELb0ELb0EEENS1_19SingleTileSchedulerILb1ELb0ELb1ELi128EEEEEEEEEvNT_6ParamsE,"a",@progbits
	.sectionflags	@""
	.align	4
.nv.constant0._ZN7cutlass13device_kernelIN5flash19enable_sm80_to_sm89INS1_16FlashAttnFwdSm80INS1_25CollectiveMainloopFwdSm80ILi4ELi1ELb0EN4cute5tupleIJNS5_1CILi128EEENS7_ILi112EEENS7_ILi64EEEEEELi64ENS_10bfloat16_tEfNS_4arch4Sm80ELb1ELb0ELb0ELb1ELb0ELb0ELb1ELb0EEENS1_21CollectiveEpilogueFwdINS6_IJS8_SA_S9_EEENS6_IJNS7_ILi1EEESI_SI_EEESC_SE_Li128ELb1ELb1ELb0ELb0EEENS1_19SingleTileSchedulerILb1ELb0ELb1ELi128EEEEEEEEEvNT_6ParamsE:
	.zero		1400


//--------------------- .nv.constant0._ZN7cutlass13device_kernelIN5flash19enable_sm80_to_sm89INS1_16FlashAttnFwdSm80INS1_25CollectiveMainloopFwdSm80ILi4ELi1ELb0EN4cute5tupleIJNS5_1CILi128EEENS7_ILi112EEENS7_ILi64EEEEEELi64ENS_10bfloat16_tEfNS_4arch4Sm80ELb1ELb0ELb0ELb1ELb0ELb1ELb1ELb0EEENS1_21CollectiveEpilogueFwdINS6_IJS8_SA_S9_EEENS6_IJNS7_ILi1EEESI_SI_EEESC_SE_Li128ELb1ELb1ELb0ELb0EEENS1_19SingleTileSchedulerILb1ELb0ELb1ELi128EEEEEEEEEvNT_6ParamsE --------------------------
	.section	.nv.constant0._ZN7cutlass13device_kernelIN5flash19enable_sm80_to_sm89INS1_16FlashAttnFwdSm80INS1_25CollectiveMainloopFwdSm80ILi4ELi1ELb0EN4cute5tupleIJNS5_1CILi128EEENS7_ILi112EEENS7_ILi64EEEEEELi64ENS_10bfloat16_tEfNS_4arch4Sm80ELb1ELb0ELb0ELb1ELb0ELb1ELb1ELb0EEENS1_21CollectiveEpilogueFwdINS6_IJS8_SA_S9_EEENS6_IJNS7_ILi1EEESI_SI_EEESC_SE_Li128ELb1ELb1ELb0ELb0EEENS1_19SingleTileSchedulerILb1ELb0ELb1ELi128EEEEEEEEEvNT_6ParamsE,"a",@progbits
	.sectionflags	@""
	.align	4
.nv.constant0._ZN7cutlass13device_kernelIN5flash19enable_sm80_to_sm89INS1_16FlashAttnFwdSm80INS1_25CollectiveMainloopFwdSm80ILi4ELi1ELb0EN4cute5tupleIJNS5_1CILi128EEENS7_ILi112EEENS7_ILi64EEEEEELi64ENS_10bfloat16_tEfNS_4arch4Sm80ELb1ELb0ELb0ELb1ELb0ELb1ELb1ELb0EEENS1_21CollectiveEpilogueFwdINS6_IJS8_SA_S9_EEENS6_IJNS7_ILi1EEESI_SI_EEESC_SE_Li128ELb1ELb1ELb0ELb0EEENS1_19SingleTileSchedulerILb1ELb0ELb1ELi128EEEEEEEEEvNT_6ParamsE:
	.zero		1400


//--------------------- .text._ZN7cutlass13device_kernelIN5flash19enable_sm80_to_sm89INS1_16FlashAttnFwdSm80INS1_25CollectiveMainloopFwdSm80ILi4ELi1ELb0EN4cute5tupleIJNS5_1CILi128EEENS7_ILi112EEENS7_ILi64EEEEEELi64ENS_10bfloat16_tEfNS_4arch4Sm80ELb0ELb0ELb0ELb0ELb0ELb0ELb1ELb0EEENS1_21CollectiveEpilogueFwdINS6_IJS8_SA_S9_EEENS6_IJNS7_ILi1EEESI_SI_EEESC_SE_Li128ELb0ELb1ELb0ELb0EEENS1_19SingleTileSchedulerILb0ELb0ELb1ELi128EEEEEEEEEvNT_6ParamsE --------------------------
	.section	.text._ZN7cutlass13device_kernelIN5flash19enable_sm80_to_sm89INS1_16FlashAttnFwdSm80INS1_25CollectiveMainloopFwdSm80ILi4ELi1ELb0EN4cute5tupleIJNS5_1CILi128EEENS7_ILi112EEENS7_ILi64EEEEEELi64ENS_10bfloat16_tEfNS_4arch4Sm80ELb0ELb0ELb0ELb0ELb0ELb0ELb1ELb0EEENS1_21CollectiveEpilogueFwdINS6_IJS8_SA_S9_EEENS6_IJNS7_ILi1EEESI_SI_EEESC_SE_Li128ELb0ELb1ELb0ELb0EEENS1_19SingleTileSchedulerILb0ELb0ELb1ELi128EEEEEEEEEvNT_6ParamsE,"ax",@progbits
	.sectioninfo	@"SHI_REGISTERS=255"
	.align	128
.text._ZN7cutlass13device_kernelIN5flash19enable_sm80_to_sm89INS1_16FlashAttnFwdSm80INS1_25CollectiveMainloopFwdSm80ILi4ELi1ELb0EN4cute5tupleIJNS5_1CILi128EEENS7_ILi112EEENS7_ILi64EEEEEELi64ENS_10bfloat16_tEfNS_4arch4Sm80ELb0ELb0ELb0ELb0ELb0ELb0ELb1ELb0EEENS1_21CollectiveEpilogueFwdINS6_IJS8_SA_S9_EEENS6_IJNS7_ILi1EEESI_SI_EEESC_SE_Li128ELb0ELb1ELb0ELb0EEENS1_19SingleTileSchedulerILb0ELb0ELb1ELi128EEEEEEEEEvNT_6ParamsE:
        .type           _ZN7cutlass13device_kernelIN5flash19enable_sm80_to_sm89INS1_16FlashAttnFwdSm80INS1_25CollectiveMainloopFwdSm80ILi4ELi1ELb0EN4cute5tupleIJNS5_1CILi128EEENS7_ILi112EEENS7_ILi64EEEEEELi64ENS_10bfloat16_tEfNS_4arch4Sm80ELb0ELb0ELb0ELb0ELb0ELb0ELb1ELb0EEENS1_21CollectiveEpilogueFwdINS6_IJS8_SA_S9_EEENS6_IJNS7_ILi1EEESI_SI_EEESC_SE_Li128ELb0ELb1ELb0ELb0EEENS1_19SingleTileSchedulerILb0ELb0ELb1ELi128EEEEEEEEEvNT_6ParamsE,@function
        .size           _ZN7cutlass13device_kernelIN5flash19enable_sm80_to_sm89INS1_16FlashAttnFwdSm80INS1_25CollectiveMainloopFwdSm80ILi4ELi1ELb0EN4cute5tupleIJNS5_1CILi128EEENS7_ILi112EEENS7_ILi64EEEEEELi64ENS_10bfloat16_tEfNS_4arch4Sm80ELb0ELb0ELb0ELb0ELb0ELb0ELb1ELb0EEENS1_21CollectiveEpilogueFwdINS6_IJS8_SA_S9_EEENS6_IJNS7_ILi1EEESI_SI_EEESC_SE_Li128ELb0ELb1ELb0ELb0EEENS1_19SingleTileSchedulerILb0ELb0ELb1ELi128EEEEEEEEEvNT_6ParamsE,(.L_x_735 - _ZN7cutlass13device_kernelIN5flash19enable_sm80_to_sm89INS1_16FlashAttnFwdSm80INS1_25CollectiveMainloopFwdSm80ILi4ELi1ELb0EN4cute5tupleIJNS5_1CILi128EEENS7_ILi112EEENS7_ILi64EEEEEELi64ENS_10bfloat16_tEfNS_4arch4Sm80ELb0ELb0ELb0ELb0ELb0ELb0ELb1ELb0EEENS1_21CollectiveEpilogueFwdINS6_IJS8_SA_S9_EEENS6_IJNS7_ILi1EEESI_SI_EEESC_SE_Li128ELb0ELb1ELb0ELb0EEENS1_19SingleTileSchedulerILb0ELb0ELb1ELi128EEEEEEEEEvNT_6ParamsE)
        .other          _ZN7cutlass13device_kernelIN5flash19enable_sm80_to_sm89INS1_16FlashAttnFwdSm80INS1_25CollectiveMainloopFwdSm80ILi4ELi1ELb0EN4cute5tupleIJNS5_1CILi128EEENS7_ILi112EEENS7_ILi64EEEEEELi64ENS_10bfloat16_tEfNS_4arch4Sm80ELb0ELb0ELb0ELb0ELb0ELb0ELb1ELb0EEENS1_21CollectiveEpilogueFwdINS6_IJS8_SA_S9_EEENS6_IJNS7_ILi1EEESI_SI_EEESC_SE_Li128ELb0ELb1ELb0ELb0EEENS1_19SingleTileSchedulerILb0ELb0ELb1ELi128EEEEEEEEEvNT_6ParamsE,@"STO_CUDA_ENTRY STV_DEFAULT"
_ZN7cutlass13device_kernelIN5flash19enable_sm80_to_sm89INS1_16FlashAttnFwdSm80INS1_25CollectiveMainloopFwdSm80ILi4ELi1ELb0EN4cute5tupleIJNS5_1CILi128EEENS7_ILi112EEENS7_ILi64EEEEEELi64ENS_10bfloat16_tEfNS_4arch4Sm80ELb0ELb0ELb0ELb0ELb0ELb0ELb1ELb0EEENS1_21CollectiveEpilogueFwdINS6_IJS8_SA_S9_EEENS6_IJNS7_ILi1EEESI_SI_EEESC_SE_Li128ELb0ELb1ELb0ELb0EEENS1_19SingleTileSchedulerILb0ELb0ELb1ELi128EEEEEEEEEvNT_6ParamsE:
[----:B------:R-:W-:-:S03]  /*0000*/  MOV R1, c[0x0][0x28] ;  /* 0x00000a0000017a02 */ /* 0x000fc60000000f00 */
[----:B------:R-:W1:Y:S01]  /*0010*/  S2R R23, SR_CTAID.Z ;  /* 0x0000000000177919 */ /* 0x000e620000002700 */
[----:B------:R-:W-:Y:S02]  /*0020*/  IADD3 R1, R1, -0x88, RZ ;  /* 0xffffff7801017810 */ /* 0x000fe40007ffe0ff */
[----:B-1----:R-:W-:-:S13]  /*0030*/  ISETP.GE.AND P0, PT, R23, RZ, PT ;  /* 0x000000ff1700720c */ /* 0x002fda0003f06270 */
[----:B------:R-:W-:Y:S05]  /*0040*/  @!P0 EXIT ;  /* 0x000000000000894d */ /* 0x000fea0003800000 */
[----:B------:R-:W-:Y:S01]  /*0050*/  ISETP.NE.U32.AND P6, PT, RZ, c[0x0][0x340], PT ;  /* 0x0000d000ff007a0c */ /* 0x000fe20003fc5070 */
[----:B------:R-:W-:-:S03]  /*0060*/  ULDC.64 UR8, c[0x0][0x118] ;  /* 0x0000460000087ab9 */ /* 0x000fc60000000a00 */
[----:B------:R-:W-:-:S13]  /*0070*/  ISETP.NE.AND.EX P6, PT, RZ, c[0x0][0x344], PT, P6 ;  /* 0x0000d100ff007a0c */ /* 0x000fda0003fc5360 */
[----:B------:R-:W-:-:S04]  /*0080*/  @P6 IMAD.MOV.U32 R2, RZ, RZ, 0x4 ;  /* 0x00000004ff026424 */ /* 0x000fc800078e00ff */
[----:B------:R-:W-:-:S05]  /*0090*/  @P6 IMAD.WIDE R2, R23, R2, c[0x0][0x340] ;  /* 0x0000d00017026625 */ /* 0x000fca00078e0202 */
[----:B------:R1:W2:Y:S01]  /*00a0*/  @P6 LDG.E R24, [R2.64] ;  /* 0x0000000802186981 */ /* 0x0002a2000c1e1900 */
[----:B------:R-:W-:Y:S01]  /*00b0*/  IMAD.MOV.U32 R20, RZ, RZ, c[0x0][0x2c4] ;  /* 0x0000b100ff147624 */ /* 0x000fe200078e00ff */
[----:B------:R-:W-:Y:S01]  /*00c0*/  SHF.R.S32.HI R26, RZ, 0x1f, R23 ;  /* 0x0000001fff1a7819 */ /* 0x000fe20000011417 */
[----:B------:R-:W-:Y:S01]  /*00d0*/  IMAD.MOV.U32 R230, RZ, RZ, c[0x0][0x1d0] ;  /* 0x00007400ffe67624 */ /* 0x000fe200078e00ff */
[----:B------:R-:W3:Y:S01]  /*00e0*/  S2R R136, SR_TID.X ;  /* 0x0000000000887919 */ /* 0x000ee20000002100 */
[----:B------:R-:W-:Y:S01]  /*00f0*/  IMAD.MOV.U32 R226, RZ, RZ, c[0x0][0x1e0] ;  /* 0x00007800ffe27624 */ /* 0x000fe200078e00ff */
[----:B------:R-:W-:Y:S01]  /*0100*/  ISETP.NE.AND P0, PT, R20, 0x1, PT ;  /* 0x000000011400780c */ /* 0x000fe20003f05270 */
[----:B------:R-:W-:Y:S01]  /*0110*/  IMAD R5, R26, c[0x0][0x1c0], RZ ;  /* 0x000070001a057a24 */ /* 0x000fe200078e02ff */
[----:B------:R-:W4:Y:S01]  /*0120*/  S2R R28, SR_CTAID.Y ;  /* 0x00000000001c7919 */ /* 0x000f220000002600 */
[----:B------:R-:W-:Y:S02]  /*0130*/  IMAD R20, R20, c[0x0][0x168], RZ ;  /* 0x00005a0014147a24 */ /* 0x000fe400078e02ff */
[----:B------:R-:W-:Y:S01]  /*0140*/  IMAD R5, R23, c[0x0][0x1c4], R5 ;  /* 0x0000710017057a24 */ /* 0x000fe200078e0205 */
[----:B------:R-:W5:Y:S01]  /*0150*/  S2R R9, SR_CTAID.X ;  /* 0x0000000000097919 */ /* 0x000f620000002500 */
[----:B------:R-:W-:Y:S01]  /*0160*/  IMAD.MOV.U32 R227, RZ, RZ, c[0x0][0x1e4] ;  /* 0x00007900ffe37624 */ /* 0x000fe200078e00ff */
[----:B---3--:R-:W-:-:S04]  /*0170*/  SHF.R.S32.HI R22, RZ, 0x1f, R136 ;  /* 0x0000001fff167819 */ /* 0x008fc80000011488 */
[----:B-1----:R-:W-:Y:S01]  /*0180*/  LEA.HI R2, R22, R136, RZ, 0x3 ;  /* 0x0000008816027211 */ /* 0x002fe200078f18ff */
[----:B----4-:R-:W-:Y:S01]  /*0190*/  IMAD.WIDE.U32 R6, R28, c[0x0][0x1b8], RZ ;  /* 0x00006e001c067a25 */ /* 0x010fe200078e00ff */
[----:B------:R-:W-:Y:S02]  /*01a0*/  SHF.R.S32.HI R29, RZ, 0x1f, R28 ;  /* 0x0000001fff1d7819 */ /* 0x000fe4000001141c */
[----:B------:R-:W-:Y:S02]  /*01b0*/  LOP3.LUT R0, R2, 0xfffffff8, RZ, 0xc0, !PT ;  /* 0xfffffff802007812 */ /* 0x000fe400078ec0ff */
[----:B------:R-:W-:Y:S01]  /*01c0*/  SHF.R.S32.HI R17, RZ, 0x3, R2 ;  /* 0x00000003ff117819 */ /* 0x000fe20000011402 */
[----:B------:R-:W-:Y:S02]  /*01d0*/  IMAD R2, R29, c[0x0][0x1b8], RZ ;  /* 0x00006e001d027a24 */ /* 0x000fe400078e02ff */
[----:B------:R-:W-:Y:S01]  /*01e0*/  IMAD.IADD R72, R136, 0x1, -R0 ;  /* 0x0000000188487824 */ /* 0x000fe200078e0a00 */
[----:B------:R-:W-:Y:S01]  /*01f0*/  SHF.R.S32.HI R21, RZ, 0x1f, R17 ;  /* 0x0000001fff157819 */ /* 0x000fe20000011411 */
[----:B------:R-:W-:-:S02]  /*0200*/  IMAD R2, R28, c[0x0][0x1bc], R2 ;  /* 0x00006f001c027a24 */ /* 0x000fc400078e0202 */
[----:B------:R-:W-:Y:S02]  /*0210*/  IMAD R0, R72, 0x10, R17 ;  /* 0x0000001048007824 */ /* 0x000fe400078e0211 */
[----:B------:R-:W-:Y:S02]  /*0220*/  IMAD.IADD R3, R7, 0x1, R2 ;  /* 0x0000000107037824 */ /* 0x000fe400078e0202 */
[----:B-----5:R-:W-:Y:S02]  /*0230*/  IMAD R8, R9, 0x80, R0 ;  /* 0x0000008009087824 */ /* 0x020fe400078e0200 */
[----:B------:R-:W-:Y:S02]  /*0240*/  IMAD.MOV.U32 R2, RZ, RZ, R6 ;  /* 0x000000ffff027224 */ /* 0x000fe400078e0006 */
[----:B------:R-:W-:Y:S01]  /*0250*/  @P0 IMAD.HI.U32 R4, R8, c[0x0][0x2c8], RZ ;  /* 0x0000b20008040a27 */ /* 0x000fe200078e00ff */
[----:B------:R-:W-:Y:S03]  /*0260*/  STL [R1+0x50], R8 ;  /* 0x0000500801007387 */ /* 0x000fe60000100800 */
[----:B------:R-:W-:Y:S01]  /*0270*/  IMAD.MOV.U32 R0, RZ, RZ, R8 ;  /* 0x000000ffff007224 */ /* 0x000fe200078e0008 */
[----:B------:R-:W-:Y:S01]  /*0280*/  @P0 SHF.R.U32.HI R0, RZ, c[0x0][0x2cc], R4 ;  /* 0x0000b300ff000a19 */ /* 0x000fe20000011604 */
[----:B------:R-:W-:-:S03]  /*0290*/  IMAD.WIDE.U32 R2, R23, c[0x0][0x1c0], R2 ;  /* 0x0000700017027a25 */ /* 0x000fc600078e0002 */
[--C-:B------:R-:W-:Y:S01]  /*02a0*/  SHF.R.S32.HI R6, RZ, 0x1f, R0.reuse ;  /* 0x0000001fff067819 */ /* 0x100fe20000011400 */
[----:B------:R-:W-:Y:S02]  /*02b0*/  IMAD.MOV R4, RZ, RZ, -R0 ;  /* 0x000000ffff047224 */ /* 0x000fe400078e0a00 */
[----:B------:R-:W-:Y:S02]  /*02c0*/  IMAD.IADD R3, R3, 0x1, R5 ;  /* 0x0000000103037824 */ /* 0x000fe400078e0205 */
[----:B------:R-:W-:Y:S02]  /*02d0*/  IMAD R5, R4, c[0x0][0x2c4], R8 ;  /* 0x0000b10004057a24 */ /* 0x000fe400078e0208 */
[----:B------:R-:W-:Y:S02]  /*02e0*/  IMAD R6, R6, c[0x0][0x1b0], RZ ;  /* 0x00006c0006067a24 */ /* 0x000fe400078e02ff */
[----:B------:R-:W-:Y:S01]  /*02f0*/  IMAD.WIDE.U32 R2, R0, c[0x0][0x1b0], R2 ;  /* 0x00006c0000027a25 */ /* 0x000fe200078e0002 */
[----:B------:R-:W-:-:S03]  /*0300*/  SHF.R.S32.HI R4, RZ, 0x1f, R5 ;  /* 0x0000001fff047819 */ /* 0x000fc60000011405 */
[----:B------:R-:W-:Y:S02]  /*0310*/  IMAD R0, R0, c[0x0][0x1b4], R6 ;  /* 0x00006d0000007a24 */ /* 0x000fe400078e0206 */
[----:B------:R-:W-:Y:S02]  /*0320*/  IMAD.SHL.U32 R32, R72, 0x8, RZ ;  /* 0x0000000848207824 */ /* 0x000fe400078e00ff */
[----:B------:R-:W-:Y:S02]  /*0330*/  IMAD.IADD R3, R3, 0x1, R0 ;  /* 0x0000000103037824 */ /* 0x000fe400078e0200 */
[----:B------:R-:W-:Y:S01]  /*0340*/  IMAD R0, R4, c[0x0][0x1a8], RZ ;  /* 0x00006a0004007a24 */ /* 0x000fe200078e02ff */
[----:B------:R-:W-:Y:S01]  /*0350*/  ISETP.GE.AND P3, PT, R32, c[0x0][0x198], PT ;  /* 0x0000660020007a0c */ /* 0x000fe20003f66270 */
[----:B------:R-:W-:Y:S01]  /*0360*/  IMAD.WIDE.U32 R2, R5, c[0x0][0x1a8], R2 ;  /* 0x00006a0005027a25 */ /* 0x000fe200078e0002 */
[----:B------:R-:W-:-:S03]  /*0370*/  SHF.R.S32.HI R33, RZ, 0x1f, R32 ;  /* 0x0000001fff217819 */ /* 0x000fc60000011420 */
[----:B------:R-:W-:Y:S01]  /*0380*/  IMAD R0, R5, c[0x0][0x1ac], R0 ;  /* 0x00006b0005007a24 */ /* 0x000fe200078e0200 */
[----:B------:R-:W-:Y:S01]  /*0390*/  LEA R7, P0, R2, c[0x0][0x160], 0x1 ;  /* 0x0000580002077a11 */ /* 0x000fe200078008ff */
[----:B------:R-:W-:Y:S02]  /*03a0*/  IMAD.SHL.U32 R4, R17, 0x40, RZ ;  /* 0x0000004011047824 */ /* 0x000fe400078e00ff */
[----:B------:R-:W-:Y:S01]  /*03b0*/  IMAD.IADD R6, R3, 0x1, R0 ;  /* 0x0000000103067824 */ /* 0x000fe200078e0200 */
[----:B------:R-:W-:Y:S01]  /*03c0*/  IADD3 R3, R230, 0x6f, RZ ;  /* 0x0000006fe6037810 */ /* 0x000fe20007ffe0ff */
[----:B------:R-:W-:Y:S01]  /*03d0*/  IMAD R9, R9, 0x80, R17 ;  /* 0x0000008009097824 */ /* 0x000fe200078e0211 */
[----:B------:R-:W-:Y:S01]  /*03e0*/  LOP3.LUT R0, R4, 0x1c0, RZ, 0xc0, !PT ;  /* 0x000001c004007812 */ /* 0x000fe200078ec0ff */
[----:B------:R-:W-:Y:S01]  /*03f0*/  SHFL.IDX PT, R8, R7, 0x1, 0x181f ;  /* 0x00381f0007087f89 */ /* 0x000fe200000e0000 */
[----:B------:R-:W-:Y:S02]  /*0400*/  LEA.HI.X R6, R2, c[0x0][0x164], R6, 0x1, P0 ;  /* 0x0000590002067a11 */ /* 0x000fe400000f0c06 */
[----:B------:R-:W-:Y:S01]  /*0410*/  SHF.R.U32.HI R2, RZ, 0x3, R0 ;  /* 0x00000003ff027819 */ /* 0x000fe20000011600 */
[----:B------:R-:W1:Y:S01]  /*0420*/  SHFL.IDX PT, R4, R7, RZ, 0x181f ;  /* 0x00181fff07047589 */ /* 0x000e6200000e0000 */
[----:B------:R-:W-:-:S02]  /*0430*/  LOP3.LUT R0, R0, 0x38, R32, 0xf8, !PT ;  /* 0x0000003800007812 */ /* 0x000fc400078ef820 */
[C---:B------:R-:W-:Y:S01]  /*0440*/  ISETP.GE.AND P4, PT, R9.reuse, R20, PT ;  /* 0x000000140900720c */ /* 0x040fe20003f86270 */
[----:B------:R-:W3:Y:S01]  /*0450*/  SHFL.IDX PT, R5, R6, RZ, 0x181f ;  /* 0x00181fff06057589 */ /* 0x000ee200000e0000 */
[----:B------:R-:W-:Y:S02]  /*0460*/  LOP3.LUT R0, R0, R2, RZ, 0x3c, !PT ;  /* 0x0000000200007212 */ /* 0x000fe400078e3cff */
[----:B------:R-:W-:Y:S01]  /*0470*/  LEA.HI R2, R22, R136, RZ, 0x6 ;  /* 0x0000008816027211 */ /* 0x000fe200078f30ff */
[----:B------:R-:W4:Y:S01]  /*0480*/  SHFL.IDX PT, R11, R6, 0x1, 0x181f ;  /* 0x00381f00060b7f89 */ /* 0x000f2200000e0000 */
[C---:B------:R-:W-:Y:S02]  /*0490*/  IADD3 R10, R9.reuse, 0x10, RZ ;  /* 0x00000010090a7810 */ /* 0x040fe40007ffe0ff */
[C---:B------:R-:W-:Y:S01]  /*04a0*/  IADD3 R14, R9.reuse, 0x20, RZ ;  /* 0x00000020090e7810 */ /* 0x040fe20007ffe0ff */
[----:B------:R-:W-:Y:S01]  /*04b0*/  IMAD.SHL.U32 R2, R2, 0x8, RZ ;  /* 0x0000000802027824 */ /* 0x000fe200078e00ff */
[----:B------:R-:W-:Y:S01]  /*04c0*/  ISETP.GE.AND P2, PT, R10, R20, PT ;  /* 0x000000140a00720c */ /* 0x000fe20003f46270 */
[----:B------:R-:W-:Y:S01]  /*04d0*/  SHFL.IDX PT, R12, R6, 0x2, 0x181f ;  /* 0x00581f00060c7f89 */ /* 0x000fe200000e0000 */
[----:B------:R-:W-:-:S02]  /*04e0*/  IADD3 R13, R9, 0x30, RZ ;  /* 0x00000030090d7810 */ /* 0x000fc40007ffe0ff */
[----:B------:R-:W-:Y:S01]  /*04f0*/  LOP3.LUT R231, R0, 0xfffffe00, R2, 0xf8, !PT ;  /* 0xfffffe0000e77812 */ /* 0x000fe200078ef802 */
[----:B------:R-:W5:Y:S01]  /*0500*/  SHFL.IDX PT, R10, R7, 0x2, 0x181f ;  /* 0x00581f00070a7f89 */ /* 0x000f6200000e0000 */
[----:B------:R-:W-:Y:S01]  /*0510*/  IMAD.MOV.U32 R2, RZ, RZ, RZ ;  /* 0x000000ffff027224 */ /* 0x000fe200078e00ff */
[----:B------:R-:W-:Y:S02]  /*0520*/  ISETP.GE.AND P1, PT, R13, R20, PT ;  /* 0x000000140d00720c */ /* 0x000fe40003f26270 */
[----:B------:R-:W-:Y:S01]  /*0530*/  @!P4 IMAD.SHL.U32 R0, R231, 0x2, RZ ;  /* 0x00000002e700c824 */ /* 0x000fe200078e00ff */
[----:B------:R-:W-:Y:S01]  /*0540*/  IADD3 R13, R9, 0x40, RZ ;  /* 0x00000040090d7810 */ /* 0x000fe20007ffe0ff */
[----:B------:R-:W-:Y:S01]  /*0550*/  IMAD.HI R19, R3, -0x6db6db6d, R2 ;  /* 0x9249249303137827 */ /* 0x000fe200078e0202 */
[----:B-1----:R-:W-:Y:S01]  /*0560*/  @!P4 LEA R4, P0, R32, R4, 0x1 ;  /* 0x000000042004c211 */ /* 0x002fe200078008ff */
[----:B------:R-:W-:Y:S01]  /*0570*/  SHFL.IDX PT, R18, R6, 0x5, 0x181f ;  /* 0x00b81f0006127f89 */ /* 0x000fe200000e0000 */
[----:B------:R-:W-:-:S02]  /*0580*/  ISETP.GE.AND P5, PT, R13, R20, PT ;  /* 0x000000140d00720c */ /* 0x000fc40003fa6270 */
[----:B---3--:R-:W-:Y:S01]  /*0590*/  @!P4 LEA.HI.X R5, R32, R5, R33, 0x1, P0 ;  /* 0x000000052005c211 */ /* 0x008fe200000f0c21 */
[----:B------:R-:W-:Y:S01]  /*05a0*/  SHFL.IDX PT, R15, R7, 0x6, 0x181f ;  /* 0x00d81f00070f7f89 */ /* 0x000fe200000e0000 */
[----:B------:R-:W-:-:S03]  /*05b0*/  ISETP.GE.AND P0, PT, R14, R20, PT ;  /* 0x000000140e00720c */ /* 0x000fc60003f06270 */
[----:B------:R1:W-:Y:S01]  /*05c0*/  @!P4 LDGSTS.E.BYPASS.LTC128B.128 [R0+0x7100], [R4.64], !P3 ;  /* 0x071000000400cfae */ /* 0x0003e2000d901d48 */
[C---:B------:R-:W-:Y:S02]  /*05d0*/  @!P2 LEA R2, P4, R32.reuse, R8, 0x1 ;  /* 0x000000082002a211 */ /* 0x040fe400078808ff */
[----:B------:R-:W-:Y:S01]  /*05e0*/  IADD3 R8, R9, 0x50, RZ ;  /* 0x0000005009087810 */ /* 0x000fe20007ffe0ff */
[----:B------:R-:W-:Y:S01]  /*05f0*/  SHFL.IDX PT, R16, R6, 0x6, 0x181f ;  /* 0x00d81f0006107f89 */ /* 0x000fe200000e0000 */
[----:B----4-:R-:W-:Y:S02]  /*0600*/  @!P2 LEA.HI.X R3, R32, R11, R33, 0x1, P4 ;  /* 0x0000000b2003a211 */ /* 0x010fe400020f0c21 */
[----:B------:R-:W-:Y:S01]  /*0610*/  ISETP.GE.AND P4, PT, R8, R20, PT ;  /* 0x000000140800720c */ /* 0x000fe20003f86270 */
[----:B------:R-:W-:Y:S04]  /*0620*/  SHFL.IDX PT, R11, R7, 0x5, 0x181f ;  /* 0x00b81f00070b7f89 */ /* 0x000fe800000e0000 */
[----:B------:R-:W-:Y:S04]  /*0630*/  SHFL.IDX PT, R8, R7, 0x4, 0x181f ;  /* 0x00981f0007087f89 */ /* 0x000fe800000e0000 */
[----:B------:R-:W-:Y:S04]  /*0640*/  SHFL.IDX PT, R14, R6, 0x7, 0x181f ;  /* 0x00f81f00060e7f89 */ /* 0x000fe800000e0000 */
[----:B------:R-:W-:Y:S04]  /*0650*/  SHFL.IDX PT, R13, R7, 0x7, 0x181f ;  /* 0x00f81f00070d7f89 */ /* 0x000fe800000e0000 */
[----:B------:R-:W-:Y:S01]  /*0660*/  STL [R1+0x10], R231 ;  /* 0x000010e701007387 */ /* 0x000fe20000100800 */
[----:B-1----:R-:W-:-:S03]  /*0670*/  @!P2 IMAD.SHL.U32 R0, R231, 0x2, RZ ;  /* 0x00000002e700a824 */ /* 0x002fc600078e00ff */
[----:B------:R-:W1:Y:S04]  /*0680*/  SHFL.IDX PT, R4, R7, 0x3, 0x181f ;  /* 0x00781f0007047f89 */ /* 0x000e6800000e0000 */
[----:B------:R-:W3:Y:S04]  /*0690*/  SHFL.IDX PT, R5, R6, 0x3, 0x181f ;  /* 0x00781f0006057f89 */ /* 0x000ee800000e0000 */
[----:B------:R5:W-:Y:S04]  /*06a0*/  @!P2 LDGSTS.E.BYPASS.LTC128B.128 [R0+0x7900], [R2.64], !P3 ;  /* 0x079000000200afae */ /* 0x000be8000d901d48 */
[----:B------:R-:W-:Y:S01]  /*06b0*/  STL.64 [R1+0x18], R32 ;  /* 0x0000182001007387 */ /* 0x000fe20000100a00 */
[----:B-----5:R-:W-:Y:S01]  /*06c0*/  @!P0 LEA R2, P2, R32, R10, 0x1 ;  /* 0x0000000a20028211 */ /* 0x020fe200078408ff */
[----:B------:R-:W-:Y:S01]  /*06d0*/  IMAD R10, R21, c[0x0][0x1e0], RZ ;  /* 0x00007800150a7a24 */ /* 0x000fe200078e02ff */
[----:B------:R-:W-:-:S02]  /*06e0*/  IADD3 R0, R9, 0x60, RZ ;  /* 0x0000006009007810 */ /* 0x000fc40007ffe0ff */
[----:B------:R-:W-:Y:S01]  /*06f0*/  @!P0 LEA.HI.X R3, R32, R12, R33, 0x1, P2 ;  /* 0x0000000c20038211 */ /* 0x000fe200010f0c21 */
[----:B------:R-:W-:Y:S01]  /*0700*/  IMAD R10, R17, c[0x0][0x1e4], R10 ;  /* 0x00007900110a7a24 */ /* 0x000fe200078e020a */
[----:B------:R4:W5:Y:S01]  /*0710*/  SHFL.IDX PT, R12, R6, 0x4, 0x181f ;  /* 0x00981f00060c7f89 */ /* 0x00096200000e0000 */
[----:B------:R-:W-:Y:S01]  /*0720*/  ISETP.GE.AND P2, PT, R0, R20, PT ;  /* 0x000000140000720c */ /* 0x000fe20003f46270 */
[----:B------:R-:W-:-:S05]  /*0730*/  @!P0 IMAD.SHL.U32 R0, R231, 0x2, RZ ;  /* 0x00000002e7008824 */ /* 0x000fca00078e00ff */
[----:B------:R1:W-:Y:S01]  /*0740*/  @!P0 LDGSTS.E.BYPASS.LTC128B.128 [R0+0x8100], [R2.64], !P3 ;  /* 0x0810000002008fae */ /* 0x0003e2000d901d48 */
[----:B----4-:R-:W-:Y:S02]  /*0750*/  IADD3 R6, R9, 0x70, RZ ;  /* 0x0000007009067810 */ /* 0x010fe40007ffe0ff */
[----:B-1----:R-:W-:Y:S01]  /*0760*/  @!P1 LEA R2, P0, R32, R4, 0x1 ;  /* 0x0000000420029211 */ /* 0x002fe200078008ff */
[----:B------:R-:W-:-:S03]  /*0770*/  @!P1 IMAD.SHL.U32 R0, R231, 0x2, RZ ;  /* 0x00000002e7009824 */ /* 0x000fc600078e00ff */
[--C-:B---3--:R-:W-:Y:S01]  /*0780*/  @!P1 LEA.HI.X R3, R32, R5, R33.reuse, 0x1, P0 ;  /* 0x0000000520039211 */ /* 0x108fe200000f0c21 */
[----:B------:R-:W-:Y:S01]  /*0790*/  IMAD.WIDE.U32 R4, R17, c[0x0][0x1e0], R32 ;  /* 0x0000780011047a25 */ /* 0x000fe200078e0020 */
[----:B------:R-:W-:-:S03]  /*07a0*/  ISETP.GE.AND P0, PT, R6, R20, PT ;  /* 0x000000140600720c */ /* 0x000fc60003f06270 */
[----:B------:R1:W-:Y:S01]  /*07b0*/  @!P1 LDGSTS.E.BYPASS.LTC128B.128 [R0+0x8900], [R2.64], !P3 ;  /* 0x0890000002009fae */ /* 0x0003e2000d901d48 */
[----:B------:R-:W-:-:S04]  /*07c0*/  @!P5 LEA R8, P1, R32, R8, 0x1 ;  /* 0x000000082008d211 */ /* 0x000fc800078208ff */
[C---:B-----5:R-:W-:Y:S01]  /*07d0*/  @!P5 LEA.HI.X R9, R32.reuse, R12, R33, 0x1, P1 ;  /* 0x0000000c2009d211 */ /* 0x060fe200008f0c21 */
[----:B------:R-:W-:Y:S01]  /*07e0*/  @!P4 IMAD.SHL.U32 R12, R231, 0x2, RZ ;  /* 0x00000002e70cc824 */ /* 0x000fe200078e00ff */
[C---:B------:R-:W-:Y:S02]  /*07f0*/  @!P4 LEA R6, P1, R32.reuse, R11, 0x1 ;  /* 0x0000000b2006c211 */ /* 0x040fe400078208ff */
[----:B------:R-:W-:Y:S02]  /*0800*/  SHF.R.U32.HI R11, RZ, 0x1f, R19 ;  /* 0x0000001fff0b7819 */ /* 0x000fe40000011613 */
[----:B------:R-:W-:Y:S02]  /*0810*/  @!P4 LEA.HI.X R7, R32, R18, R33, 0x1, P1 ;  /* 0x000000122007c211 */ /* 0x000fe400008f0c21 */
[----:B------:R-:W-:-:S05]  /*0820*/  LEA.HI.SX32 R245, R19, R11, 0x1a ;  /* 0x0000000b13f57211 */ /* 0x000fca00078fd2ff */
[----:B------:R-:W-:Y:S01]  /*0830*/  STL [R1+0x38], R245 ;  /* 0x000038f501007387 */ /* 0x000fe20000100800 */
[----:B-1----:R-:W-:Y:S02]  /*0840*/  IMAD.IADD R3, R5, 0x1, R10 ;  /* 0x0000000105037824 */ /* 0x002fe400078e020a */
[----:B------:R-:W-:Y:S02]  /*0850*/  IMAD R0, R29, c[0x0][0x1e8], RZ ;  /* 0x00007a001d007a24 */ /* 0x000fe400078e02ff */
[----:B------:R-:W-:Y:S01]  /*0860*/  IMAD.MOV.U32 R2, RZ, RZ, R4 ;  /* 0x000000ffff027224 */ /* 0x000fe200078e0004 */
[----:B------:R-:W-:Y:S01]  /*0870*/  @!P2 LEA R4, P1, R32, R15, 0x1 ;  /* 0x0000000f2004a211 */ /* 0x000fe200078208ff */
[C---:B------:R-:W-:Y:S02]  /*0880*/  IMAD R0, R28.reuse, c[0x0][0x1ec], R0 ;  /* 0x00007b001c007a24 */ /* 0x040fe400078e0200 */
[----:B------:R-:W-:Y:S01]  /*0890*/  IMAD.WIDE.U32 R2, R28, c[0x0][0x1e8], R2 ;  /* 0x00007a001c027a25 */ /* 0x000fe200078e0002 */
[----:B------:R-:W-:-:S02]  /*08a0*/  @!P2 LEA.HI.X R5, R32, R16, R33, 0x1, P1 ;  /* 0x000000102005a211 */ /* 0x000fc400008f0c21 */
[----:B------:R-:W-:Y:S01]  /*08b0*/  @!P0 LEA R10, P1, R32, R13, 0x1 ;  /* 0x0000000d200a8211 */ /* 0x000fe200078208ff */
[----:B------:R-:W-:Y:S01]  /*08c0*/  IMAD.IADD R3, R3, 0x1, R0 ;  /* 0x0000000103037824 */ /* 0x000fe200078e0200 */
[----:B------:R-:W-:Y:S01]  /*08d0*/  LEA.HI R13, R22, R136, RZ, 0x4 ;  /* 0x00000088160d7211 */ /* 0x000fe200078f20ff */
[----:B------:R-:W-:Y:S01]  /*08e0*/  @!P5 IMAD.SHL.U32 R0, R231, 0x2, RZ ;  /* 0x00000002e700d824 */ /* 0x000fe200078e00ff */
[----:B------:R-:W-:Y:S01]  /*08f0*/  @!P0 LEA.HI.X R11, R32, R14, R33, 0x1, P1 ;  /* 0x0000000e200b8211 */ /* 0x000fe200008f0c21 */
[----:B------:R-:W-:-:S03]  /*0900*/  IMAD.SHL.U32 R16, R17, 0x8, RZ ;  /* 0x0000000811107824 */ /* 0x000fc600078e00ff */
[----:B------:R1:W-:Y:S04]  /*0910*/  @!P5 LDGSTS.E.BYPASS.LTC128B.128 [R0+0x9100], [R8.64], !P3 ;  /* 0x091000000800dfae */ /* 0x0003e8000d901d48 */
[----:B------:R3:W-:Y:S01]  /*0920*/  @!P4 LDGSTS.E.BYPASS.LTC128B.128 [R12+0x9900], [R6.64], !P3 ;  /* 0x09900000060ccfae */ /* 0x0007e2000d901d48 */
[----:B--2---:R-:W-:Y:S01]  /*0930*/  @P6 SHF.R.S32.HI R25, RZ, 0x1f, R24 ;  /* 0x0000001fff196819 */ /* 0x004fe20000011418 */
[----:B------:R-:W-:Y:S01]  /*0940*/  @!P6 IMAD.MOV.U32 R25, RZ, RZ, R26 ;  /* 0x000000ffff19e224 */ /* 0x000fe200078e001a */
[----:B------:R-:W-:Y:S01]  /*0950*/  IADD3 R26, R245, -0x1, RZ ;  /* 0xfffffffff51a7810 */ /* 0x000fe20007ffe0ff */
[----:B------:R-:W-:-:S03]  /*0960*/  @!P6 IMAD.MOV.U32 R24, RZ, RZ, R23 ;  /* 0x000000ffff18e224 */ /* 0x000fc600078e0017 */
[----:B------:R-:W-:Y:S01]  /*0970*/  SHF.R.S32.HI R27, RZ, 0x1f, R26 ;  /* 0x0000001fff1b7819 */ /* 0x000fe2000001141a */
[----:B------:R-:W-:-:S04]  /*0980*/  IMAD.WIDE.U32 R34, R24, c[0x0][0x1f0], R2 ;  /* 0x00007c0018227a25 */ /* 0x000fc800078e0002 */
[----:B------:R-:W-:Y:S01]  /*0990*/  IMAD.MOV.U32 R246, RZ, RZ, R34 ;  /* 0x000000fffff67224 */ /* 0x000fe200078e0022 */
[----:B------:R2:W-:Y:S01]  /*09a0*/  STL.64 [R1+0x30], R34 ;  /* 0x0000302201007387 */ /* 0x0005e20000100a00 */
[----:B-1----:R-:W-:Y:S02]  /*09b0*/  @!P2 IMAD.SHL.U32 R0, R231, 0x2, RZ ;  /* 0x00000002e700a824 */ /* 0x002fe400078e00ff */
[----:B------:R-:W-:Y:S02]  /*09c0*/  IMAD.MOV.U32 R8, RZ, RZ, 0x70 ;  /* 0x00000070ff087424 */ /* 0x000fe400078e00ff */
[----:B---3--:R-:W-:Y:S01]  /*09d0*/  IMAD.SHL.U32 R7, R227, 0x20, RZ ;  /* 0x00000020e3077824 */ /* 0x008fe200078e00ff */
[----:B------:R1:W-:Y:S01]  /*09e0*/  @!P2 LDGSTS.E.BYPASS.LTC128B.128 [R0+0xa100], [R4.64], !P3 ;  /* 0x0a1000000400afae */ /* 0x0003e2000d901d48 */
[----:B------:R-:W-:-:S04]  /*09f0*/  IMAD.WIDE.U32 R228, R8, c[0x0][0x1e0], RZ ;  /* 0x0000780008e47a25 */ /* 0x000fc800078e00ff */
[----:B------:R-:W-:-:S05]  /*0a00*/  IMAD R224, R245, -0x70, R8 ;  /* 0xffffff90f5e07824 */ /* 0x000fca00078e0208 */
[----:B------:R-:W-:-:S04]  /*0a10*/  IADD3 R30, R224, c[0x0][0x1d0], -R17 ;  /* 0x00007400e01e7a10 */ /* 0x000fc80007ffe811 */
[C---:B------:R-:W-:Y:S02]  /*0a20*/  ISETP.GE.AND P6, PT, R30.reuse, 0x21, PT ;  /* 0x000000211e00780c */ /* 0x040fe40003fc6270 */
[C---:B------:R-:W-:Y:S02]  /*0a30*/  ISETP.GE.AND P2, PT, R30.reuse, 0x1, PT ;  /* 0x000000011e00780c */ /* 0x040fe40003f46270 */
[----:B------:R-:W-:Y:S01]  /*0a40*/  ISETP.GE.AND P1, PT, R30, 0x11, PT ;  /* 0x000000111e00780c */ /* 0x000fe20003f26270 */
[----:B-1----:R-:W-:Y:S02]  /*0a50*/  IMAD R4, R8, c[0x0][0x1e4], RZ ;  /* 0x0000790008047a24 */ /* 0x002fe400078e02ff */
[----:B------:R-:W-:Y:S02]  /*0a60*/  IMAD R0, R25, c[0x0][0x1f0], RZ ;  /* 0x00007c0019007a24 */ /* 0x000fe400078e02ff */
[----:B------:R-:W-:Y:S02]  /*0a70*/  IMAD.IADD R225, R229, 0x1, R4 ;  /* 0x00000001e5e17824 */ /* 0x000fe400078e0204 */
[----:B------:R-:W-:-:S02]  /*0a80*/  IMAD R4, R24, c[0x0][0x1f4], R0 ;  /* 0x00007d0018047a24 */ /* 0x000fc400078e0200 */
[----:B------:R-:W-:Y:S02]  /*0a90*/  IMAD R0, R225, R26, RZ ;  /* 0x0000001ae1007224 */ /* 0x000fe400078e02ff */
[----:B------:R-:W-:Y:S02]  /*0aa0*/  IMAD.IADD R247, R35, 0x1, R4 ;  /* 0x0000000123f77824 */ /* 0x000fe400078e0204 */
[-C--:B------:R-:W-:Y:S02]  /*0ab0*/  IMAD R4, R27, R228.reuse, R0 ;  /* 0x000000e41b047224 */ /* 0x080fe400078e0200 */
[----:B------:R-:W-:Y:S01]  /*0ac0*/  @!P0 IMAD.SHL.U32 R0, R231, 0x2, RZ ;  /* 0x00000002e7008824 */ /* 0x000fe200078e00ff */
[----:B------:R1:W-:Y:S01]  /*0ad0*/  STL.64 [R1+0x28], R246 ;  /* 0x000028f601007387 */ /* 0x0003e20000100a00 */
[----:B------:R-:W-:-:S03]  /*0ae0*/  IMAD.WIDE.U32 R2, R26, R228, R246 ;  /* 0x000000e41a027225 */ /* 0x000fc600078e00f6 */
[----:B------:R3:W-:Y:S01]  /*0af0*/  @!P0 LDGSTS.E.BYPASS.LTC128B.128 [R0+0xa900], [R10.64], !P3 ;  /* 0x0a9000000a008fae */ /* 0x0007e2000d901d48 */
[----:B------:R-:W-:Y:S01]  /*0b00*/  IMAD.IADD R3, R3, 0x1, R4 ;  /* 0x0000000103037824 */ /* 0x000fe200078e0204 */
[----:B------:R-:W-:Y:S01]  /*0b10*/  @P2 LEA R6, P5, R2, c[0x0][0x1c8], 0x1 ;  /* 0x0000720002062a11 */ /* 0x000fe200078a08ff */
[----:B------:R-:W-:Y:S01]  /*0b20*/  @P2 IMAD.SHL.U32 R9, R231, 0x2, RZ ;  /* 0x00000002e7092824 */ /* 0x000fe200078e00ff */
[----:B------:R-:W0:Y:S04]  /*0b30*/  LDGDEPBAR ;  /* 0x00000000000079af */ /* 0x000e280000000000 */
[----:B------:R-:W-:Y:S01]  /*0b40*/  BAR.SYNC.DEFER_BLOCKING 0x0 ;  /* 0x0000000000007b1d */ /* 0x000fe20000010000 */
[----:B------:R-:W-:Y:S01]  /*0b50*/  ISETP.GE.AND P0, PT, R32, c[0x0][0x1d4], PT ;  /* 0x0000750020007a0c */ /* 0x000fe20003f06270 */
[C---:B---3--:R-:W-:Y:S01]  /*0b60*/  IMAD.WIDE.U32 R10, R226.reuse, 0x20, RZ ;  /* 0x00000020e20a7825 */ /* 0x048fe200078e00ff */
[----:B------:R-:W-:-:S04]  /*0b70*/  @P1 LEA R0, P4, R226, R2, 0x4 ;  /* 0x00000002e2001211 */ /* 0x000fc800078820ff */
[----:B------:R-:W-:Y:S02]  /*0b80*/  @P6 IADD3 R8, P3, R2, R10, RZ ;  /* 0x0000000a02086210 */ /* 0x000fe40007f7e0ff */
[----:B------:R-:W-:Y:S02]  /*0b90*/  @P1 LEA.HI.X R5, R226, R3, R227, 0x4, P4 ;  /* 0x00000003e2051211 */ /* 0x000fe400020f24e3 */
[----:B------:R-:W-:Y:S02]  /*0ba0*/  @P6 IADD3.X R10, R3, R11, R7, P3, !PT ;  /* 0x0000000b030a6210 */ /* 0x000fe40001ffe407 */
[----:B------:R-:W-:Y:S02]  /*0bb0*/  @P2 LEA.HI.X R7, R2, c[0x0][0x1cc], R3, 0x1, P5 ;  /* 0x0000730002072a11 */ /* 0x000fe400028f0c03 */
[----:B------:R-:W-:Y:S02]  /*0bc0*/  ISETP.GE.AND P5, PT, R30, 0x31, PT ;  /* 0x000000311e00780c */ /* 0x000fe40003fa6270 */
[----:B------:R-:W-:Y:S01]  /*0bd0*/  @P1 LEA R4, P4, R0, c[0x0][0x1c8], 0x1 ;  /* 0x0000720000041a11 */ /* 0x000fe200078808ff */
[----:B------:R-:W-:Y:S01]  /*0be0*/  @!PT LDS RZ, [RZ] ;  /* 0x00000000fffff984 */ /* 0x000fe20000000800 */
[----:B------:R-:W-:Y:S01]  /*0bf0*/  @!PT LDS RZ, [RZ] ;  /* 0x00000000fffff984 */ /* 0x000fe20000000800 */
[----:B------:R-:W-:Y:S01]  /*0c00*/  @!PT LDS RZ, [RZ] ;  /* 0x00000000fffff984 */ /* 0x000fe20000000800 */
[----:B------:R3:W-:Y:S01]  /*0c10*/  @P2 LDGSTS.E.BYPASS.LTC128B.128 [R9+0x3900], [R6.64], !P0 ;  /* 0x0390000006092fae */ /* 0x0007e2000c101d48 */
[----:B------:R-:W-:-:S02]  /*0c20*/  SHF.R.S32.HI R11, RZ, 0x4, R13 ;  /* 0x00000004ff0b7819 */ /* 0x000fc4000001140d */
[----:B------:R-:W-:Y:S01]  /*0c30*/  @P1 LEA.HI.X R5, R0, c[0x0][0x1cc], R5, 0x1, P4 ;  /* 0x0000730000051a11 */ /* 0x000fe200020f0c05 */
[----:B------:R-:W-:Y:S01]  /*0c40*/  @P1 IMAD.SHL.U32 R0, R231, 0x2, RZ ;  /* 0x00000002e7001824 */ /* 0x000fe200078e00ff */
[C---:B------:R-:W-:Y:S02]  /*0c50*/  ISETP.GE.AND P4, PT, R30.reuse, 0x41, PT ;  /* 0x000000411e00780c */ /* 0x040fe40003f86270 */
[----:B------:R-:W-:Y:S02]  /*0c60*/  ISETP.GE.AND P2, PT, R30, 0x61, PT ;  /* 0x000000611e00780c */ /* 0x000fe40003f46270 */
[----:B------:R4:W-:Y:S01]  /*0c70*/  @P1 LDGSTS.E.BYPASS.LTC128B.128 [R0+0x4100], [R4.64], !P0 ;  /* 0x0410000004001fae */ /* 0x0009e2000c101d48 */
[----:B------:R-:W-:Y:S02]  /*0c80*/  @P6 LEA R14, P1, R8, c[0x0][0x1c8], 0x1 ;  /* 0x00007200080e6a11 */ /* 0x000fe400078208ff */
[----:B------:R-:W-:Y:S02]  /*0c90*/  ISETP.GE.AND P3, PT, R30, 0x51, PT ;  /* 0x000000511e00780c */ /* 0x000fe40003f66270 */
[----:B------:R-:W-:-:S02]  /*0ca0*/  @P6 LEA.HI.X R15, R8, c[0x0][0x1cc], R10, 0x1, P1 ;  /* 0x00007300080f6a11 */ /* 0x000fc400008f0c0a */
[----:B------:R-:W-:-:S04]  /*0cb0*/  LOP3.LUT R10, R13, 0xfffffff0, RZ, 0xc0, !PT ;  /* 0xfffffff00d0a7812 */ /* 0x000fc800078ec0ff */
[----:B------:R-:W-:Y:S02]  /*0cc0*/  @P2 IMAD R19, R227, 0x60, RZ ;  /* 0x00000060e3132824 */ /* 0x000fe400078e02ff */
[----:B------:R-:W-:Y:S01]  /*0cd0*/  IMAD.IADD R10, R136, 0x1, -R10 ;  /* 0x00000001880a7824 */ /* 0x000fe200078e0a0a */
[----:B---3--:R-:W-:Y:S02]  /*0ce0*/  LEA.HI R6, R13, R11, RZ, 0x1 ;  /* 0x0000000b0d067211 */ /* 0x008fe400078f08ff */
[C---:B------:R-:W-:Y:S02]  /*0cf0*/  @P3 IMAD R7, R227.reuse, 0x50, RZ ;  /* 0x00000050e3073824 */ /* 0x040fe400078e02ff */
[----:B------:R-:W-:Y:S02]  /*0d00*/  SHF.R.S32.HI R18, RZ, 0x1f, R10 ;  /* 0x0000001fff127819 */ /* 0x000fe4000001140a */
[----:B------:R-:W-:Y:S02]  /*0d10*/  LOP3.LUT R6, R6, 0xfffffffe, RZ, 0xc0, !PT ;  /* 0xfffffffe06067812 */ /* 0x000fe400078ec0ff */
[----:B------:R-:W-:Y:S01]  /*0d20*/  LEA.HI R18, R18, R10, RZ, 0x3 ;  /* 0x0000000a12127211 */ /* 0x000fe200078f18ff */
[----:B----4-:R-:W-:-:S02]  /*0d30*/  @P5 IMAD R0, R227, 0x30, RZ ;  /* 0x00000030e3005824 */ /* 0x010fc400078e02ff */
[----:B------:R-:W-:-:S04]  /*0d40*/  @P5 IMAD.WIDE.U32 R4, R226, 0x30, R2 ;  /* 0x00000030e2045825 */ /* 0x000fc800078e0002 */
[----:B------:R-:W-:Y:S01]  /*0d50*/  @P5 IMAD.IADD R0, R5, 0x1, R0 ;  /* 0x0000000105005824 */ /* 0x000fe200078e0200 */
[----:B------:R-:W-:Y:S01]  /*0d60*/  @P5 LEA R12, P1, R4, c[0x0][0x1c8], 0x1 ;  /* 0x00007200040c5a11 */ /* 0x000fe200078208ff */
[----:B------:R-:W-:Y:S01]  /*0d70*/  IMAD.IADD R20, R11, 0x1, -R6 ;  /* 0x000000010b147824 */ /* 0x000fe200078e0a06 */
[----:B------:R-:W-:Y:S01]  /*0d80*/  LOP3.LUT R11, R18, 0xfffffff8, RZ, 0xc0, !PT ;  /* 0xfffffff8120b7812 */ /* 0x000fe200078ec0ff */
[----:B------:R-:W-:Y:S01]  /*0d90*/  @P2 IMAD.MOV.U32 R5, RZ, RZ, R3 ;  /* 0x000000ffff052224 */ /* 0x000fe200078e0003 */
[----:B------:R-:W-:Y:S01]  /*0da0*/  @P5 LEA.HI.X R13, R4, c[0x0][0x1cc], R0, 0x1, P1 ;  /* 0x00007300040d5a11 */ /* 0x000fe200008f0c00 */
[----:B------:R-:W-:Y:S01]  /*0db0*/  @P2 IMAD.MOV.U32 R4, RZ, RZ, R2 ;  /* 0x000000ffff042224 */ /* 0x000fe200078e0002 */
[----:B------:R-:W-:Y:S01]  /*0dc0*/  @P4 LEA R0, P1, R226, R2, 0x6 ;  /* 0x00000002e2004211 */ /* 0x000fe200078230ff */
[----:B------:R-:W-:Y:S02]  /*0dd0*/  IMAD.IADD R11, R10, 0x1, -R11 ;  /* 0x000000010a0b7824 */ /* 0x000fe400078e0a0b */
[C---:B------:R-:W-:Y:S01]  /*0de0*/  @P2 IMAD.WIDE.U32 R4, R226.reuse, 0x60, R4 ;  /* 0x00000060e2042825 */ /* 0x040fe200078e0004 */
[----:B------:R-:W-:-:S02]  /*0df0*/  @P4 LEA.HI.X R6, R226, R3, R227, 0x6, P1 ;  /* 0x00000003e2064211 */ /* 0x000fc400008f34e3 */
[----:B------:R-:W-:Y:S01]  /*0e00*/  @P4 LEA R8, P1, R0, c[0x0][0x1c8], 0x1 ;  /* 0x0000720000084a11 */ /* 0x000fe200078208ff */
[----:B------:R-:W-:-:S03]  /*0e10*/  @P3 IMAD.WIDE.U32 R2, R226, 0x50, R2 ;  /* 0x00000050e2023825 */ /* 0x000fc600078e0002 */
[----:B------:R-:W-:Y:S01]  /*0e20*/  @P4 LEA.HI.X R9, R0, c[0x0][0x1cc], R6, 0x1, P1 ;  /* 0x0000730000094a11 */ /* 0x000fe200008f0c06 */
[----:B------:R-:W-:Y:S01]  /*0e30*/  IMAD.SHL.U32 R0, R72, 0x40, RZ ;  /* 0x0000004048007824 */ /* 0x000fe200078e00ff */
[----:B------:R-:W-:Y:S01]  /*0e40*/  @P3 LEA R6, P1, R2, c[0x0][0x1c8], 0x1 ;  /* 0x0000720002063a11 */ /* 0x000fe200078208ff */
[----:B------:R-:W-:-:S03]  /*0e50*/  @P3 IMAD.IADD R3, R3, 0x1, R7 ;  /* 0x0000000103033824 */ /* 0x000fc600078e0207 */
[----:B------:R-:W-:Y:S02]  /*0e60*/  LOP3.LUT R0, R0, 0x1c0, RZ, 0xc0, !PT ;  /* 0x000001c000007812 */ /* 0x000fe400078ec0ff */
[----:B------:R-:W-:Y:S02]  /*0e70*/  @P3 LEA.HI.X R7, R2, c[0x0][0x1cc], R3, 0x1, P1 ;  /* 0x0000730002073a11 */ /* 0x000fe400008f0c03 */
[----:B------:R-:W-:Y:S02]  /*0e80*/  LOP3.LUT R16, R0, 0x8, R16, 0xf8, !PT ;  /* 0x0000000800107812 */ /* 0x000fe400078ef810 */
[----:B------:R-:W-:Y:S01]  /*0e90*/  SHF.R.U32.HI R3, RZ, 0x3, R0 ;  /* 0x00000003ff037819 */ /* 0x000fe20000011600 */
[----:B------:R-:W-:Y:S01]  /*0ea0*/  @P2 IMAD.IADD R0, R5, 0x1, R19 ;  /* 0x0000000105002824 */ /* 0x000fe200078e0213 */
[----:B------:R-:W-:Y:S01]  /*0eb0*/  @P2 LEA R2, P1, R4, c[0x0][0x1c8], 0x1 ;  /* 0x0000720004022a11 */ /* 0x000fe200078208ff */
[----:B------:R-:W-:Y:S01]  /*0ec0*/  @P6 IMAD.SHL.U32 R5, R231, 0x2, RZ ;  /* 0x00000002e7056824 */ /* 0x000fe200078e00ff */
[----:B------:R-:W-:-:S02]  /*0ed0*/  LOP3.LUT R16, R16, R3, RZ, 0x3c, !PT ;  /* 0x0000000310107212 */ /* 0x000fc400078e3cff */
[----:B------:R-:W-:Y:S01]  /*0ee0*/  @P2 LEA.HI.X R3, R4, c[0x0][0x1cc], R0, 0x1, P1 ;  /* 0x0000730004032a11 */ /* 0x000fe200008f0c00 */
[C---:B------:R-:W-:Y:S01]  /*0ef0*/  @P5 IMAD.SHL.U32 R0, R231.reuse, 0x2, RZ ;  /* 0x00000002e7005824 */ /* 0x040fe200078e00ff */
[----:B------:R3:W-:Y:S01]  /*0f00*/  @P6 LDGSTS.E.BYPASS.LTC128B.128 [R5+0x4900], [R14.64], !P0 ;  /* 0x049000000e056fae */ /* 0x0007e2000c101d48 */
[----:B------:R-:W-:-:S03]  /*0f10*/  @P3 IMAD.SHL.U32 R4, R231, 0x2, RZ ;  /* 0x00000002e7043824 */ /* 0x000fc600078e00ff */
[----:B------:R4:W-:Y:S01]  /*0f20*/  @P5 LDGSTS.E.BYPASS.LTC128B.128 [R0+0x5100], [R12.64], !P0 ;  /* 0x051000000c005fae */ /* 0x0009e2000c101d48 */
[C---:B---3--:R-:W-:Y:S02]  /*0f30*/  @P4 IMAD.SHL.U32 R5, R231.reuse, 0x2, RZ ;  /* 0x00000002e7054824 */ /* 0x048fe400078e00ff */
[----:B----4-:R-:W-:-:S03]  /*0f40*/  @P2 IMAD.SHL.U32 R0, R231, 0x2, RZ ;  /* 0x00000002e7002824 */ /* 0x010fc600078e00ff */
[----:B------:R3:W-:Y:S04]  /*0f50*/  @P4 LDGSTS.E.BYPASS.LTC128B.128 [R5+0x5900], [R8.64], !P0 ;  /* 0x0590000008054fae */ /* 0x0007e8000c101d48 */
[----:B------:R4:W-:Y:S04]  /*0f60*/  @P3 LDGSTS.E.BYPASS.LTC128B.128 [R4+0x6100], [R6.64], !P0 ;  /* 0x0610000006043fae */ /* 0x0009e8000c101d48 */
[----:B------:R5:W-:Y:S01]  /*0f70*/  @P2 LDGSTS.E.BYPASS.LTC128B.128 [R0+0x6900], [R2.64], !P0 ;  /* 0x0690000002002fae */ /* 0x000be2000c101d48 */
[C---:B------:R-:W-:Y:S02]  /*0f80*/  R2P PR, R11.reuse, 0x6 ;  /* 0x000000060b007804 */ /* 0x040fe40000000000 */
[----:B------:R-:W-:Y:S01]  /*0f90*/  LOP3.LUT P3, RZ, R72, 0x2, RZ, 0xc0, !PT ;  /* 0x0000000248ff7812 */ /* 0x000fe2000786c0ff */
[----:B------:R-:W0:Y:S01]  /*0fa0*/  LDGDEPBAR ;  /* 0x00000000000079af */ /* 0x000e220000000000 */
[----:B----4-:R-:W-:Y:S01]  /*0fb0*/  IMAD.SHL.U32 R4, R18, 0x40, RZ ;  /* 0x0000004012047824 */ /* 0x010fe200078e00ff */
[----:B------:R-:W-:Y:S01]  /*0fc0*/  LEA.HI R6, R22, R136, RZ, 0x5 ;  /* 0x0000008816067211 */ /* 0x000fe200078f28ff */
[----:B-----5:R-:W-:-:S03]  /*0fd0*/  IMAD.SHL.U32 R2, R11, 0x40, RZ ;  /* 0x000000400b027824 */ /* 0x020fc600078e00ff */
[----:B---3--:R-:W-:Y:S01]  /*0fe0*/  SHF.R.S32.HI R5, RZ, 0x5, R6 ;  /* 0x00000005ff057819 */ /* 0x008fe20000011406 */
[----:B------:R-:W-:Y:S01]  /*0ff0*/  IMAD.SHL.U32 R3, R20, 0x8, RZ ;  /* 0x0000000814037824 */ /* 0x000fe200078e00ff */
[----:B------:R-:W-:Y:S01]  /*1000*/  LOP3.LUT R138, R4, 0xfffffe00, RZ, 0xc0, !PT ;  /* 0xfffffe00048a7812 */ /* 0x000fe200078ec0ff */
[----:B------:R-:W-:Y:S01]  /*1010*/  IMAD R0, R20, 0x200, R16 ;  /* 0x0000020014007824 */ /* 0x000fe200078e0210 */
[----:B------:R-:W-:Y:S01]  /*1020*/  LOP3.LUT R2, R2, 0x1c0, RZ, 0xc0, !PT ;  /* 0x000001c002027812 */ /* 0x000fe200078ec0ff */
[----:B------:R-:W-:Y:S01]  /*1030*/  IMAD R4, R21, c[0x0][0x208], RZ ;  /* 0x0000820015047a24 */ /* 0x000fe200078e02ff */
[----:B------:R-:W-:-:S04]  /*1040*/  DEPBAR.LE SB0, 0x1 ;  /* 0x000080400000791a */ /* 0x000fc80000000000 */
[----:B------:R-:W-:Y:S01]  /*1050*/  LOP3.LUT R3, R2, 0x8, R3, 0xf8, !PT ;  /* 0x0000000802037812 */ /* 0x000fe200078ef803 */
[----:B------:R-:W-:Y:S01]  /*1060*/  IMAD.SHL.U32 R139, R0, 0x2, RZ ;  /* 0x00000002008b7824 */ /* 0x000fe200078e00ff */
[----:B------:R-:W-:Y:S01]  /*1070*/  SHF.R.U32.HI R2, RZ, 0x3, R2 ;  /* 0x00000003ff027819 */ /* 0x000fe20000011602 */
[----:B------:R-:W-:-:S04]  /*1080*/  DEPBAR.LE SB0, 0x0 ;  /* 0x000080000000791a */ /* 0x000fc80000000000 */
[----:B------:R-:W-:Y:S01]  /*1090*/  LOP3.LUT R137, R3, R2, RZ, 0x3c, !PT ;  /* 0x0000000203897212 */ /* 0x000fe200078e3cff */
[----:B------:R-:W-:Y:S01]  /*10a0*/  IMAD R2, R5, 0x400, R138 ;  /* 0x0000040005027824 */ /* 0x000fe200078e028a */
[----:B------:R-:W-:Y:S01]  /*10b0*/  BAR.SYNC.DEFER_BLOCKING 0x0 ;  /* 0x0000000000007b1d */ /* 0x000fe20000010000 */
[----:B------:R-:W-:Y:S01]  /*10c0*/  IMAD.MOV.U32 R3, RZ, RZ, 0x10 ;  /* 0x00000010ff037424 */ /* 0x000fe200078e00ff */
[----:B------:R-:W-:Y:S01]  /*10d0*/  IADD3 R238, R139, 0x3920, RZ ;  /* 0x000039208bee7810 */ /* 0x000fe20007ffe0ff */
[----:B------:R-:W-:Y:S01]  /*10e0*/  IMAD.IADD R0, R137, 0x1, R2 ;  /* 0x0000000189007824 */ /* 0x000fe200078e0202 */
[----:B------:R-:W-:Y:S02]  /*10f0*/  IADD3 R2, R139, 0x3900, RZ ;  /* 0x000039008b027810 */ /* 0x000fe40007ffe0ff */
[----:B------:R-:W-:Y:S01]  /*1100*/  SEL R3, R3, 0xfffffff0, !P1 ;  /* 0xfffffff003037807 */ /* 0x000fe20004800000 */
[----:B------:R-:W-:Y:S01]  /*1110*/  IMAD.SHL.U32 R234, R0, 0x2, RZ ;  /* 0x0000000200ea7824 */ /* 0x000fe200078e00ff */
[----:B------:R-:W-:Y:S01]  /*1120*/  ISETP.GE.AND P1, PT, R230, 0x1, PT ;  /* 0x00000001e600780c */ /* 0x000fe20003f26270 */
[C---:B------:R-:W-:Y:S01]  /*1130*/  IMAD R0, R17.reuse, c[0x0][0x20c], R4 ;  /* 0x0000830011007a24 */ /* 0x040fe200078e0204 */
[----:B------:R-:W-:Y:S01]  /*1140*/  @P3 IADD3 R238, R2, -0x20, RZ ;  /* 0xffffffe002ee3810 */ /* 0x000fe20007ffe0ff */
[----:B------:R-:W-:Y:S01]  /*1150*/  IMAD.WIDE.U32 R4, R17, c[0x0][0x208], R32 ;  /* 0x0000820011047a25 */ /* 0x000fe200078e0020 */
[----:B------:R-:W-:-:S02]  /*1160*/  LOP3.LUT R2, R6, 0xffffffe0, RZ, 0xc0, !PT ;  /* 0xffffffe006027812 */ /* 0x000fc400078ec0ff */
[C---:B------:R-:W-:Y:S01]  /*1170*/  IADD3 R244, R238.reuse, 0x800, RZ ;  /* 0x00000800eef47810 */ /* 0x040fe20007ffe0ff */
[----:B------:R-:W-:Y:S01]  /*1180*/  IMAD.IADD R5, R5, 0x1, R0 ;  /* 0x0000000105057824 */ /* 0x000fe200078e0200 */
[C---:B------:R-:W-:Y:S01]  /*1190*/  IADD3 R243, R238.reuse, 0x1000, RZ ;  /* 0x00001000eef37810 */ /* 0x040fe20007ffe0ff */
[----:B------:R-:W-:Y:S01]  /*11a0*/  IMAD R0, R29, c[0x0][0x210], RZ ;  /* 0x000084001d007a24 */ /* 0x000fe200078e02ff */
[----:B------:R-:W-:Y:S01]  /*11b0*/  IADD3 R242, R238, 0x1800, RZ ;  /* 0x00001800eef27810 */ /* 0x000fe20007ffe0ff */
[----:B------:R-:W-:Y:S01]  /*11c0*/  IMAD.WIDE.U32 R4, R28, c[0x0][0x210], R4 ;  /* 0x000084001c047a25 */ /* 0x000fe200078e0004 */
[C---:B------:R-:W-:Y:S02]  /*11d0*/  IADD3 R241, R238.reuse, 0x2000, RZ ;  /* 0x00002000eef17810 */ /* 0x040fe40007ffe0ff */
[----:B------:R-:W-:Y:S01]  /*11e0*/  IADD3 R240, R238, 0x2800, RZ ;  /* 0x00002800eef07810 */ /* 0x000fe20007ffe0ff */
[----:B------:R-:W-:Y:S01]  /*11f0*/  IMAD R0, R28, c[0x0][0x214], R0 ;  /* 0x000085001c007a24 */ /* 0x000fe200078e0200 */
[----:B------:R1:W3:Y:S01]  /*1200*/  LDSM.16.M88.4 R12, [R234+0x7100] ;  /* 0x00710000ea0c783b */ /* 0x0002e20000000200 */
[----:B------:R-:W-:Y:S01]  /*1210*/  IMAD R237, R3, 0x2, R234 ;  /* 0x0000000203ed7824 */ /* 0x000fe200078e02ea */
[----:B------:R-:W-:Y:S01]  /*1220*/  IADD3 R239, R238, 0x3000, RZ ;  /* 0x00003000eeef7810 */ /* 0x000fe20007ffe0ff */
[----:B------:R-:W-:Y:S01]  /*1230*/  IMAD.IADD R5, R5, 0x1, R0 ;  /* 0x0000000105057824 */ /* 0x000fe200078e0200 */
[----:B------:R1:W4:Y:S01]  /*1240*/  LDSM.16.M88.4 R8, [R234+0x9100] ;  /* 0x00910000ea08783b */ /* 0x0003220000000200 */
[----:B------:R-:W-:-:S02]  /*1250*/  IMAD R0, R25, c[0x0][0x218], RZ ;  /* 0x0000860019007a24 */ /* 0x000fc400078e02ff */
[C---:B--2---:R-:W-:Y:S01]  /*1260*/  IMAD.WIDE.U32 R34, R24.reuse, c[0x0][0x218], R4 ;  /* 0x0000860018227a25 */ /* 0x044fe200078e0004 */
[----:B------:R1:W2:Y:S03]  /*1270*/  LDSM.16.M88.4 R60, [R139+0x3900] ;  /* 0x003900008b3c783b */ /* 0x0002a60000000200 */
[----:B------:R-:W-:Y:S01]  /*1280*/  IMAD R0, R24, c[0x0][0x21c], R0 ;  /* 0x0000870018007a24 */ /* 0x000fe200078e0200 */
[----:B------:R1:W-:Y:S01]  /*1290*/  STL.64 [R1+0x48], R34 ;  /* 0x0000482201007387 */ /* 0x0003e20000100a00 */
[----:B------:R-:W-:Y:S02]  /*12a0*/  IMAD.IADD R136, R136, 0x1, -R2 ;  /* 0x0000000188887824 */ /* 0x000fe400078e0a02 */
[----:B------:R-:W-:Y:S01]  /*12b0*/  IMAD.IADD R65, R35, 0x1, R0 ;  /* 0x0000000123417824 */ /* 0x000fe200078e0200 */
[----:B------:R1:W1:Y:S01]  /*12c0*/  LDSM.16.M88.4 R56, [R139+0x4100] ;  /* 0x004100008b38783b */ /* 0x0002620000000200 */
[----:B------:R-:W-:-:S03]  /*12d0*/  IMAD.MOV.U32 R2, RZ, RZ, 0x20 ;  /* 0x00000020ff027424 */ /* 0x000fc600078e00ff */
[----:B------:R1:W-:Y:S02]  /*12e0*/  STL [R1+0x44], R65 ;  /* 0x0000444101007387 */ /* 0x0003e40000100800 */
[----:B------:R-:W-:Y:S02]  /*12f0*/  SEL R4, R2, 0xffffffe0, !P2 ;  /* 0xffffffe002047807 */ /* 0x000fe40005000000 */
[----:B------:R1:W1:Y:S04]  /*1300*/  LDSM.16.M88.4 R52, [R139+0x4900] ;  /* 0x004900008b34783b */ /* 0x0002680000000200 */
[----:B------:R1:W1:Y:S04]  /*1310*/  LDSM.16.M88.4 R48, [R139+0x5100] ;  /* 0x005100008b30783b */ /* 0x0002680000000200 */
[----:B------:R1:W1:Y:S04]  /*1320*/  LDSM.16.M88.4 R44, [R139+0x5900] ;  /* 0x005900008b2c783b */ /* 0x0002680000000200 */
[----:B------:R1:W1:Y:S04]  /*1330*/  LDSM.16.M88.4 R40, [R139+0x6100] ;  /* 0x006100008b28783b */ /* 0x0002680000000200 */
[----:B------:R1:W1:Y:S04]  /*1340*/  LDSM.16.M88.4 R36, [R139+0x6900] ;  /* 0x006900008b24783b */ /* 0x0002680000000200 */
[----:B------:R1:W1:Y:S04]  /*1350*/  LDSM.16.M88.4 R20, [R237+0x7100] ;  /* 0x00710000ed14783b */ /* 0x0002680000000200 */
[----:B------:R1:W1:Y:S04]  /*1360*/  LDSM.16.M88.4 R16, [R237+0x9100] ;  /* 0x00910000ed10783b */ /* 0x0002680000000200 */
[----:B------:R1:W1:Y:S04]  /*1370*/  LDSM.16.M88.4 R112, [R238] ;  /* 0x00000000ee70783b */ /* 0x0002680000000200 */
[----:B------:R1:W1:Y:S04]  /*1380*/  LDSM.16.M88.4 R108, [R238+0x800] ;  /* 0x00080000ee6c783b */ /* 0x0002680000000200 */
[----:B------:R1:W1:Y:S04]  /*1390*/  LDSM.16.M88.4 R104, [R238+0x1000] ;  /* 0x00100000ee68783b */ /* 0x0002680000000200 */
[----:B------:R1:W1:Y:S04]  /*13a0*/  LDSM.16.M88.4 R100, [R238+0x1800] ;  /* 0x00180000ee64783b */ /* 0x0002680000000200 */
[----:B------:R1:W1:Y:S04]  /*13b0*/  LDSM.16.M88.4 R96, [R238+0x2000] ;  /* 0x00200000ee60783b */ /* 0x0002680000000200 */
[----:B------:R1:W1:Y:S04]  /*13c0*/  LDSM.16.M88.4 R92, [R238+0x2800] ;  /* 0x00280000ee5c783b */ /* 0x0002680000000200 */
[----:B------:R1:W1:Y:S01]  /*13d0*/  LDSM.16.M88.4 R88, [R238+0x3000] ;  /* 0x00300000ee58783b */ /* 0x0002620000000200 */
[----:B------:R-:W-:Y:S05]  /*13e0*/  @!P1 BRA `(.L_x_0) ;  /* 0x000002f000009947 */ /* 0x000fea0003800000 */
[----:B--234-:R-:W-:Y:S01]  /*13f0*/  IMAD R0, R27, c[0x0][0x208], RZ ;  /* 0x000082001b007a24 */ /* 0x01cfe200078e02ff */
[----:B------:R-:W-:Y:S01]  /*1400*/  ISETP.GE.AND P3, PT, R32, c[0x0][0x1d4], PT ;  /* 0x0000750020007a0c */ /* 0x000fe20003f66270 */
[----:B------:R-:W-:-:S03]  /*1410*/  IMAD.WIDE.U32 R6, R26, c[0x0][0x208], RZ ;  /* 0x000082001a067a25 */ /* 0x000fc600078e00ff */
[----:B------:R-:W-:Y:S01]  /*1420*/  ISETP.LT.OR P6, PT, R30, 0x1, P3 ;  /* 0x000000011e00780c */ /* 0x000fe20001fc1670 */
[----:B------:R-:W-:Y:S01]  /*1430*/  IMAD R0, R26, c[0x0][0x20c], R0 ;  /* 0x000083001a007a24 */ /* 0x000fe200078e0200 */
[C---:B------:R-:W-:Y:S01]  /*1440*/  ISETP.LT.OR P5, PT, R30.reuse, 0x11, P3 ;  /* 0x000000111e00780c */ /* 0x040fe20001fa1670 */
[----:B------:R-:W-:Y:S01]  /*1450*/  IMAD.MOV.U32 R24, RZ, RZ, R64 ;  /* 0x000000ffff187224 */ /* 0x000fe200078e0040 */
[----:B------:R-:W-:Y:S01]  /*1460*/  ISETP.LT.OR P4, PT, R30, 0x21, P3 ;  /* 0x000000211e00780c */ /* 0x000fe20001f81670 */
[----:B------:R-:W-:Y:S02]  /*1470*/  IMAD.MOV.U32 R25, RZ, RZ, R65 ;  /* 0x000000ffff197224 */ /* 0x000fe400078e0041 */
[----:B------:R-:W-:Y:S02]  /*1480*/  IMAD.IADD R0, R7, 0x1, R0 ;  /* 0x0000000107007824 */ /* 0x000fe400078e0200 */
[----:B------:R-:W-:Y:S02]  /*1490*/  IMAD.MOV.U32 R24, RZ, RZ, R34 ;  /* 0x000000ffff187224 */ /* 0x000fe400078e0022 */
[----:B------:R-:W-:-:S02]  /*14a0*/  IMAD R0, R0, 0x70, RZ ;  /* 0x0000007000007824 */ /* 0x000fc400078e02ff */
[----:B------:R-:W-:Y:S01]  /*14b0*/  IMAD.WIDE.U32 R6, R6, 0x70, R24 ;  /* 0x0000007006067825 */ /* 0x000fe200078e0018 */
[----:B------:R2:W-:Y:S03]  /*14c0*/  STL.64 [R1+0x40], R24 ;  /* 0x0000401801007387 */ /* 0x0005e60000100a00 */
[----:B------:R-:W-:Y:S01]  /*14d0*/  IMAD.WIDE.U32 R32, R2, c[0x0][0x208], RZ ;  /* 0x0000820002207a25 */ /* 0x000fe200078e00ff */
[----:B------:R-:W-:-:S03]  /*14e0*/  IADD3 R0, R7, R0, RZ ;  /* 0x0000000007007210 */ /* 0x000fc60007ffe0ff */
[----:B------:R-:W-:Y:S02]  /*14f0*/  IMAD R5, R2, c[0x0][0x20c], RZ ;  /* 0x0000830002057a24 */ /* 0x000fe400078e02ff */
[----:B------:R-:W-:Y:S01]  /*1500*/  IMAD.SHL.U32 R2, R231, 0x2, RZ ;  /* 0x00000002e7027824 */ /* 0x000fe200078e00ff */
[----:B--2---:R-:W-:-:S04]  /*1510*/  LEA R24, P1, R6, c[0x0][0x1f8], 0x1 ;  /* 0x00007e0006187a11 */ /* 0x004fc800078208ff */
[----:B------:R-:W-:Y:S01]  /*1520*/  LEA.HI.X R25, R6, c[0x0][0x1fc], R0, 0x1, P1 ;  /* 0x00007f0006197a11 */ /* 0x000fe200008f0c00 */
[----:B------:R-:W-:Y:S01]  /*1530*/  IMAD.IADD R0, R33, 0x1, R5 ;  /* 0x0000000121007824 */ /* 0x000fe200078e0205 */
[----:B------:R-:W-:-:S03]  /*1540*/  IADD3 R6, P2, R24, R32, RZ ;  /* 0x0000002018067210 */ /* 0x000fc60007f5e0ff */
[----:B------:R-:W-:Y:S01]  /*1550*/  @!PT LDS RZ, [RZ] ;  /* 0x00000000fffff984 */ /* 0x000fe20000000800 */
[----:B------:R-:W-:Y:S01]  /*1560*/  @!PT LDS RZ, [RZ] ;  /* 0x00000000fffff984 */ /* 0x000fe20000000800 */
[----:B------:R-:W-:Y:S01]  /*1570*/  @!PT LDS RZ, [RZ] ;  /* 0x00000000fffff984 */ /* 0x000fe20000000800 */
[----:B------:R2:W-:Y:S01]  /*1580*/  LDGSTS.E.BYPASS.LTC128B.128 [R2+0x100], [R24.64], !P6 ;  /* 0x0010000018027fae */ /* 0x0005e2000f101d48 */
[-C--:B------:R-:W-:Y:S01]  /*1590*/  IADD3 R28, P1, R6, R32.reuse, RZ ;  /* 0x00000020061c7210 */ /* 0x080fe20007f3e0ff */
[----:B------:R-:W-:Y:S01]  /*15a0*/  IMAD.X R7, R0, 0x1, R25, P2 ;  /* 0x0000000100077824 */ /* 0x000fe200010e0619 */
[----:B------:R-:W-:Y:S02]  /*15b0*/  ISETP.LT.OR P6, PT, R30, 0x31, P3 ;  /* 0x000000311e00780c */ /* 0x000fe40001fc1670 */
[----:B------:R-:W-:Y:S02]  /*15c0*/  IADD3 R26, P2, R28, R32, RZ ;  /* 0x000000201c1a7210 */ /* 0x000fe40007f5e0ff */
[----:B------:R-:W-:Y:S01]  /*15d0*/  IADD3.X R29, R7, R0, RZ, P1, !PT ;  /* 0x00000000071d7210 */ /* 0x000fe20000ffe4ff */
[----:B------:R3:W-:Y:S01]  /*15e0*/  LDGSTS.E.BYPASS.LTC128B.128 [R2+0x900], [R6.64], !P5 ;  /* 0x0090000006027fae */ /* 0x0007e2000e901d48 */
[----:B------:R-:W-:-:S03]  /*15f0*/  ISETP.LT.OR P5, PT, R30, 0x41, P3 ;  /* 0x000000411e00780c */ /* 0x000fc60001fa1670 */
[----:B------:R-:W-:Y:S01]  /*1600*/  IMAD.X R27, R29, 0x1, R0, P2 ;  /* 0x000000011d1b7824 */ /* 0x000fe200010e0600 */
[----:B------:R4:W-:Y:S01]  /*1610*/  LDGSTS.E.BYPASS.LTC128B.128 [R2+0x1100], [R28.64], !P4 ;  /* 0x011000001c027fae */ /* 0x0009e2000e101d48 */
[C---:B------:R-:W-:Y:S02]  /*1620*/  ISETP.LT.OR P4, PT, R30.reuse, 0x51, P3 ;  /* 0x000000511e00780c */ /* 0x040fe40001f81670 */
[----:B------:R-:W-:Y:S01]  /*1630*/  ISETP.LT.OR P3, PT, R30, 0x61, P3 ;  /* 0x000000611e00780c */ /* 0x000fe20001f61670 */
[----:B------:R1:W-:Y:S01]  /*1640*/  LDGSTS.E.BYPASS.LTC128B.128 [R2+0x1900], [R26.64], !P6 ;  /* 0x019000001a027fae */ /* 0x0003e2000f101d48 */
[----:B--2---:R-:W-:-:S05]  /*1650*/  IADD3 R24, P1, R26, R32, RZ ;  /* 0x000000201a187210 */ /* 0x004fca0007f3e0ff */
[----:B------:R-:W-:Y:S01]  /*1660*/  IMAD.X R25, R27, 0x1, R0, P1 ;  /* 0x000000011b197824 */ /* 0x000fe200008e0600 */
[----:B---3--:R-:W-:-:S04]  /*1670*/  IADD3 R6, P2, R24, R32, RZ ;  /* 0x0000002018067210 */ /* 0x008fc80007f5e0ff */
[----:B------:R1:W-:Y:S01]  /*1680*/  LDGSTS.E.BYPASS.LTC128B.128 [R2+0x2100], [R24.64], !P5 ;  /* 0x0210000018027fae */ /* 0x0003e2000e901d48 */
[----:B------:R-:W-:Y:S02]  /*1690*/  IADD3.X R7, R25, R0, RZ, P2, !PT ;  /* 0x0000000019077210 */ /* 0x000fe400017fe4ff */
[----:B----4-:R-:W-:-:S03]  /*16a0*/  IADD3 R28, P1, R6, R32, RZ ;  /* 0x00000020061c7210 */ /* 0x010fc60007f3e0ff */
[----:B------:R1:W-:Y:S02]  /*16b0*/  LDGSTS.E.BYPASS.LTC128B.128 [R2+0x2900], [R6.64], !P4 ;  /* 0x0290000006027fae */ /* 0x0003e4000e101d48 */
[----:B------:R-:W-:-:S05]  /*16c0*/  IMAD.X R29, R7, 0x1, R0, P1 ;  /* 0x00000001071d7824 */ /* 0x000fca00008e0600 */
[----:B------:R1:W-:Y:S03]  /*16d0*/  LDGSTS.E.BYPASS.LTC128B.128 [R2+0x3100], [R28.64], !P3 ;  /* 0x031000001c027fae */ /* 0x0003e6000d901d48 */
.L_x_0:
[C---:B-1234-:R-:W-:Y:S01]  /*16e0*/  HMMA.16816.F32.BF16 R32, R8.reuse, R60, RZ ;  /* 0x0000003c0820723c */ /* 0x05efe200000418ff */
[----:B------:R-:W-:Y:S01]  /*16f0*/  IMAD.MOV.U32 R0, RZ, RZ, 0x40 ;  /* 0x00000040ff007424 */ /* 0x000fe200078e00ff */
[----:B------:R-:W-:Y:S01]  /*1700*/  LOP3.LUT P1, RZ, R72, 0x4, RZ, 0xc0, !PT ;  /* 0x0000000448ff7812 */ /* 0x000fe2000782c0ff */
[----:B------:R-:W-:Y:S01]  /*1710*/  IMAD R235, R4, 0x2, R234 ;  /* 0x0000000204eb7824 */ /* 0x000fe200078e02ea */
[----:B------:R-:W0:Y:S02]  /*1720*/  LDGDEPBAR ;  /* 0x00000000000079af */ /* 0x000e240000000000 */
[----:B------:R-:W-:Y:S01]  /*1730*/  SEL R0, R0, 0xffffffc0, !P1 ;  /* 0xffffffc000007807 */ /* 0x000fe20004800000 */
[----:B------:R-:W-:Y:S01]  /*1740*/  IMAD R236, R3, 0x2, R235 ;  /* 0x0000000203ec7824 */ /* 0x000fe200078e02eb */
[----:B------:R-:W-:Y:S01]  /*1750*/  HMMA.16816.F32.BF16 R28, R8, R56, RZ ;  /* 0x00000038081c723c */ /* 0x000fe200000418ff */
[----:B------:R-:W-:Y:S02]  /*1760*/  ISETP.GE.AND P1, PT, R230, 0x71, PT ;  /* 0x00000071e600780c */ /* 0x000fe40003f26270 */
[----:B------:R-:W-:-:S02]  /*1770*/  IADD3 R233, R139, R0, RZ ;  /* 0x000000008be97210 */ /* 0x000fc40007ffe0ff */
[----:B------:R-:W-:Y:S01]  /*1780*/  IADD3 R232, R238, R0, RZ ;  /* 0x00000000eee87210 */ /* 0x000fe20007ffe0ff */
[----:B------:R-:W-:Y:S02]  /*1790*/  IMAD.IADD R0, R138, 0x1, R137 ;  /* 0x000000018a007824 */ /* 0x000fe400078e0289 */
[C---:B------:R-:W-:Y:S01]  /*17a0*/  HMMA.16816.F32.BF16 R24, R8.reuse, R52, RZ ;  /* 0x000000340818723c */ /* 0x040fe200000418ff */
[----:B------:R-:W-:Y:S07]  /*17b0*/  LDSM.16.M88.4 R72, [R233+0x4100] ;  /* 0x00410000e948783b */ /* 0x000fee0000000200 */
[C---:B------:R-:W-:Y:S08]  /*17c0*/  HMMA.16816.F32.BF16 R64, R8.reuse, R48, RZ ;  /* 0x000000300840723c */ /* 0x040ff000000418ff */
        /* <DEDUP_REMOVED lines=9> */
[----:B------:R-:W-:Y:S08]  /*1860*/  HMMA.16816.F32.BF16 R188, R8, R38, RZ ;  /* 0x0000002608bc723c */ /* 0x000ff000000418ff */
        /* <DEDUP_REMOVED lines=10> */
[C---:B------:R-:W-:Y:S01]  /*1910*/  HMMA.16816.F32.BF16 R152, R12.reuse, R62, RZ ;  /* 0x0000003e0c98723c */ /* 0x040fe200000418ff */
[----:B------:R-:W-:Y:S07]  /*1920*/  LDSM.16.M88.4 R60, [R233+0x5900] ;  /* 0x00590000e93c783b */ /* 0x000fee0000000200 */
[C---:B------:R-:W-:Y:S01]  /*1930*/  HMMA.16816.F32.BF16 R148, R12.reuse, R58, RZ ;  /* 0x0000003a0c94723c */ /* 0x040fe200000418ff */
[----:B------:R-:W-:Y:S07]  /*1940*/  LDSM.16.M88.4 R56, [R233+0x6100] ;  /* 0x00610000e938783b */ /* 0x000fee0000000200 */
[C---:B------:R-:W-:Y:S01]  /*1950*/  HMMA.16816.F32.BF16 R144, R12.reuse, R54, RZ ;  /* 0x000000360c90723c */ /* 0x040fe200000418ff */
[----:B------:R-:W-:Y:S07]  /*1960*/  LDSM.16.M88.4 R52, [R233+0x6900] ;  /* 0x00690000e934783b */ /* 0x000fee0000000200 */
[----:B------:R-:W-:Y:S08]  /*1970*/  HMMA.16816.F32.BF16 R48, R12, R38, RZ ;  /* 0x000000260c30723c */ /* 0x000ff000000418ff */
[C---:B------:R-:W-:Y:S08]  /*1980*/  HMMA.16816.F32.BF16 R44, R16.reuse, R112, R32 ;  /* 0x00000070102c723c */ /* 0x040ff00000041820 */
[C---:B------:R-:W-:Y:S08]  /*1990*/  HMMA.16816.F32.BF16 R40, R16.reuse, R108, R28 ;  /* 0x0000006c1028723c */ /* 0x040ff0000004181c */
[C---:B------:R-:W-:Y:S01]  /*19a0*/  HMMA.16816.F32.BF16 R28, R16.reuse, R104, R24 ;  /* 0x00000068101c723c */ /* 0x040fe20000041818 */
[----:B------:R-:W-:Y:S07]  /*19b0*/  LDSM.16.M88.4 R24, [R235+0x9100] ;  /* 0x00910000eb18783b */ /* 0x000fee0000000200 */
[C---:B------:R-:W-:Y:S01]  /*19c0*/  HMMA.16816.F32.BF16 R12, R16.reuse, R100, R64 ;  /* 0x00000064100c723c */ /* 0x040fe20000041840 */
[----:B------:R-:W-:Y:S07]  /*19d0*/  LDSM.16.M88.4 R64, [R233+0x5100] ;  /* 0x00510000e940783b */ /* 0x000fee0000000200 */
[C---:B------:R-:W-:Y:S01]  /*19e0*/  HMMA.16816.F32.BF16 R32, R16.reuse, R92, R76 ;  /* 0x0000005c1020723c */ /* 0x040fe2000004184c */
[----:B------:R-:W1:Y:S07]  /*19f0*/  LDSM.16.M88.4 R76, [R233+0x3900] ;  /* 0x00390000e94c783b */ /* 0x000e6e0000000200 */
[C---:B------:R-:W-:Y:S01]  /*1a00*/  HMMA.16816.F32.BF16 R8, R16.reuse, R96, R68 ;  /* 0x000000601008723c */ /* 0x040fe20000041844 */
[----:B------:R-:W2:Y:S07]  /*1a10*/  LDSM.16.M88.4 R68, [R233+0x4900] ;  /* 0x00490000e944783b */ /* 0x000eae0000000200 */
[C---:B------:R-:W-:Y:S08]  /*1a20*/  HMMA.16816.F32.BF16 R36, R16.reuse, R88, R80 ;  /* 0x000000581024723c */ /* 0x040ff00000041850 */
[C---:B------:R-:W-:Y:S08]  /*1a30*/  HMMA.16816.F32.BF16 R208, R16.reuse, R106, R84 ;  /* 0x0000006a10d0723c */ /* 0x040ff00000041854 */
[C---:B------:R-:W-:Y:S08]  /*1a40*/  HMMA.16816.F32.BF16 R80, R16.reuse, R114, R120 ;  /* 0x000000721050723c */ /* 0x040ff00000041878 */
[C---:B------:R-:W-:Y:S08]  /*1a50*/  HMMA.16816.F32.BF16 R196, R16.reuse, R110, R116 ;  /* 0x0000006e10c4723c */ /* 0x040ff00000041874 */
[C---:B------:R-:W-:Y:S08]  /*1a60*/  HMMA.16816.F32.BF16 R204, R16.reuse, R102, R124 ;  /* 0x0000006610cc723c */ /* 0x040ff0000004187c */
[C---:B------:R-:W-:Y:S08]  /*1a70*/  HMMA.16816.F32.BF16 R200, R16.reuse, R98, R176 ;  /* 0x0000006210c8723c */ /* 0x040ff000000418b0 */
[C---:B------:R-:W-:Y:S08]  /*1a80*/  HMMA.16816.F32.BF16 R192, R16.reuse, R94, R192 ;  /* 0x0000005e10c0723c */ /* 0x040ff000000418c0 */
[----:B------:R-:W-:Y:S01]  /*1a90*/  HMMA.16816.F32.BF16 R84, R16, R90, R188 ;  /* 0x0000005a1054723c */ /* 0x000fe200000418bc */
[----:B------:R-:W3:Y:S07]  /*1aa0*/  LDSM.16.M88.4 R16, [R235+0x7100] ;  /* 0x00710000eb10783b */ /* 0x000eee0000000200 */
[C---:B------:R-:W-:Y:S08]  /*1ab0*/  HMMA.16816.F32.BF16 R184, R20.reuse, R112, R184 ;  /* 0x0000007014b8723c */ /* 0x040ff000000418b8 */
        /* <DEDUP_REMOVED lines=13> */
[----:B------:R-:W-:Y:S04]  /*1b90*/  LDSM.16.M88.4 R48, [R232] ;  /* 0x00000000e830783b */ /* 0x000fe80000000200 */
[----:B------:R-:W-:Y:S03]  /*1ba0*/  LDSM.16.M88.4 R20, [R232+0x3000] ;  /* 0x00300000e814783b */ /* 0x000fe60000000200 */
[C---:B-1----:R-:W-:Y:S01]  /*1bb0*/  HMMA.16816.F32.BF16 R164, R24.reuse, R76, R44 ;  /* 0x0000004c18a4723c */ /* 0x042fe2000004182c */
[----:B------:R-:W-:Y:S07]  /*1bc0*/  LDSM.16.M88.4 R44, [R232+0x800] ;  /* 0x00080000e82c783b */ /* 0x000fee0000000200 */
[C---:B------:R-:W-:Y:S01]  /*1bd0*/  HMMA.16816.F32.BF16 R160, R24.reuse, R72, R40 ;  /* 0x0000004818a0723c */ /* 0x040fe20000041828 */
[----:B------:R-:W-:Y:S07]  /*1be0*/  LDSM.16.M88.4 R40, [R232+0x1000] ;  /* 0x00100000e828783b */ /* 0x000fee0000000200 */
[C---:B------:R-:W-:Y:S01]  /*1bf0*/  HMMA.16816.F32.BF16 R144, R24.reuse, R64, R12 ;  /* 0x000000401890723c */ /* 0x040fe2000004180c */
[----:B------:R-:W-:Y:S07]  /*1c00*/  LDSM.16.M88.4 R12, [R236+0x7100] ;  /* 0x00710000ec0c783b */ /* 0x000fee0000000200 */
[C---:B------:R-:W-:Y:S01]  /*1c10*/  HMMA.16816.F32.BF16 R128, R24.reuse, R60, R8 ;  /* 0x0000003c1880723c */ /* 0x040fe20000041808 */
[----:B------:R-:W1:Y:S07]  /*1c20*/  LDSM.16.M88.4 R8, [R236+0x9100] ;  /* 0x00910000ec08783b */ /* 0x000e6e0000000200 */
[C---:B------:R-:W-:Y:S01]  /*1c30*/  HMMA.16816.F32.BF16 R120, R24.reuse, R56, R32 ;  /* 0x000000381878723c */ /* 0x040fe20000041820 */
[----:B------:R-:W-:Y:S07]  /*1c40*/  LDSM.16.M88.4 R32, [R232+0x2000] ;  /* 0x00200000e820783b */ /* 0x000fee0000000200 */
[C---:B------:R-:W-:Y:S01]  /*1c50*/  HMMA.16816.F32.BF16 R88, R24.reuse, R52, R36 ;  /* 0x000000341858723c */ /* 0x040fe20000041824 */
[----:B------:R-:W4:Y:S07]  /*1c60*/  LDSM.16.M88.4 R36, [R232+0x1800] ;  /* 0x00180000e824783b */ /* 0x000f2e0000000200 */
[----:B--2---:R-:W-:Y:S01]  /*1c70*/  HMMA.16816.F32.BF16 R152, R24, R68, R28 ;  /* 0x000000441898723c */ /* 0x004fe2000004181c */
[----:B------:R-:W2:Y:S01]  /*1c80*/  LDSM.16.M88.4 R28, [R232+0x2800] ;  /* 0x00280000e81c783b */ /* 0x000ea20000000200 */
[----:B------:R-:W-:-:S06]  /*1c90*/  DEPBAR.LE SB0, 0x0 ;  /* 0x000080000000791a */ /* 0x000fcc0000000000 */
[----:B------:R-:W-:Y:S08]  /*1ca0*/  HMMA.16816.F32.BF16 R112, R24, R78, R80 ;  /* 0x0000004e1870723c */ /* 0x000ff00000041850 */
[C---:B---3--:R-:W-:Y:S08]  /*1cb0*/  HMMA.16816.F32.BF16 R80, R16.reuse, R76, R184 ;  /* 0x0000004c1050723c */ /* 0x048ff000000418b8 */
[----:B------:R-:W-:Y:S08]  /*1cc0*/  HMMA.16816.F32.BF16 R76, R16, R78, R116 ;  /* 0x0000004e104c723c */ /* 0x000ff00000041874 */
[C---:B------:R-:W-:Y:S08]  /*1cd0*/  HMMA.16816.F32.BF16 R108, R24.reuse, R74, R196 ;  /* 0x0000004a186c723c */ /* 0x040ff000000418c4 */
[C---:B------:R-:W-:Y:S08]  /*1ce0*/  HMMA.16816.F32.BF16 R104, R24.reuse, R70, R208 ;  /* 0x000000461868723c */ /* 0x040ff000000418d0 */
[C---:B------:R-:W-:Y:S08]  /*1cf0*/  HMMA.16816.F32.BF16 R100, R24.reuse, R66, R204 ;  /* 0x000000421864723c */ /* 0x040ff000000418cc */
[C---:B------:R-:W-:Y:S08]  /*1d00*/  HMMA.16816.F32.BF16 R96, R24.reuse, R62, R200 ;  /* 0x0000003e1860723c */ /* 0x040ff000000418c8 */
[C---:B------:R-:W-:Y:S08]  /*1d10*/  HMMA.16816.F32.BF16 R92, R24.reuse, R58, R192 ;  /* 0x0000003a185c723c */ /* 0x040ff000000418c0 */
[----:B------:R-:W-:Y:S08]  /*1d20*/  HMMA.16816.F32.BF16 R84, R24, R54, R84 ;  /* 0x000000361854723c */ /* 0x000ff00000041854 */
        /* <DEDUP_REMOVED lines=11> */
[----:B------:R-:W-:Y:S08]  /*1de0*/  HMMA.16816.F32.BF16 R60, R16, R54, R168 ;  /* 0x00000036103c723c */ /* 0x000ff000000418a8 */
[C---:B-1----:R-:W-:Y:S08]  /*1df0*/  HMMA.16816.F32.BF16 R164, R8.reuse, R48, R164 ;  /* 0x0000003008a4723c */ /* 0x042ff000000418a4 */
[C---:B------:R-:W-:Y:S08]  /*1e00*/  HMMA.16816.F32.BF16 R112, R8.reuse, R50, R112 ;  /* 0x000000320870723c */ /* 0x040ff00000041870 */
[C---:B------:R-:W-:Y:S08]  /*1e10*/  HMMA.16816.F32.BF16 R160, R8.reuse, R44, R160 ;  /* 0x0000002c08a0723c */ /* 0x040ff000000418a0 */
[C---:B------:R-:W-:Y:S08]  /*1e20*/  HMMA.16816.F32.BF16 R168, R8.reuse, R46, R108 ;  /* 0x0000002e08a8723c */ /* 0x040ff0000004186c */
[----:B------:R-:W-:Y:S08]  /*1e30*/  HMMA.16816.F32.BF16 R172, R8, R40, R152 ;  /* 0x0000002808ac723c */ /* 0x000ff00000041898 */
[C---:B------:R-:W-:Y:S08]  /*1e40*/  HMMA.16816.F32.BF16 R80, R12.reuse, R48, R80 ;  /* 0x000000300c50723c */ /* 0x040ff00000041850 */
[C---:B------:R-:W-:Y:S08]  /*1e50*/  HMMA.16816.F32.BF16 R76, R12.reuse, R50, R76 ;  /* 0x000000320c4c723c */ /* 0x040ff0000004184c */
[C---:B------:R-:W-:Y:S08]  /*1e60*/  HMMA.16816.F32.BF16 R52, R12.reuse, R44, R24 ;  /* 0x0000002c0c34723c */ /* 0x040ff00000041818 */
[----:B------:R-:W-:Y:S08]  /*1e70*/  HMMA.16816.F32.BF16 R72, R12, R46, R72 ;  /* 0x0000002e0c48723c */ /* 0x000ff00000041848 */
[----:B------:R-:W-:Y:S08]  /*1e80*/  HMMA.16816.F32.BF16 R152, R8, R42, R104 ;  /* 0x0000002a0898723c */ /* 0x000ff00000041868 */
[C---:B------:R-:W-:Y:S08]  /*1e90*/  HMMA.16816.F32.BF16 R48, R12.reuse, R40, R116 ;  /* 0x000000280c30723c */ /* 0x040ff00000041874 */
[----:B------:R-:W-:Y:S08]  /*1ea0*/  HMMA.16816.F32.BF16 R44, R12, R42, R68 ;  /* 0x0000002a0c2c723c */ /* 0x000ff00000041844 */
[C---:B----4-:R-:W-:Y:S08]  /*1eb0*/  HMMA.16816.F32.BF16 R144, R8.reuse, R36, R144 ;  /* 0x000000240890723c */ /* 0x050ff00000041890 */
[C---:B------:R-:W-:Y:S08]  /*1ec0*/  HMMA.16816.F32.BF16 R108, R8.reuse, R38, R100 ;  /* 0x00000026086c723c */ /* 0x040ff00000041864 */
[C---:B------:R-:W-:Y:S08]  /*1ed0*/  HMMA.16816.F32.BF16 R128, R8.reuse, R32, R128 ;  /* 0x000000200880723c */ /* 0x040ff00000041880 */
[C---:B------:R-:W-:Y:S08]  /*1ee0*/  HMMA.16816.F32.BF16 R104, R8.reuse, R34, R96 ;  /* 0x000000220868723c */ /* 0x040ff00000041860 */
[----:B------:R-:W-:Y:S08]  /*1ef0*/  HMMA.16816.F32.BF16 R180, R8, R22, R84 ;  /* 0x0000001608b4723c */ /* 0x000ff00000041854 */
[C---:B------:R-:W-:Y:S08]  /*1f00*/  HMMA.16816.F32.BF16 R40, R12.reuse, R36, R124 ;  /* 0x000000240c28723c */ /* 0x040ff0000004187c */
[----:B------:R-:W-:Y:S08]  /*1f10*/  HMMA.16816.F32.BF16 R24, R12, R32, R132 ;  /* 0x000000200c18723c */ /* 0x000ff00000041884 */
[C---:B--2---:R-:W-:Y:S08]  /*1f20*/  HMMA.16816.F32.BF16 R120, R8.reuse, R28, R120 ;  /* 0x0000001c0878723c */ /* 0x044ff00000041878 */
[C---:B------:R-:W-:Y:S08]  /*1f30*/  HMMA.16816.F32.BF16 R92, R8.reuse, R30, R92 ;  /* 0x0000001e085c723c */ /* 0x040ff0000004185c */
[----:B------:R-:W-:Y:S08]  /*1f40*/  HMMA.16816.F32.BF16 R176, R8, R20, R88 ;  /* 0x0000001408b0723c */ /* 0x000ff00000041858 */
[C---:B------:R-:W-:Y:S08]  /*1f50*/  HMMA.16816.F32.BF16 R36, R12.reuse, R38, R64 ;  /* 0x000000260c24723c */ /* 0x040ff00000041840 */
[C---:B------:R-:W-:Y:S08]  /*1f60*/  HMMA.16816.F32.BF16 R32, R12.reuse, R34, R140 ;  /* 0x000000220c20723c */ /* 0x040ff0000004188c */
[C---:B------:R-:W-:Y:S08]  /*1f70*/  HMMA.16816.F32.BF16 R16, R12.reuse, R28, R148 ;  /* 0x0000001c0c10723c */ /* 0x040ff00000041894 */
[C---:B------:R-:W-:Y:S08]  /*1f80*/  HMMA.16816.F32.BF16 R56, R12.reuse, R30, R56 ;  /* 0x0000001e0c38723c */ /* 0x040ff00000041838 */
[C---:B------:R-:W-:Y:S08]  /*1f90*/  HMMA.16816.F32.BF16 R84, R12.reuse, R20, R156 ;  /* 0x000000140c54723c */ /* 0x040ff0000004189c */
[----:B------:R-:W-:Y:S01]  /*1fa0*/  HMMA.16816.F32.BF16 R68, R12, R22, R60 ;  /* 0x000000160c44723c */ /* 0x000fe2000004183c */
[----:B------:R-:W-:Y:S06]  /*1fb0*/  BAR.SYNC.DEFER_BLOCKING 0x0 ;  /* 0x0000000000007b1d */ /* 0x000fec0000010000 */
[----:B------:R-:W-:Y:S05]  /*1fc0*/  @!P1 BRA `(.L_x_1) ;  /* 0x0000021000009947 */ /* 0x000fea0003800000 */
[----:B------:R-:W-:Y:S01]  /*1fd0*/  IADD3 R2, R245, -0x2, RZ ;  /* 0xfffffffef5027810 */ /* 0x000fe20007ffe0ff */
[----:B------:R-:W-:-:S03]  /*1fe0*/  IMAD.SHL.U32 R20, R226, 0x20, RZ ;  /* 0x00000020e2147824 */ /* 0x000fc600078e00ff */
[----:B------:R-:W-:Y:S01]  /*1ff0*/  SHF.R.S32.HI R6, RZ, 0x1f, R2 ;  /* 0x0000001fff067819 */ /* 0x000fe20000011402 */
[----:B------:R-:W-:Y:S02]  /*2000*/  IMAD R5, R225, R2, RZ ;  /* 0x00000002e1057224 */ /* 0x000fe400078e02ff */
[----:B------:R-:W-:-:S04]  /*2010*/  IMAD.WIDE.U32 R8, R2, R228, R246 ;  /* 0x000000e402087225 */ /* 0x000fc800078e00f6 */
[----:B------:R-:W-:Y:S01]  /*2020*/  IMAD R2, R6, R228, R5 ;  /* 0x000000e406027224 */ /* 0x000fe200078e0205 */
[----:B------:R-:W-:Y:S02]  /*2030*/  LEA R6, P2, R8, c[0x0][0x1c8], 0x1 ;  /* 0x0000720008067a11 */ /* 0x000fe400078408ff */
[----:B------:R-:W-:Y:S01]  /*2040*/  SHF.L.U64.HI R5, R226, 0x5, R227 ;  /* 0x00000005e2057819 */ /* 0x000fe200000102e3 */
[----:B------:R-:W-:Y:S01]  /*2050*/  IMAD.IADD R2, R9, 0x1, R2 ;  /* 0x0000000109027824 */ /* 0x000fe200078e0202 */
[----:B------:R-:W-:-:S04]  /*2060*/  IADD3 R14, P3, R20, R6, RZ ;  /* 0x00000006140e7210 */ /* 0x000fc80007f7e0ff */
[----:B------:R-:W-:Y:S01]  /*2070*/  LEA.HI.X R7, R8, c[0x0][0x1cc], R2, 0x1, P2 ;  /* 0x0000730008077a11 */ /* 0x000fe200010f0c02 */
[----:B------:R-:W-:Y:S01]  /*2080*/  IMAD.SHL.U32 R2, R231, 0x2, RZ ;  /* 0x00000002e7027824 */ /* 0x000fe200078e00ff */
[----:B------:R-:W-:-:S03]  /*2090*/  IADD3 R12, P2, R14, R20, RZ ;  /* 0x000000140e0c7210 */ /* 0x000fc60007f5e0ff */
[----:B------:R-:W-:Y:S01]  /*20a0*/  IMAD.X R15, R5, 0x1, R7, P3 ;  /* 0x00000001050f7824 */ /* 0x000fe200018e0607 */
[-C--:B------:R-:W-:Y:S01]  /*20b0*/  IADD3 R10, P3, R12, R20.reuse, RZ ;  /* 0x000000140c0a7210 */ /* 0x080fe20007f7e0ff */
[----:B------:R-:W-:Y:S01]  /*20c0*/  @!PT LDS RZ, [RZ] ;  /* 0x00000000fffff984 */ /* 0x000fe20000000800 */
[----:B------:R-:W-:Y:S01]  /*20d0*/  @!PT LDS RZ, [RZ] ;  /* 0x00000000fffff984 */ /* 0x000fe20000000800 */
[----:B------:R-:W-:Y:S01]  /*20e0*/  @!PT LDS RZ, [RZ] ;  /* 0x00000000fffff984 */ /* 0x000fe20000000800 */
[----:B------:R1:W-:Y:S03]  /*20f0*/  LDGSTS.E.BYPASS.LTC128B.128 [R2+0x3900], [R6.64], !P0 ;  /* 0x0390000006027fae */ /* 0x0003e6000c101d48 */
[----:B------:R-:W-:Y:S01]  /*2100*/  IADD3.X R13, R15, R5, RZ, P2, !PT ;  /* 0x000000050f0d7210 */ /* 0x000fe200017fe4ff */
[----:B------:R2:W-:Y:S01]  /*2110*/  LDGSTS.E.BYPASS.LTC128B.128 [R2+0x4100], [R14.64], !P0 ;  /* 0x041000000e027fae */ /* 0x0005e2000c101d48 */
[----:B------:R-:W-:-:S03]  /*2120*/  IADD3 R8, P2, R10, R20, RZ ;  /* 0x000000140a087210 */ /* 0x000fc60007f5e0ff */
[--C-:B------:R-:W-:Y:S01]  /*2130*/  IMAD.X R11, R13, 0x1, R5.reuse, P3 ;  /* 0x000000010d0b7824 */ /* 0x100fe200018e0605 */
[----:B------:R3:W-:Y:S03]  /*2140*/  LDGSTS.E.BYPASS.LTC128B.128 [R2+0x4900], [R12.64], !P0 ;  /* 0x049000000c027fae */ /* 0x0007e6000c101d48 */
[----:B------:R-:W-:Y:S01]  /*2150*/  IMAD.X R9, R11, 0x1, R5, P2 ;  /* 0x000000010b097824 */ /* 0x000fe200010e0605 */
[----:B------:R3:W-:Y:S04]  /*2160*/  LDGSTS.E.BYPASS.LTC128B.128 [R2+0x5100], [R10.64], !P0 ;  /* 0x051000000a027fae */ /* 0x0007e8000c101d48 */
[----:B------:R3:W-:Y:S01]  /*2170*/  LDGSTS.E.BYPASS.LTC128B.128 [R2+0x5900], [R8.64], !P0 ;  /* 0x0590000008027fae */ /* 0x0007e2000c101d48 */
[----:B-1----:R-:W-:-:S04]  /*2180*/  IADD3 R6, P3, R8, R20, RZ ;  /* 0x0000001408067210 */ /* 0x002fc80007f7e0ff */
[----:B--2---:R-:W-:Y:S02]  /*2190*/  IADD3 R14, P2, R6, R20, RZ ;  /* 0x00000014060e7210 */ /* 0x004fe40007f5e0ff */
[----:B------:R-:W-:-:S05]  /*21a0*/  IADD3.X R7, R9, R5, RZ, P3, !PT ;  /* 0x0000000509077210 */ /* 0x000fca0001ffe4ff */
[----:B------:R-:W-:Y:S01]  /*21b0*/  IMAD.X R15, R7, 0x1, R5, P2 ;  /* 0x00000001070f7824 */ /* 0x000fe200010e0605 */
[----:B------:R3:W-:Y:S04]  /*21c0*/  LDGSTS.E.BYPASS.LTC128B.128 [R2+0x6100], [R6.64], !P0 ;  /* 0x0610000006027fae */ /* 0x0007e8000c101d48 */
[----:B------:R3:W-:Y:S02]  /*21d0*/  LDGSTS.E.BYPASS.LTC128B.128 [R2+0x6900], [R14.64], !P0 ;  /* 0x069000000e027fae */ /* 0x0007e4000c101d48 */
.L_x_1:
[----:B------:R-:W-:Y:S01]  /*21e0*/  STL [R1+0x84], R242 ;  /* 0x000084f201007387 */ /* 0x000fe20000100800 */
[----:B---3--:R-:W-:Y:S01]  /*21f0*/  SHF.R.S32.HI R2, RZ, 0x1f, R136 ;  /* 0x0000001fff027819 */ /* 0x008fe20000011488 */
[----:B------:R-:W-:Y:S02]  /*2200*/  IMAD.SHL.U32 R228, R0, 0x2, RZ ;  /* 0x0000000200e47824 */ /* 0x000fe400078e00ff */
[----:B------:R-:W-:Y:S01]  /*2210*/  STL [R1+0x80], R241 ;  /* 0x000080f101007387 */ /* 0x000fe20000100800 */
[----:B------:R-:W-:Y:S01]  /*2220*/  LEA.HI R5, R2, R136, RZ, 0x2 ;  /* 0x0000008802057211 */ /* 0x000fe200078f10ff */
[----:B------:R-:W-:Y:S01]  /*2230*/  IMAD R231, R3, 0x2, R228 ;  /* 0x0000000203e77824 */ /* 0x000fe200078e02e4 */
[----:B------:R-:W-:Y:S01]  /*2240*/  LEA R229, R4, R228, 0x1 ;  /* 0x000000e404e57211 */ /* 0x000fe200078e08ff */
[----:B------:R-:W-:Y:S01]  /*2250*/  STL [R1+0x7c], R240 ;  /* 0x00007cf001007387 */ /* 0x000fe20000100800 */
[----:B------:R-:W-:-:S03]  /*2260*/  LOP3.LUT R2, R5, 0x7ffffffc, RZ, 0xc0, !PT ;  /* 0x7ffffffc05027812 */ /* 0x000fc600078ec0ff */
[----:B------:R-:W-:Y:S01]  /*2270*/  STL [R1+0x78], R239 ;  /* 0x000078ef01007387 */ /* 0x000fe20000100800 */
[----:B------:R-:W-:Y:S02]  /*2280*/  IMAD R230, R3, 0x2, R229 ;  /* 0x0000000203e67824 */ /* 0x000fe400078e02e5 */
[----:B------:R-:W-:Y:S01]  /*2290*/  IMAD.IADD R2, R136, 0x1, -R2 ;  /* 0x0000000188027824 */ /* 0x000fe200078e0a02 */
[----:B------:R-:W-:Y:S04]  /*22a0*/  STL [R1+0x74], R238 ;  /* 0x000074ee01007387 */ /* 0x000fe80000100800 */
[----:B------:R-:W-:Y:S04]  /*22b0*/  STL [R1+0x70], R237 ;  /* 0x000070ed01007387 */ /* 0x000fe80000100800 */
[----:B------:R-:W-:Y:S04]  /*22c0*/  STL [R1+0x6c], R236 ;  /* 0x00006cec01007387 */ /* 0x000fe80000100800 */
[----:B------:R-:W-:Y:S04]  /*22d0*/  STL [R1+0x68], R235 ;  /* 0x000068eb01007387 */ /* 0x000fe80000100800 */
[----:B------:R-:W-:Y:S04]  /*22e0*/  STL [R1+0x64], R234 ;  /* 0x000064ea01007387 */ /* 0x000fe80000100800 */
[----:B------:R-:W-:Y:S04]  /*22f0*/  STL [R1+0x60], R233 ;  /* 0x000060e901007387 */ /* 0x000fe80000100800 */
[----:B------:R-:W-:Y:S04]  /*2300*/  STL [R1+0x5c], R232 ;  /* 0x00005ce801007387 */ /* 0x000fe80000100800 */
[----:B------:R-:W-:Y:S04]  /*2310*/  STL [R1+0x58], R139 ;  /* 0x0000588b01007387 */ /* 0x000fe80000100800 */
[----:B------:R1:W-:Y:S04]  /*2320*/  STL [R1+0x54], R5 ;  /* 0x0000540501007387 */ /* 0x0003e80000100800 */
[----:B------:R-:W0:Y:S01]  /*2330*/  LDGDEPBAR ;  /* 0x00000000000079af */ /* 0x000e220000000000 */
[----:B-1----:R-:W-:-:S05]  /*2340*/  IADD3 R5, R224, c[0x0][0x1d0], RZ ;  /* 0x00007400e0057a10 */ /* 0x002fca0007ffe0ff */
[----:B------:R-:W-:-:S05]  /*2350*/  IMAD R2, R2, -0x2, R5 ;  /* 0xfffffffe02027824 */ /* 0x000fca00078e0205 */
[C---:B------:R-:W-:Y:S02]  /*2360*/  ISETP.GT.AND P5, PT, R2.reuse, RZ, PT ;  /* 0x000000ff0200720c */ /* 0x040fe40003fa4270 */
[C---:B------:R-:W-:Y:S02]  /*2370*/  ISETP.GT.AND P4, PT, R2.reuse, 0x1, PT ;  /* 0x000000010200780c */ /* 0x040fe40003f84270 */
[----:B------:R-:W-:Y:S02]  /*2380*/  ISETP.GT.AND P3, PT, R2, 0x8, PT ;  /* 0x000000080200780c */ /* 0x000fe40003f64270 */
[----:B------:R-:W-:Y:S02]  /*2390*/  FSEL R10, R80, -INF , P5 ;  /* 0xff800000500a7808 */ /* 0x000fe40002800000 */
[----:B------:R-:W-:Y:S02]  /*23a0*/  FSEL R12, R81, -INF , P4 ;  /* 0xff800000510c7808 */ /* 0x000fe40002000000 */
[----:B------:R-:W-:-:S02]  /*23b0*/  ISETP.GT.AND P2, PT, R2, 0x9, PT ;  /* 0x000000090200780c */ /* 0x000fc40003f44270 */
[----:B------:R-:W-:Y:S02]  /*23c0*/  FSEL R30, R76, -INF , P3 ;  /* 0xff8000004c1e7808 */ /* 0x000fe40001800000 */
[----:B------:R-:W-:Y:S02]  /*23d0*/  FMNMX.FTZ R5, R10, R12, !PT ;  /* 0x0000000c0a057209 */ /* 0x000fe40007810000 */
[----:B------:R-:W-:Y:S02]  /*23e0*/  FSEL R21, R166, -INF , P5 ;  /* 0xff800000a6157808 */ /* 0x000fe40002800000 */
        /* <DEDUP_REMOVED lines=17> */
[----:B------:R-:W-:Y:S02]  /*2500*/  FMNMX.FTZ R6, R13, R14, !PT ;  /* 0x0000000e0d067209 */ /* 0x000fe40007810000 */
[----:B------:R-:W-:Y:S02]  /*2510*/  FSEL R28, R115, -INF , P2 ;  /* 0xff800000731c7808 */ /* 0x000fe40001000000 */
[----:B------:R-:W-:Y:S02]  /*2520*/  FSEL R20, R113, -INF , P2 ;  /* 0xff80000071147808 */ /* 0x000fe40001000000 */
[----:B------:R-:W-:-:S02]  /*2530*/  FSEL R64, R79, -INF , P2 ;  /* 0xff8000004f407808 */ /* 0x000fc40001000000 */
[----:B------:R-:W-:Y:S02]  /*2540*/  ISETP.GT.AND P2, PT, R2, 0x19, PT ;  /* 0x000000190200780c */ /* 0x000fe40003f44270 */
[----:B------:R-:W-:Y:S02]  /*2550*/  FSEL R101, R72, -INF , P3 ;  /* 0xff80000048657808 */ /* 0x000fe40001800000 */
[----:B------:R-:W-:Y:S02]  /*2560*/  FMNMX.FTZ R5, R100, R5, !PT ;  /* 0x0000000564057209 */ /* 0x000fe40007810000 */
[----:B------:R-:W-:Y:S02]  /*2570*/  FMNMX.FTZ R6, R15, R6, !PT ;  /* 0x000000060f067209 */ /* 0x000fe40007810000 */
[----:B------:R-:W-:Y:S02]  /*2580*/  FSEL R90, R162, -INF , P5 ;  /* 0xff800000a25a7808 */ /* 0x000fe40002800000 */
[----:B------:R-:W-:-:S02]  /*2590*/  FSEL R65, R160, -INF , P5 ;  /* 0xff800000a0417808 */ /* 0x000fc40002800000 */
[----:B------:R-:W-:Y:S02]  /*25a0*/  FSEL R116, R54, -INF , P5 ;  /* 0xff80000036747808 */ /* 0x000fe40002800000 */
[----:B------:R-:W-:Y:S02]  /*25b0*/  FSEL R91, R163, -INF , P4 ;  /* 0xff800000a35b7808 */ /* 0x000fe40002000000 */
[----:B------:R-:W-:Y:S02]  /*25c0*/  FSEL R66, R161, -INF , P4 ;  /* 0xff800000a1427808 */ /* 0x000fe40002000000 */
[----:B------:R-:W-:Y:S02]  /*25d0*/  FSEL R117, R55, -INF , P4 ;  /* 0xff80000037757808 */ /* 0x000fe40002000000 */
[----:B------:R-:W-:Y:S02]  /*25e0*/  ISETP.GT.AND P5, PT, R2, 0x20, PT ;  /* 0x000000200200780c */ /* 0x000fe40003fa4270 */
[----:B------:R-:W-:-:S02]  /*25f0*/  FSEL R102, R73, -INF , P2 ;  /* 0xff80000049667808 */ /* 0x000fc40001000000 */
[----:B------:R-:W-:Y:S02]  /*2600*/  FMNMX.FTZ R5, R101, R5, !PT ;  /* 0x0000000565057209 */ /* 0x000fe40007810000 */
[----:B------:R-:W-:Y:S02]  /*2610*/  ISETP.GT.AND P4, PT, R2, 0x21, PT ;  /* 0x000000210200780c */ /* 0x000fe40003f84270 */
[----:B------:R-:W-:Y:S02]  /*2620*/  FMNMX.FTZ R6, R20, R6, !PT ;  /* 0x0000000614067209 */ /* 0x000fe40007810000 */
[----:B------:R-:W-:Y:S02]  /*2630*/  FSEL R96, R170, -INF , P3 ;  /* 0xff800000aa607808 */ /* 0x000fe40001800000 */
[----:B------:R-:W-:Y:S02]  /*2640*/  FSEL R88, R168, -INF , P3 ;  /* 0xff800000a8587808 */ /* 0x000fe40001800000 */
[----:B------:R-:W-:-:S02]  /*2650*/  FSEL R97, R171, -INF , P2 ;  /* 0xff800000ab617808 */ /* 0x000fc40001000000 */
[----:B------:R-:W-:Y:S02]  /*2660*/  FSEL R89, R169, -INF , P2 ;  /* 0xff800000a9597808 */ /* 0x000fe40001000000 */
[----:B------:R-:W-:Y:S02]  /*2670*/  FSEL R118, R74, -INF , P3 ;  /* 0xff8000004a767808 */ /* 0x000fe40001800000 */
[----:B------:R-:W-:Y:S02]  /*2680*/  FSEL R124, R75, -INF , P2 ;  /* 0xff8000004b7c7808 */ /* 0x000fe40001000000 */
[C---:B------:R-:W-:Y:S02]  /*2690*/  ISETP.GT.AND P3, PT, R2.reuse, 0x28, PT ;  /* 0x000000280200780c */ /* 0x040fe40003f64270 */
[----:B------:R-:W-:Y:S02]  /*26a0*/  ISETP.GT.AND P2, PT, R2, 0x29, PT ;  /* 0x000000290200780c */ /* 0x000fe40003f44270 */
[----:B------:R-:W-:-:S02]  /*26b0*/  FSEL R138, R174, -INF , P5 ;  /* 0xff800000ae8a7808 */ /* 0x000fc40002800000 */
[----:B------:R-:W-:Y:S02]  /*26c0*/  FSEL R127, R172, -INF , P5 ;  /* 0xff800000ac7f7808 */ /* 0x000fe40002800000 */
[----:B------:R-:W-:Y:S02]  /*26d0*/  FSEL R149, R50, -INF , P5 ;  /* 0xff80000032957808 */ /* 0x000fe40002800000 */
[----:B------:R-:W-:Y:S02]  /*26e0*/  FSEL R103, R48, -INF , P5 ;  /* 0xff80000030677808 */ /* 0x000fe40002800000 */
[----:B------:R-:W-:Y:S02]  /*26f0*/  FMNMX.FTZ R5, R102, R5, !PT ;  /* 0x0000000566057209 */ /* 0x000fe40007810000 */
[----:B------:R-:W-:Y:S02]  /*2700*/  FSEL R140, R175, -INF , P4 ;  /* 0xff800000af8c7808 */ /* 0x000fe40002000000 */
[----:B------:R-:W-:-:S02]  /*2710*/  FSEL R133, R173, -INF , P4 ;  /* 0xff800000ad857808 */ /* 0x000fc40002000000 */
[----:B------:R-:W-:Y:S02]  /*2720*/  FSEL R148, R51, -INF , P4 ;  /* 0xff80000033947808 */ /* 0x000fe40002000000 */
[----:B------:R-:W-:Y:S02]  /*2730*/  FSEL R119, R49, -INF , P4 ;  /* 0xff80000031777808 */ /* 0x000fe40002000000 */
[C---:B------:R-:W-:Y:S02]  /*2740*/  ISETP.GT.AND P5, PT, R2.reuse, 0x30, PT ;  /* 0x000000300200780c */ /* 0x040fe40003fa4270 */
[----:B------:R-:W-:Y:S02]  /*2750*/  FMNMX.FTZ R6, R65, R6, !PT ;  /* 0x0000000641067209 */ /* 0x000fe40007810000 */
[----:B------:R-:W-:Y:S02]  /*2760*/  ISETP.GT.AND P4, PT, R2, 0x31, PT ;  /* 0x000000310200780c */ /* 0x000fe40003f84270 */
[----:B------:R-:W-:-:S02]  /*2770*/  FSEL R141, R154, -INF , P3 ;  /* 0xff8000009a8d7808 */ /* 0x000fc40001800000 */
[----:B------:R-:W-:Y:S02]  /*2780*/  FSEL R136, R152, -INF , P3 ;  /* 0xff80000098887808 */ /* 0x000fe40001800000 */
[----:B------:R-:W-:Y:S02]  /*2790*/  FSEL R142, R155, -INF , P2 ;  /* 0xff8000009b8e7808 */ /* 0x000fe40001000000 */
[----:B------:R-:W-:Y:S02]  /*27a0*/  FSEL R137, R153, -INF , P2 ;  /* 0xff80000099897808 */ /* 0x000fe40001000000 */
[----:B------:R-:W-:Y:S02]  /*27b0*/  FSEL R143, R46, -INF , P3 ;  /* 0xff8000002e8f7808 */ /* 0x000fe40001800000 */
[----:B------:R-:W-:Y:S02]  /*27c0*/  FSEL R125, R44, -INF , P3 ;  /* 0xff8000002c7d7808 */ /* 0x000fe40001800000 */
[----:B------:R-:W-:-:S02]  /*27d0*/  FSEL R150, R47, -INF , P2 ;  /* 0xff8000002f967808 */ /* 0x000fc40001000000 */
[----:B------:R-:W-:Y:S02]  /*27e0*/  FSEL R126, R45, -INF , P2 ;  /* 0xff8000002d7e7808 */ /* 0x000fe40001000000 */
[C---:B------:R-:W-:Y:S02]  /*27f0*/  ISETP.GT.AND P3, PT, R2.reuse, 0x38, PT ;  /* 0x000000380200780c */ /* 0x040fe40003f64270 */
[----:B------:R-:W-:Y:S02]  /*2800*/  ISETP.GT.AND P2, PT, R2, 0x39, PT ;  /* 0x000000390200780c */ /* 0x000fe40003f44270 */
[----:B------:R-:W-:Y:S02]  /*2810*/  FMNMX.FTZ R5, R103, R5, !PT ;  /* 0x0000000567057209 */ /* 0x000fe40007810000 */
[----:B------:R-:W-:Y:S02]  /*2820*/  FSEL R151, R146, -INF , P5 ;  /* 0xff80000092977808 */ /* 0x000fe40002800000 */
[----:B------:R-:W-:-:S02]  /*2830*/  FMNMX.FTZ R6, R66, R6, !PT ;  /* 0x0000000642067209 */ /* 0x000fc40007810000 */
[----:B------:R-:W-:Y:S02]  /*2840*/  FSEL R153, R147, -INF , P4 ;  /* 0xff80000093997808 */ /* 0x000fe40002000000 */
[----:B------:R-:W-:Y:S02]  /*2850*/  FSEL R146, R145, -INF , P4 ;  /* 0xff80000091927808 */ /* 0x000fe40002000000 */
[----:B------:R-:W-:Y:S02]  /*2860*/  FSEL R161, R43, -INF , P4 ;  /* 0xff8000002ba17808 */ /* 0x000fe40002000000 */
[----:B------:R-:W-:Y:S02]  /*2870*/  FSEL R155, R41, -INF , P4 ;  /* 0xff800000299b7808 */ /* 0x000fe40002000000 */
        /* <DEDUP_REMOVED lines=9> */
[----:B------:R-:W-:Y:S01]  /*2910*/  FMNMX.FTZ R5, R119, R5, !PT ;  /* 0x0000000577057209 */ /* 0x000fe20007810000 */
[----:B------:R-:W-:Y:S01]  /*2920*/  LDSM.16.MT88.4 R36, [R230+0x900] ;  /* 0x00090000e624783b */ /* 0x000fe20000004200 */
[C---:B------:R-:W-:Y:S02]  /*2930*/  ISETP.GT.AND P3, PT, R2.reuse, 0x48, PT ;  /* 0x000000480200780c */ /* 0x040fe40003f64270 */
[----:B------:R-:W-:Y:S02]  /*2940*/  ISETP.GT.AND P2, PT, R2, 0x49, PT ;  /* 0x000000490200780c */ /* 0x000fe40003f44270 */
[----:B------:R-:W-:Y:S02]  /*2950*/  FMNMX.FTZ R7, R21, R22, !PT ;  /* 0x0000001615077209 */ /* 0x000fe40007810000 */
[----:B------:R-:W-:-:S02]  /*2960*/  FMNMX.FTZ R6, R88, R6, !PT ;  /* 0x0000000658067209 */ /* 0x000fc40007810000 */
[----:B------:R-:W-:Y:S02]  /*2970*/  FSEL R144, R144, -INF , P5 ;  /* 0xff80000090907808 */ /* 0x000fe40002800000 */
[----:B------:R-:W-:Y:S02]  /*2980*/  FSEL R159, R42, -INF , P5 ;  /* 0xff8000002a9f7808 */ /* 0x000fe40002800000 */
[----:B------:R-:W-:Y:S02]  /*2990*/  FSEL R156, R40, -INF , P5 ;  /* 0xff800000289c7808 */ /* 0x000fe40002800000 */
[----:B------:R-:W-:Y:S01]  /*29a0*/  FSEL R166, R131, -INF , P4 ;  /* 0xff80000083a67808 */ /* 0x000fe20002000000 */
[----:B------:R-:W-:Y:S01]  /*29b0*/  LDSM.16.MT88.4 R40, [R230+0x100] ;  /* 0x00010000e628783b */ /* 0x000fe20000004200 */
[----:B------:R-:W-:Y:S02]  /*29c0*/  ISETP.GT.AND P5, PT, R2, 0x40, PT ;  /* 0x000000400200780c */ /* 0x000fe40003fa4270 */
[----:B------:R-:W-:-:S02]  /*29d0*/  FSEL R131, R129, -INF , P4 ;  /* 0xff80000081837808 */ /* 0x000fc40002000000 */
[----:B------:R-:W-:Y:S02]  /*29e0*/  FMNMX.FTZ R5, R125, R5, !PT ;  /* 0x000000057d057209 */ /* 0x000fe40007810000 */
[----:B------:R-:W-:Y:S02]  /*29f0*/  FSEL R187, R27, -INF , P4 ;  /* 0xff8000001bbb7808 */ /* 0x000fe40002000000 */
[----:B------:R-:W-:Y:S02]  /*2a00*/  FSEL R169, R25, -INF , P4 ;  /* 0xff80000019a97808 */ /* 0x000fe40002000000 */
[----:B------:R-:W-:Y:S02]  /*2a10*/  FSEL R165, R106, -INF , P3 ;  /* 0xff8000006aa57808 */ /* 0x000fe40001800000 */
[----:B------:R-:W-:Y:S02]  /*2a20*/  FSEL R129, R104, -INF , P3 ;  /* 0xff80000068817808 */ /* 0x000fe40001800000 */
[----:B------:R-:W-:-:S02]  /*2a30*/  FSEL R167, R107, -INF , P2 ;  /* 0xff8000006ba77808 */ /* 0x000fc40001000000 */
[----:B------:R-:W-:Y:S02]  /*2a40*/  FSEL R163, R105, -INF , P2 ;  /* 0xff80000069a37808 */ /* 0x000fe40001000000 */
[----:B------:R-:W-:Y:S02]  /*2a50*/  FSEL R186, R34, -INF , P3 ;  /* 0xff80000022ba7808 */ /* 0x000fe40001800000 */
[----:B------:R-:W-:Y:S02]  /*2a60*/  FSEL R168, R32, -INF , P3 ;  /* 0xff80000020a87808 */ /* 0x000fe40001800000 */
[----:B------:R-:W-:Y:S02]  /*2a70*/  FSEL R221, R35, -INF , P2 ;  /* 0xff80000023dd7808 */ /* 0x000fe40001000000 */
[----:B------:R-:W-:Y:S02]  /*2a80*/  FSEL R173, R33, -INF , P2 ;  /* 0xff80000021ad7808 */ /* 0x000fe40001000000 */
[----:B------:R-:W-:Y:S01]  /*2a90*/  FMNMX.FTZ R7, R23, R7, !PT ;  /* 0x0000000717077209 */ /* 0x000fe20007810000 */
[----:B------:R-:W-:Y:S01]  /*2aa0*/  LDSM.16.MT88.4 R32, [R229+0x100] ;  /* 0x00010000e520783b */ /* 0x000fe20000004200 */
[----:B------:R-:W-:-:S02]  /*2ab0*/  FMNMX.FTZ R6, R89, R6, !PT ;  /* 0x0000000659067209 */ /* 0x000fc40007810000 */
[C---:B------:R-:W-:Y:S02]  /*2ac0*/  ISETP.GT.AND P4, PT, R2.reuse, 0x50, PT ;  /* 0x000000500200780c */ /* 0x040fe40003f84270 */
[C---:B------:R-:W-:Y:S02]  /*2ad0*/  ISETP.GT.AND P2, PT, R2.reuse, 0x51, PT ;  /* 0x000000510200780c */ /* 0x040fe40003f44270 */
[----:B------:R-:W-:Y:S02]  /*2ae0*/  ISETP.GT.AND P3, PT, R2, 0x58, PT ;  /* 0x000000580200780c */ /* 0x000fe40003f64270 */
[----:B------:R-:W-:Y:S02]  /*2af0*/  FSEL R164, R130, -INF , P5 ;  /* 0xff80000082a47808 */ /* 0x000fe40002800000 */
[----:B------:R-:W-:Y:S02]  /*2b00*/  FMNMX.FTZ R5, R126, R5, !PT ;  /* 0x000000057e057209 */ /* 0x000fe40007810000 */
[----:B------:R-:W-:-:S02]  /*2b10*/  FSEL R130, R128, -INF , P5 ;  /* 0xff80000080827808 */ /* 0x000fc40002800000 */
[----:B------:R-:W-:Y:S02]  /*2b20*/  FMNMX.FTZ R7, R28, R7, !PT ;  /* 0x000000071c077209 */ /* 0x000fe40007810000 */
[----:B------:R-:W-:Y:S02]  /*2b30*/  FMNMX.FTZ R6, R127, R6, !PT ;  /* 0x000000067f067209 */ /* 0x000fe40007810000 */
[----:B------:R-:W-:Y:S02]  /*2b40*/  FSEL R184, R26, -INF , P5 ;  /* 0xff8000001ab87808 */ /* 0x000fe40002800000 */
[----:B------:R-:W-:Y:S02]  /*2b50*/  FSEL R128, R24, -INF , P5 ;  /* 0xff80000018807808 */ /* 0x000fe40002800000 */
[----:B------:R-:W-:Y:S01]  /*2b60*/  FSEL R188, R122, -INF , P4 ;  /* 0xff8000007abc7808 */ /* 0x000fe20002000000 */
[----:B------:R-:W-:Y:S01]  /*2b70*/  LDSM.16.MT88.4 R24, [R229+0x900] ;  /* 0x00090000e518783b */ /* 0x000fe20000004200 */
[----:B------:R-:W-:-:S02]  /*2b80*/  FSEL R245, R120, -INF , P4 ;  /* 0xff80000078f57808 */ /* 0x000fc40002000000 */
[----:B------:R-:W-:Y:S02]  /*2b90*/  FSEL R192, R123, -INF , P2 ;  /* 0xff8000007bc07808 */ /* 0x000fe40001000000 */
[----:B------:R-:W-:Y:S02]  /*2ba0*/  FSEL R246, R121, -INF , P2 ;  /* 0xff80000079f67808 */ /* 0x000fe40001000000 */
[----:B------:R-:W-:Y:S02]  /*2bb0*/  FSEL R202, R18, -INF , P4 ;  /* 0xff80000012ca7808 */ /* 0x000fe40002000000 */
[----:B------:R-:W-:Y:S02]  /*2bc0*/  FSEL R171, R16, -INF , P4 ;  /* 0xff80000010ab7808 */ /* 0x000fe40002000000 */
[----:B------:R-:W-:Y:S02]  /*2bd0*/  FSEL R198, R19, -INF , P2 ;  /* 0xff80000013c67808 */ /* 0x000fe40001000000 */
[----:B------:R-:W-:-:S02]  /*2be0*/  FSEL R185, R17, -INF , P2 ;  /* 0xff80000011b97808 */ /* 0x000fc40001000000 */
[----:B------:R-:W-:Y:S01]  /*2bf0*/  FSEL R252, R94, -INF , P3 ;  /* 0xff8000005efc7808 */ /* 0x000fe20001800000 */
[----:B------:R-:W-:Y:S01]  /*2c00*/  LDSM.16.MT88.4 R16, [R228+0x100] ;  /* 0x00010000e410783b */ /* 0x000fe20000004200 */
[----:B------:R-:W-:Y:S02]  /*2c10*/  FSEL R227, R92, -INF , P3 ;  /* 0xff8000005ce37808 */ /* 0x000fe40001800000 */
[----:B------:R-:W-:Y:S02]  /*2c20*/  FSEL R203, R58, -INF , P3 ;  /* 0xff8000003acb7808 */ /* 0x000fe40001800000 */
[----:B------:R-:W-:Y:S02]  /*2c30*/  FSEL R175, R56, -INF , P3 ;  /* 0xff80000038af7808 */ /* 0x000fe40001800000 */
[C---:B------:R-:W-:Y:S02]  /*2c40*/  ISETP.GT.AND P2, PT, R2.reuse, 0x59, PT ;  /* 0x000000590200780c */ /* 0x040fe40003f44270 */
[----:B------:R-:W-:-:S02]  /*2c50*/  ISETP.GT.AND P6, PT, R2, 0x60, PT ;  /* 0x000000600200780c */ /* 0x000fc40003fc4270 */
[C---:B------:R-:W-:Y:S02]  /*2c60*/  ISETP.GT.AND P5, PT, R2.reuse, 0x61, PT ;  /* 0x000000610200780c */ /* 0x040fe40003fa4270 */
[C---:B------:R-:W-:Y:S02]  /*2c70*/  ISETP.GT.AND P4, PT, R2.reuse, 0x68, PT ;  /* 0x000000680200780c */ /* 0x040fe40003f84270 */
[----:B------:R-:W-:Y:S02]  /*2c80*/  ISETP.GT.AND P3, PT, R2, 0x69, PT ;  /* 0x000000690200780c */ /* 0x000fe40003f64270 */
[----:B------:R-:W-:Y:S02]  /*2c90*/  FMNMX.FTZ R2, R156, R5, !PT ;  /* 0x000000059c027209 */ /* 0x000fe40007810000 */
[----:B------:R-:W-:Y:S02]  /*2ca0*/  FMNMX.FTZ R7, R90, R7, !PT ;  /* 0x000000075a077209 */ /* 0x000fe40007810000 */
[----:B------:R-:W-:-:S02]  /*2cb0*/  FMNMX.FTZ R5, R133, R6, !PT ;  /* 0x0000000685057209 */ /* 0x000fc40007810000 */
[----:B------:R-:W-:Y:S02]  /*2cc0*/  FMNMX.FTZ R2, R155, R2, !PT ;  /* 0x000000029b027209 */ /* 0x000fe40007810000 */
[----:B------:R-:W-:Y:S02]  /*2cd0*/  FMNMX.FTZ R6, R91, R7, !PT ;  /* 0x000000075b067209 */ /* 0x000fe40007810000 */
[----:B------:R-:W-:Y:S02]  /*2ce0*/  FMNMX.FTZ R5, R136, R5, !PT ;  /* 0x0000000588057209 */ /* 0x000fe40007810000 */
        /* <DEDUP_REMOVED lines=25> */
[----:B------:R-:W-:Y:S02]  /*2e80*/  FSEL R174, R57, -INF , P2 ;  /* 0xff80000039ae7808 */ /* 0x000fe40001000000 */
[----:B------:R-:W-:-:S02]  /*2e90*/  FMNMX.FTZ R2, R175, R2, !PT ;  /* 0x00000002af027209 */ /* 0x000fc40007810000 */
[----:B------:R-:W-:Y:S02]  /*2ea0*/  FMNMX.FTZ R6, R152, R6, !PT ;  /* 0x0000000698067209 */ /* 0x000fe40007810000 */
[----:B------:R-:W-:Y:S02]  /*2eb0*/  FMNMX.FTZ R5, R163, R5, !PT ;  /* 0x00000005a3057209 */ /* 0x000fe40007810000 */
[----:B------:R-:W-:Y:S02]  /*2ec0*/  FMNMX.FTZ R7, R62, R7, !PT ;  /* 0x000000073e077209 */ /* 0x000fe40007810000 */
[----:B------:R-:W-:Y:S02]  /*2ed0*/  FSEL R216, R84, -INF , P6 ;  /* 0xff80000054d87808 */ /* 0x000fe40003000000 */
[----:B------:R-:W-:Y:S02]  /*2ee0*/  FMNMX.FTZ R2, R174, R2, !PT ;  /* 0x00000002ae027209 */ /* 0x000fe40007810000 */
[----:B------:R-:W-:Y:S01]  /*2ef0*/  FMNMX.FTZ R6, R154, R6, !PT ;  /* 0x000000069a067209 */ /* 0x000fe20007810000 */
[----:B------:R-:W-:Y:S01]  /*2f00*/  IMAD.MOV.U32 R4, RZ, RZ, R216 ;  /* 0x000000ffff047224 */ /* 0x000fe200078e00d8 */
[----:B------:R-:W-:-:S02]  /*2f10*/  FMNMX.FTZ R5, R245, R5, !PT ;  /* 0x00000005f5057209 */ /* 0x000fc40007810000 */
[----:B------:R-:W-:Y:S02]  /*2f20*/  FMNMX.FTZ R7, R64, R7, !PT ;  /* 0x0000000740077209 */ /* 0x000fe40007810000 */
[----:B------:R-:W-:Y:S02]  /*2f30*/  FSEL R210, R85, -INF , P5 ;  /* 0xff80000055d27808 */ /* 0x000fe40002800000 */
[----:B------:R-:W-:Y:S02]  /*2f40*/  FMNMX.FTZ R2, R216, R2, !PT ;  /* 0x00000002d8027209 */ /* 0x000fe40007810000 */
[----:B------:R-:W-:Y:S02]  /*2f50*/  FMNMX.FTZ R6, R164, R6, !PT ;  /* 0x00000006a4067209 */ /* 0x000fe40007810000 */
[----:B------:R-:W-:Y:S02]  /*2f60*/  FMNMX.FTZ R5, R246, R5, !PT ;  /* 0x00000005f6057209 */ /* 0x000fe40007810000 */
[----:B------:R-:W-:-:S02]  /*2f70*/  FMNMX.FTZ R7, R116, R7, !PT ;  /* 0x0000000774077209 */ /* 0x000fc40007810000 */
[----:B------:R-:W-:Y:S02]  /*2f80*/  FSEL R211, R68, -INF , P4 ;  /* 0xff80000044d37808 */ /* 0x000fe40002000000 */
[----:B------:R-:W-:Y:S02]  /*2f90*/  FMNMX.FTZ R2, R210, R2, !PT ;  /* 0x00000002d2027209 */ /* 0x000fe40007810000 */
[----:B------:R-:W-:Y:S02]  /*2fa0*/  FSEL R224, R93, -INF , P2 ;  /* 0xff8000005de07808 */ /* 0x000fe40001000000 */
        /* <DEDUP_REMOVED lines=9> */
[----:B------:R-:W-:Y:S02]  /*3040*/  FMNMX.FTZ R8, R212, R2, !PT ;  /* 0x00000002d4087209 */ /* 0x000fe40007810000 */
[----:B------:R-:W-:Y:S02]  /*3050*/  FSEL R196, R177, -INF , P5 ;  /* 0xff800000b1c47808 */ /* 0x000fe40002800000 */
[----:B------:R-:W-:Y:S01]  /*3060*/  FMNMX.FTZ R6, R167, R6, !PT ;  /* 0x00000006a7067209 */ /* 0x000fe20007810000 */
[----:B------:R-:W1:Y:S01]  /*3070*/  SHFL.BFLY PT, R135, R8, 0x2, 0x1f ;  /* 0x0c401f0008877f89 */ /* 0x000e6200000e0000 */
[----:B------:R-:W-:Y:S02]  /*3080*/  FMNMX.FTZ R2, R209, R5, !PT ;  /* 0x00000005d1027209 */ /* 0x000fe40007810000 */
[----:B------:R-:W-:Y:S02]  /*3090*/  FMNMX.FTZ R7, R124, R7, !PT ;  /* 0x000000077c077209 */ /* 0x000fe40007810000 */
[----:B------:R-:W-:-:S02]  /*30a0*/  FSEL R193, R180, -INF , P4 ;  /* 0xff800000b4c17808 */ /* 0x000fc40002000000 */
[----:B------:R-:W-:Y:S02]  /*30b0*/  FMNMX.FTZ R5, R188, R6, !PT ;  /* 0x00000006bc057209 */ /* 0x000fe40007810000 */
[----:B------:R-:W-:Y:S02]  /*30c0*/  FMNMX.FTZ R2, R196, R2, !PT ;  /* 0x00000002c4027209 */ /* 0x000fe40007810000 */
[----:B------:R-:W-:Y:S02]  /*30d0*/  FMNMX.FTZ R7, R149, R7, !PT ;  /* 0x0000000795077209 */ /* 0x000fe40007810000 */
[----:B------:R-:W-:Y:S02]  /*30e0*/  FSEL R239, R181, -INF , P3 ;  /* 0xff800000b5ef7808 */ /* 0x000fe40001800000 */
[----:B------:R-:W-:Y:S02]  /*30f0*/  FMNMX.FTZ R5, R192, R5, !PT ;  /* 0x00000005c0057209 */ /* 0x000fe40007810000 */
[----:B------:R-:W-:-:S02]  /*3100*/  FMNMX.FTZ R2, R193, R2, !PT ;  /* 0x00000002c1027209 */ /* 0x000fc40007810000 */
[----:B------:R-:W-:Y:S02]  /*3110*/  FMNMX.FTZ R6, R148, R7, !PT ;  /* 0x0000000794067209 */ /* 0x000fe40007810000 */
[----:B------:R-:W-:Y:S02]  /*3120*/  FSEL R170, R95, -INF , P2 ;  /* 0xff8000005faa7808 */ /* 0x000fe40001000000 */
[----:B------:R-:W-:Y:S02]  /*3130*/  FMNMX.FTZ R5, R252, R5, !PT ;  /* 0x00000005fc057209 */ /* 0x000fe40007810000 */
[----:B------:R-:W-:Y:S02]  /*3140*/  FMNMX.FTZ R2, R239, R2, !PT ;  /* 0x00000002ef027209 */ /* 0x000fe40007810000 */
[----:B------:R-:W-:Y:S02]  /*3150*/  FMNMX.FTZ R6, R143, R6, !PT ;  /* 0x000000068f067209 */ /* 0x000fe40007810000 */
[----:B------:R-:W-:Y:S01]  /*3160*/  FSEL R201, R178, -INF , P6 ;  /* 0xff800000b2c97808 */ /* 0x000fe20003000000 */
[----:B------:R-:W2:Y:S01]  /*3170*/  SHFL.BFLY PT, R132, R2, 0x2, 0x1f ;  /* 0x0c401f0002847f89 */ /* 0x000ea200000e0000 */
[----:B------:R-:W-:-:S02]  /*3180*/  FMNMX.FTZ R5, R170, R5, !PT ;  /* 0x00000005aa057209 */ /* 0x000fc40007810000 */
[----:B------:R-:W-:Y:S02]  /*3190*/  FMNMX.FTZ R6, R150, R6, !PT ;  /* 0x0000000696067209 */ /* 0x000fe40007810000 */
[----:B------:R-:W-:Y:S02]  /*31a0*/  FSEL R238, R179, -INF , P5 ;  /* 0xff800000b3ee7808 */ /* 0x000fe40002800000 */
[----:B------:R-:W-:Y:S02]  /*31b0*/  FMNMX.FTZ R5, R201, R5, !PT ;  /* 0x00000005c9057209 */ /* 0x000fe40007810000 */
[----:B------:R-:W-:Y:S02]  /*31c0*/  FMNMX.FTZ R6, R159, R6, !PT ;  /* 0x000000069f067209 */ /* 0x000fe40007810000 */
[----:B------:R-:W-:Y:S02]  /*31d0*/  FSEL R241, R182, -INF , P4 ;  /* 0xff800000b6f17808 */ /* 0x000fe40002000000 */
[----:B------:R-:W-:-:S02]  /*31e0*/  FMNMX.FTZ R5, R238, R5, !PT ;  /* 0x00000005ee057209 */ /* 0x000fc40007810000 */
[----:B------:R-:W-:Y:S02]  /*31f0*/  FMNMX.FTZ R6, R161, R6, !PT ;  /* 0x00000006a1067209 */ /* 0x000fe40007810000 */
[----:B------:R-:W-:Y:S02]  /*3200*/  FSEL R242, R183, -INF , P3 ;  /* 0xff800000b7f27808 */ /* 0x000fe40001800000 */
[----:B------:R-:W-:Y:S02]  /*3210*/  FMNMX.FTZ R5, R241, R5, !PT ;  /* 0x00000005f1057209 */ /* 0x000fe40007810000 */
[----:B------:R-:W-:Y:S02]  /*3220*/  FMNMX.FTZ R6, R160, R6, !PT ;  /* 0x00000006a0067209 */ /* 0x000fe40007810000 */
[----:B------:R-:W-:Y:S02]  /*3230*/  FMNMX.FTZ R5, R242, R5, !PT ;  /* 0x00000005f2057209 */ /* 0x000fe40007810000 */
[----:B------:R-:W-:-:S02]  /*3240*/  FMNMX.FTZ R6, R162, R6, !PT ;  /* 0x00000006a2067209 */ /* 0x000fc40007810000 */
[----:B-1----:R-:W-:Y:S02]  /*3250*/  FMNMX.FTZ R135, R8, R135, !PT ;  /* 0x0000008708877209 */ /* 0x002fe40007810000 */
[----:B------:R-:W1:Y:S01]  /*3260*/  SHFL.BFLY PT, R8, R5, 0x2, 0x1f ;  /* 0x0c401f0005087f89 */ /* 0x000e6200000e0000 */
[----:B------:R-:W-:Y:S02]  /*3270*/  FMNMX.FTZ R6, R184, R6, !PT ;  /* 0x00000006b8067209 */ /* 0x000fe40007810000 */
[----:B--2---:R-:W-:Y:S01]  /*3280*/  FMNMX.FTZ R132, R2, R132, !PT ;  /* 0x0000008402847209 */ /* 0x004fe20007810000 */
[----:B------:R-:W2:Y:S01]  /*3290*/  SHFL.BFLY PT, R7, R135, 0x1, 0x1f ;  /* 0x0c201f0087077f89 */ /* 0x000ea200000e0000 */
[----:B------:R-:W-:Y:S02]  /*32a0*/  FMNMX.FTZ R2, R187, R6, !PT ;  /* 0x00000006bb027209 */ /* 0x000fe40007810000 */
[----:B------:R-:W-:Y:S01]  /*32b0*/  FSEL R172, R59, -INF , P2 ;  /* 0xff8000003bac7808 */ /* 0x000fe20001000000 */
[----:B------:R-:W3:Y:S01]  /*32c0*/  SHFL.BFLY PT, R9, R132, 0x1, 0x1f ;  /* 0x0c201f0084097f89 */ /* 0x000ee200000e0000 */
[----:B------:R-:W-:-:S02]  /*32d0*/  FMNMX.FTZ R2, R186, R2, !PT ;  /* 0x00000002ba027209 */ /* 0x000fc40007810000 */
[----:B------:R-:W-:Y:S02]  /*32e0*/  FSEL R213, R86, -INF , P6 ;  /* 0xff80000056d57808 */ /* 0x000fe40003000000 */
[----:B------:R-:W-:Y:S02]  /*32f0*/  FMNMX.FTZ R2, R221, R2, !PT ;  /* 0x00000002dd027209 */ /* 0x000fe40007810000 */
[----:B------:R-:W-:Y:S02]  /*3300*/  FSEL R237, R87, -INF , P5 ;  /* 0xff80000057ed7808 */ /* 0x000fe40002800000 */
[----:B------:R-:W-:Y:S02]  /*3310*/  FMNMX.FTZ R2, R202, R2, !PT ;  /* 0x00000002ca027209 */ /* 0x000fe40007810000 */
[----:B------:R-:W-:Y:S02]  /*3320*/  FSEL R215, R70, -INF , P4 ;  /* 0xff80000046d77808 */ /* 0x000fe40002000000 */
[----:B------:R-:W-:-:S02]  /*3330*/  FMNMX.FTZ R6, R198, R2, !PT ;  /* 0x00000002c6067209 */ /* 0x000fc40007810000 */
[----:B------:R-:W-:Y:S02]  /*3340*/  FSEL R236, R71, -INF , P3 ;  /* 0xff80000047ec7808 */ /* 0x000fe40001800000 */
[----:B-1----:R-:W-:Y:S02]  /*3350*/  FMNMX.FTZ R2, R5, R8, !PT ;  /* 0x0000000805027209 */ /* 0x002fe40007810000 */
[----:B------:R-:W-:Y:S02]  /*3360*/  FMNMX.FTZ R5, R203, R6, !PT ;  /* 0x00000006cb057209 */ /* 0x000fe40007810000 */
[----:B--2---:R-:W-:Y:S01]  /*3370*/  FMNMX.FTZ R135, R135, R7, !PT ;  /* 0x0000000787877209 */ /* 0x004fe20007810000 */
[----:B------:R-:W1:Y:S01]  /*3380*/  SHFL.BFLY PT, R11, R2, 0x1, 0x1f ;  /* 0x0c201f00020b7f89 */ /* 0x000e6200000e0000 */
[----:B------:R-:W-:Y:S02]  /*3390*/  FMNMX.FTZ R5, R172, R5, !PT ;  /* 0x00000005ac057209 */ /* 0x000fe40007810000 */
[C---:B------:R-:W-:Y:S01]  /*33a0*/  FSETP.NEU.FTZ.AND P2, PT, R135.reuse, -INF , PT ;  /* 0xff8000008700780b */ /* 0x040fe20003f5d000 */
[----:B------:R-:W-:Y:S01]  /*33b0*/  FMUL.FTZ R7, R135, c[0x0][0x2d0] ;  /* 0x0000b40087077a20 */ /* 0x000fe20000410000 */
[----:B------:R-:W-:-:S02]  /*33c0*/  FMNMX.FTZ R5, R213, R5, !PT ;  /* 0x00000005d5057209 */ /* 0x000fc40007810000 */
[----:B---3--:R-:W-:Y:S02]  /*33d0*/  FMNMX.FTZ R132, R132, R9, !PT ;  /* 0x0000000984847209 */ /* 0x008fe40007810000 */
[----:B------:R-:W-:Y:S02]  /*33e0*/  FMNMX.FTZ R5, R237, R5, !PT ;  /* 0x00000005ed057209 */ /* 0x000fe40007810000 */
[----:B------:R-:W-:Y:S01]  /*33f0*/  FSEL R7, R7, RZ, P2 ;  /* 0x000000ff07077208 */ /* 0x000fe20001000000 */
[C---:B------:R-:W-:Y:S01]  /*3400*/  FMUL.FTZ R9, R132.reuse, c[0x0][0x2d0] ;  /* 0x0000b40084097a20 */ /* 0x040fe20000410000 */
[----:B------:R-:W-:Y:S02]  /*3410*/  FMNMX.FTZ R8, R215, R5, !PT ;  /* 0x00000005d7087209 */ /* 0x000fe40007810000 */
[----:B------:R-:W-:Y:S01]  /*3420*/  FSETP.NEU.FTZ.AND P2, PT, R132, -INF , PT ;  /* 0xff8000008400780b */ /* 0x000fe20003f5d000 */
[--C-:B------:R-:W-:Y:S01]  /*3430*/  FFMA.FTZ R6, R10, c[0x0][0x2d0], -R7.reuse ;  /* 0x0000b4000a067a23 */ /* 0x100fe20000010807 */
[----:B------:R-:W-:Y:S01]  /*3440*/  FMNMX.FTZ R8, R236, R8, !PT ;  /* 0x00000008ec087209 */ /* 0x000fe20007810000 */
[----:B------:R-:W-:-:S02]  /*3450*/  FFMA.FTZ R5, R12, c[0x0][0x2d0], -R7 ;  /* 0x0000b4000c057a23 */ /* 0x000fc40000010807 */
[----:B------:R2:W-:Y:S02]  /*3460*/  MUFU.EX2 R214, R6 ;  /* 0x0000000600d67308 */ /* 0x0005e40000000800 */
[----:B------:R-:W3:Y:S01]  /*3470*/  SHFL.BFLY PT, R10, R8, 0x2, 0x1f ;  /* 0x0c401f00080a7f89 */ /* 0x000ee200000e0000 */
[----:B-1----:R-:W-:-:S05]  /*3480*/  FMNMX.FTZ R2, R2, R11, !PT ;  /* 0x0000000b02027209 */ /* 0x002fca0007810000 */
[----:B------:R1:W4:Y:S01]  /*3490*/  MUFU.EX2 R194, R5 ;  /* 0x0000000500c27308 */ /* 0x0003220000000800 */
[----:B--2---:R-:W-:Y:S02]  /*34a0*/  FSEL R6, R9, RZ, P2 ;  /* 0x000000ff09067208 */ /* 0x004fe40001000000 */
[----:B------:R-:W-:-:S03]  /*34b0*/  FSETP.NEU.FTZ.AND P2, PT, R2, -INF , PT ;  /* 0xff8000000200780b */ /* 0x000fc60003f5d000 */
[--C-:B------:R-:W-:Y:S02]  /*34c0*/  FFMA.FTZ R9, R15, c[0x0][0x2d0], -R6.reuse ;  /* 0x0000b4000f097a23 */ /* 0x100fe40000010806 */
[----:B-1----:R-:W-:Y:S02]  /*34d0*/  FFMA.FTZ R5, R13, c[0x0][0x2d0], -R6 ;  /* 0x0000b4000d057a23 */ /* 0x002fe40000010806 */
[----:B------:R1:W-:Y:S01]  /*34e0*/  MUFU.EX2 R189, R9 ;  /* 0x0000000900bd7308 */ /* 0x0003e20000000800 */
[----:B---3--:R-:W-:Y:S02]  /*34f0*/  FMNMX.FTZ R8, R8, R10, !PT ;  /* 0x0000000a08087209 */ /* 0x008fe40007810000 */
[----:B----4-:R-:W-:-:S05]  /*3500*/  F2FP.BF16.PACK_AB R12, R194, R214 ;  /* 0x000000d6c20c723e */ /* 0x010fca00000010ff */
[----:B------:R2:W-:Y:S01]  /*3510*/  MUFU.EX2 R183, R5 ;  /* 0x0000000500b77308 */ /* 0x0005e20000000800 */
[----:B-1----:R-:W-:-:S07]  /*3520*/  FFMA.FTZ R9, R20, c[0x0][0x2d0], -R6 ;  /* 0x0000b40014097a23 */ /* 0x002fce0000010806 */
[----:B------:R-:W1:Y:S01]  /*3530*/  MUFU.EX2 R197, R9 ;  /* 0x0000000900c57308 */ /* 0x000e620000000800 */
[----:B--2---:R-:W-:-:S07]  /*3540*/  FFMA.FTZ R5, R14, c[0x0][0x2d0], -R6 ;  /* 0x0000b4000e057a23 */ /* 0x004fce0000010806 */
[----:B------:R2:W3:Y:S01]  /*3550*/  MUFU.EX2 R182, R5 ;  /* 0x0000000500b67308 */ /* 0x0004e20000000800 */
[----:B-1----:R-:W-:Y:S01]  /*3560*/  F2FP.BF16.PACK_AB R10, R197, R189 ;  /* 0x000000bdc50a723e */ /* 0x002fe200000010ff */
[----:B--2---:R-:W-:-:S05]  /*3570*/  FMUL.FTZ R5, R2, c[0x0][0x2d0] ;  /* 0x0000b40002057a20 */ /* 0x004fca0000410000 */
[----:B------:R-:W-:-:S05]  /*3580*/  FSEL R5, R5, RZ, P2 ;  /* 0x000000ff05057208 */ /* 0x000fca0001000000 */
[--C-:B------:R-:W-:Y:S02]  /*3590*/  FFMA.FTZ R9, R21, c[0x0][0x2d0], -R5.reuse ;  /* 0x0000b40015097a23 */ /* 0x100fe40000010805 */
[--C-:B------:R-:W-:Y:S02]  /*35a0*/  FFMA.FTZ R0, R22, c[0x0][0x2d0], -R5.reuse ;  /* 0x0000b40016007a23 */ /* 0x100fe40000010805 */
[----:B------:R1:W-:Y:S08]  /*35b0*/  MUFU.EX2 R179, R9 ;  /* 0x0000000900b37308 */ /* 0x0003f00000000800 */
[----:B------:R2:W4:Y:S01]  /*35c0*/  MUFU.EX2 R178, R0 ;  /* 0x0000000000b27308 */ /* 0x0005220000000800 */
[----:B-1----:R-:W1:Y:S01]  /*35d0*/  SHFL.BFLY PT, R9, R8, 0x1, 0x1f ;  /* 0x0c201f0008097f89 */ /* 0x002e6200000e0000 */
[----:B--2---:R-:W-:-:S03]  /*35e0*/  FFMA.FTZ R0, R23, c[0x0][0x2d0], -R5 ;  /* 0x0000b40017007a23 */ /* 0x004fc60000010805 */
[----:B------:R-:W2:Y:S03]  /*35f0*/  LDSM.16.MT88.4 R20, [R231+0x100] ;  /* 0x00010000e714783b */ /* 0x000ea60000004200 */
[----:B------:R4:W-:Y:S01]  /*3600*/  MUFU.EX2 R206, R0 ;  /* 0x0000000000ce7308 */ /* 0x0009e20000000800 */
[----:B-1----:R-:W-:Y:S02]  /*3610*/  FMNMX.FTZ R134, R8, R9, !PT ;  /* 0x0000000908867209 */ /* 0x002fe40007810000 */
[----:B---3--:R-:W-:Y:S01]  /*3620*/  F2FP.BF16.PACK_AB R8, R182, R183 ;  /* 0x000000b7b608723e */ /* 0x008fe200000010ff */
[----:B----4-:R-:W-:Y:S01]  /*3630*/  FFMA.FTZ R0, R28, c[0x0][0x2d0], -R5 ;  /* 0x0000b4001c007a23 */ /* 0x010fe20000010805 */
[C---:B------:R-:W-:Y:S01]  /*3640*/  FSETP.NEU.FTZ.AND P2, PT, R134.reuse, -INF , PT ;  /* 0xff8000008600780b */ /* 0x040fe20003f5d000 */
[----:B------:R-:W-:Y:S01]  /*3650*/  FMUL.FTZ R3, R134, c[0x0][0x2d0] ;  /* 0x0000b40086037a20 */ /* 0x000fe20000410000 */
[----:B------:R-:W-:Y:S01]  /*3660*/  F2FP.BF16.PACK_AB R9, R178, R179 ;  /* 0x000000b3b209723e */ /* 0x000fe200000010ff */
[----:B------:R1:W3:Y:S02]  /*3670*/  MUFU.EX2 R195, R0 ;  /* 0x0000000000c37308 */ /* 0x0002e40000000800 */
[----:B-1----:R-:W-:Y:S01]  /*3680*/  FFMA.FTZ R0, R30, c[0x0][0x2d0], -R7 ;  /* 0x0000b4001e007a23 */ /* 0x002fe20000010807 */
[----:B---3--:R-:W-:-:S05]  /*3690*/  F2FP.BF16.PACK_AB R11, R195, R206 ;  /* 0x000000cec30b723e */ /* 0x008fca00000010ff */
[----:B------:R1:W-:Y:S02]  /*36a0*/  MUFU.EX2 R232, R0 ;  /* 0x0000000000e87308 */ /* 0x0003e40000000800 */
[C---:B------:R-:W-:Y:S08]  /*36b0*/  HMMA.16816.F32.BF16 R84, R8.reuse, R16, RZ ;  /* 0x000000100854723c */ /* 0x040ff000000418ff */
[----:B------:R-:W-:Y:S01]  /*36c0*/  HMMA.16816.F32.BF16 R80, R8, R18, RZ ;  /* 0x000000120850723c */ /* 0x000fe200000418ff */
[----:B-1----:R-:W-:-:S04]  /*36d0*/  FFMA.FTZ R0, R29, c[0x0][0x2d0], -R7 ;  /* 0x0000b4001d007a23 */ /* 0x002fc80000010807 */
[----:B------:R1:W3:Y:S03]  /*36e0*/  MUFU.EX2 R200, R0 ;  /* 0x0000000000c87308 */ /* 0x0002e60000000800 */
[C---:B--2---:R-:W-:Y:S08]  /*36f0*/  HMMA.16816.F32.BF16 R76, R8.reuse, R20, RZ ;  /* 0x00000014084c723c */ /* 0x044ff000000418ff */
[C---:B------:R-:W-:Y:S01]  /*3700*/  HMMA.16816.F32.BF16 R72, R8.reuse, R22, RZ ;  /* 0x000000160848723c */ /* 0x040fe200000418ff */
[----:B-1----:R-:W-:Y:S01]  /*3710*/  FSEL R0, R3, RZ, P2 ;  /* 0x000000ff03007208 */ /* 0x002fe20001000000 */
[----:B------:R-:W-:Y:S01]  /*3720*/  FFMA.FTZ R3, R31, c[0x0][0x2d0], -R7 ;  /* 0x0000b4001f037a23 */ /* 0x000fe20000010807 */
[----:B---3--:R-:W-:Y:S01]  /*3730*/  F2FP.BF16.PACK_AB R14, R200, R232 ;  /* 0x000000e8c80e723e */ /* 0x008fe200000010ff */
[----:B------:R-:W1:Y:S04]  /*3740*/  LDSM.16.MT88.4 R28, [R228+0x900] ;  /* 0x00090000e41c783b */ /* 0x000e680000004200 */
[C---:B------:R-:W-:Y:S01]  /*3750*/  HMMA.16816.F32.BF16 R68, R8.reuse, R32, RZ ;  /* 0x000000200844723c */ /* 0x040fe200000418ff */
[----:B------:R2:W-:Y:S07]  /*3760*/  MUFU.EX2 R219, R3 ;  /* 0x0000000300db7308 */ /* 0x0005ee0000000800 */
[----:B------:R-:W-:Y:S01]  /*3770*/  HMMA.16816.F32.BF16 R52, R8, R42, RZ ;  /* 0x0000002a0834723c */ /* 0x000fe200000418ff */
[----:B--2---:R-:W-:-:S04]  /*3780*/  FFMA.FTZ R3, R60, c[0x0][0x2d0], -R0 ;  /* 0x0000b4003c037a23 */ /* 0x004fc80000010800 */
[----:B------:R2:W-:Y:S02]  /*3790*/  MUFU.EX2 R177, R3 ;  /* 0x0000000300b17308 */ /* 0x0005e40000000800 */
[----:B--2---:R-:W-:-:S06]  /*37a0*/  FFMA.FTZ R3, R61, c[0x0][0x2d0], -R0 ;  /* 0x0000b4003d037a23 */ /* 0x004fcc0000010800 */
[----:B------:R2:W3:Y:S02]  /*37b0*/  MUFU.EX2 R176, R3 ;  /* 0x0000000300b07308 */ /* 0x0004e40000000800 */
[--C-:B--2---:R-:W-:Y:S01]  /*37c0*/  FFMA.FTZ R3, R62, c[0x0][0x2d0], -R0.reuse ;  /* 0x0000b4003e037a23 */ /* 0x104fe20000010800 */
[----:B---3--:R-:W-:Y:S01]  /*37d0*/  F2FP.BF16.PACK_AB R13, R176, R177 ;  /* 0x000000b1b00d723e */ /* 0x008fe200000010ff */
[----:B------:R-:W-:Y:S04]  /*37e0*/  HMMA.16816.F32.BF16 R60, R8, R40, RZ ;  /* 0x00000028083c723c */ /* 0x000fe800000418ff */
[----:B------:R2:W-:Y:S02]  /*37f0*/  MUFU.EX2 R208, R3 ;  /* 0x0000000300d07308 */ /* 0x0005e40000000800 */
[----:B--2---:R-:W-:-:S06]  /*3800*/  FFMA.FTZ R3, R64, c[0x0][0x2d0], -R0 ;  /* 0x0000b40040037a23 */ /* 0x004fcc0000010800 */
[----:B------:R2:W3:Y:S02]  /*3810*/  MUFU.EX2 R205, R3 ;  /* 0x0000000300cd7308 */ /* 0x0004e40000000800 */
[----:B--2---:R-:W-:Y:S01]  /*3820*/  FFMA.FTZ R3, R65, c[0x0][0x2d0], -R6 ;  /* 0x0000b40041037a23 */ /* 0x004fe20000010806 */
[----:B---3--:R-:W-:-:S05]  /*3830*/  F2FP.BF16.PACK_AB R15, R205, R208 ;  /* 0x000000d0cd0f723e */ /* 0x008fca00000010ff */
[----:B------:R2:W-:Y:S02]  /*3840*/  MUFU.EX2 R139, R3 ;  /* 0x00000003008b7308 */ /* 0x0005e40000000800 */
[C---:B------:R-:W-:Y:S08]  /*3850*/  HMMA.16816.F32.BF16 R56, R12.reuse, R16, RZ ;  /* 0x000000100c38723c */ /* 0x040ff000000418ff */
[----:B------:R-:W-:Y:S01]  /*3860*/  HMMA.16816.F32.BF16 R92, R12, R18, RZ ;  /* 0x000000120c5c723c */ /* 0x000fe200000418ff */
[----:B------:R-:W3:Y:S01]  /*3870*/  LDSM.16.MT88.4 R16, [R231+0x900] ;  /* 0x00090000e710783b */ /* 0x000ee20000004200 */
[----:B--2---:R-:W-:-:S04]  /*3880*/  FFMA.FTZ R3, R66, c[0x0][0x2d0], -R6 ;  /* 0x0000b40042037a23 */ /* 0x004fc80000010806 */
[----:B------:R2:W4:Y:S02]  /*3890*/  MUFU.EX2 R217, R3 ;  /* 0x0000000300d97308 */ /* 0x0005240000000800 */
[----:B------:R-:W-:Y:S08]  /*38a0*/  HMMA.16816.F32.BF16 R64, R8, R34, RZ ;  /* 0x000000220840723c */ /* 0x000ff000000418ff */
[----:B------:R-:W-:Y:S01]  /*38b0*/  HMMA.16816.F32.BF16 R48, R12, R20, RZ ;  /* 0x000000140c30723c */ /* 0x000fe200000418ff */
[----:B--2---:R-:W-:-:S07]  /*38c0*/  FFMA.FTZ R3, R88, c[0x0][0x2d0], -R6 ;  /* 0x0000b40058037a23 */ /* 0x004fce0000010806 */
[----:B------:R-:W-:Y:S01]  /*38d0*/  HMMA.16816.F32.BF16 R44, R12, R32, RZ ;  /* 0x000000200c2c723c */ /* 0x000fe200000418ff */
[----:B----4-:R-:W-:Y:S01]  /*38e0*/  F2FP.BF16.PACK_AB R8, R217, R139 ;  /* 0x0000008bd908723e */ /* 0x010fe200000010ff */
[----:B------:R2:W-:Y:S02]  /*38f0*/  MUFU.EX2 R199, R3 ;  /* 0x0000000300c77308 */ /* 0x0005e40000000800 */
[----:B--2---:R-:W-:-:S06]  /*3900*/  FFMA.FTZ R3, R89, c[0x0][0x2d0], -R6 ;  /* 0x0000b40059037a23 */ /* 0x004fcc0000010806 */
[----:B------:R2:W4:Y:S02]  /*3910*/  MUFU.EX2 R234, R3 ;  /* 0x0000000300ea7308 */ /* 0x0005240000000800 */
[----:B--2---:R-:W-:Y:S01]  /*3920*/  FFMA.FTZ R3, R90, c[0x0][0x2d0], -R5 ;  /* 0x0000b4005a037a23 */ /* 0x004fe20000010805 */
[----:B----4-:R-:W-:-:S05]  /*3930*/  F2FP.BF16.PACK_AB R10, R234, R199 ;  /* 0x000000c7ea0a723e */ /* 0x010fca00000010ff */
[----:B------:R2:W-:Y:S02]  /*3940*/  MUFU.EX2 R191, R3 ;  /* 0x0000000300bf7308 */ /* 0x0005e40000000800 */
[--C-:B--2---:R-:W-:Y:S02]  /*3950*/  FFMA.FTZ R3, R91, c[0x0][0x2d0], -R5.reuse ;  /* 0x0000b4005b037a23 */ /* 0x104fe40000010805 */
[C---:B------:R-:W-:Y:S04]  /*3960*/  HMMA.16816.F32.BF16 R88, R12.reuse, R22, RZ ;  /* 0x000000160c58723c */ /* 0x040fe800000418ff */
[----:B------:R2:W4:Y:S04]  /*3970*/  MUFU.EX2 R218, R3 ;  /* 0x0000000300da7308 */ /* 0x0005280000000800 */
[----:B------:R-:W-:Y:S01]  /*3980*/  HMMA.16816.F32.BF16 R20, R12, R40, RZ ;  /* 0x000000280c14723c */ /* 0x000fe200000418ff */
[----:B--2---:R-:W-:Y:S01]  /*3990*/  FFMA.FTZ R3, R96, c[0x0][0x2d0], -R5 ;  /* 0x0000b40060037a23 */ /* 0x004fe20000010805 */
[----:B----4-:R-:W-:-:S03]  /*39a0*/  F2FP.BF16.PACK_AB R9, R218, R191 ;  /* 0x000000bfda09723e */ /* 0x010fc600000010ff */
[----:B------:R2:W-:Y:S02]  /*39b0*/  MUFU.EX2 R233, R3 ;  /* 0x0000000300e97308 */ /* 0x0005e40000000800 */
[----:B--2---:R-:W-:Y:S02]  /*39c0*/  FFMA.FTZ R3, R97, c[0x0][0x2d0], -R5 ;  /* 0x0000b40061037a23 */ /* 0x004fe40000010805 */
[C---:B------:R-:W-:Y:S04]  /*39d0*/  HMMA.16816.F32.BF16 R96, R12.reuse, R34, RZ ;  /* 0x000000220c60723c */ /* 0x040fe800000418ff */
[----:B------:R2:W4:Y:S04]  /*39e0*/  MUFU.EX2 R240, R3 ;  /* 0x0000000300f07308 */ /* 0x0005280000000800 */
[----:B------:R-:W-:Y:S01]  /*39f0*/  HMMA.16816.F32.BF16 R12, R12, R42, RZ ;  /* 0x0000002a0c0c723c */ /* 0x000fe200000418ff */
[----:B--2---:R-:W-:Y:S01]  /*3a00*/  FFMA.FTZ R3, R100, c[0x0][0x2d0], -R7 ;  /* 0x0000b40064037a23 */ /* 0x004fe20000010807 */
[----:B----4-:R-:W-:-:S03]  /*3a10*/  F2FP.BF16.PACK_AB R11, R240, R233 ;  /* 0x000000e9f00b723e */ /* 0x010fc600000010ff */
[----:B------:R2:W-:Y:S04]  /*3a20*/  MUFU.EX2 R190, R3 ;  /* 0x0000000300be7308 */ /* 0x0005e80000000800 */
[C---:B-1----:R-:W-:Y:S08]  /*3a30*/  HMMA.16816.F32.BF16 R112, R8.reuse, R28, R84 ;  /* 0x0000001c0870723c */ /* 0x042ff00000041854 */
[----:B------:R-:W-:Y:S01]  /*3a40*/  HMMA.16816.F32.BF16 R84, R8, R30, R80 ;  /* 0x0000001e0854723c */ /* 0x000fe20000041850 */
[----:B--2---:R-:W-:-:S04]  /*3a50*/  FFMA.FTZ R3, R101, c[0x0][0x2d0], -R7 ;  /* 0x0000b40065037a23 */ /* 0x004fc80000010807 */
[----:B------:R1:W-:Y:S03]  /*3a60*/  MUFU.EX2 R207, R3 ;  /* 0x0000000300cf7308 */ /* 0x0003e60000000800 */
[C---:B---3--:R-:W-:Y:S08]  /*3a70*/  HMMA.16816.F32.BF16 R108, R8.reuse, R16, R76 ;  /* 0x00000010086c723c */ /* 0x048ff0000004184c */
[----:B------:R-:W-:Y:S01]  /*3a80*/  HMMA.16816.F32.BF16 R80, R8, R18, R72 ;  /* 0x000000120850723c */ /* 0x000fe20000041848 */
[----:B-1----:R-:W-:-:S07]  /*3a90*/  FFMA.FTZ R3, R102, c[0x0][0x2d0], -R7 ;  /* 0x0000b40066037a23 */ /* 0x002fce0000010807 */
[C---:B------:R-:W-:Y:S01]  /*3aa0*/  HMMA.16816.F32.BF16 R104, R8.reuse, R24, R68 ;  /* 0x000000180868723c */ /* 0x040fe20000041844 */
[----:B------:R1:W2:Y:S07]  /*3ab0*/  MUFU.EX2 R204, R3 ;  /* 0x0000000300cc7308 */ /* 0x0002ae0000000800 */
[C---:B------:R-:W-:Y:S08]  /*3ac0*/  HMMA.16816.F32.BF16 R76, R8.reuse, R26, R64 ;  /* 0x0000001a084c723c */ /* 0x040ff00000041840 */
[----:B------:R-:W-:Y:S01]  /*3ad0*/  HMMA.16816.F32.BF16 R72, R8, R38, R52 ;  /* 0x000000260848723c */ /* 0x000fe20000041834 */
[----:B-1----:R-:W-:-:S04]  /*3ae0*/  FFMA.FTZ R3, R103, c[0x0][0x2d0], -R7 ;  /* 0x0000b40067037a23 */ /* 0x002fc80000010807 */
[----:B------:R1:W-:Y:S03]  /*3af0*/  MUFU.EX2 R235, R3 ;  /* 0x0000000300eb7308 */ /* 0x0003e60000000800 */
[----:B------:R-:W-:Y:S07]  /*3b00*/  HMMA.16816.F32.BF16 R100, R8, R36, R60 ;  /* 0x000000240864723c */ /* 0x000fee000004183c */
[----:B--2---:R-:W-:Y:S01]  /*3b10*/  F2FP.BF16.PACK_AB R10, R204, R207 ;  /* 0x000000cfcc0a723e */ /* 0x004fe200000010ff */
[----:B-1----:R-:W-:-:S04]  /*3b20*/  FFMA.FTZ R3, R116, c[0x0][0x2d0], -R0 ;  /* 0x0000b40074037a23 */ /* 0x002fc80000010800 */
[----:B------:R1:W-:Y:S02]  /*3b30*/  MUFU.EX2 R180, R3 ;  /* 0x0000000300b47308 */ /* 0x0003e40000000800 */
[----:B-1----:R-:W-:-:S06]  /*3b40*/  FFMA.FTZ R3, R117, c[0x0][0x2d0], -R0 ;  /* 0x0000b40075037a23 */ /* 0x002fcc0000010800 */
[----:B------:R1:W2:Y:S02]  /*3b50*/  MUFU.EX2 R181, R3 ;  /* 0x0000000300b57308 */ /* 0x0002a40000000800 */
[----:B-1----:R-:W-:Y:S01]  /*3b60*/  FFMA.FTZ R3, R118, c[0x0][0x2d0], -R0 ;  /* 0x0000b40076037a23 */ /* 0x002fe20000010800 */
[----:B--2---:R-:W-:-:S05]  /*3b70*/  F2FP.BF16.PACK_AB R9, R181, R180 ;  /* 0x000000b4b509723e */ /* 0x004fca00000010ff */
[----:B------:R1:W-:Y:S02]  /*3b80*/  MUFU.EX2 R250, R3 ;  /* 0x0000000300fa7308 */ /* 0x0003e40000000800 */
[----:B-1----:R-:W-:Y:S02]  /*3b90*/  FFMA.FTZ R3, R124, c[0x0][0x2d0], -R0 ;  /* 0x0000b4007c037a23 */ /* 0x002fe40000010800 */
[----:B------:R-:W-:-:S04]  /*3ba0*/  IMAD.MOV.U32 R124, RZ, RZ, R219 ;  /* 0x000000ffff7c7224 */ /* 0x000fc800078e00db */
[----:B------:R1:W2:Y:S01]  /*3bb0*/  MUFU.EX2 R248, R3 ;  /* 0x0000000300f87308 */ /* 0x0002a20000000800 */
[----:B------:R-:W-:Y:S01]  /*3bc0*/  F2FP.BF16.PACK_AB R8, R190, R124 ;  /* 0x0000007cbe08723e */ /* 0x000fe200000010ff */
[----:B-1----:R-:W-:Y:S01]  /*3bd0*/  FFMA.FTZ R3, R119, c[0x0][0x2d0], -R7 ;  /* 0x0000b40077037a23 */ /* 0x002fe20000010807 */
[----:B--2---:R-:W-:-:S05]  /*3be0*/  F2FP.BF16.PACK_AB R11, R248, R250 ;  /* 0x000000faf80b723e */ /* 0x004fca00000010ff */
[----:B------:R1:W-:Y:S02]  /*3bf0*/  MUFU.EX2 R251, R3 ;  /* 0x0000000300fb7308 */ /* 0x0003e40000000800 */
[C---:B------:R-:W-:Y:S08]  /*3c00*/  HMMA.16816.F32.BF16 R68, R8.reuse, R28, R56 ;  /* 0x0000001c0844723c */ /* 0x040ff00000041838 */
[----:B------:R-:W-:Y:S01]  /*3c10*/  HMMA.16816.F32.BF16 R32, R8, R30, R92 ;  /* 0x0000001e0820723c */ /* 0x000fe2000004185c */
[----:B-1----:R-:W-:-:S02]  /*3c20*/  FFMA.FTZ R3, R125, c[0x0][0x2d0], -R7 ;  /* 0x0000b4007d037a23 */ /* 0x002fc40000010807 */
[----:B------:R-:W-:Y:S02]  /*3c30*/  IMAD.MOV.U32 R125, RZ, RZ, R215 ;  /* 0x000000ffff7d7224 */ /* 0x000fe400078e00d7 */
[----:B------:R1:W-:Y:S03]  /*3c40*/  MUFU.EX2 R247, R3 ;  /* 0x0000000300f77308 */ /* 0x0003e60000000800 */
[----:B------:R-:W-:Y:S01]  /*3c50*/  HMMA.16816.F32.BF16 R64, R8, R16, R48 ;  /* 0x000000100840723c */ /* 0x000fe20000041830 */
[----:B------:R-:W-:Y:S02]  /*3c60*/  IMAD.MOV.U32 R95, RZ, RZ, R211 ;  /* 0x000000ffff5f7224 */ /* 0x000fe400078e00d3 */
[----:B------:R-:W-:-:S05]  /*3c70*/  IMAD.MOV.U32 R94, RZ, RZ, R210 ;  /* 0x000000ffff5e7224 */ /* 0x000fca00078e00d2 */
[----:B------:R-:W-:Y:S01]  /*3c80*/  HMMA.16816.F32.BF16 R120, R8, R36, R20 ;  /* 0x000000240878723c */ /* 0x000fe20000041814 */
[----:B------:R-:W2:Y:S01]  /*3c90*/  LDSM.16.MT88.4 R20, [R228+0x1100] ;  /* 0x00110000e414783b */ /* 0x000ea20000004200 */
[----:B-1----:R-:W-:-:S06]  /*3ca0*/  FFMA.FTZ R3, R126, c[0x0][0x2d0], -R7 ;  /* 0x0000b4007e037a23 */ /* 0x002fcc0000010807 */
[C---:B------:R-:W-:Y:S01]  /*3cb0*/  HMMA.16816.F32.BF16 R28, R8.reuse, R18, R88 ;  /* 0x00000012081c723c */ /* 0x040fe20000041858 */
[----:B------:R-:W-:Y:S01]  /*3cc0*/  IMAD.MOV.U32 R126, RZ, RZ, R218 ;  /* 0x000000ffff7e7224 */ /* 0x000fe200078e00da */
[----:B------:R-:W1:Y:S01]  /*3cd0*/  LDSM.16.MT88.4 R16, [R231+0x1100] ;  /* 0x00110000e710783b */ /* 0x000e620000004200 */
[----:B------:R3:W-:Y:S04]  /*3ce0*/  MUFU.EX2 R249, R3 ;  /* 0x0000000300f97308 */ /* 0x0007e80000000800 */
[----:B------:R-:W-:Y:S01]  /*3cf0*/  IMAD.MOV.U32 R91, RZ, RZ, R204 ;  /* 0x000000ffff5b7224 */ /* 0x000fe200078e00cc */
[----:B------:R-:W-:Y:S01]  /*3d00*/  HMMA.16816.F32.BF16 R52, R8, R24, R44 ;  /* 0x000000180834723c */ /* 0x000fe2000004182c */
[----:B------:R-:W-:-:S07]  /*3d10*/  IMAD.MOV.U32 R90, RZ, RZ, R203 ;  /* 0x000000ffff5a7224 */ /* 0x000fce00078e00cb */
[----:B------:R-:W-:Y:S01]  /*3d20*/  HMMA.16816.F32.BF16 R40, R8, R26, R96 ;  /* 0x0000001a0828723c */ /* 0x000fe20000041860 */
[----:B------:R-:W-:Y:S01]  /*3d30*/  LDSM.16.MT88.4 R24, [R230+0x1100] ;  /* 0x00110000e618783b */ /* 0x000fe20000004200 */
[----:B---3--:R-:W-:Y:S01]  /*3d40*/  FFMA.FTZ R3, R127, c[0x0][0x2d0], -R6 ;  /* 0x0000b4007f037a23 */ /* 0x008fe20000010806 */
[----:B------:R-:W-:-:S03]  /*3d50*/  MOV R127, R217 ;  /* 0x000000d9007f7202 */ /* 0x000fc60000000f00 */
[----:B------:R3:W-:Y:S02]  /*3d60*/  MUFU.EX2 R226, R3 ;  /* 0x0000000300e27308 */ /* 0x0007e40000000800 */
[----:B------:R-:W-:Y:S01]  /*3d70*/  HMMA.16816.F32.BF16 R36, R8, R38, R12 ;  /* 0x000000260824723c */ /* 0x000fe2000004180c */
[----:B------:R-:W4:Y:S01]  /*3d80*/  LDSM.16.MT88.4 R12, [R229+0x1100] ;  /* 0x00110000e50c783b */ /* 0x000f220000004200 */
[----:B---3--:R-:W-:Y:S02]  /*3d90*/  FFMA.FTZ R3, R133, c[0x0][0x2d0], -R6 ;  /* 0x0000b40085037a23 */ /* 0x008fe40000010806 */
[----:B------:R-:W-:Y:S02]  /*3da0*/  IMAD.MOV.U32 R133, RZ, RZ, R214 ;  /* 0x000000ffff857224 */ /* 0x000fe400078e00d6 */
[----:B------:R3:W1:Y:S02]  /*3db0*/  MUFU.EX2 R225, R3 ;  /* 0x0000000300e17308 */ /* 0x0006640000000800 */
[----:B---3--:R-:W-:Y:S01]  /*3dc0*/  FFMA.FTZ R3, R136, c[0x0][0x2d0], -R6 ;  /* 0x0000b40088037a23 */ /* 0x008fe20000010806 */
[----:B------:R-:W-:-:S02]  /*3dd0*/  MOV R136, R213 ;  /* 0x000000d500887202 */ /* 0x000fc40000000f00 */
[----:B-1----:R-:W-:-:S03]  /*3de0*/  F2FP.BF16.PACK_AB R8, R225, R226 ;  /* 0x000000e2e108723e */ /* 0x002fc600000010ff */
[----:B------:R1:W-:Y:S02]  /*3df0*/  MUFU.EX2 R223, R3 ;  /* 0x0000000300df7308 */ /* 0x0003e40000000800 */
[----:B-1----:R-:W-:Y:S02]  /*3e00*/  FFMA.FTZ R3, R137, c[0x0][0x2d0], -R6 ;  /* 0x0000b40089037a23 */ /* 0x002fe40000010806 */
[----:B------:R-:W-:-:S04]  /*3e10*/  IMAD.MOV.U32 R137, RZ, RZ, R212 ;  /* 0x000000ffff897224 */ /* 0x000fc800078e00d4 */
[----:B------:R1:W3:Y:S02]  /*3e20*/  MUFU.EX2 R222, R3 ;  /* 0x0000000300de7308 */ /* 0x0002e40000000800 */
[----:B-1----:R-:W-:Y:S01]  /*3e30*/  FFMA.FTZ R3, R138, c[0x0][0x2d0], -R5 ;  /* 0x0000b4008a037a23 */ /* 0x002fe20000010805 */
[----:B---3--:R-:W-:Y:S01]  /*3e40*/  F2FP.BF16.PACK_AB R10, R222, R223 ;  /* 0x000000dfde0a723e */ /* 0x008fe200000010ff */
[----:B------:R-:W-:-:S04]  /*3e50*/  IMAD.MOV.U32 R138, RZ, RZ, R208 ;  /* 0x000000ffff8a7224 */ /* 0x000fc800078e00d0 */
[----:B------:R1:W-:Y:S02]  /*3e60*/  MUFU.EX2 R220, R3 ;  /* 0x0000000300dc7308 */ /* 0x0003e40000000800 */
[----:B-1----:R-:W-:Y:S02]  /*3e70*/  FFMA.FTZ R3, R140, c[0x0][0x2d0], -R5 ;  /* 0x0000b4008c037a23 */ /* 0x002fe40000010805 */
[----:B------:R-:W-:-:S04]  /*3e80*/  IMAD.MOV.U32 R140, RZ, RZ, R199 ;  /* 0x000000ffff8c7224 */ /* 0x000fc800078e00c7 */
[----:B------:R1:W3:Y:S02]  /*3e90*/  MUFU.EX2 R219, R3 ;  /* 0x0000000300db7308 */ /* 0x0002e40000000800 */
[----:B-1----:R-:W-:Y:S01]  /*3ea0*/  FFMA.FTZ R3, R141, c[0x0][0x2d0], -R5 ;  /* 0x0000b4008d037a23 */ /* 0x002fe20000010805 */
[----:B---3--:R-:W-:Y:S02]  /*3eb0*/  F2FP.BF16.PACK_AB R9, R219, R220 ;  /* 0x000000dcdb09723e */ /* 0x008fe400000010ff */
[----:B------:R-:W-:-:S03]  /*3ec0*/  MOV R141, R201 ;  /* 0x000000c9008d7202 */ /* 0x000fc60000000f00 */
[----:B------:R1:W-:Y:S02]  /*3ed0*/  MUFU.EX2 R218, R3 ;  /* 0x0000000300da7308 */ /* 0x0003e40000000800 */
[----:B-1----:R-:W-:-:S06]  /*3ee0*/  FFMA.FTZ R3, R142, c[0x0][0x2d0], -R5 ;  /* 0x0000b4008e037a23 */ /* 0x002fcc0000010805 */
[----:B------:R1:W3:Y:S02]  /*3ef0*/  MUFU.EX2 R217, R3 ;  /* 0x0000000300d97308 */ /* 0x0002e40000000800 */
[----:B-1----:R-:W-:Y:S01]  /*3f00*/  FFMA.FTZ R3, R149, c[0x0][0x2d0], -R0 ;  /* 0x0000b40095037a23 */ /* 0x002fe20000010800 */
[----:B---3--:R-:W-:Y:S01]  /*3f10*/  F2FP.BF16.PACK_AB R11, R217, R218 ;  /* 0x000000dad90b723e */ /* 0x008fe200000010ff */
[----:B------:R-:W-:-:S04]  /*3f20*/  IMAD.MOV.U32 R149, RZ, RZ, R91 ;  /* 0x000000ffff957224 */ /* 0x000fc800078e005b */
[----:B------:R1:W-:Y:S02]  /*3f30*/  MUFU.EX2 R215, R3 ;  /* 0x0000000300d77308 */ /* 0x0003e40000000800 */
[C---:B--2---:R-:W-:Y:S08]  /*3f40*/  HMMA.16816.F32.BF16 R48, R8.reuse, R20, R112 ;  /* 0x000000140830723c */ /* 0x044ff00000041870 */
[----:B------:R-:W-:Y:S01]  /*3f50*/  HMMA.16816.F32.BF16 R56, R8, R18, R80 ;  /* 0x000000120838723c */ /* 0x000fe20000041850 */
[----:B-1----:R-:W-:Y:S01]  /*3f60*/  FFMA.FTZ R3, R148, c[0x0][0x2d0], -R0 ;  /* 0x0000b40094037a23 */ /* 0x002fe20000010800 */
[----:B------:R-:W-:-:S03]  /*3f70*/  MOV R148, R197 ;  /* 0x000000c500947202 */ /* 0x000fc60000000f00 */
[----:B------:R1:W2:Y:S03]  /*3f80*/  MUFU.EX2 R216, R3 ;  /* 0x0000000300d87308 */ /* 0x0002a60000000800 */
[C---:B------:R-:W-:Y:S08]  /*3f90*/  HMMA.16816.F32.BF16 R60, R8.reuse, R16, R108 ;  /* 0x00000010083c723c */ /* 0x040ff0000004186c */
[----:B----4-:R-:W-:Y:S01]  /*3fa0*/  HMMA.16816.F32.BF16 R112, R8, R12, R104 ;  /* 0x0000000c0870723c */ /* 0x010fe20000041868 */
[----:B-1----:R-:W-:-:S07]  /*3fb0*/  FFMA.FTZ R3, R143, c[0x0][0x2d0], -R0 ;  /* 0x0000b4008f037a23 */ /* 0x002fce0000010800 */
[C---:B------:R-:W-:Y:S01]  /*3fc0*/  HMMA.16816.F32.BF16 R116, R8.reuse, R24, R100 ;  /* 0x000000180874723c */ /* 0x040fe20000041864 */
[----:B------:R-:W-:Y:S01]  /*3fd0*/  IMAD.MOV.U32 R143, RZ, RZ, R207 ;  /* 0x000000ffff8f7224 */ /* 0x000fe200078e00cf */
[----:B------:R1:W-:Y:S06]  /*3fe0*/  MUFU.EX2 R214, R3 ;  /* 0x0000000300d67308 */ /* 0x0003ec0000000800 */
[C---:B------:R-:W-:Y:S08]  /*3ff0*/  HMMA.16816.F32.BF16 R44, R8.reuse, R22, R84 ;  /* 0x00000016082c723c */ /* 0x040ff00000041854 */
[----:B------:R-:W-:Y:S01]  /*4000*/  HMMA.16816.F32.BF16 R76, R8, R14, R76 ;  /* 0x0000000e084c723c */ /* 0x000fe2000004184c */
[----:B-1----:R-:W-:Y:S01]  /*4010*/  FFMA.FTZ R3, R150, c[0x0][0x2d0], -R0 ;  /* 0x0000b40096037a23 */ /* 0x002fe20000010800 */
[----:B------:R-:W-:-:S03]  /*4020*/  MOV R150, R206 ;  /* 0x000000ce00967202 */ /* 0x000fc60000000f00 */
[----:B------:R1:W3:Y:S03]  /*4030*/  MUFU.EX2 R213, R3 ;  /* 0x0000000300d57308 */ /* 0x0002e60000000800 */
[----:B------:R-:W-:Y:S07]  /*4040*/  HMMA.16816.F32.BF16 R80, R8, R26, R72 ;  /* 0x0000001a0850723c */ /* 0x000fee0000041848 */
[----:B------:R-:W-:-:S02]  /*4050*/  F2FP.BF16.PACK_AB R8, R251, R235 ;  /* 0x000000ebfb08723e */ /* 0x000fc400000010ff */
[----:B--2---:R-:W-:Y:S02]  /*4060*/  F2FP.BF16.PACK_AB R9, R216, R215 ;  /* 0x000000d7d809723e */ /* 0x004fe400000010ff */
[----:B------:R-:W-:Y:S01]  /*4070*/  F2FP.BF16.PACK_AB R10, R249, R247 ;  /* 0x000000f7f90a723e */ /* 0x000fe200000010ff */
[----:B-1----:R-:W-:Y:S01]  /*4080*/  FFMA.FTZ R3, R144, c[0x0][0x2d0], -R6 ;  /* 0x0000b40090037a23 */ /* 0x002fe20000010806 */
[----:B---3--:R-:W-:Y:S01]  /*4090*/  F2FP.BF16.PACK_AB R11, R213, R214 ;  /* 0x000000d6d50b723e */ /* 0x008fe200000010ff */
[----:B------:R-:W-:Y:S01]  /*40a0*/  IMAD.MOV.U32 R144, RZ, RZ, R136 ;  /* 0x000000ffff907224 */ /* 0x000fe200078e0088 */
[----:B------:R-:W-:Y:S01]  /*40b0*/  MOV R136, R125 ;  /* 0x0000007d00887202 */ /* 0x000fe20000000f00 */
[----:B------:R1:W-:Y:S01]  /*40c0*/  MUFU.EX2 R212, R3 ;  /* 0x0000000300d47308 */ /* 0x0003e20000000800 */
[----:B------:R-:W-:-:S03]  /*40d0*/  IMAD.MOV.U32 R125, RZ, RZ, R205 ;  /* 0x000000ffff7d7224 */ /* 0x000fc600078e00cd */
[----:B------:R-:W-:Y:S01]  /*40e0*/  HMMA.16816.F32.BF16 R84, R8, R22, R32 ;  /* 0x000000160854723c */ /* 0x000fe20000041820 */
[----:B------:R-:W-:Y:S02]  /*40f0*/  IMAD.MOV.U32 R142, RZ, RZ, R125 ;  /* 0x000000ffff8e7224 */ /* 0x000fe400078e007d */
[----:B------:R-:W-:-:S05]  /*4100*/  IMAD.MOV.U32 R125, RZ, RZ, R200 ;  /* 0x000000ffff7d7224 */ /* 0x000fca00078e00c8 */
[C---:B------:R-:W-:Y:S01]  /*4110*/  HMMA.16816.F32.BF16 R32, R8.reuse, R16, R64 ;  /* 0x000000100820723c */ /* 0x040fe20000041840 */
[--C-:B-1----:R-:W-:Y:S02]  /*4120*/  FFMA.FTZ R3, R146, c[0x0][0x2d0], -R6.reuse ;  /* 0x0000b40092037a23 */ /* 0x102fe40000010806 */
[----:B------:R-:W-:Y:S02]  /*4130*/  IMAD.MOV.U32 R146, RZ, RZ, R137 ;  /* 0x000000ffff927224 */ /* 0x000fe400078e0089 */
[----:B------:R1:W2:Y:S01]  /*4140*/  MUFU.EX2 R211, R3 ;  /* 0x0000000300d37308 */ /* 0x0002a20000000800 */
[----:B------:R-:W-:Y:S02]  /*4150*/  IMAD.MOV.U32 R137, RZ, RZ, R209 ;  /* 0x000000ffff897224 */ /* 0x000fe400078e00d1 */
[C---:B------:R-:W-:Y:S01]  /*4160*/  HMMA.16816.F32.BF16 R28, R8.reuse, R18, R28 ;  /* 0x00000012081c723c */ /* 0x040fe2000004181c */
[----:B------:R-:W3:Y:S07]  /*4170*/  LDSM.16.MT88.4 R16, [R228+0x1900] ;  /* 0x00190000e410783b */ /* 0x000eee0000004200 */
[----:B------:R-:W-:Y:S01]  /*4180*/  HMMA.16816.F32.BF16 R96, R8, R24, R120 ;  /* 0x000000180860723c */ /* 0x000fe20000041878 */
[----:B-1----:R-:W-:-:S06]  /*4190*/  FFMA.FTZ R3, R145, c[0x0][0x2d0], -R6 ;  /* 0x0000b40091037a23 */ /* 0x002fcc0000010806 */
[----:B------:R-:W-:Y:S01]  /*41a0*/  MOV R123, R138 ;  /* 0x0000008a007b7202 */ /* 0x000fe20000000f00 */
[----:B------:R-:W-:Y:S01]  /*41b0*/  IMAD.MOV.U32 R145, RZ, RZ, R95 ;  /* 0x000000ffff917224 */ /* 0x000fe200078e005f */
[C---:B------:R-:W-:Y:S01]  /*41c0*/  HMMA.16816.F32.BF16 R100, R8.reuse, R20, R68 ;  /* 0x000000140864723c */ /* 0x040fe20000041844 */
[----:B------:R1:W-:Y:S01]  /*41d0*/  MUFU.EX2 R210, R3 ;  /* 0x0000000300d27308 */ /* 0x0003e20000000800 */
[----:B------:R-:W-:Y:S01]  /*41e0*/  IMAD.MOV.U32 R121, RZ, RZ, R150 ;  /* 0x000000ffff797224 */ /* 0x000fe200078e0096 */
[----:B------:R-:W-:Y:S01]  /*41f0*/  LDSM.16.MT88.4 R20, [R229+0x1900] ;  /* 0x00190000e514783b */ /* 0x000fe20000004200 */
[----:B------:R-:W-:Y:S02]  /*4200*/  IMAD.MOV.U32 R150, RZ, RZ, R194 ;  /* 0x000000ffff967224 */ /* 0x000fe400078e00c2 */
[----:B------:R-:W-:Y:S01]  /*4210*/  IMAD.MOV.U32 R122, RZ, RZ, R143 ;  /* 0x000000ffff7a7224 */ /* 0x000fe200078e008f */
[----:B------:R-:W-:Y:S01]  /*4220*/  MOV R143, R193 ;  /* 0x000000c1008f7202 */ /* 0x000fe20000000f00 */
[----:B------:R-:W-:Y:S01]  /*4230*/  HMMA.16816.F32.BF16 R68, R8, R12, R52 ;  /* 0x0000000c0844723c */ /* 0x000fe20000041834 */
[----:B------:R-:W-:-:S07]  /*4240*/  IMAD.MOV.U32 R120, RZ, RZ, R137 ;  /* 0x000000ffff787224 */ /* 0x000fce00078e0089 */
[C---:B------:R-:W-:Y:S01]  /*4250*/  HMMA.16816.F32.BF16 R72, R8.reuse, R14, R40 ;  /* 0x0000000e0848723c */ /* 0x040fe20000041828 */
[----:B-1----:R-:W-:Y:S01]  /*4260*/  FFMA.FTZ R3, R147, c[0x0][0x2d0], -R6 ;  /* 0x0000b40093037a23 */ /* 0x002fe20000010806 */
[----:B------:R-:W-:Y:S01]  /*4270*/  MOV R147, R94 ;  /* 0x0000005e00937202 */ /* 0x000fe20000000f00 */
[----:B------:R-:W-:Y:S02]  /*4280*/  LDSM.16.MT88.4 R12, [R231+0x1900] ;  /* 0x00190000e70c783b */ /* 0x000fe40000004200 */
[----:B------:R1:W4:Y:S03]  /*4290*/  MUFU.EX2 R209, R3 ;  /* 0x0000000300d17308 */ /* 0x0003260000000800 */
[----:B------:R-:W-:Y:S01]  /*42a0*/  HMMA.16816.F32.BF16 R92, R8, R26, R36 ;  /* 0x0000001a085c723c */ /* 0x000fe20000041824 */
[----:B------:R-:W3:Y:S06]  /*42b0*/  LDSM.16.MT88.4 R24, [R230+0x1900] ;  /* 0x00190000e618783b */ /* 0x000eec0000004200 */
[----:B--2---:R-:W-:Y:S01]  /*42c0*/  F2FP.BF16.PACK_AB R8, R211, R212 ;  /* 0x000000d4d308723e */ /* 0x004fe200000010ff */
[----:B-1----:R-:W-:Y:S01]  /*42d0*/  FFMA.FTZ R3, R151, c[0x0][0x2d0], -R5 ;  /* 0x0000b40097037a23 */ /* 0x002fe20000010805 */
[----:B------:R-:W-:-:S02]  /*42e0*/  MOV R151, R202 ;  /* 0x000000ca00977202 */ /* 0x000fc40000000f00 */
[----:B----4-:R-:W-:Y:S01]  /*42f0*/  F2FP.BF16.PACK_AB R10, R209, R210 ;  /* 0x000000d2d10a723e */ /* 0x010fe200000010ff */
[----:B------:R1:W-:Y:S02]  /*4300*/  MUFU.EX2 R208, R3 ;  /* 0x0000000300d07308 */ /* 0x0003e40000000800 */
[----:B-1----:R-:W-:Y:S01]  /*4310*/  FFMA.FTZ R3, R153, c[0x0][0x2d0], -R5 ;  /* 0x0000b40099037a23 */ /* 0x002fe20000010805 */
[----:B------:R-:W-:-:S05]  /*4320*/  MOV R153, R196 ;  /* 0x000000c400997202 */ /* 0x000fca0000000f00 */
[----:B------:R1:W2:Y:S02]  /*4330*/  MUFU.EX2 R207, R3 ;  /* 0x0000000300cf7308 */ /* 0x0002a40000000800 */
[----:B-1----:R-:W-:Y:S01]  /*4340*/  FFMA.FTZ R3, R152, c[0x0][0x2d0], -R5 ;  /* 0x0000b40098037a23 */ /* 0x002fe20000010805 */
[----:B--2---:R-:W-:Y:S01]  /*4350*/  F2FP.BF16.PACK_AB R9, R207, R208 ;  /* 0x000000d0cf09723e */ /* 0x004fe200000010ff */
[----:B------:R-:W-:-:S04]  /*4360*/  IMAD.MOV.U32 R152, RZ, RZ, R133 ;  /* 0x000000ffff987224 */ /* 0x000fc800078e0085 */
[----:B------:R1:W-:Y:S02]  /*4370*/  MUFU.EX2 R205, R3 ;  /* 0x0000000300cd7308 */ /* 0x0003e40000000800 */
[----:B-1----:R-:W-:Y:S02]  /*4380*/  FFMA.FTZ R3, R154, c[0x0][0x2d0], -R5 ;  /* 0x0000b4009a037a23 */ /* 0x002fe40000010805 */
[----:B------:R-:W-:-:S04]  /*4390*/  IMAD.MOV.U32 R154, RZ, RZ, R136 ;  /* 0x000000ffff9a7224 */ /* 0x000fc800078e0088 */
[----:B------:R1:W2:Y:S02]  /*43a0*/  MUFU.EX2 R206, R3 ;  /* 0x0000000300ce7308 */ /* 0x0002a40000000800 */
[----:B-1----:R-:W-:Y:S01]  /*43b0*/  FFMA.FTZ R3, R156, c[0x0][0x2d0], -R7 ;  /* 0x0000b4009c037a23 */ /* 0x002fe20000010807 */
[----:B--2---:R-:W-:Y:S01]  /*43c0*/  F2FP.BF16.PACK_AB R11, R206, R205 ;  /* 0x000000cdce0b723e */ /* 0x004fe200000010ff */
[----:B------:R-:W-:-:S04]  /*43d0*/  IMAD.MOV.U32 R156, RZ, RZ, R189 ;  /* 0x000000ffff9c7224 */ /* 0x000fc800078e00bd */
[----:B------:R1:W-:Y:S02]  /*43e0*/  MUFU.EX2 R204, R3 ;  /* 0x0000000300cc7308 */ /* 0x0003e40000000800 */
[C---:B---3--:R-:W-:Y:S08]  /*43f0*/  HMMA.16816.F32.BF16 R108, R8.reuse, R16, R48 ;  /* 0x00000010086c723c */ /* 0x048ff00000041830 */
[----:B------:R-:W-:Y:S01]  /*4400*/  HMMA.16816.F32.BF16 R48, R8, R24, R116 ;  /* 0x000000180830723c */ /* 0x000fe20000041874 */
[----:B-1----:R-:W-:Y:S01]  /*4410*/  FFMA.FTZ R3, R155, c[0x0][0x2d0], -R7 ;  /* 0x0000b4009b037a23 */ /* 0x002fe20000010807 */
[----:B------:R-:W-:-:S05]  /*4420*/  MOV R155, R190 ;  /* 0x000000be009b7202 */ /* 0x000fca0000000f00 */
[----:B------:R-:W-:Y:S01]  /*4430*/  IMAD.MOV.U32 R119, RZ, RZ, R151 ;  /* 0x000000ffff777224 */ /* 0x000fe200078e0097 */
[----:B------:R1:W2:Y:S01]  /*4440*/  MUFU.EX2 R203, R3 ;  /* 0x0000000300cb7308 */ /* 0x0002a20000000800 */
[----:B------:R-:W-:Y:S01]  /*4450*/  IMAD.MOV.U32 R151, RZ, RZ, R195 ;  /* 0x000000ffff977224 */ /* 0x000fe200078e00c3 */
[----:B------:R-:W-:Y:S01]  /*4460*/  HMMA.16816.F32.BF16 R64, R8, R14, R56 ;  /* 0x0000000e0840723c */ /* 0x000fe20000041838 */
[----:B------:R-:W-:Y:S02]  /*4470*/  IMAD.MOV.U32 R118, RZ, RZ, R192 ;  /* 0x000000ffff767224 */ /* 0x000fe400078e00c0 */
[----:B------:R-:W-:-:S05]  /*4480*/  IMAD.MOV.U32 R117, RZ, RZ, R188 ;  /* 0x000000ffff757224 */ /* 0x000fca00078e00bc */
[----:B------:R-:W-:Y:S01]  /*4490*/  HMMA.16816.F32.BF16 R56, R8, R20, R112 ;  /* 0x000000140838723c */ /* 0x000fe20000041870 */
[----:B-1----:R-:W-:Y:S02]  /*44a0*/  FFMA.FTZ R3, R157, c[0x0][0x2d0], -R7 ;  /* 0x0000b4009d037a23 */ /* 0x002fe40000010807 */
[----:B------:R-:W-:-:S05]  /*44b0*/  IMAD.MOV.U32 R157, RZ, RZ, R191 ;  /* 0x000000ffff9d7224 */ /* 0x000fca00078e00bf */
[C---:B------:R-:W-:Y:S01]  /*44c0*/  HMMA.16816.F32.BF16 R104, R8.reuse, R18, R44 ;  /* 0x000000120868723c */ /* 0x040fe2000004182c */
[----:B------:R1:W-:Y:S07]  /*44d0*/  MUFU.EX2 R202, R3 ;  /* 0x0000000300ca7308 */ /* 0x0003ee0000000800 */
[C---:B------:R-:W-:Y:S08]  /*44e0*/  HMMA.16816.F32.BF16 R52, R8.reuse, R22, R76 ;  /* 0x000000160834723c */ /* 0x040ff0000004184c */
[----:B------:R-:W-:Y:S01]  /*44f0*/  HMMA.16816.F32.BF16 R40, R8, R26, R80 ;  /* 0x0000001a0828723c */ /* 0x000fe20000041850 */
[----:B-1----:R-:W-:-:S02]  /*4500*/  FFMA.FTZ R3, R158, c[0x0][0x2d0], -R7 ;  /* 0x0000b4009e037a23 */ /* 0x002fc40000010807 */
[----:B------:R-:W-:Y:S02]  /*4510*/  IMAD.MOV.U32 R158, RZ, RZ, R90 ;  /* 0x000000ffff9e7224 */ /* 0x000fe400078e005a */
[----:B------:R1:W3:Y:S03]  /*4520*/  MUFU.EX2 R201, R3 ;  /* 0x0000000300c97308 */ /* 0x0002e60000000800 */
[----:B------:R-:W-:Y:S07]  /*4530*/  HMMA.16816.F32.BF16 R88, R8, R12, R60 ;  /* 0x0000000c0858723c */ /* 0x000fee000004183c */
[----:B--2---:R-:W-:Y:S01]  /*4540*/  F2FP.BF16.PACK_AB R8, R203, R204 ;  /* 0x000000cccb08723e */ /* 0x004fe200000010ff */
[----:B-1----:R-:W-:Y:S01]  /*4550*/  FFMA.FTZ R3, R159, c[0x0][0x2d0], -R0 ;  /* 0x0000b4009f037a23 */ /* 0x002fe20000010800 */
[----:B---3--:R-:W-:Y:S01]  /*4560*/  F2FP.BF16.PACK_AB R10, R201, R202 ;  /* 0x000000cac90a723e */ /* 0x008fe200000010ff */
[----:B------:R-:W-:-:S02]  /*4570*/  IMAD.MOV.U32 R159, RZ, RZ, R198 ;  /* 0x000000ffff9f7224 */ /* 0x000fc400078e00c6 */
[----:B------:R1:W-:Y:S02]  /*4580*/  MUFU.EX2 R200, R3 ;  /* 0x0000000300c87308 */ /* 0x0003e40000000800 */
[----:B-1----:R-:W-:-:S06]  /*4590*/  FFMA.FTZ R3, R161, c[0x0][0x2d0], -R0 ;  /* 0x0000b400a1037a23 */ /* 0x002fcc0000010800 */
[----:B------:R1:W2:Y:S02]  /*45a0*/  MUFU.EX2 R199, R3 ;  /* 0x0000000300c77308 */ /* 0x0002a40000000800 */
[----:B-1----:R-:W-:Y:S01]  /*45b0*/  FFMA.FTZ R3, R160, c[0x0][0x2d0], -R0 ;  /* 0x0000b400a0037a23 */ /* 0x002fe20000010800 */
[----:B--2---:R-:W-:-:S05]  /*45c0*/  F2FP.BF16.PACK_AB R9, R199, R200 ;  /* 0x000000c8c709723e */ /* 0x004fca00000010ff */
[----:B------:R1:W-:Y:S02]  /*45d0*/  MUFU.EX2 R198, R3 ;  /* 0x0000000300c67308 */ /* 0x0003e40000000800 */
[----:B-1----:R-:W-:-:S06]  /*45e0*/  FFMA.FTZ R3, R162, c[0x0][0x2d0], -R0 ;  /* 0x0000b400a2037a23 */ /* 0x002fcc0000010800 */
[----:B------:R1:W2:Y:S02]  /*45f0*/  MUFU.EX2 R197, R3 ;  /* 0x0000000300c57308 */ /* 0x0002a40000000800 */
[----:B-1----:R-:W-:Y:S01]  /*4600*/  FFMA.FTZ R3, R128, c[0x0][0x2d0], -R7 ;  /* 0x0000b40080037a23 */ /* 0x002fe20000010807 */
[----:B--2---:R-:W-:-:S05]  /*4610*/  F2FP.BF16.PACK_AB R11, R197, R198 ;  /* 0x000000c6c50b723e */ /* 0x004fca00000010ff */
[----:B------:R1:W-:Y:S02]  /*4620*/  MUFU.EX2 R195, R3 ;  /* 0x0000000300c37308 */ /* 0x0003e40000000800 */
[C---:B------:R-:W-:Y:S08]  /*4630*/  HMMA.16816.F32.BF16 R32, R8.reuse, R12, R32 ;  /* 0x0000000c0820723c */ /* 0x040ff00000041820 */
[----:B------:R-:W-:Y:S01]  /*4640*/  HMMA.16816.F32.BF16 R60, R8, R14, R28 ;  /* 0x0000000e083c723c */ /* 0x000fe2000004181c */
[----:B------:R-:W2:Y:S01]  /*4650*/  LDSM.16.MT88.4 R12, [R231+0x2100] ;  /* 0x00210000e70c783b */ /* 0x000ea20000004200 */
[----:B-1----:R-:W-:-:S03]  /*4660*/  FFMA.FTZ R3, R130, c[0x0][0x2d0], -R6 ;  /* 0x0000b40082037a23 */ /* 0x002fc60000010806 */
[----:B------:R-:W-:Y:S01]  /*4670*/  LDSM.16.MT88.4 R28, [R230+0x2100] ;  /* 0x00210000e61c783b */ /* 0x000fe20000004200 */
[----:B------:R1:W-:Y:S02]  /*4680*/  MUFU.EX2 R196, R3 ;  /* 0x0000000300c47308 */ /* 0x0003e40000000800 */
[C---:B------:R-:W-:Y:S08]  /*4690*/  HMMA.16816.F32.BF16 R44, R8.reuse, R16, R100 ;  /* 0x00000010082c723c */ /* 0x040ff00000041864 */
[----:B------:R-:W-:Y:S01]  /*46a0*/  HMMA.16816.F32.BF16 R36, R8, R18, R84 ;  /* 0x000000120824723c */ /* 0x000fe20000041854 */
[----:B------:R-:W3:Y:S01]  /*46b0*/  LDSM.16.MT88.4 R16, [R228+0x2100] ;  /* 0x00210000e410783b */ /* 0x000ee20000004200 */
[----:B-1----:R-:W-:-:S06]  /*46c0*/  FFMA.FTZ R3, R131, c[0x0][0x2d0], -R6 ;  /* 0x0000b40083037a23 */ /* 0x002fcc0000010806 */
[C---:B------:R-:W-:Y:S01]  /*46d0*/  HMMA.16816.F32.BF16 R68, R8.reuse, R20, R68 ;  /* 0x000000140844723c */ /* 0x040fe20000041844 */
[----:B------:R1:W4:Y:S07]  /*46e0*/  MUFU.EX2 R194, R3 ;  /* 0x0000000300c27308 */ /* 0x00032e0000000800 */
[C---:B------:R-:W-:Y:S01]  /*46f0*/  HMMA.16816.F32.BF16 R72, R8.reuse, R22, R72 ;  /* 0x000000160848723c */ /* 0x040fe20000041848 */
[----:B------:R-:W2:Y:S07]  /*4700*/  LDSM.16.MT88.4 R20, [R229+0x2100] ;  /* 0x00210000e514783b */ /* 0x000eae0000004200 */
[----:B------:R-:W-:Y:S01]  /*4710*/  HMMA.16816.F32.BF16 R76, R8, R24, R96 ;  /* 0x00000018084c723c */ /* 0x000fe20000041860 */
[----:B-1----:R-:W-:-:S04]  /*4720*/  FFMA.FTZ R3, R129, c[0x0][0x2d0], -R6 ;  /* 0x0000b40081037a23 */ /* 0x002fc80000010806 */
[----:B------:R1:W-:Y:S03]  /*4730*/  MUFU.EX2 R193, R3 ;  /* 0x0000000300c17308 */ /* 0x0003e60000000800 */
[----:B------:R-:W-:Y:S01]  /*4740*/  HMMA.16816.F32.BF16 R80, R8, R26, R92 ;  /* 0x0000001a0850723c */ /* 0x000fe2000004185c */
[----:B------:R-:W-:Y:S06]  /*4750*/  LDSM.16.MT88.4 R24, [R228+0x2900] ;  /* 0x00290000e418783b */ /* 0x000fec0000004200 */
[----:B----4-:R-:W-:Y:S01]  /*4760*/  F2FP.BF16.PACK_AB R8, R194, R196 ;  /* 0x000000c4c208723e */ /* 0x010fe200000010ff */
[----:B-1----:R-:W-:-:S04]  /*4770*/  FFMA.FTZ R3, R163, c[0x0][0x2d0], -R6 ;  /* 0x0000b400a3037a23 */ /* 0x002fc80000010806 */
[----:B------:R1:W4:Y:S02]  /*4780*/  MUFU.EX2 R192, R3 ;  /* 0x0000000300c07308 */ /* 0x0003240000000800 */
[----:B-1----:R-:W-:Y:S01]  /*4790*/  FFMA.FTZ R3, R164, c[0x0][0x2d0], -R5 ;  /* 0x0000b400a4037a23 */ /* 0x002fe20000010805 */
[----:B----4-:R-:W-:-:S05]  /*47a0*/  F2FP.BF16.PACK_AB R10, R192, R193 ;  /* 0x000000c1c00a723e */ /* 0x010fca00000010ff */
[----:B------:R1:W-:Y:S02]  /*47b0*/  MUFU.EX2 R191, R3 ;  /* 0x0000000300bf7308 */ /* 0x0003e40000000800 */
[----:B-1----:R-:W-:-:S06]  /*47c0*/  FFMA.FTZ R3, R166, c[0x0][0x2d0], -R5 ;  /* 0x0000b400a6037a23 */ /* 0x002fcc0000010805 */
        /* <DEDUP_REMOVED lines=8> */
[----:B------:R1:W4:Y:S02]  /*4850*/  MUFU.EX2 R138, R3 ;  /* 0x00000003008a7308 */ /* 0x0003240000000800 */
[C---:B--2---:R-:W-:Y:S08]  /*4860*/  HMMA.16816.F32.BF16 R160, R8.reuse, R12, R88 ;  /* 0x0000000c08a0723c */ /* 0x044ff00000041858 */
[----:B------:R-:W-:Y:S01]  /*4870*/  HMMA.16816.F32.BF16 R164, R8, R14, R64 ;  /* 0x0000000e08a4723c */ /* 0x000fe20000041840 */
[----:B-1----:R-:W-:-:S04]  /*4880*/  FFMA.FTZ R3, R168, c[0x0][0x2d0], -R7 ;  /* 0x0000b400a8037a23 */ /* 0x002fc80000010807 */
        /* <DEDUP_REMOVED lines=11> */
[----:B----4-:R-:W-:-:S02]  /*4940*/  F2FP.BF16.PACK_AB R8, R138, R195 ;  /* 0x000000c38a08723e */ /* 0x010fc400000010ff */
        /* <DEDUP_REMOVED lines=15> */
[----:B-1----:R-:W-:-:S04]  /*4a40*/  FFMA.FTZ R3, R175, c[0x0][0x2d0], -R7 ;  /* 0x0000b400af037a23 */ /* 0x002fc80000010807 */
[----:B------:R1:W-:Y:S03]  /*4a50*/  MUFU.EX2 R101, R3 ;  /* 0x0000000300657308 */ /* 0x0003e60000000800 */
[C---:B------:R-:W-:Y:S08]  /*4a60*/  HMMA.16816.F32.BF16 R32, R8.reuse, R20, R68 ;  /* 0x000000140820723c */ /* 0x040ff00000041844 */
[----:B------:R-:W-:Y:S01]  /*4a70*/  HMMA.16816.F32.BF16 R52, R8, R18, R36 ;  /* 0x000000120834723c */ /* 0x000fe20000041824 */
[----:B------:R-:W-:Y:S01]  /*4a80*/  LDSM.16.MT88.4 R16, [R229+0x2900] ;  /* 0x00290000e510783b */ /* 0x000fe20000004200 */
[----:B-1----:R-:W-:-:S06]  /*4a90*/  FFMA.FTZ R3, R174, c[0x0][0x2d0], -R7 ;  /* 0x0000b400ae037a23 */ /* 0x002fcc0000010807 */
[----:B------:R-:W-:Y:S01]  /*4aa0*/  HMMA.16816.F32.BF16 R40, R8, R14, R60 ;  /* 0x0000000e0828723c */ /* 0x000fe2000004183c */
[----:B------:R-:W-:Y:S01]  /*4ab0*/  LDSM.16.MT88.4 R12, [R230+0x2900] ;  /* 0x00290000e60c783b */ /* 0x000fe20000004200 */
[----:B------:R1:W-:Y:S02]  /*4ac0*/  MUFU.EX2 R103, R3 ;  /* 0x0000000300677308 */ /* 0x0003e40000000800 */
[----:B-1----:R-:W-:-:S06]  /*4ad0*/  FFMA.FTZ R3, R245, c[0x0][0x2d0], -R6 ;  /* 0x0000b400f5037a23 */ /* 0x002fcc0000010806 */
[----:B------:R1:W-:Y:S02]  /*4ae0*/  MUFU.EX2 R100, R3 ;  /* 0x0000000300647308 */ /* 0x0003e40000000800 */
[----:B-1----:R-:W-:-:S06]  /*4af0*/  FFMA.FTZ R3, R246, c[0x0][0x2d0], -R6 ;  /* 0x0000b400f6037a23 */ /* 0x002fcc0000010806 */
[----:B------:R1:W2:Y:S02]  /*4b00*/  MUFU.EX2 R99, R3 ;  /* 0x0000000300637308 */ /* 0x0002a40000000800 */
[----:B-1----:R-:W-:-:S06]  /*4b10*/  FFMA.FTZ R3, R227, c[0x0][0x2d0], -R6 ;  /* 0x0000b400e3037a23 */ /* 0x002fcc0000010806 */
[----:B------:R1:W-:Y:S02]  /*4b20*/  MUFU.EX2 R98, R3 ;  /* 0x0000000300627308 */ /* 0x0003e40000000800 */
[----:B-1----:R-:W-:-:S06]  /*4b30*/  FFMA.FTZ R3, R224, c[0x0][0x2d0], -R6 ;  /* 0x0000b400e0037a23 */ /* 0x002fcc0000010806 */
[----:B------:R1:W-:Y:S01]  /*4b40*/  MUFU.EX2 R97, R3 ;  /* 0x0000000300617308 */ /* 0x0003e20000000800 */
[----:B------:R-:W-:Y:S01]  /*4b50*/  HMMA.16816.F32.BF16 R36, R8, R22, R72 ;  /* 0x000000160824723c */ /* 0x000fe20000041848 */
[----:B------:R-:W3:Y:S01]  /*4b60*/  LDSM.16.MT88.4 R20, [R231+0x2900] ;  /* 0x00290000e714783b */ /* 0x000ee20000004200 */
[----:B-1----:R-:W-:Y:S01]  /*4b70*/  FFMA.FTZ R3, R117, c[0x0][0x2d0], -R5 ;  /* 0x0000b40075037a23 */ /* 0x002fe20000010805 */
[----:B------:R-:W-:Y:S01]  /*4b80*/  MOV R117, R118 ;  /* 0x0000007600757202 */ /* 0x000fe20000000f00 */
[----:B------:R-:W-:-:S03]  /*4b90*/  IMAD.MOV.U32 R118, RZ, RZ, R119 ;  /* 0x000000ffff767224 */ /* 0x000fc600078e0077 */
[----:B------:R1:W-:Y:S01]  /*4ba0*/  MUFU.EX2 R96, R3 ;  /* 0x0000000300607308 */ /* 0x0003e20000000800 */
[----:B------:R-:W-:Y:S01]  /*4bb0*/  IMAD.MOV.U32 R119, RZ, RZ, R159 ;  /* 0x000000ffff777224 */ /* 0x000fe200078e009f */
[----:B------:R-:W-:Y:S01]  /*4bc0*/  MOV R159, R158 ;  /* 0x0000009e009f7202 */ /* 0x000fe20000000f00 */
[----:B------:R-:W-:Y:S01]  /*4bd0*/  IMAD.MOV.U32 R158, RZ, RZ, R242 ;  /* 0x000000ffff9e7224 */ /* 0x000fe200078e00f2 */
[----:B------:R-:W-:Y:S01]  /*4be0*/  HMMA.16816.F32.BF16 R48, R8, R28, R76 ;  /* 0x0000001c0830723c */ /* 0x000fe2000004184c */
[----:B------:R-:W-:Y:S01]  /*4bf0*/  IMAD.MOV.U32 R131, RZ, RZ, R141 ;  /* 0x000000ffff837224 */ /* 0x000fe200078e008d */
[----:B------:R-:W-:Y:S01]  /*4c00*/  MOV R130, R238 ;  /* 0x000000ee00827202 */ /* 0x000fe20000000f00 */
[----:B------:R-:W-:Y:S01]  /*4c10*/  FFMA.FTZ R4, R4, c[0x0][0x2d0], -R7 ;  /* 0x0000b40004047a23 */ /* 0x000fe20000010807 */
[----:B------:R4:W5:Y:S01]  /*4c20*/  LDL.LU R242, [R1+0x84] ;  /* 0x0000840001f27983 */ /* 0x0009620000300800 */
[----:B-1----:R-:W-:Y:S02]  /*4c30*/  FFMA.FTZ R3, R117, c[0x0][0x2d0], -R5 ;  /* 0x0000b40075037a23 */ /* 0x002fe40000010805 */
[----:B------:R-:W-:Y:S01]  /*4c40*/  IMAD.MOV.U32 R117, RZ, RZ, R118 ;  /* 0x000000ffff757224 */ /* 0x000fe200078e0076 */
[----:B------:R-:W-:Y:S01]  /*4c50*/  MOV R118, R119 ;  /* 0x0000007700767202 */ /* 0x000fe20000000f00 */
[----:B------:R1:W1:Y:S01]  /*4c60*/  MUFU.EX2 R71, R3 ;  /* 0x0000000300477308 */ /* 0x0002620000000800 */
[----:B------:R-:W-:-:S02]  /*4c70*/  IMAD.MOV.U32 R119, RZ, RZ, R159 ;  /* 0x000000ffff777224 */ /* 0x000fc400078e009f */
[----:B------:R-:W-:Y:S01]  /*4c80*/  IMAD.MOV.U32 R159, RZ, RZ, R158 ;  /* 0x000000ffff9f7224 */ /* 0x000fe200078e009e */
[----:B------:R-:W-:Y:S01]  /*4c90*/  MOV R158, R157 ;  /* 0x0000009d009e7202 */ /* 0x000fe20000000f00 */
[----:B------:R-:W-:Y:S02]  /*4ca0*/  IMAD.MOV.U32 R157, RZ, RZ, R155 ;  /* 0x000000ffff9d7224 */ /* 0x000fe400078e009b */
[----:B------:R-:W-:Y:S01]  /*4cb0*/  IMAD.MOV.U32 R155, RZ, RZ, R156 ;  /* 0x000000ffff9b7224 */ /* 0x000fe200078e009c */
[----:B------:R-:W-:Y:S01]  /*4cc0*/  MOV R156, R241 ;  /* 0x000000f1009c7202 */ /* 0x000fe20000000f00 */
[----:B------:R-:W-:Y:S01]  /*4cd0*/  HMMA.16816.F32.BF16 R28, R8, R30, R80 ;  /* 0x0000001e081c723c */ /* 0x000fe20000041850 */
[----:B------:R-:W-:Y:S01]  /*4ce0*/  IMAD.MOV.U32 R171, RZ, RZ, R131 ;  /* 0x000000ffffab7224 */ /* 0x000fe200078e0083 */
[----:B------:R4:W5:Y:S01]  /*4cf0*/  LDL.LU R241, [R1+0x80] ;  /* 0x0000800001f17983 */ /* 0x0009620000300800 */
[----:B-1----:R-:W-:-:S04]  /*4d00*/  FFMA.FTZ R3, R252, c[0x0][0x2d0], -R5 ;  /* 0x0000b400fc037a23 */ /* 0x002fc80000010805 */
[----:B------:R1:W-:Y:S02]  /*4d10*/  MUFU.EX2 R70, R3 ;  /* 0x0000000300467308 */ /* 0x0003e40000000800 */
[----:B-1----:R-:W-:-:S06]  /*4d20*/  FFMA.FTZ R3, R170, c[0x0][0x2d0], -R5 ;  /* 0x0000b400aa037a23 */ /* 0x002fcc0000010805 */
[----:B------:R1:W1:Y:S02]  /*4d30*/  MUFU.EX2 R69, R3 ;  /* 0x0000000300457308 */ /* 0x0002640000000800 */
[----:B-1----:R-:W-:Y:S02]  /*4d40*/  FFMA.FTZ R3, R117, c[0x0][0x2d0], -R0 ;  /* 0x0000b40075037a23 */ /* 0x002fe40000010800 */
[----:B------:R-:W-:Y:S02]  /*4d50*/  IMAD.MOV.U32 R117, RZ, RZ, R118 ;  /* 0x000000ffff757224 */ /* 0x000fe400078e0076 */
[----:B------:R-:W-:Y:S01]  /*4d60*/  IMAD.MOV.U32 R118, RZ, RZ, R119 ;  /* 0x000000ffff767224 */ /* 0x000fe200078e0077 */
[----:B------:R-:W-:Y:S01]  /*4d70*/  MOV R119, R159 ;  /* 0x0000009f00777202 */ /* 0x000fe20000000f00 */
[----:B------:R-:W-:Y:S01]  /*4d80*/  IMAD.MOV.U32 R159, RZ, RZ, R158 ;  /* 0x000000ffff9f7224 */ /* 0x000fe200078e009e */
[----:B------:R1:W-:Y:S01]  /*4d90*/  MUFU.EX2 R61, R3 ;  /* 0x00000003003d7308 */ /* 0x0003e20000000800 */
[----:B------:R-:W-:Y:S01]  /*4da0*/  IMAD.MOV.U32 R158, RZ, RZ, R157 ;  /* 0x000000ffff9e7224 */ /* 0x000fe200078e009d */
[----:B------:R-:W-:Y:S01]  /*4db0*/  MOV R157, R155 ;  /* 0x0000009b009d7202 */ /* 0x000fe20000000f00 */
[----:B------:R-:W-:-:S02]  /*4dc0*/  IMAD.MOV.U32 R155, RZ, RZ, R156 ;  /* 0x000000ffff9b7224 */ /* 0x000fc400078e009c */
[----:B------:R-:W-:Y:S01]  /*4dd0*/  IMAD.MOV.U32 R156, RZ, RZ, R120 ;  /* 0x000000ffff9c7224 */ /* 0x000fe200078e0078 */
[----:B------:R-:W-:Y:S01]  /*4de0*/  MOV R120, R154 ;  /* 0x0000009a00787202 */ /* 0x000fe20000000f00 */
[----:B------:R-:W-:Y:S02]  /*4df0*/  IMAD.MOV.U32 R154, RZ, RZ, R152 ;  /* 0x000000ffff9a7224 */ /* 0x000fe400078e0098 */
[----:B------:R-:W-:Y:S01]  /*4e00*/  IMAD.MOV.U32 R152, RZ, RZ, R153 ;  /* 0x000000ffff987224 */ /* 0x000fe200078e0099 */
[----:B------:R-:W-:Y:S01]  /*4e10*/  MOV R153, R151 ;  /* 0x0000009700997202 */ /* 0x000fe20000000f00 */
[----:B------:R-:W-:Y:S02]  /*4e20*/  IMAD.MOV.U32 R151, RZ, RZ, R150 ;  /* 0x000000ffff977224 */ /* 0x000fe400078e0096 */
[----:B------:R-:W-:Y:S01]  /*4e30*/  IMAD.MOV.U32 R150, RZ, RZ, R143 ;  /* 0x000000ffff967224 */ /* 0x000fe200078e008f */
[----:B------:R-:W-:Y:S01]  /*4e40*/  MOV R143, R240 ;  /* 0x000000f0008f7202 */ /* 0x000fe20000000f00 */
[----:B-1----:R-:W-:Y:S01]  /*4e50*/  FFMA.FTZ R3, R117, c[0x0][0x2d0], -R0 ;  /* 0x0000b40075037a23 */ /* 0x002fe20000010800 */
[----:B--2---:R-:W-:Y:S01]  /*4e60*/  F2FP.BF16.PACK_AB R8, R99, R100 ;  /* 0x000000646308723e */ /* 0x004fe200000010ff */
[----:B------:R-:W-:Y:S01]  /*4e70*/  IMAD.MOV.U32 R117, RZ, RZ, R118 ;  /* 0x000000ffff757224 */ /* 0x000fe200078e0076 */
[----:B------:R-:W-:Y:S01]  /*4e80*/  F2FP.BF16.PACK_AB R9, R71, R96 ;  /* 0x000000604709723e */ /* 0x000fe200000010ff */
[----:B------:R-:W-:Y:S01]  /*4e90*/  IMAD.MOV.U32 R118, RZ, RZ, R119 ;  /* 0x000000ffff767224 */ /* 0x000fe200078e0077 */
[----:B------:R-:W-:Y:S01]  /*4ea0*/  MOV R119, R159 ;  /* 0x0000009f00777202 */ /* 0x000fe20000000f00 */
[----:B------:R-:W-:Y:S01]  /*4eb0*/  IMAD.MOV.U32 R159, RZ, RZ, R158 ;  /* 0x000000ffff9f7224 */ /* 0x000fe200078e009e */
[----:B------:R1:W2:Y:S01]  /*4ec0*/  MUFU.EX2 R68, R3 ;  /* 0x0000000300447308 */ /* 0x0002a20000000800 */
[----:B------:R-:W-:Y:S01]  /*4ed0*/  IMAD.MOV.U32 R158, RZ, RZ, R157 ;  /* 0x000000ffff9e7224 */ /* 0x000fe200078e009d */
[----:B------:R-:W-:Y:S01]  /*4ee0*/  MOV R157, R155 ;  /* 0x0000009b009d7202 */ /* 0x000fe20000000f00 */
[----:B------:R-:W-:Y:S01]  /*4ef0*/  IMAD.MOV.U32 R155, RZ, RZ, R156 ;  /* 0x000000ffff9b7224 */ /* 0x000fe200078e009c */
[----:B------:R-:W-:Y:S01]  /*4f00*/  F2FP.BF16.PACK_AB R10, R97, R98 ;  /* 0x00000062610a723e */ /* 0x000fe200000010ff */
[----:B------:R-:W-:Y:S01]  /*4f10*/  IMAD.MOV.U32 R156, RZ, RZ, R120 ;  /* 0x000000ffff9c7224 */ /* 0x000fe200078e0078 */
[----:B------:R-:W-:Y:S01]  /*4f20*/  MOV R120, R154 ;  /* 0x0000009a00787202 */ /* 0x000fe20000000f00 */
[----:B------:R-:W-:Y:S01]  /*4f30*/  IMAD.MOV.U32 R154, RZ, RZ, R152 ;  /* 0x000000ffff9a7224 */ /* 0x000fe200078e0098 */
[----:B------:R-:W-:Y:S01]  /*4f40*/  F2FP.BF16.PACK_AB R11, R69, R70 ;  /* 0x00000046450b723e */ /* 0x000fe200000010ff */
[----:B------:R-:W-:Y:S01]  /*4f50*/  IMAD.MOV.U32 R152, RZ, RZ, R153 ;  /* 0x000000ffff987224 */ /* 0x000fe200078e0099 */
[----:B------:R-:W-:Y:S01]  /*4f60*/  MOV R131, R145 ;  /* 0x0000009100837202 */ /* 0x000fe20000000f00 */
[----:B------:R-:W-:Y:S01]  /*4f70*/  IMAD.MOV.U32 R76, RZ, RZ, R124 ;  /* 0x000000ffff4c7224 */ /* 0x000fe200078e007c */
[----:B------:R4:W5:Y:S01]  /*4f80*/  LDL.LU R240, [R1+0x7c] ;  /* 0x00007c0001f07983 */ /* 0x0009620000300800 */
[----:B------:R-:W-:Y:S01]  /*4f90*/  MOV R153, R151 ;  /* 0x0000009700997202 */ /* 0x000fe20000000f00 */
[----:B------:R-:W-:-:S02]  /*4fa0*/  IMAD.MOV.U32 R151, RZ, RZ, R150 ;  /* 0x000000ffff977224 */ /* 0x000fc400078e0096 */
[----:B-1----:R-:W-:Y:S02]  /*4fb0*/  FFMA.FTZ R3, R117, c[0x0][0x2d0], -R0 ;  /* 0x0000b40075037a23 */ /* 0x002fe40000010800 */
[----:B------:R-:W-:Y:S01]  /*4fc0*/  IMAD.MOV.U32 R150, RZ, RZ, R143 ;  /* 0x000000ffff967224 */ /* 0x000fe200078e008f */
[----:B------:R-:W-:Y:S01]  /*4fd0*/  MOV R143, R148 ;  /* 0x00000094008f7202 */ /* 0x000fe20000000f00 */
[----:B------:R1:W-:Y:S01]  /*4fe0*/  MUFU.EX2 R63, R3 ;  /* 0x00000003003f7308 */ /* 0x0003e20000000800 */
[----:B------:R-:W-:Y:S02]  /*4ff0*/  IMAD.MOV.U32 R148, RZ, RZ, R239 ;  /* 0x000000ffff947224 */ /* 0x000fe400078e00ef */
[----:B------:R-:W-:Y:S02]  /*5000*/  IMAD.MOV.U32 R173, RZ, RZ, R155 ;  /* 0x000000ffffad7224 */ /* 0x000fe400078e009b */
[----:B------:R-:W-:Y:S02]  /*5010*/  IMAD.MOV.U32 R168, RZ, RZ, R154 ;  /* 0x000000ffffa87224 */ /* 0x000fe400078e009a */
[----:B------:R-:W-:Y:S01]  /*5020*/  IMAD.MOV.U32 R169, RZ, RZ, R151 ;  /* 0x000000ffffa97224 */ /* 0x000fe200078e0097 */
[----:B------:R-:W-:Y:S01]  /*5030*/  MOV R117, R119 ;  /* 0x0000007700757202 */ /* 0x000fe20000000f00 */
[----:B-1----:R-:W-:Y:S01]  /*5040*/  FFMA.FTZ R3, R172, c[0x0][0x2d0], -R0 ;  /* 0x0000b400ac037a23 */ /* 0x002fe20000010800 */
[----:B------:R-:W-:Y:S01]  /*5050*/  MOV R128, R157 ;  /* 0x0000009d00807202 */ /* 0x000fe20000000f00 */
[----:B------:R-:W-:Y:S01]  /*5060*/  IMAD.MOV.U32 R116, RZ, RZ, R118 ;  /* 0x000000ffff747224 */ /* 0x000fe200078e0076 */
[----:B---3--:R-:W-:Y:S01]  /*5070*/  HMMA.16816.F32.BF16 R160, R8, R20, R160 ;  /* 0x0000001408a0723c */ /* 0x008fe200000418a0 */
[----:B------:R1:W3:Y:S01]  /*5080*/  MUFU.EX2 R62, R3 ;  /* 0x00000003003e7308 */ /* 0x0002e20000000800 */
[----:B------:R-:W-:Y:S01]  /*5090*/  IMAD.MOV.U32 R129, RZ, RZ, R148 ;  /* 0x000000ffff817224 */ /* 0x000fe200078e0094 */
[----:B------:R4:W5:Y:S01]  /*50a0*/  LDL.LU R239, [R1+0x78] ;  /* 0x0000780001ef7983 */ /* 0x0009620000300800 */
[----:B------:R-:W-:Y:S01]  /*50b0*/  IMAD.MOV.U32 R186, RZ, RZ, R168 ;  /* 0x000000ffffba7224 */ /* 0x000fe200078e00a8 */
[----:B------:R-:W-:Y:S01]  /*50c0*/  MOV R157, R153 ;  /* 0x00000099009d7202 */ /* 0x000fe20000000f00 */
        /* <DEDUP_REMOVED lines=8> */
[----:B------:R-:W-:-:S02]  /*5150*/  IMAD.MOV.U32 R156, RZ, RZ, R152 ;  /* 0x000000ffff9c7224 */ /* 0x000fc400078e0098 */
[----:B-1----:R-:W-:Y:S01]  /*5160*/  FFMA.FTZ R3, R173, c[0x0][0x2d0], -R6 ;  /* 0x0000b400ad037a23 */ /* 0x002fe20000010806 */
[----:B------:R-:W-:Y:S01]  /*5170*/  MOV R168, R128 ;  /* 0x0000008000a87202 */ /* 0x000fe20000000f00 */
[----:B------:R-:W-:Y:S01]  /*5180*/  IMAD.MOV.U32 R120, RZ, RZ, R150 ;  /* 0x000000ffff787224 */ /* 0x000fe200078e0096 */
[C---:B------:R-:W-:Y:S01]  /*5190*/  HMMA.16816.F32.BF16 R164, R8.reuse, R22, R164 ;  /* 0x0000001608a4723c */ /* 0x040fe200000418a4 */
[----:B------:R1:W-:Y:S01]  /*51a0*/  MUFU.EX2 R60, R3 ;  /* 0x00000003003c7308 */ /* 0x0003e20000000800 */
[----:B------:R-:W-:Y:S01]  /*51b0*/  IMAD.MOV.U32 R152, RZ, RZ, R149 ;  /* 0x000000ffff987224 */ /* 0x000fe200078e0095 */
[----:B------:R4:W5:Y:S01]  /*51c0*/  LDL.LU R238, [R1+0x74] ;  /* 0x0000740001ee7983 */ /* 0x0009620000300800 */
[----:B------:R-:W-:Y:S02]  /*51d0*/  IMAD.MOV.U32 R153, RZ, RZ, R140 ;  /* 0x000000ffff997224 */ /* 0x000fe400078e008c */
[----:B------:R-:W-:Y:S02]  /*51e0*/  IMAD.MOV.U32 R173, RZ, RZ, R130 ;  /* 0x000000ffffad7224 */ /* 0x000fe400078e0082 */
[----:B------:R-:W-:Y:S01]  /*51f0*/  HMMA.16816.F32.BF16 R140, R8, R24, R108 ;  /* 0x00000018088c723c */ /* 0x000fe2000004186c */
[----:B------:R-:W-:-:S02]  /*5200*/  IMAD.MOV.U32 R169, RZ, RZ, R116 ;  /* 0x000000ffffa97224 */ /* 0x000fc400078e0074 */
[----:B------:R-:W-:Y:S02]  /*5210*/  IMAD.MOV.U32 R129, RZ, RZ, R147 ;  /* 0x000000ffff817224 */ /* 0x000fe400078e0093 */
[----:B------:R-:W-:-:S03]  /*5220*/  IMAD.MOV.U32 R130, RZ, RZ, R146 ;  /* 0x000000ffff827224 */ /* 0x000fc600078e0092 */
[C---:B------:R-:W-:Y:S01]  /*5230*/  HMMA.16816.F32.BF16 R148, R8.reuse, R26, R104 ;  /* 0x0000001a0894723c */ /* 0x040fe20000041868 */
[----:B-1----:R-:W-:Y:S02]  /*5240*/  FFMA.FTZ R3, R186, c[0x0][0x2d0], -R6 ;  /* 0x0000b400ba037a23 */ /* 0x002fe40000010806 */
[----:B------:R-:W-:Y:S02]  /*5250*/  IMAD.MOV.U32 R186, RZ, RZ, R187 ;  /* 0x000000ffffba7224 */ /* 0x000fe400078e00bb */
[----:B------:R-:W-:Y:S01]  /*5260*/  IMAD.MOV.U32 R187, RZ, RZ, R184 ;  /* 0x000000ffffbb7224 */ /* 0x000fe200078e00b8 */
[----:B------:R-:W-:Y:S02]  /*5270*/  MOV R184, R171 ;  /* 0x000000ab00b87202 */ /* 0x000fe40000000f00 */
[----:B------:R-:W-:Y:S01]  /*5280*/  HMMA.16816.F32.BF16 R92, R8, R16, R92 ;  /* 0x00000010085c723c */ /* 0x000fe2000004185c */
[----:B------:R-:W-:Y:S01]  /*5290*/  IMAD.MOV.U32 R171, RZ, RZ, R173 ;  /* 0x000000ffffab7224 */ /* 0x000fe200078e00ad */
[----:B------:R-:W-:Y:S01]  /*52a0*/  MOV R116, R237 ;  /* 0x000000ed00747202 */ /* 0x000fe20000000f00 */
[----:B------:R-:W-:-:S05]  /*52b0*/  IMAD.MOV.U32 R173, RZ, RZ, R168 ;  /* 0x000000ffffad7224 */ /* 0x000fca00078e00a8 */
[----:B------:R-:W-:Y:S01]  /*52c0*/  HMMA.16816.F32.BF16 R88, R8, R18, R88 ;  /* 0x000000120858723c */ /* 0x000fe20000041858 */
[----:B------:R-:W-:Y:S01]  /*52d0*/  IMAD.MOV.U32 R128, RZ, RZ, R144 ;  /* 0x000000ffff807224 */ /* 0x000fe200078e0090 */
[----:B------:R-:W-:-:S06]  /*52e0*/  MOV R168, R169 ;  /* 0x000000a900a87202 */ /* 0x000fcc0000000f00 */
[----:B------:R-:W-:Y:S01]  /*52f0*/  HMMA.16816.F32.BF16 R84, R8, R12, R84 ;  /* 0x0000000c0854723c */ /* 0x000fe20000041854 */
[----:B------:R-:W-:-:S07]  /*5300*/  IMAD.MOV.U32 R169, RZ, RZ, R129 ;  /* 0x000000ffffa97224 */ /* 0x000fce00078e0081 */
[----:B------:R-:W-:Y:S01]  /*5310*/  HMMA.16816.F32.BF16 R64, R8, R14, R64 ;  /* 0x0000000e0840723c */ /* 0x000fe20000041840 */
[----:B------:R-:W-:Y:S01]  /*5320*/  IMAD.MOV.U32 R129, RZ, RZ, R131 ;  /* 0x000000ffff817224 */ /* 0x000fe200078e0083 */
[----:B------:R-:W-:Y:S01]  /*5330*/  MOV R174, R187 ;  /* 0x000000bb00ae7202 */ /* 0x000fe20000000f00 */
[----:B------:R-:W-:Y:S01]  /*5340*/  IMAD.MOV.U32 R175, RZ, RZ, R184 ;  /* 0x000000ffffaf7224 */ /* 0x000fe200078e00b8 */
[----:B------:R4:W5:Y:S03]  /*5350*/  LDL.LU R237, [R1+0x70] ;  /* 0x0000700001ed7983 */ /* 0x0009660000300800 */
[----:B------:R-:W-:Y:S02]  /*5360*/  F2FP.BF16.PACK_AB R8, R114, R133 ;  /* 0x000000857208723e */ /* 0x000fe400000010ff */
[----:B--2---:R-:W-:Y:S02]  /*5370*/  F2FP.BF16.PACK_AB R9, R68, R61 ;  /* 0x0000003d4409723e */ /* 0x004fe400000010ff */
[----:B------:R-:W-:-:S02]  /*5380*/  F2FP.BF16.PACK_AB R10, R103, R101 ;  /* 0x00000065670a723e */ /* 0x000fc400000010ff */
[----:B---3--:R-:W-:Y:S02]  /*5390*/  F2FP.BF16.PACK_AB R11, R62, R63 ;  /* 0x0000003f3e0b723e */ /* 0x008fe400000010ff */
[----:B------:R-:W-:Y:S01]  /*53a0*/  MOV R131, R130 ;  /* 0x0000008200837202 */ /* 0x000fe20000000f00 */
[----:B------:R-:W-:Y:S02]  /*53b0*/  IMAD.MOV.U32 R130, RZ, RZ, R128 ;  /* 0x000000ffff827224 */ /* 0x000fe400078e0080 */
[----:B------:R-:W-:Y:S02]  /*53c0*/  IMAD.MOV.U32 R128, RZ, RZ, R116 ;  /* 0x000000ffff807224 */ /* 0x000fe400078e0074 */
[----:B------:R-:W-:Y:S01]  /*53d0*/  HMMA.16816.F32.BF16 R144, R8, R24, R56 ;  /* 0x000000180890723c */ /* 0x000fe20000041838 */
[----:B------:R1:W-:Y:S01]  /*53e0*/  MUFU.EX2 R57, R3 ;  /* 0x0000000300397308 */ /* 0x0003e20000000800 */
[----:B------:R-:W-:Y:S01]  /*53f0*/  MOV R116, R159 ;  /* 0x0000009f00747202 */ /* 0x000fe20000000f00 */
[----:B------:R-:W-:Y:S01]  /*5400*/  IMAD.MOV.U32 R159, RZ, RZ, R158 ;  /* 0x000000ffff9f7224 */ /* 0x000fe200078e009e */
[----:B------:R-:W-:Y:S01]  /*5410*/  MOV R221, R173 ;  /* 0x000000ad00dd7202 */ /* 0x000fe20000000f00 */
[----:B------:R-:W-:-:S02]  /*5420*/  IMAD.MOV.U32 R158, RZ, RZ, R236 ;  /* 0x000000ffff9e7224 */ /* 0x000fc400078e00ec */
[----:B------:R-:W-:Y:S01]  /*5430*/  IMAD.MOV.U32 R185, RZ, RZ, R171 ;  /* 0x000000ffffb97224 */ /* 0x000fe200078e00ab */
[----:B------:R-:W-:Y:S01]  /*5440*/  MOV R184, R129 ;  /* 0x0000008100b87202 */ /* 0x000fe20000000f00 */
[----:B------:R-:W-:Y:S01]  /*5450*/  IMAD.MOV.U32 R187, RZ, RZ, R169 ;  /* 0x000000ffffbb7224 */ /* 0x000fe200078e00a9 */
[----:B------:R-:W-:Y:S01]  /*5460*/  HMMA.16816.F32.BF16 R52, R8, R26, R52 ;  /* 0x0000001a0834723c */ /* 0x000fe20000041834 */
[----:B-1----:R-:W-:-:S07]  /*5470*/  FFMA.FTZ R3, R186, c[0x0][0x2d0], -R6 ;  /* 0x0000b400ba037a23 */ /* 0x002fce0000010806 */
[----:B------:R-:W-:Y:S01]  /*5480*/  HMMA.16816.F32.BF16 R48, R8, R12, R48 ;  /* 0x0000000c0830723c */ /* 0x000fe20000041830 */
[----:B------:R-:W-:Y:S01]  /*5490*/  IMAD.MOV.U32 R186, RZ, RZ, R168 ;  /* 0x000000ffffba7224 */ /* 0x000fe200078e00a8 */
[----:B------:R-:W1:Y:S01]  /*54a0*/  MUFU.EX2 R24, R4 ;  /* 0x0000000400187308 */ /* 0x000e620000000800 */
[----:B------:R-:W-:Y:S01]  /*54b0*/  IMAD.MOV.U32 R171, RZ, RZ, R131 ;  /* 0x000000ffffab7224 */ /* 0x000fe200078e0083 */
[----:B------:R-:W-:Y:S01]  /*54c0*/  MOV R168, R128 ;  /* 0x0000008000a87202 */ /* 0x000fe20000000f00 */
[----:B------:R-:W-:Y:S01]  /*54d0*/  IMAD.MOV.U32 R173, RZ, RZ, R130 ;  /* 0x000000ffffad7224 */ /* 0x000fe200078e0082 */
[----:B------:R-:W-:Y:S01]  /*54e0*/  MOV R131, R158 ;  /* 0x0000009e00837202 */ /* 0x000fe20000000f00 */
[----:B------:R4:W5:Y:S03]  /*54f0*/  LDL.LU R236, [R1+0x6c] ;  /* 0x00006c0001ec7983 */ /* 0x0009660000300800 */
[----:B------:R2:W-:Y:S01]  /*5500*/  MUFU.EX2 R56, R3 ;  /* 0x0000000300387308 */ /* 0x0005e20000000800 */
[----:B------:R-:W-:-:S02]  /*5510*/  IMAD.MOV.U32 R129, RZ, RZ, R159 ;  /* 0x000000ffff817224 */ /* 0x000fc400078e009f */
[----:B------:R-:W-:Y:S02]  /*5520*/  IMAD.MOV.U32 R130, RZ, RZ, R157 ;  /* 0x000000ffff827224 */ /* 0x000fe400078e009d */
[----:B------:R-:W-:Y:S02]  /*5530*/  IMAD.MOV.U32 R128, RZ, RZ, R156 ;  /* 0x000000ffff807224 */ /* 0x000fe400078e009c */
[----:B------:R-:W-:Y:S01]  /*5540*/  HMMA.16816.F32.BF16 R156, R8, R20, R44 ;  /* 0x00000014089c723c */ /* 0x000fe2000004182c */
[----:B------:R-:W-:Y:S02]  /*5550*/  IMAD.MOV.U32 R169, RZ, RZ, R116 ;  /* 0x000000ffffa97224 */ /* 0x000fe400078e0074 */
[----:B--2---:R-:W-:Y:S02]  /*5560*/  FFMA.FTZ R3, R174, c[0x0][0x2d0], -R6 ;  /* 0x0000b400ae037a23 */ /* 0x004fe40000010806 */
        /* <DEDUP_REMOVED lines=10> */
[----:B------:R-:W-:Y:S01]  /*5610*/  IMAD.MOV.U32 R168, RZ, RZ, R169 ;  /* 0x000000ffffa87224 */ /* 0x000fe200078e00a9 */
[----:B------:R-:W-:Y:S01]  /*5620*/  MOV R116, R235 ;  /* 0x000000eb00747202 */ /* 0x000fe20000000f00 */
[----:B------:R-:W-:Y:S01]  /*5630*/  IMAD.MOV.U32 R169, RZ, RZ, R129 ;  /* 0x000000ffffa97224 */ /* 0x000fe200078e0081 */
[----:B------:R-:W-:Y:S01]  /*5640*/  MOV R129, R131 ;  /* 0x0000008300817202 */ /* 0x000fe20000000f00 */
[----:B--2---:R-:W-:Y:S01]  /*5650*/  FFMA.FTZ R3, R174, c[0x0][0x2d0], -R5 ;  /* 0x0000b400ae037a23 */ /* 0x004fe20000010805 */
[----:B------:R-:W-:Y:S01]  /*5660*/  HMMA.16816.F32.BF16 R40, R8, R22, R40 ;  /* 0x000000160828723c */ /* 0x000fe20000041828 */
[----:B------:R-:W-:Y:S01]  /*5670*/  IMAD.MOV.U32 R174, RZ, RZ, R175 ;  /* 0x000000ffffae7224 */ /* 0x000fe200078e00af */
[----:B------:R4:W5:Y:S01]  /*5680*/  LDL.LU R235, [R1+0x68] ;  /* 0x0000680001eb7983 */ /* 0x0009620000300800 */
[----:B------:R-:W-:Y:S01]  /*5690*/  IMAD.MOV.U32 R175, RZ, RZ, R185 ;  /* 0x000000ffffaf7224 */ /* 0x000fe200078e00b9 */
[----:B------:R-:W-:Y:S01]  /*56a0*/  MOV R185, R221 ;  /* 0x000000dd00b97202 */ /* 0x000fe20000000f00 */
[----:B------:R-:W-:-:S02]  /*56b0*/  IMAD.MOV.U32 R221, RZ, RZ, R186 ;  /* 0x000000ffffdd7224 */ /* 0x000fc400078e00ba */
[----:B------:R-:W-:Y:S01]  /*56c0*/  IMAD.MOV.U32 R186, RZ, RZ, R187 ;  /* 0x000000ffffba7224 */ /* 0x000fe200078e00bb */
[----:B------:R-:W-:Y:S01]  /*56d0*/  MOV R187, R184 ;  /* 0x000000b800bb7202 */ /* 0x000fe20000000f00 */
[----:B------:R-:W-:Y:S02]  /*56e0*/  IMAD.MOV.U32 R131, RZ, RZ, R130 ;  /* 0x000000ffff837224 */ /* 0x000fe400078e0082 */
[----:B------:R-:W-:Y:S02]  /*56f0*/  IMAD.MOV.U32 R184, RZ, RZ, R171 ;  /* 0x000000ffffb87224 */ /* 0x000fe400078e00ab */
[----:B------:R-:W-:Y:S01]  /*5700*/  IMAD.MOV.U32 R130, RZ, RZ, R128 ;  /* 0x000000ffff827224 */ /* 0x000fe200078e0080 */
[----:B------:R-:W-:Y:S01]  /*5710*/  MOV R128, R116 ;  /* 0x0000007400807202 */ /* 0x000fe20000000f00 */
[----:B------:R-:W-:Y:S01]  /*5720*/  IMAD.MOV.U32 R171, RZ, RZ, R173 ;  /* 0x000000ffffab7224 */ /* 0x000fe200078e00ad */
[----:B------:R-:W-:Y:S01]  /*5730*/  MOV R173, R168 ;  /* 0x000000a800ad7202 */ /* 0x000fe20000000f00 */
[----:B------:R-:W-:-:S02]  /*5740*/  IMAD.MOV.U32 R116, RZ, RZ, R155 ;  /* 0x000000ffff747224 */ /* 0x000fc400078e009b */
[----:B------:R-:W-:Y:S02]  /*5750*/  IMAD.MOV.U32 R168, RZ, RZ, R169 ;  /* 0x000000ffffa87224 */ /* 0x000fe400078e00a9 */
[----:B------:R-:W-:Y:S01]  /*5760*/  IMAD.MOV.U32 R155, RZ, RZ, R120 ;  /* 0x000000ffff9b7224 */ /* 0x000fe200078e0078 */
[----:B------:R-:W-:Y:S01]  /*5770*/  MOV R120, R234 ;  /* 0x000000ea00787202 */ /* 0x000fe20000000f00 */
[----:B------:R-:W-:Y:S01]  /*5780*/  IMAD.MOV.U32 R169, RZ, RZ, R129 ;  /* 0x000000ffffa97224 */ /* 0x000fe200078e0081 */
[----:B------:R-:W-:Y:S01]  /*5790*/  MOV R129, R131 ;  /* 0x0000008300817202 */ /* 0x000fe20000000f00 */
[----:B------:R-:W-:Y:S01]  /*57a0*/  IMAD.MOV.U32 R131, RZ, RZ, R130 ;  /* 0x000000ffff837224 */ /* 0x000fe200078e0082 */
[----:B------:R2:W-:Y:S01]  /*57b0*/  MUFU.EX2 R44, R3 ;  /* 0x00000003002c7308 */ /* 0x0005e20000000800 */
        /* <DEDUP_REMOVED lines=9> */
[----:B------:R-:W-:Y:S01]  /*5850*/  HMMA.16816.F32.BF16 R28, R8, R14, R28 ;  /* 0x0000000e081c723c */ /* 0x000fe2000004181c */
[----:B------:R-:W-:Y:S01]  /*5860*/  IMAD.MOV.U32 R186, RZ, RZ, R168 ;  /* 0x000000ffffba7224 */ /* 0x000fe200078e00a8 */
[----:B------:R4:W5:Y:S01]  /*5870*/  LDL.LU R234, [R1+0x64] ;  /* 0x0000640001ea7983 */ /* 0x0009620000300800 */
[----:B------:R-:W-:-:S02]  /*5880*/  IMAD.MOV.U32 R227, RZ, RZ, R185 ;  /* 0x000000ffffe37224 */ /* 0x000fc400078e00b9 */
[----:B--2---:R-:W-:Y:S02]  /*5890*/  FFMA.FTZ R3, R174, c[0x0][0x2d0], -R5 ;  /* 0x0000b400ae037a23 */ /* 0x004fe40000010805 */
[----:B------:R-:W-:Y:S01]  /*58a0*/  IMAD.MOV.U32 R168, RZ, RZ, R128 ;  /* 0x000000ffffa87224 */ /* 0x000fe200078e0080 */
[----:B------:R-:W-:Y:S01]  /*58b0*/  MOV R128, R152 ;  /* 0x0000009800807202 */ /* 0x000fe20000000f00 */
        /* <DEDUP_REMOVED lines=11> */
[----:B------:R-:W-:Y:S01]  /*5970*/  HMMA.16816.F32.BF16 R32, R8, R16, R32 ;  /* 0x000000100820723c */ /* 0x000fe20000041820 */
[----:B------:R-:W-:Y:S01]  /*5980*/  IMAD.MOV.U32 R77, RZ, RZ, R227 ;  /* 0x000000ffff4d7224 */ /* 0x000fe200078e00e3 */
[----:B------:R-:W-:Y:S01]  /*5990*/  MOV R74, R185 ;  /* 0x000000b9004a7202 */ /* 0x000fe20000000f00 */
[----:B------:R-:W-:Y:S01]  /*59a0*/  IMAD.MOV.U32 R131, RZ, RZ, R120 ;  /* 0x000000ffff837224 */ /* 0x000fe200078e0078 */
[----:B------:R4:W5:Y:S01]  /*59b0*/  LDL.LU R233, [R1+0x60] ;  /* 0x0000600001e97983 */ /* 0x0009620000300800 */
[----:B------:R-:W-:-:S02]  /*59c0*/  IMAD.MOV.U32 R72, RZ, RZ, R174 ;  /* 0x000000ffff487224 */ /* 0x000fc400078e00ae */
[----:B------:R-:W-:Y:S02]  /*59d0*/  IMAD.MOV.U32 R169, RZ, RZ, R116 ;  /* 0x000000ffffa97224 */ /* 0x000fe400078e0074 */
[----:B--2---:R-:W-:Y:S01]  /*59e0*/  FFMA.FTZ R3, R224, c[0x0][0x2d0], -R5 ;  /* 0x0000b400e0037a23 */ /* 0x004fe20000010805 */
[----:B------:R-:W-:Y:S01]  /*59f0*/  MOV R224, R187 ;  /* 0x000000bb00e07202 */ /* 0x000fe20000000f00 */
[----:B------:R-:W-:Y:S02]  /*5a00*/  IMAD.MOV.U32 R120, RZ, RZ, R125 ;  /* 0x000000ffff787224 */ /* 0x000fe400078e007d */
[----:B------:R-:W-:Y:S01]  /*5a10*/  IMAD.MOV.U32 R174, RZ, RZ, R128 ;  /* 0x000000ffffae7224 */ /* 0x000fe200078e0080 */
[----:B------:R2:W-:Y:S01]  /*5a20*/  MUFU.EX2 R26, R3 ;  /* 0x00000003001a7308 */ /* 0x0005e20000000800 */
[----:B------:R-:W-:Y:S02]  /*5a30*/  IMAD.MOV.U32 R116, RZ, RZ, R153 ;  /* 0x000000ffff747224 */ /* 0x000fe400078e0099 */
[----:B------:R-:W-:-:S02]  /*5a40*/  IMAD.MOV.U32 R78, RZ, RZ, R246 ;  /* 0x000000ffff4e7224 */ /* 0x000fc400078e00f6 */
[----:B------:R-:W-:Y:S02]  /*5a50*/  IMAD.MOV.U32 R73, RZ, RZ, R175 ;  /* 0x000000ffff497224 */ /* 0x000fe400078e00af */
[----:B------:R-:W-:Y:S02]  /*5a60*/  IMAD.MOV.U32 R75, RZ, RZ, R186 ;  /* 0x000000ffff4b7224 */ /* 0x000fe400078e00ba */
[----:B------:R-:W-:Y:S02]  /*5a70*/  IMAD.MOV.U32 R128, RZ, RZ, R123 ;  /* 0x000000ffff807224 */ /* 0x000fe400078e007b */
[----:B------:R-:W-:Y:S02]  /*5a80*/  IMAD.MOV.U32 R246, RZ, RZ, R221 ;  /* 0x000000fffff67224 */ /* 0x000fe400078e00dd */
[----:B------:R-:W-:Y:S01]  /*5a90*/  IMAD.MOV.U32 R227, RZ, RZ, R184 ;  /* 0x000000ffffe37224 */ /* 0x000fe200078e00b8 */
[----:B------:R-:W-:Y:S01]  /*5aa0*/  MOV R185, R131 ;  /* 0x0000008300b97202 */ /* 0x000fe20000000f00 */
[----:B------:R-:W-:-:S02]  /*5ab0*/  IMAD.MOV.U32 R221, RZ, RZ, R129 ;  /* 0x000000ffffdd7224 */ /* 0x000fc400078e0081 */
[----:B--2---:R-:W-:Y:S01]  /*5ac0*/  FFMA.FTZ R3, R77, c[0x0][0x2d0], -R5 ;  /* 0x0000b4004d037a23 */ /* 0x004fe20000010805 */
[----:B------:R-:W-:Y:S01]  /*5ad0*/  MOV R125, R232 ;  /* 0x000000e8007d7202 */ /* 0x000fe20000000f00 */
[----:B------:R-:W-:Y:S01]  /*5ae0*/  IMAD.MOV.U32 R129, RZ, RZ, R120 ;  /* 0x000000ffff817224 */ /* 0x000fe200078e0078 */
[----:B------:R-:W-:Y:S01]  /*5af0*/  MOV R245, R116 ;  /* 0x0000007400f57202 */ /* 0x000fe20000000f00 */
[----:B------:R-:W-:Y:S01]  /*5b00*/  IMAD.MOV.U32 R131, RZ, RZ, R121 ;  /* 0x000000ffff837224 */ /* 0x000fe200078e0079 */
[----:B------:R2:W-:Y:S01]  /*5b10*/  MUFU.EX2 R25, R3 ;  /* 0x0000000300197308 */ /* 0x0005e20000000800 */
[----:B------:R-:W-:Y:S01]  /*5b20*/  FFMA.FTZ R5, R79, c[0x0][0x2d0], -R7 ;  /* 0x0000b4004f057a23 */ /* 0x000fe20000010807 */
[----:B------:R-:W-:Y:S01]  /*5b30*/  MOV R77, R128 ;  /* 0x00000080004d7202 */ /* 0x000fe20000000f00 */
[--C-:B------:R-:W-:Y:S02]  /*5b40*/  FFMA.FTZ R6, R73, c[0x0][0x2d0], -R0.reuse ;  /* 0x0000b40049067a23 */ /* 0x100fe40000010800 */
[--C-:B------:R-:W-:Y:S01]  /*5b50*/  FFMA.FTZ R12, R74, c[0x0][0x2d0], -R0.reuse ;  /* 0x0000b4004a0c7a23 */ /* 0x100fe20000010800 */
[----:B------:R-:W-:Y:S01]  /*5b60*/  MOV R171, R130 ;  /* 0x0000008200ab7202 */ /* 0x000fe20000000f00 */
[----:B------:R-:W-:-:S02]  /*5b70*/  FFMA.FTZ R4, R75, c[0x0][0x2d0], -R0 ;  /* 0x0000b4004b047a23 */ /* 0x000fc40000010800 */
[----:B------:R-:W-:Y:S01]  /*5b80*/  FADD.FTZ R20, R177, R176 ;  /* 0x000000b0b1147221 */ /* 0x000fe20000010000 */
[----:B------:R-:W-:Y:S01]  /*5b90*/  HMMA.16816.F32.BF16 R36, R8, R18, R36 ;  /* 0x000000120824723c */ /* 0x000fe20000041824 */
[----:B------:R-:W-:Y:S02]  /*5ba0*/  FFMA.FTZ R13, R224, c[0x0][0x2d0], -R0 ;  /* 0x0000b400e00d7a23 */ /* 0x000fe40000010800 */
[----:B------:R-:W-:Y:S02]  /*5bb0*/  FADD.FTZ R21, R183, R182 ;  /* 0x000000b6b7157221 */ /* 0x000fe40000010000 */
[----:B------:R-:W-:Y:S01]  /*5bc0*/  FADD.FTZ R22, R179, R178 ;  /* 0x000000b2b3167221 */ /* 0x000fe20000010000 */
[----:B------:R-:W-:Y:S01]  /*5bd0*/  MOV R187, R168 ;  /* 0x000000a800bb7202 */ /* 0x000fe20000000f00 */
[----:B------:R-:W-:Y:S01]  /*5be0*/  FADD.FTZ R0, R246, R227 ;  /* 0x000000e3f6007221 */ /* 0x000fe20000010000 */
[----:B------:R4:W5:Y:S01]  /*5bf0*/  LDL.LU R232, [R1+0x5c] ;  /* 0x00005c0001e87983 */ /* 0x0009620000300800 */
[----:B------:R-:W-:-:S02]  /*5c00*/  IMAD.MOV.U32 R116, RZ, RZ, R139 ;  /* 0x000000ffff747224 */ /* 0x000fc400078e008b */
[----:B--2---:R-:W-:Y:S01]  /*5c10*/  FFMA.FTZ R3, R78, c[0x0][0x2d0], -R7 ;  /* 0x0000b4004e037a23 */ /* 0x004fe20000010807 */
[----:B------:R-:W-:Y:S01]  /*5c20*/  MOV R246, R129 ;  /* 0x0000008100f67202 */ /* 0x000fe20000000f00 */
[----:B------:R-:W-:Y:S01]  /*5c30*/  IMAD.MOV.U32 R130, RZ, RZ, R154 ;  /* 0x000000ffff827224 */ /* 0x000fe200078e009a */
[----:B------:R2:W-:Y:S01]  /*5c40*/  MUFU.EX2 R15, R5 ;  /* 0x00000005000f7308 */ /* 0x0005e20000000800 */
[----:B------:R-:W-:Y:S02]  /*5c50*/  IMAD.MOV.U32 R73, RZ, RZ, R119 ;  /* 0x000000ffff497224 */ /* 0x000fe400078e0077 */
[----:B------:R-:W-:Y:S01]  /*5c60*/  IMAD.MOV.U32 R79, RZ, RZ, R117 ;  /* 0x000000ffff4f7224 */ /* 0x000fe200078e0075 */
[----:B------:R-:W-:Y:S01]  /*5c70*/  MOV R75, R126 ;  /* 0x0000007e004b7202 */ /* 0x000fe20000000f00 */
[----:B------:R-:W-:Y:S01]  /*5c80*/  IMAD.MOV.U32 R227, RZ, RZ, R131 ;  /* 0x000000ffffe37224 */ /* 0x000fe200078e0083 */
[----:B------:R-:W3:Y:S01]  /*5c90*/  LDSM.16.MT88.4 R152, [R228+0x3100] ;  /* 0x00310000e498783b */ /* 0x000ee20000004200 */
[----:B------:R-:W-:Y:S01]  /*5ca0*/  IMAD.MOV.U32 R78, RZ, RZ, R116 ;  /* 0x000000ffff4e7224 */ /* 0x000fe200078e0074 */
[----:B------:R1:W-:Y:S01]  /*5cb0*/  MUFU.EX2 R11, R4 ;  /* 0x00000004000b7308 */ /* 0x0003e20000000800 */
[----:B------:R-:W-:Y:S01]  /*5cc0*/  IMAD.MOV.U32 R175, RZ, RZ, R130 ;  /* 0x000000ffffaf7224 */ /* 0x000fe200078e0082 */
[----:B------:R-:W-:Y:S01]  /*5cd0*/  MOV R130, R122 ;  /* 0x0000007a00827202 */ /* 0x000fe20000000f00 */
[----:B------:R-:W-:Y:S01]  /*5ce0*/  FFMA.FTZ R7, R72, c[0x0][0x2d0], -R7 ;  /* 0x0000b40048077a23 */ /* 0x000fe20000010807 */
[----:B------:R-:W-:Y:S01]  /*5cf0*/  MOV R72, R118 ;  /* 0x0000007600487202 */ /* 0x000fe20000000f00 */
[----:B------:R-:W-:Y:S01]  /*5d00*/  IMAD.MOV.U32 R74, RZ, RZ, R127 ;  /* 0x000000ffff4a7224 */ /* 0x000fe200078e007f */
[----:B------:R-:W-:Y:S01]  /*5d10*/  LDSM.16.MT88.4 R120, [R229+0x3100] ;  /* 0x00310000e578783b */ /* 0x000fe20000004200 */
[----:B--2---:R-:W-:Y:S01]  /*5d20*/  FADD.FTZ R5, R125, R0 ;  /* 0x000000007d057221 */ /* 0x004fe20000010000 */
[----:B------:R2:W-:Y:S01]  /*5d30*/  MUFU.EX2 R23, R3 ;  /* 0x0000000300177308 */ /* 0x0005e20000000800 */
[----:B------:R-:W-:Y:S01]  /*5d40*/  FADD.FTZ R0, R227, R22 ;  /* 0x00000016e3007221 */ /* 0x000fe20000010000 */
[----:B------:R-:W-:Y:S01]  /*5d50*/  LDSM.16.MT88.4 R16, [R230+0x3100] ;  /* 0x00310000e610783b */ /* 0x000fe20000004200 */
[----:B------:R-:W-:-:S02]  /*5d60*/  FADD.FTZ R5, R246, R5 ;  /* 0x00000005f6057221 */ /* 0x000fc40000010000 */
[----:B------:R-:W-:Y:S01]  /*5d70*/  IMAD.MOV.U32 R186, RZ, RZ, R169 ;  /* 0x000000ffffba7224 */ /* 0x000fe200078e00a9 */
[----:B------:R4:W5:Y:S01]  /*5d80*/  LDL.LU R139, [R1+0x58] ;  /* 0x00005800018b7983 */ /* 0x0009620000300800 */
[----:B-1----:R-:W-:Y:S01]  /*5d90*/  FADD.FTZ R4, R77, R20 ;  /* 0x000000144d047221 */ /* 0x002fe20000010000 */
[----:B------:R1:W1:Y:S01]  /*5da0*/  MUFU.EX2 R9, R6 ;  /* 0x0000000600097308 */ /* 0x0002620000000800 */
[----:B------:R-:W-:Y:S01]  /*5db0*/  IMAD.MOV.U32 R77, RZ, RZ, R78 ;  /* 0x000000ffff4d7224 */ /* 0x000fe200078e004e */
[----:B------:R-:W-:Y:S01]  /*5dc0*/  MOV R78, R79 ;  /* 0x0000004f004e7202 */ /* 0x000fe20000000f00 */
[----:B------:R-:W-:Y:S02]  /*5dd0*/  FADD.FTZ R4, R185, R4 ;  /* 0x00000004b9047221 */ /* 0x000fe40000010000 */
[----:B--2---:R-:W-:Y:S02]  /*5de0*/  FADD.FTZ R3, R73, R21 ;  /* 0x0000001549037221 */ /* 0x004fe40000010000 */
[----:B------:R-:W-:-:S02]  /*5df0*/  IMAD.MOV.U32 R224, RZ, RZ, R130 ;  /* 0x000000ffffe07224 */ /* 0x000fc400078e0082 */
[----:B------:R-:W-:Y:S02]  /*5e00*/  IMAD.MOV.U32 R79, RZ, RZ, R72 ;  /* 0x000000ffff4f7224 */ /* 0x000fe400078e0048 */
[----:B-1----:R-:W-:Y:S02]  /*5e10*/  FADD.FTZ R6, R187, R3 ;  /* 0x00000003bb067221 */ /* 0x002fe40000010000 */
[----:B------:R-:W-:Y:S02]  /*5e20*/  FADD.FTZ R3, R173, R0 ;  /* 0x00000000ad037221 */ /* 0x000fe40000010000 */
[----:B------:R-:W-:Y:S01]  /*5e30*/  FADD.FTZ R0, R76, R5 ;  /* 0x000000054c007221 */ /* 0x000fe20000010000 */
[----:B------:R-:W-:Y:S01]  /*5e40*/  MOV R73, R75 ;  /* 0x0000004b00497202 */ /* 0x000fe20000000f00 */
[----:B------:R-:W-:Y:S02]  /*5e50*/  FADD.FTZ R5, R180, R4 ;  /* 0x00000004b4057221 */ /* 0x000fe40000010000 */
[----:B------:R-:W-:-:S02]  /*5e60*/  IMAD.MOV.U32 R72, RZ, RZ, R74 ;  /* 0x000000ffff487224 */ /* 0x000fc400078e004a */
[----:B------:R-:W-:Y:S02]  /*5e70*/  FADD.FTZ R4, R77, R6 ;  /* 0x000000064d047221 */ /* 0x000fe40000010000 */
[----:B------:R-:W-:Y:S01]  /*5e80*/  FADD.FTZ R3, R78, R3 ;  /* 0x000000034e037221 */ /* 0x000fe20000010000 */
[----:B------:R1:W-:Y:S01]  /*5e90*/  MUFU.EX2 R14, R7 ;  /* 0x00000007000e7308 */ /* 0x0003e20000000800 */
[----:B------:R-:W-:Y:S02]  /*5ea0*/  IMAD.MOV.U32 R74, RZ, RZ, R224 ;  /* 0x000000ffff4a7224 */ /* 0x000fe400078e00e0 */
[----:B------:R-:W-:Y:S01]  /*5eb0*/  FADD.FTZ R0, R79, R0 ;  /* 0x000000004f007221 */ /* 0x000fe20000010000 */
[----:B------:R-:W-:Y:S01]  /*5ec0*/  MOV R224, R174 ;  /* 0x000000ae00e07202 */ /* 0x000fe20000000f00 */
[----:B------:R-:W-:Y:S02]  /*5ed0*/  FADD.FTZ R8, R181, R5 ;  /* 0x00000005b5087221 */ /* 0x000fe40000010000 */
[----:B------:R-:W-:-:S02]  /*5ee0*/  IMAD.MOV.U32 R75, RZ, RZ, R245 ;  /* 0x000000ffff4b7224 */ /* 0x000fc400078e00f5 */
[----:B------:R-:W-:Y:S02]  /*5ef0*/  FADD.FTZ R6, R73, R3 ;  /* 0x0000000349067221 */ /* 0x000fe40000010000 */
[----:B------:R-:W-:Y:S02]  /*5f00*/  IMAD.MOV.U32 R184, RZ, RZ, R171 ;  /* 0x000000ffffb87224 */ /* 0x000fe400078e00ab */
[----:B------:R-:W-:Y:S02]  /*5f10*/  IMAD.MOV.U32 R227, RZ, RZ, R175 ;  /* 0x000000ffffe37224 */ /* 0x000fe400078e00af */
[----:B-1----:R-:W-:Y:S02]  /*5f20*/  FADD.FTZ R7, R72, R4 ;  /* 0x0000000448077221 */ /* 0x002fe40000010000 */
[----:B------:R-:W-:Y:S01]  /*5f30*/  FADD.FTZ R5, R74, R0 ;  /* 0x000000004a057221 */ /* 0x000fe20000010000 */
[----:B------:R-:W-:Y:S01]  /*5f40*/  MOV R245, R186 ;  /* 0x000000ba00f57202 */ /* 0x000fe20000000f00 */
[----:B------:R-:W-:Y:S01]  /*5f50*/  FADD.FTZ R4, R250, R8 ;  /* 0x00000008fa047221 */ /* 0x000fe20000010000 */
[----:B------:R-:W1:Y:S01]  /*5f60*/  MUFU.EX2 R10, R12 ;  /* 0x0000000c000a7308 */ /* 0x000e620000000800 */
[----:B------:R-:W-:Y:S01]  /*5f70*/  IMAD.MOV.U32 R246, RZ, RZ, R221 ;  /* 0x000000fffff67224 */ /* 0x000fe200078e00dd */
[----:B------:R-:W2:Y:S01]  /*5f80*/  LDSM.16.MT88.4 R168, [R231+0x3100] ;  /* 0x00310000e7a8783b */ /* 0x000ea20000004200 */
[----:B------:R-:W-:-:S02]  /*5f90*/  FADD.FTZ R3, R75, R7 ;  /* 0x000000074b037221 */ /* 0x000fc40000010000 */
[----:B------:R-:W-:Y:S02]  /*5fa0*/  FADD.FTZ R0, R224, R6 ;  /* 0x00000006e0007221 */ /* 0x000fe40000010000 */
[----:B------:R-:W-:Y:S02]  /*5fb0*/  IMAD.MOV.U32 R221, RZ, RZ, R184 ;  /* 0x000000ffffdd7224 */ /* 0x000fe400078e00b8 */
[----:B------:R-:W-:Y:S02]  /*5fc0*/  FADD.FTZ R6, R227, R5 ;  /* 0x00000005e3067221 */ /* 0x000fe40000010000 */
[----:B------:R-:W-:Y:S02]  /*5fd0*/  FADD.FTZ R4, R248, R4 ;  /* 0x00000004f8047221 */ /* 0x000fe40000010000 */
[----:B------:R-:W-:Y:S02]  /*5fe0*/  FADD.FTZ R5, R246, R3 ;  /* 0x00000003f6057221 */ /* 0x000fe40000010000 */
[----:B------:R-:W-:-:S02]  /*5ff0*/  FADD.FTZ R3, R245, R0 ;  /* 0x00000000f5037221 */ /* 0x000fc40000010000 */
[----:B------:R-:W-:Y:S02]  /*6000*/  FADD.FTZ R0, R221, R6 ;  /* 0x00000006dd007221 */ /* 0x000fe40000010000 */
[----:B------:R-:W-:Y:S02]  /*6010*/  FADD.FTZ R4, R215, R4 ;  /* 0x00000004d7047221 */ /* 0x000fe40000010000 */
        /* <DEDUP_REMOVED lines=57> */
[----:B------:R-:W-:Y:S01]  /*63b0*/  FADD.FTZ R6, R70, R6 ;  /* 0x0000000646067221 */ /* 0x000fe20000010000 */
[----:B------:R-:W1:Y:S01]  /*63c0*/  MUFU.EX2 R13, R13 ;  /* 0x0000000d000d7308 */ /* 0x000e620000000800 */
        /* <DEDUP_REMOVED lines=9> */
[----:B-1----:R-:W-:Y:S02]  /*6460*/  FADD.FTZ R0, R10, R4 ;  /* 0x000000040a007221 */ /* 0x002fe40000010000 */
        /* <DEDUP_REMOVED lines=9> */
[----:B------:R-:W-:Y:S01]  /*6500*/  FADD.FTZ R0, R25, R5 ;  /* 0x0000000519007221 */ /* 0x000fe20000010000 */
[----:B------:R4:W-:Y:S04]  /*6510*/  STL [R1+0x4], R6 ;  /* 0x0000040601007387 */ /* 0x0009e80000100800 */
[----:B------:R4:W-:Y:S04]  /*6520*/  STL [R1], R4 ;  /* 0x0000000401007387 */ /* 0x0009e80000100800 */
[----:B------:R4:W-:Y:S04]  /*6530*/  STL [R1+0xc], R0 ;  /* 0x00000c0001007387 */ /* 0x0009e80000100800 */
[----:B------:R4:W-:Y:S01]  /*6540*/  STL [R1+0x8], R3 ;  /* 0x0000080301007387 */ /* 0x0009e20000100800 */
[----:B------:R-:W-:-:S02]  /*6550*/  F2FP.BF16.PACK_AB R128, R57, R60 ;  /* 0x0000003c3980723e */ /* 0x000fc400000010ff */
[----:B------:R-:W-:Y:S02]  /*6560*/  F2FP.BF16.PACK_AB R129, R27, R44 ;  /* 0x0000002c1b81723e */ /* 0x000fe400000010ff */
[----:B------:R-:W-:Y:S02]  /*6570*/  F2FP.BF16.PACK_AB R130, R45, R56 ;  /* 0x000000382d82723e */ /* 0x000fe400000010ff */
[----:B------:R-:W-:Y:S02]  /*6580*/  F2FP.BF16.PACK_AB R131, R25, R26 ;  /* 0x0000001a1983723e */ /* 0x000fe400000010ff */
[----:B------:R-:W-:Y:S02]  /*6590*/  F2FP.BF16.PACK_AB R184, R23, R24 ;  /* 0x0000001817b8723e */ /* 0x000fe400000010ff */
[----:B------:R-:W-:Y:S02]  /*65a0*/  F2FP.BF16.PACK_AB R185, R10, R9 ;  /* 0x000000090ab9723e */ /* 0x000fe400000010ff */
[----:B------:R-:W-:-:S02]  /*65b0*/  F2FP.BF16.PACK_AB R186, R14, R15 ;  /* 0x0000000f0eba723e */ /* 0x000fc400000010ff */
[----:B------:R-:W-:Y:S01]  /*65c0*/  F2FP.BF16.PACK_AB R187, R13, R11 ;  /* 0x0000000b0dbb723e */ /* 0x000fe200000010ff */
[C---:B---3--:R-:W-:Y:S08]  /*65d0*/  HMMA.16816.F32.BF16 R140, R128.reuse, R152, R140 ;  /* 0x00000098808c723c */ /* 0x048ff0000004188c */
[C---:B------:R-:W-:Y:S08]  /*65e0*/  HMMA.16816.F32.BF16 R148, R128.reuse, R154, R148 ;  /* 0x0000009a8094723c */ /* 0x040ff00000041894 */
[C---:B--2---:R-:W-:Y:S08]  /*65f0*/  HMMA.16816.F32.BF16 R160, R128.reuse, R168, R160 ;  /* 0x000000a880a0723c */ /* 0x044ff000000418a0 */
[C---:B------:R-:W-:Y:S08]  /*6600*/  HMMA.16816.F32.BF16 R164, R128.reuse, R170, R164 ;  /* 0x000000aa80a4723c */ /* 0x040ff000000418a4 */
[C---:B------:R-:W-:Y:S08]  /*6610*/  HMMA.16816.F32.BF16 R176, R128.reuse, R120, R92 ;  /* 0x0000007880b0723c */ /* 0x040ff0000004185c */
[----:B------:R-:W-:Y:S08]  /*6620*/  HMMA.16816.F32.BF16 R116, R128, R122, R88 ;  /* 0x0000007a8074723c */ /* 0x000ff00000041858 */
[C---:B------:R-:W-:Y:S08]  /*6630*/  HMMA.16816.F32.BF16 R144, R184.reuse, R152, R144 ;  /* 0x00000098b890723c */ /* 0x040ff00000041890 */
[C---:B------:R-:W-:Y:S08]  /*6640*/  HMMA.16816.F32.BF16 R156, R184.reuse, R168, R156 ;  /* 0x000000a8b89c723c */ /* 0x040ff0000004189c */
[----:B------:R-:W-:Y:S08]  /*6650*/  HMMA.16816.F32.BF16 R172, R184, R120, R32 ;  /* 0x00000078b8ac723c */ /* 0x000ff00000041820 */
[----:B------:R-:W-:Y:S08]  /*6660*/  HMMA.16816.F32.BF16 R124, R128, R16, R84 ;  /* 0x00000010807c723c */ /* 0x000ff00000041854 */
[C---:B------:R-:W-:Y:S08]  /*6670*/  HMMA.16816.F32.BF16 R152, R184.reuse, R154, R52 ;  /* 0x0000009ab898723c */ /* 0x040ff00000041834 */
[C---:B------:R-:W-:Y:S08]  /*6680*/  HMMA.16816.F32.BF16 R168, R184.reuse, R170, R40 ;  /* 0x000000aab8a8723c */ /* 0x040ff00000041828 */
[C---:B------:R-:W-:Y:S08]  /*6690*/  HMMA.16816.F32.BF16 R120, R184.reuse, R122, R36 ;  /* 0x0000007ab878723c */ /* 0x040ff00000041824 */
[----:B------:R-:W-:Y:S08]  /*66a0*/  HMMA.16816.F32.BF16 R180, R184, R16, R48 ;  /* 0x00000010b8b4723c */ /* 0x000ff00000041830 */
[-C--:B------:R-:W-:Y:S08]  /*66b0*/  HMMA.16816.F32.BF16 R128, R128, R18.reuse, R64 ;  /* 0x000000128080723c */ /* 0x080ff00000041840 */
[----:B------:R-:W-:Y:S01]  /*66c0*/  HMMA.16816.F32.BF16 R184, R184, R18, R28 ;  /* 0x00000012b8b8723c */ /* 0x000fe2000004181c */
[----:B------:R-:W-:Y:S07]  /*66d0*/  @!P1 BRA `(.L_x_2) ;  /* 0x00003f7000009947 */ /* 0x000fee0003800000 */
[----:B----4-:R-:W2:Y:S01]  /*66e0*/  LDL.LU R221, [R1+0x38] ;  /* 0x0000380001dd7983 */ /* 0x010ea20000300800 */
[----:B------:R-:W-:Y:S01]  /*66f0*/  UMOV UR6, 0x5 ;  /* 0x0000000500067882 */ /* 0x000fe20000000000 */
[----:B------:R-:W-:Y:S01]  /*6700*/  IMAD.MOV.U32 R3, RZ, RZ, R134 ;  /* 0x000000ffff037224 */ /* 0x000fe200078e0086 */
[----:B------:R-:W-:Y:S01]  /*6710*/  ULDC.64 UR4, c[0x0][0x208] ;  /* 0x0000820000047ab9 */ /* 0x000fe20000000a00 */
[----:B------:R-:W-:Y:S01]  /*6720*/  IMAD.MOV.U32 R0, RZ, RZ, R135 ;  /* 0x000000ffff007224 */ /* 0x000fe200078e0087 */
[----:B------:R-:W-:Y:S01]  /*6730*/  MOV R138, R2 ;  /* 0x00000002008a7202 */ /* 0x000fe20000000f00 */
[----:B------:R-:W-:Y:S01]  /*6740*/  USHF.L.U64.HI UR5, UR4, UR6, UR5 ;  /* 0x0000000604057299 */ /* 0x000fe20008010205 */
[----:B------:R-:W-:Y:S01]  /*6750*/  MOV R133, R132 ;  /* 0x0000008400857202 */ /* 0x000fe20000000f00 */
[----:B------:R-:W-:Y:S01]  /*6760*/  USHF.L.U32 UR4, UR4, 0x5, URZ ;  /* 0x0000000504047899 */ /* 0x000fe2000800063f */
[----:B--2---:R-:W-:-:S07]  /*6770*/  IADD3 R246, R221, -0x2, RZ ;  /* 0xfffffffeddf67810 */ /* 0x004fce0007ffe0ff */
[----:B------:R-:W2:Y:S04]  /*6780*/  LDL.LU.64 R72, [R1+0x40] ;  /* 0x0000400001487983 */ /* 0x000ea80000300a00 */
[----:B------:R-:W3:Y:S04]  /*6790*/  LDL.LU.64 R74, [R1+0x48] ;  /* 0x00004800014a7983 */ /* 0x000ee80000300a00 */
[----:B------:R-:W4:Y:S01]  /*67a0*/  LDL R221, [R1+0x10] ;  /* 0x0000100001dd7983 */ /* 0x000f220000100800 */
[----:B--2---:R-:W-:-:S02]  /*67b0*/  MOV R5, R73 ;  /* 0x0000004900057202 */ /* 0x004fc40000000f00 */
[----:B---3--:R-:W-:Y:S02]  /*67c0*/  MOV R4, R74 ;  /* 0x0000004a00047202 */ /* 0x008fe40000000f00 */
[----:B----4-:R-:W-:-:S03]  /*67d0*/  SHF.L.U32 R245, R221, 0x1, RZ ;  /* 0x00000001ddf57819 */ /* 0x010fc600000006ff */
[----:B------:R1:W-:Y:S04]  /*67e0*/  STL.64 [R1+0x20], R4 ;  /* 0x0000200401007387 */ /* 0x0003e80000100a00 */
.L_x_3:
[----:B------:R-:W2:Y:S01]  /*67f0*/  LDL.64 R72, [R1+0x20] ;  /* 0x0000200001487983 */ /* 0x000ea20000100a00 */
[----:B------:R-:W-:Y:S04]  /*6800*/  DEPBAR.LE SB0, 0x0 ;  /* 0x000080000000791a */ /* 0x000fe80000000000 */
[----:B------:R-:W-:Y:S01]  /*6810*/  SHF.R.S32.HI R2, RZ, 0x1f, R246 ;  /* 0x0000001fff027819 */ /* 0x000fe200000114f6 */
[----:B------:R-:W-:Y:S01]  /*6820*/  BAR.SYNC.DEFER_BLOCKING 0x0 ;  /* 0x0000000000007b1d */ /* 0x000fe20000010000 */
[----:B------:R-:W-:Y:S01]  /*6830*/  IMAD.WIDE.U32 R84, R246, c[0x0][0x208], RZ ;  /* 0x00008200f6547a25 */ /* 0x000fe200078e00ff */
[----:B------:R-:W-:Y:S03]  /*6840*/  MOV R247, c[0x0][0x1e0] ;  /* 0x0000780000f77a02 */ /* 0x000fe60000000f00 */
[----:B------:R-:W-:Y:S04]  /*6850*/  IMAD R2, R2, c[0x0][0x208], RZ ;  /* 0x0000820002027a24 */ /* 0x000fe800078e02ff */
[----:B------:R-:W-:Y:S05]  /*6860*/  IMAD R2, R246, c[0x0][0x20c], R2 ;  /* 0x00008300f6027a24 */ /* 0x000fea00078e0202 */
[----:B------:R-:W-:Y:S05]  /*6870*/  IADD3 R2, R85, R2, RZ ;  /* 0x0000000255027210 */ /* 0x000fea0007ffe0ff */
[----:B------:R-:W-:Y:S01]  /*6880*/  IMAD R2, R2, 0x70, RZ ;  /* 0x0000007002027824 */ /* 0x000fe200078e02ff */
[----:B-----5:R-:W-:Y:S08]  /*6890*/  LDSM.16.M88.4 R112, [R234+0x7100] ;  /* 0x00710000ea70783b */ /* 0x020ff00000000200 */
[----:B------:R-:W3:Y:S08]  /*68a0*/  LDSM.16.M88.4 R16, [R139+0x3900] ;  /* 0x003900008b10783b */ /* 0x000ef00000000200 */
[----:B------:R-:W4:Y:S08]  /*68b0*/  LDSM.16.M88.4 R108, [R234+0x9100] ;  /* 0x00910000ea6c783b */ /* 0x000f300000000200 */
[----:B------:R-:W1:Y:S08]  /*68c0*/  LDSM.16.M88.4 R32, [R139+0x4100] ;  /* 0x004100008b20783b */ /* 0x000e700000000200 */
[----:B------:R-:W1:Y:S08]  /*68d0*/  LDSM.16.M88.4 R48, [R139+0x4900] ;  /* 0x004900008b30783b */ /* 0x000e700000000200 */
[----:B------:R-:W1:Y:S02]  /*68e0*/  LDSM.16.M88.4 R64, [R139+0x5100] ;  /* 0x005100008b40783b */ /* 0x000e640000000200 */
[-C--:B-1-3--:R-:W-:Y:S06]  /*68f0*/  HMMA.16816.F32.BF16 R4, R112, R16.reuse, RZ ;  /* 0x000000107004723c */ /* 0x08afec00000418ff */
[----:B------:R-:W1:Y:S02]  /*6900*/  LDSM.16.M88.4 R80, [R139+0x5900] ;  /* 0x005900008b50783b */ /* 0x000e640000000200 */
[C---:B----4-:R-:W-:Y:S06]  /*6910*/  HMMA.16816.F32.BF16 R8, R108.reuse, R16, RZ ;  /* 0x000000106c08723c */ /* 0x050fec00000418ff */
[----:B------:R-:W3:Y:S02]  /*6920*/  LDSM.16.M88.4 R96, [R139+0x6100] ;  /* 0x006100008b60783b */ /* 0x000ee40000000200 */
[-C--:B------:R-:W-:Y:S06]  /*6930*/  HMMA.16816.F32.BF16 R12, R108, R18.reuse, RZ ;  /* 0x000000126c0c723c */ /* 0x080fec00000418ff */
[----:B------:R-:W4:Y:S02]  /*6940*/  LDSM.16.M88.4 R188, [R139+0x6900] ;  /* 0x006900008bbc783b */ /* 0x000f240000000200 */
[C---:B------:R-:W-:Y:S06]  /*6950*/  HMMA.16816.F32.BF16 R16, R112.reuse, R18, RZ ;  /* 0x000000127010723c */ /* 0x040fec00000418ff */
[----:B------:R-:W-:Y:S02]  /*6960*/  LDSM.16.M88.4 R192, [R237+0x7100] ;  /* 0x00710000edc0783b */ /* 0x000fe40000000200 */
[-C--:B------:R-:W-:Y:S06]  /*6970*/  HMMA.16816.F32.BF16 R20, R112, R32.reuse, RZ ;  /* 0x000000207014723c */ /* 0x080fec00000418ff */
[----:B------:R-:W1:Y:S02]  /*6980*/  LDSM.16.M88.4 R196, [R238] ;  /* 0x00000000eec4783b */ /* 0x000e640000000200 */
[C---:B------:R-:W-:Y:S06]  /*6990*/  HMMA.16816.F32.BF16 R24, R108.reuse, R32, RZ ;  /* 0x000000206c18723c */ /* 0x040fec00000418ff */
[----:B------:R-:W1:Y:S02]  /*69a0*/  LDSM.16.M88.4 R200, [R237+0x9100] ;  /* 0x00910000edc8783b */ /* 0x000e640000000200 */
[-C--:B------:R-:W-:Y:S06]  /*69b0*/  HMMA.16816.F32.BF16 R28, R108, R34.reuse, RZ ;  /* 0x000000226c1c723c */ /* 0x080fec00000418ff */
[----:B------:R-:W1:Y:S02]  /*69c0*/  LDSM.16.M88.4 R204, [R244] ;  /* 0x00000000f4cc783b */ /* 0x000e640000000200 */
[C---:B------:R-:W-:Y:S06]  /*69d0*/  HMMA.16816.F32.BF16 R32, R112.reuse, R34, RZ ;  /* 0x000000227020723c */ /* 0x040fec00000418ff */
[----:B------:R-:W1:Y:S02]  /*69e0*/  LDSM.16.M88.4 R208, [R243] ;  /* 0x00000000f3d0783b */ /* 0x000e640000000200 */
[-C--:B------:R-:W-:Y:S06]  /*69f0*/  HMMA.16816.F32.BF16 R36, R112, R48.reuse, RZ ;  /* 0x000000307024723c */ /* 0x080fec00000418ff */
[----:B------:R-:W1:Y:S02]  /*6a00*/  LDSM.16.M88.4 R212, [R242] ;  /* 0x00000000f2d4783b */ /* 0x000e640000000200 */
[C---:B------:R-:W-:Y:S06]  /*6a10*/  HMMA.16816.F32.BF16 R40, R108.reuse, R48, RZ ;  /* 0x000000306c28723c */ /* 0x040fec00000418ff */
[----:B------:R-:W1:Y:S02]  /*6a20*/  LDSM.16.M88.4 R216, [R241] ;  /* 0x00000000f1d8783b */ /* 0x000e640000000200 */
[-C--:B------:R-:W-:Y:S06]  /*6a30*/  HMMA.16816.F32.BF16 R44, R108, R50.reuse, RZ ;  /* 0x000000326c2c723c */ /* 0x080fec00000418ff */
[----:B------:R-:W1:Y:S02]  /*6a40*/  LDSM.16.M88.4 R220, [R240] ;  /* 0x00000000f0dc783b */ /* 0x000e640000000200 */
[C---:B------:R-:W-:Y:S06]  /*6a50*/  HMMA.16816.F32.BF16 R48, R112.reuse, R50, RZ ;  /* 0x000000327030723c */ /* 0x040fec00000418ff */
[----:B------:R-:W2:Y:S02]  /*6a60*/  LDSM.16.M88.4 R224, [R239] ;  /* 0x00000000efe0783b */ /* 0x000ea40000000200 */
[-C--:B------:R-:W-:Y:S06]  /*6a70*/  HMMA.16816.F32.BF16 R52, R112, R64.reuse, RZ ;  /* 0x000000407034723c */ /* 0x080fec00000418ff */
[----:B------:R-:W4:Y:S06]  /*6a80*/  LDL.64 R250, [R1+0x28] ;  /* 0x0000280001fa7983 */ /* 0x000f2c0000100a00 */
[----:B------:R-:W4:Y:S01]  /*6a90*/  LDL.64 R248, [R1+0x30] ;  /* 0x0000300001f87983 */ /* 0x000f220000100a00 */
[C---:B------:R-:W-:Y:S08]  /*6aa0*/  HMMA.16816.F32.BF16 R56, R108.reuse, R64, RZ ;  /* 0x000000406c38723c */ /* 0x040ff000000418ff */
[-C--:B------:R-:W-:Y:S08]  /*6ab0*/  HMMA.16816.F32.BF16 R60, R108, R66.reuse, RZ ;  /* 0x000000426c3c723c */ /* 0x080ff000000418ff */
[C---:B------:R-:W-:Y:S08]  /*6ac0*/  HMMA.16816.F32.BF16 R64, R112.reuse, R66, RZ ;  /* 0x000000427040723c */ /* 0x040ff000000418ff */
[-C--:B-1----:R-:W-:Y:S01]  /*6ad0*/  HMMA.16816.F32.BF16 R68, R112, R80.reuse, RZ ;  /* 0x000000507044723c */ /* 0x082fe200000418ff */
[----:B--2---:R-:W-:Y:S07]  /*6ae0*/  IMAD.WIDE.U32 R84, R84, 0x70, R72 ;  /* 0x0000007054547825 */ /* 0x004fee00078e0048 */
[C---:B------:R-:W-:Y:S04]  /*6af0*/  HMMA.16816.F32.BF16 R72, R108.reuse, R80, RZ ;  /* 0x000000506c48723c */ /* 0x040fe800000418ff */
[C---:B------:R-:W-:Y:S02]  /*6b00*/  LEA R90, P1, R84.reuse, c[0x0][0x1f8], 0x1 ;  /* 0x00007e00545a7a11 */ /* 0x040fe400078208ff */
[----:B------:R-:W-:Y:S02]  /*6b10*/  IADD3 R2, R85, R2, RZ ;  /* 0x0000000255027210 */ /* 0x000fe40007ffe0ff */
[-C--:B------:R-:W-:Y:S04]  /*6b20*/  HMMA.16816.F32.BF16 R76, R108, R82.reuse, RZ ;  /* 0x000000526c4c723c */ /* 0x080fe800000418ff */
[----:B------:R-:W-:Y:S02]  /*6b30*/  LEA.HI.X R91, R84, c[0x0][0x1fc], R2, 0x1, P1 ;  /* 0x00007f00545b7a11 */ /* 0x000fe400008f0c02 */
[----:B------:R-:W-:Y:S03]  /*6b40*/  IADD3 R88, P1, R90, UR4, RZ ;  /* 0x000000045a587c10 */ /* 0x000fe6000ff3e0ff */
[----:B------:R-:W-:Y:S01]  /*6b50*/  @!PT LDS RZ, [RZ] ;  /* 0x00000000fffff984 */ /* 0x000fe20000000800 */
[----:B------:R-:W-:Y:S01]  /*6b60*/  @!PT LDS RZ, [RZ] ;  /* 0x00000000fffff984 */ /* 0x000fe20000000800 */
[----:B------:R-:W-:Y:S01]  /*6b70*/  @!PT LDS RZ, [RZ] ;  /* 0x00000000fffff984 */ /* 0x000fe20000000800 */
[----:B------:R1:W-:Y:S01]  /*6b80*/  LDGSTS.E.BYPASS.LTC128B.128 [R245+0x100], [R90.64], !P0 ;  /* 0x001000005af57fae */ /* 0x0003e2000c101d48 */
[C---:B------:R-:W-:Y:S02]  /*6b90*/  HMMA.16816.F32.BF16 R80, R112.reuse, R82, RZ ;  /* 0x000000527050723c */ /* 0x040fe400000418ff */
[----:B------:R-:W-:Y:S02]  /*6ba0*/  IADD3.X R89, R91, UR5, RZ, P1, !PT ;  /* 0x000000055b597c10 */ /* 0x000fe40008ffe4ff */
[----:B------:R-:W-:Y:S04]  /*6bb0*/  IADD3 R94, P2, R88, UR4, RZ ;  /* 0x00000004585e7c10 */ /* 0x000fe8000ff5e0ff */
[-C--:B---3--:R-:W-:Y:S01]  /*6bc0*/  HMMA.16816.F32.BF16 R84, R112, R96.reuse, RZ ;  /* 0x000000607054723c */ /* 0x088fe200000418ff */
[----:B------:R1:W-:Y:S03]  /*6bd0*/  LDGSTS.E.BYPASS.LTC128B.128 [R245+0x900], [R88.64], !P0 ;  /* 0x0090000058f57fae */ /* 0x0003e6000c101d48 */
[----:B------:R-:W-:Y:S02]  /*6be0*/  IADD3.X R95, R89, UR5, RZ, P2, !PT ;  /* 0x00000005595f7c10 */ /* 0x000fe400097fe4ff */
[----:B------:R-:W-:Y:S03]  /*6bf0*/  IADD3 R92, P1, R94, UR4, RZ ;  /* 0x000000045e5c7c10 */ /* 0x000fe6000ff3e0ff */
[----:B------:R2:W-:Y:S03]  /*6c00*/  LDGSTS.E.BYPASS.LTC128B.128 [R245+0x1100], [R94.64], !P0 ;  /* 0x011000005ef57fae */ /* 0x0005e6000c101d48 */
[----:B------:R-:W-:Y:S02]  /*6c10*/  IADD3.X R93, R95, UR5, RZ, P1, !PT ;  /* 0x000000055f5d7c10 */ /* 0x000fe40008ffe4ff */
[----:B------:R-:W-:Y:S03]  /*6c20*/  IADD3 R100, P2, R92, UR4, RZ ;  /* 0x000000045c647c10 */ /* 0x000fe6000ff5e0ff */
[----:B------:R2:W-:Y:S01]  /*6c30*/  LDGSTS.E.BYPASS.LTC128B.128 [R245+0x1900], [R92.64], !P0 ;  /* 0x019000005cf57fae */ /* 0x0005e2000c101d48 */
[----:B------:R-:W-:Y:S02]  /*6c40*/  IADD3.X R101, R93, UR5, RZ, P2, !PT ;  /* 0x000000055d657c10 */ /* 0x000fe400097fe4ff */
[----:B------:R-:W-:Y:S04]  /*6c50*/  IADD3 R102, P1, R100, UR4, RZ ;  /* 0x0000000464667c10 */ /* 0x000fe8000ff3e0ff */
[----:B------:R-:W-:Y:S01]  /*6c60*/  IADD3.X R103, R101, UR5, RZ, P1, !PT ;  /* 0x0000000565677c10 */ /* 0x000fe20008ffe4ff */
[----:B------:R3:W-:Y:S01]  /*6c70*/  LDGSTS.E.BYPASS.LTC128B.128 [R245+0x2100], [R100.64], !P0 ;  /* 0x0210000064f57fae */ /* 0x0007e2000c101d48 */
[C---:B-1----:R-:W-:Y:S07]  /*6c80*/  HMMA.16816.F32.BF16 R88, R108.reuse, R96, RZ ;  /* 0x000000606c58723c */ /* 0x042fee00000418ff */
[----:B------:R4:W-:Y:S01]  /*6c90*/  LDGSTS.E.BYPASS.LTC128B.128 [R245+0x2900], [R102.64], !P0 ;  /* 0x0290000066f57fae */ /* 0x0009e2000c101d48 */
[-C--:B--2---:R-:W-:Y:S08]  /*6ca0*/  HMMA.16816.F32.BF16 R92, R108, R98.reuse, RZ ;  /* 0x000000626c5c723c */ /* 0x084ff000000418ff */
[C---:B------:R-:W-:Y:S04]  /*6cb0*/  HMMA.16816.F32.BF16 R96, R112.reuse, R98, RZ ;  /* 0x000000627060723c */ /* 0x040fe800000418ff */
[----:B---3--:R-:W-:Y:S04]  /*6cc0*/  IADD3 R100, P1, R102, UR4, RZ ;  /* 0x0000000466647c10 */ /* 0x008fe8000ff3e0ff */
[----:B------:R-:W-:Y:S02]  /*6cd0*/  IADD3.X R101, R103, UR5, RZ, P1, !PT ;  /* 0x0000000567657c10 */ /* 0x000fe40008ffe4ff */
[C---:B------:R-:W-:Y:S02]  /*6ce0*/  ISETP.GT.AND P1, PT, R246.reuse, RZ, PT ;  /* 0x000000fff600720c */ /* 0x040fe40003f24270 */
[----:B------:R-:W-:Y:S01]  /*6cf0*/  IADD3 R246, R246, -0x1, RZ ;  /* 0xfffffffff6f67810 */ /* 0x000fe20007ffe0ff */
[----:B------:R4:W-:Y:S08]  /*6d00*/  LDGSTS.E.BYPASS.LTC128B.128 [R245+0x3100], [R100.64], !P0 ;  /* 0x0310000064f57fae */ /* 0x0009f0000c101d48 */
[----:B------:R-:W0:Y:S01]  /*6d10*/  LDGDEPBAR ;  /* 0x00000000000079af */ /* 0x000e220000000000 */
[-C--:B----4-:R-:W-:Y:S08]  /*6d20*/  HMMA.16816.F32.BF16 R100, R112, R188.reuse, RZ ;  /* 0x000000bc7064723c */ /* 0x090ff000000418ff */
[C---:B------:R-:W-:Y:S08]  /*6d30*/  HMMA.16816.F32.BF16 R104, R108.reuse, R188, RZ ;  /* 0x000000bc6c68723c */ /* 0x040ff000000418ff */
[-C--:B------:R-:W-:Y:S08]  /*6d40*/  HMMA.16816.F32.BF16 R108, R108, R190.reuse, RZ ;  /* 0x000000be6c6c723c */ /* 0x080ff000000418ff */
[----:B------:R-:W-:Y:S01]  /*6d50*/  HMMA.16816.F32.BF16 R112, R112, R190, RZ ;  /* 0x000000be7070723c */ /* 0x000fe200000418ff */
[----:B------:R-:W-:Y:S07]  /*6d60*/  LDSM.16.M88.4 R188, [R235+0x7100] ;  /* 0x00710000ebbc783b */ /* 0x000fee0000000200 */
[-C--:B------:R-:W-:Y:S08]  /*6d70*/  HMMA.16816.F32.BF16 R4, R192, R196.reuse, R4 ;  /* 0x000000c4c004723c */ /* 0x080ff00000041804 */
[C---:B------:R-:W-:Y:S08]  /*6d80*/  HMMA.16816.F32.BF16 R8, R200.reuse, R196, R8 ;  /* 0x000000c4c808723c */ /* 0x040ff00000041808 */
[-C--:B------:R-:W-:Y:S08]  /*6d90*/  HMMA.16816.F32.BF16 R12, R200, R198.reuse, R12 ;  /* 0x000000c6c80c723c */ /* 0x080ff0000004180c */
[C---:B------:R-:W-:Y:S01]  /*6da0*/  HMMA.16816.F32.BF16 R16, R192.reuse, R198, R16 ;  /* 0x000000c6c010723c */ /* 0x040fe20000041810 */
[----:B------:R-:W1:Y:S07]  /*6db0*/  LDSM.16.M88.4 R196, [R233+0x3900] ;  /* 0x00390000e9c4783b */ /* 0x000e6e0000000200 */
[-C--:B------:R-:W-:Y:S08]  /*6dc0*/  HMMA.16816.F32.BF16 R20, R192, R204.reuse, R20 ;  /* 0x000000ccc014723c */ /* 0x080ff00000041814 */
[C---:B------:R-:W-:Y:S08]  /*6dd0*/  HMMA.16816.F32.BF16 R24, R200.reuse, R204, R24 ;  /* 0x000000ccc818723c */ /* 0x040ff00000041818 */
[-C--:B------:R-:W-:Y:S08]  /*6de0*/  HMMA.16816.F32.BF16 R28, R200, R206.reuse, R28 ;  /* 0x000000cec81c723c */ /* 0x080ff0000004181c */
[C---:B------:R-:W-:Y:S01]  /*6df0*/  HMMA.16816.F32.BF16 R32, R192.reuse, R206, R32 ;  /* 0x000000cec020723c */ /* 0x040fe20000041820 */
[----:B------:R-:W2:Y:S07]  /*6e00*/  LDSM.16.M88.4 R204, [R235+0x9100] ;  /* 0x00910000ebcc783b */ /* 0x000eae0000000200 */
[-C--:B------:R-:W-:Y:S08]  /*6e10*/  HMMA.16816.F32.BF16 R36, R192, R208.reuse, R36 ;  /* 0x000000d0c024723c */ /* 0x080ff00000041824 */
[C---:B------:R-:W-:Y:S08]  /*6e20*/  HMMA.16816.F32.BF16 R40, R200.reuse, R208, R40 ;  /* 0x000000d0c828723c */ /* 0x040ff00000041828 */
[-C--:B------:R-:W-:Y:S08]  /*6e30*/  HMMA.16816.F32.BF16 R44, R200, R210.reuse, R44 ;  /* 0x000000d2c82c723c */ /* 0x080ff0000004182c */
[C---:B------:R-:W-:Y:S01]  /*6e40*/  HMMA.16816.F32.BF16 R48, R192.reuse, R210, R48 ;  /* 0x000000d2c030723c */ /* 0x040fe20000041830 */
[----:B------:R-:W3:Y:S07]  /*6e50*/  LDSM.16.M88.4 R208, [R233+0x4100] ;  /* 0x00410000e9d0783b */ /* 0x000eee0000000200 */
[-C--:B------:R-:W-:Y:S08]  /*6e60*/  HMMA.16816.F32.BF16 R52, R192, R212.reuse, R52 ;  /* 0x000000d4c034723c */ /* 0x080ff00000041834 */
[C---:B------:R-:W-:Y:S08]  /*6e70*/  HMMA.16816.F32.BF16 R56, R200.reuse, R212, R56 ;  /* 0x000000d4c838723c */ /* 0x040ff00000041838 */
[-C--:B------:R-:W-:Y:S08]  /*6e80*/  HMMA.16816.F32.BF16 R60, R200, R214.reuse, R60 ;  /* 0x000000d6c83c723c */ /* 0x080ff0000004183c */
[C---:B------:R-:W-:Y:S01]  /*6e90*/  HMMA.16816.F32.BF16 R64, R192.reuse, R214, R64 ;  /* 0x000000d6c040723c */ /* 0x040fe20000041840 */
[----:B------:R-:W4:Y:S07]  /*6ea0*/  LDSM.16.M88.4 R212, [R233+0x4900] ;  /* 0x00490000e9d4783b */ /* 0x000f2e0000000200 */
[-C--:B------:R-:W-:Y:S08]  /*6eb0*/  HMMA.16816.F32.BF16 R68, R192, R216.reuse, R68 ;  /* 0x000000d8c044723c */ /* 0x080ff00000041844 */
[C---:B------:R-:W-:Y:S08]  /*6ec0*/  HMMA.16816.F32.BF16 R72, R200.reuse, R216, R72 ;  /* 0x000000d8c848723c */ /* 0x040ff00000041848 */
[-C--:B------:R-:W-:Y:S08]  /*6ed0*/  HMMA.16816.F32.BF16 R76, R200, R218.reuse, R76 ;  /* 0x000000dac84c723c */ /* 0x080ff0000004184c */
[C---:B------:R-:W-:Y:S01]  /*6ee0*/  HMMA.16816.F32.BF16 R80, R192.reuse, R218, R80 ;  /* 0x000000dac050723c */ /* 0x040fe20000041850 */
[----:B------:R-:W-:Y:S07]  /*6ef0*/  LDSM.16.M88.4 R216, [R233+0x5900] ;  /* 0x00590000e9d8783b */ /* 0x000fee0000000200 */
[-C--:B------:R-:W-:Y:S08]  /*6f00*/  HMMA.16816.F32.BF16 R84, R192, R220.reuse, R84 ;  /* 0x000000dcc054723c */ /* 0x080ff00000041854 */
[C---:B------:R-:W-:Y:S08]  /*6f10*/  HMMA.16816.F32.BF16 R88, R200.reuse, R220, R88 ;  /* 0x000000dcc858723c */ /* 0x040ff00000041858 */
[-C--:B------:R-:W-:Y:S08]  /*6f20*/  HMMA.16816.F32.BF16 R92, R200, R222.reuse, R92 ;  /* 0x000000dec85c723c */ /* 0x080ff0000004185c */
[C---:B------:R-:W-:Y:S01]  /*6f30*/  HMMA.16816.F32.BF16 R96, R192.reuse, R222, R96 ;  /* 0x000000dec060723c */ /* 0x040fe20000041860 */
[----:B------:R-:W-:Y:S07]  /*6f40*/  LDSM.16.M88.4 R220, [R233+0x6900] ;  /* 0x00690000e9dc783b */ /* 0x000fee0000000200 */
[-C--:B------:R-:W-:Y:S08]  /*6f50*/  HMMA.16816.F32.BF16 R100, R192, R224.reuse, R100 ;  /* 0x000000e0c064723c */ /* 0x080ff00000041864 */
[C---:B------:R-:W-:Y:S08]  /*6f60*/  HMMA.16816.F32.BF16 R104, R200.reuse, R224, R104 ;  /* 0x000000e0c868723c */ /* 0x040ff00000041868 */
[-C--:B------:R-:W-:Y:S01]  /*6f70*/  HMMA.16816.F32.BF16 R108, R200, R226.reuse, R108 ;  /* 0x000000e2c86c723c */ /* 0x080fe2000004186c */
[----:B------:R-:W3:Y:S07]  /*6f80*/  LDSM.16.M88.4 R200, [R233+0x5100] ;  /* 0x00510000e9c8783b */ /* 0x000eee0000000200 */
[----:B------:R-:W-:Y:S01]  /*6f90*/  HMMA.16816.F32.BF16 R112, R192, R226, R112 ;  /* 0x000000e2c070723c */ /* 0x000fe20000041870 */
[----:B------:R-:W4:Y:S07]  /*6fa0*/  LDSM.16.M88.4 R192, [R233+0x6100] ;  /* 0x00610000e9c0783b */ /* 0x000f2e0000000200 */
[-C--:B-1----:R-:W-:Y:S08]  /*6fb0*/  HMMA.16816.F32.BF16 R4, R188, R196.reuse, R4 ;  /* 0x000000c4bc04723c */ /* 0x082ff00000041804 */
[C---:B--2---:R-:W-:Y:S08]  /*6fc0*/  HMMA.16816.F32.BF16 R8, R204.reuse, R196, R8 ;  /* 0x000000c4cc08723c */ /* 0x044ff00000041808 */
[-C--:B------:R-:W-:Y:S08]  /*6fd0*/  HMMA.16816.F32.BF16 R12, R204, R198.reuse, R12 ;  /* 0x000000c6cc0c723c */ /* 0x080ff0000004180c */
[C---:B------:R-:W-:Y:S01]  /*6fe0*/  HMMA.16816.F32.BF16 R16, R188.reuse, R198, R16 ;  /* 0x000000c6bc10723c */ /* 0x040fe20000041810 */
[----:B------:R-:W-:Y:S07]  /*6ff0*/  LDSM.16.M88.4 R196, [R232] ;  /* 0x00000000e8c4783b */ /* 0x000fee0000000200 */
[-C--:B---3--:R-:W-:Y:S08]  /*7000*/  HMMA.16816.F32.BF16 R20, R188, R208.reuse, R20 ;  /* 0x000000d0bc14723c */ /* 0x088ff00000041814 */
[C---:B------:R-:W-:Y:S08]  /*7010*/  HMMA.16816.F32.BF16 R24, R204.reuse, R208, R24 ;  /* 0x000000d0cc18723c */ /* 0x040ff00000041818 */
[-C--:B------:R-:W-:Y:S08]  /*7020*/  HMMA.16816.F32.BF16 R28, R204, R210.reuse, R28 ;  /* 0x000000d2cc1c723c */ /* 0x080ff0000004181c */
[C---:B------:R-:W-:Y:S01]  /*7030*/  HMMA.16816.F32.BF16 R32, R188.reuse, R210, R32 ;  /* 0x000000d2bc20723c */ /* 0x040fe20000041820 */
[----:B------:R-:W-:Y:S07]  /*7040*/  LDSM.16.M88.4 R208, [R232+0x800] ;  /* 0x00080000e8d0783b */ /* 0x000fee0000000200 */
[-C--:B----4-:R-:W-:Y:S08]  /*7050*/  HMMA.16816.F32.BF16 R36, R188, R212.reuse, R36 ;  /* 0x000000d4bc24723c */ /* 0x090ff00000041824 */
        /* <DEDUP_REMOVED lines=21> */
[-C--:B------:R-:W-:Y:S01]  /*71b0*/  HMMA.16816.F32.BF16 R108, R204, R222.reuse, R108 ;  /* 0x000000decc6c723c */ /* 0x080fe2000004186c */
[----:B------:R-:W2:Y:S07]  /*71c0*/  LDSM.16.M88.4 R204, [R232+0x2000] ;  /* 0x00200000e8cc783b */ /* 0x000eae0000000200 */
[----:B------:R-:W-:Y:S01]  /*71d0*/  HMMA.16816.F32.BF16 R112, R188, R222, R112 ;  /* 0x000000debc70723c */ /* 0x000fe20000041870 */
[----:B------:R-:W3:Y:S07]  /*71e0*/  LDSM.16.M88.4 R188, [R232+0x2800] ;  /* 0x00280000e8bc783b */ /* 0x000eee0000000200 */
[-C--:B-1----:R-:W-:Y:S08]  /*71f0*/  HMMA.16816.F32.BF16 R4, R192, R196.reuse, R4 ;  /* 0x000000c4c004723c */ /* 0x082ff00000041804 */
[C---:B------:R-:W-:Y:S08]  /*7200*/  HMMA.16816.F32.BF16 R8, R200.reuse, R196, R8 ;  /* 0x000000c4c808723c */ /* 0x040ff00000041808 */
[-C--:B------:R-:W-:Y:S08]  /*7210*/  HMMA.16816.F32.BF16 R12, R200, R198.reuse, R12 ;  /* 0x000000c6c80c723c */ /* 0x080ff0000004180c */
[C---:B------:R-:W-:Y:S01]  /*7220*/  HMMA.16816.F32.BF16 R16, R192.reuse, R198, R16 ;  /* 0x000000c6c010723c */ /* 0x040fe20000041810 */
[----:B------:R-:W1:Y:S01]  /*7230*/  LDSM.16.M88.4 R196, [R232+0x3000] ;  /* 0x00300000e8c4783b */ /* 0x000e620000000200 */
[----:B------:R-:W-:Y:S04]  /*7240*/  DEPBAR.LE SB0, 0x0 ;  /* 0x000080000000791a */ /* 0x000fe80000000000 */
[----:B------:R-:W-:Y:S02]  /*7250*/  FMNMX.FTZ R2, R4, R0, !PT ;  /* 0x0000000004027209 */ /* 0x000fe40007810000 */
[-C--:B------:R-:W-:Y:S01]  /*7260*/  HMMA.16816.F32.BF16 R20, R192, R208.reuse, R20 ;  /* 0x000000d0c014723c */ /* 0x080fe20000041814 */
[----:B------:R-:W-:Y:S04]  /*7270*/  BAR.SYNC.DEFER_BLOCKING 0x0 ;  /* 0x0000000000007b1d */ /* 0x000fe80000010000 */
[----:B------:R-:W-:Y:S02]  /*7280*/  FMNMX.FTZ R2, R5, R2, !PT ;  /* 0x0000000205027209 */ /* 0x000fe40007810000 */
[----:B------:R-:W-:Y:S01]  /*7290*/  FMNMX.FTZ R132, R6, R3, !PT ;  /* 0x0000000306847209 */ /* 0x000fe20007810000 */
[C---:B------:R-:W-:Y:S04]  /*72a0*/  HMMA.16816.F32.BF16 R24, R200.reuse, R208, R24 ;  /* 0x000000d0c818723c */ /* 0x040fe80000041818 */
[----:B------:R-:W-:Y:S02]  /*72b0*/  FMNMX.FTZ R132, R7, R132, !PT ;  /* 0x0000008407847209 */ /* 0x000fe40007810000 */
[----:B------:R-:W-:Y:S02]  /*72c0*/  FMNMX.FTZ R134, R8, R133, !PT ;  /* 0x0000008508867209 */ /* 0x000fe40007810000 */
[-C--:B------:R-:W-:Y:S04]  /*72d0*/  HMMA.16816.F32.BF16 R28, R200, R210.reuse, R28 ;  /* 0x000000d2c81c723c */ /* 0x080fe8000004181c */
[----:B------:R-:W-:Y:S02]  /*72e0*/  FMNMX.FTZ R2, R16, R2, !PT ;  /* 0x0000000210027209 */ /* 0x000fe40007810000 */
[----:B------:R-:W-:Y:S02]  /*72f0*/  FMNMX.FTZ R132, R18, R132, !PT ;  /* 0x0000008412847209 */ /* 0x000fe40007810000 */
        /* <DEDUP_REMOVED lines=27> */
[-C--:B--2---:R-:W-:Y:S04]  /*74b0*/  HMMA.16816.F32.BF16 R68, R192, R204.reuse, R68 ;  /* 0x000000ccc044723c */ /* 0x084fe80000041844 */
        /* <DEDUP_REMOVED lines=11> */
[-C--:B---3--:R-:W-:Y:S04]  /*7570*/  HMMA.16816.F32.BF16 R84, R192, R188.reuse, R84 ;  /* 0x000000bcc054723c */ /* 0x088fe80000041854 */
        /* <DEDUP_REMOVED lines=11> */
[-C--:B-1----:R-:W-:Y:S04]  /*7630*/  HMMA.16816.F32.BF16 R100, R192, R196.reuse, R100 ;  /* 0x000000c4c064723c */ /* 0x082fe80000041864 */
[----:B------:R-:W-:Y:S02]  /*7640*/  FMNMX.FTZ R2, R68, R2, !PT ;  /* 0x0000000244027209 */ /* 0x000fe40007810000 */
[----:B------:R-:W-:Y:S02]  /*7650*/  FMNMX.FTZ R132, R66, R132, !PT ;  /* 0x0000008442847209 */ /* 0x000fe40007810000 */
[C---:B------:R-:W-:Y:S04]  /*7660*/  HMMA.16816.F32.BF16 R104, R200.reuse, R196, R104 ;  /* 0x000000c4c868723c */ /* 0x040fe80000041868 */
[----:B------:R-:W-:Y:S02]  /*7670*/  FMNMX.FTZ R134, R45, R134, !PT ;  /* 0x000000862d867209 */ /* 0x000fe40007810000 */
[----:B------:R-:W-:Y:S02]  /*7680*/  FMNMX.FTZ R135, R69, R2, !PT ;  /* 0x0000000245877209 */ /* 0x000fe40007810000 */
[----:B------:R-:W-:Y:S01]  /*7690*/  FMNMX.FTZ R136, R56, R134, !PT ;  /* 0x0000008638887209 */ /* 0x000fe20007810000 */
[-C--:B------:R-:W-:Y:S03]  /*76a0*/  HMMA.16816.F32.BF16 R108, R200, R198.reuse, R108 ;  /* 0x000000c6c86c723c */ /* 0x080fe6000004186c */
[----:B------:R-:W-:Y:S02]  /*76b0*/  FMNMX.FTZ R134, R67, R132, !PT ;  /* 0x0000008443867209 */ /* 0x000fe40007810000 */
[----:B------:R-:W-:Y:S02]  /*76c0*/  FMNMX.FTZ R135, R80, R135, !PT ;  /* 0x0000008750877209 */ /* 0x000fe40007810000 */
[----:B------:R-:W-:Y:S01]  /*76d0*/  FMNMX.FTZ R2, R70, R134, !PT ;  /* 0x0000008646027209 */ /* 0x000fe20007810000 */
[----:B------:R-:W-:Y:S04]  /*76e0*/  HMMA.16816.F32.BF16 R112, R192, R198, R112 ;  /* 0x000000c6c070723c */ /* 0x000fe80000041870 */
[----:B------:R-:W-:Y:S02]  /*76f0*/  FMNMX.FTZ R135, R81, R135, !PT ;  /* 0x0000008751877209 */ /* 0x000fe40007810000 */
[----:B------:R-:W-:Y:S02]  /*7700*/  FMNMX.FTZ R2, R71, R2, !PT ;  /* 0x0000000247027209 */ /* 0x000fe40007810000 */
[----:B------:R-:W-:Y:S04]  /*7710*/  FMNMX.FTZ R134, R10, R138, !PT ;  /* 0x0000008a0a867209 */ /* 0x000fe80007810000 */
[----:B------:R-:W-:Y:S02]  /*7720*/  FMNMX.FTZ R135, R84, R135, !PT ;  /* 0x0000008754877209 */ /* 0x000fe40007810000 */
        /* <DEDUP_REMOVED lines=27> */
[----:B------:R-:W-:Y:S01]  /*78e0*/  FMNMX.FTZ R132, R76, R132, !PT ;  /* 0x000000844c847209 */ /* 0x000fe20007810000 */
[----:B------:R-:W1:Y:S01]  /*78f0*/  SHFL.BFLY PT, R188, R135, 0x2, 0x1f ;  /* 0x0c401f0087bc7f89 */ /* 0x000e6200000e0000 */
[----:B------:R-:W-:Y:S02]  /*7900*/  FMNMX.FTZ R134, R42, R134, !PT ;  /* 0x000000862a867209 */ /* 0x000fe40007810000 */
[----:B------:R-:W-:Y:S02]  /*7910*/  FMNMX.FTZ R2, R114, R2, !PT ;  /* 0x0000000272027209 */ /* 0x000fe40007810000 */
[----:B------:R-:W-:Y:S02]  /*7920*/  FMNMX.FTZ R132, R77, R132, !PT ;  /* 0x000000844d847209 */ /* 0x000fe40007810000 */
[----:B------:R-:W-:Y:S02]  /*7930*/  FMNMX.FTZ R134, R43, R134, !PT ;  /* 0x000000862b867209 */ /* 0x000fe40007810000 */
[----:B------:R-:W-:Y:S02]  /*7940*/  FMNMX.FTZ R2, R115, R2, !PT ;  /* 0x0000000273027209 */ /* 0x000fe40007810000 */
[----:B------:R-:W-:Y:S02]  /*7950*/  FMNMX.FTZ R132, R88, R132, !PT ;  /* 0x0000008458847209 */ /* 0x000fe40007810000 */
[----:B------:R-:W-:Y:S01]  /*7960*/  FMNMX.FTZ R134, R46, R134, !PT ;  /* 0x000000862e867209 */ /* 0x000fe20007810000 */
[----:B------:R-:W2:Y:S01]  /*7970*/  SHFL.BFLY PT, R137, R2, 0x2, 0x1f ;  /* 0x0c401f0002897f89 */ /* 0x000ea200000e0000 */
        /* <DEDUP_REMOVED lines=8> */
[----:B-1----:R-:W-:Y:S02]  /*7a00*/  FMNMX.FTZ R135, R135, R188, !PT ;  /* 0x000000bc87877209 */ /* 0x002fe40007810000 */
[----:B------:R-:W-:Y:S02]  /*7a10*/  FMNMX.FTZ R132, R105, R132, !PT ;  /* 0x0000008469847209 */ /* 0x000fe40007810000 */
[----:B------:R-:W-:Y:S01]  /*7a20*/  FMNMX.FTZ R134, R63, R134, !PT ;  /* 0x000000863f867209 */ /* 0x000fe20007810000 */
[----:B------:R-:W1:Y:S01]  /*7a30*/  SHFL.BFLY PT, R188, R135, 0x1, 0x1f ;  /* 0x0c201f0087bc7f89 */ /* 0x000e6200000e0000 */
[----:B------:R-:W-:Y:S02]  /*7a40*/  FMNMX.FTZ R132, R108, R132, !PT ;  /* 0x000000846c847209 */ /* 0x000fe40007810000 */
[----:B------:R-:W-:Y:S02]  /*7a50*/  FMNMX.FTZ R134, R74, R134, !PT ;  /* 0x000000864a867209 */ /* 0x000fe40007810000 */
[----:B------:R-:W-:Y:S02]  /*7a60*/  FMNMX.FTZ R132, R109, R132, !PT ;  /* 0x000000846d847209 */ /* 0x000fe40007810000 */
[----:B--2---:R-:W-:Y:S02]  /*7a70*/  FMNMX.FTZ R2, R2, R137, !PT ;  /* 0x0000008902027209 */ /* 0x004fe40007810000 */
[----:B------:R-:W-:Y:S01]  /*7a80*/  FMNMX.FTZ R134, R75, R134, !PT ;  /* 0x000000864b867209 */ /* 0x000fe20007810000 */
[----:B------:R-:W2:Y:S03]  /*7a90*/  SHFL.BFLY PT, R136, R132, 0x2, 0x1f ;  /* 0x0c401f0084887f89 */ /* 0x000ea600000e0000 */
[----:B------:R-:W-:Y:S04]  /*7aa0*/  FMNMX.FTZ R134, R78, R134, !PT ;  /* 0x000000864e867209 */ /* 0x000fe80007810000 */
[----:B------:R-:W-:Y:S01]  /*7ab0*/  FMNMX.FTZ R134, R79, R134, !PT ;  /* 0x000000864f867209 */ /* 0x000fe20007810000 */
[----:B------:R-:W3:Y:S03]  /*7ac0*/  SHFL.BFLY PT, R137, R2, 0x1, 0x1f ;  /* 0x0c201f0002897f89 */ /* 0x000ee600000e0000 */
[----:B------:R-:W-:Y:S02]  /*7ad0*/  FMNMX.FTZ R134, R90, R134, !PT ;  /* 0x000000865a867209 */ /* 0x000fe40007810000 */
[----:B-1----:R-:W-:Y:S02]  /*7ae0*/  FMNMX.FTZ R135, R135, R188, !PT ;  /* 0x000000bc87877209 */ /* 0x002fe40007810000 */
[----:B------:R-:W-:Y:S03]  /*7af0*/  FMNMX.FTZ R134, R91, R134, !PT ;  /* 0x000000865b867209 */ /* 0x000fe60007810000 */
[C---:B------:R-:W-:Y:S01]  /*7b00*/  FADD.FTZ R0, -R135.reuse, R0 ;  /* 0x0000000087007221 */ /* 0x040fe20000010100 */
[----:B------:R-:W-:Y:S01]  /*7b10*/  FMNMX.FTZ R134, R94, R134, !PT ;  /* 0x000000865e867209 */ /* 0x000fe20007810000 */
[----:B------:R-:W-:Y:S03]  /*7b20*/  FMUL.FTZ R192, R135, c[0x0][0x2d0] ;  /* 0x0000b40087c07a20 */ /* 0x000fe60000410000 */
[----:B------:R-:W-:Y:S01]  /*7b30*/  FMNMX.FTZ R134, R95, R134, !PT ;  /* 0x000000865f867209 */ /* 0x000fe20007810000 */
[--C-:B------:R-:W-:Y:S01]  /*7b40*/  FFMA.FTZ R20, R20, c[0x0][0x2d0], -R192.reuse ;  /* 0x0000b40014147a23 */ /* 0x100fe200000108c0 */
[----:B--2---:R-:W-:Y:S01]  /*7b50*/  FMNMX.FTZ R132, R132, R136, !PT ;  /* 0x0000008884847209 */ /* 0x004fe20007810000 */
[--C-:B------:R-:W-:Y:S01]  /*7b60*/  FFMA.FTZ R21, R21, c[0x0][0x2d0], -R192.reuse ;  /* 0x0000b40015157a23 */ /* 0x100fe200000108c0 */
[----:B------:R-:W-:Y:S01]  /*7b70*/  FMNMX.FTZ R136, R106, R134, !PT ;  /* 0x000000866a887209 */ /* 0x000fe20007810000 */
[----:B------:R-:W-:Y:S01]  /*7b80*/  MUFU.EX2 R215, R20 ;  /* 0x0000001400d77308 */ /* 0x000fe20000000800 */
[--C-:B------:R-:W-:Y:S01]  /*7b90*/  FFMA.FTZ R52, R52, c[0x0][0x2d0], -R192.reuse ;  /* 0x0000b40034347a23 */ /* 0x100fe200000108c0 */
[----:B------:R-:W1:Y:S01]  /*7ba0*/  SHFL.BFLY PT, R189, R132, 0x1, 0x1f ;  /* 0x0c201f0084bd7f89 */ /* 0x000e6200000e0000 */
[----:B---3--:R-:W-:Y:S01]  /*7bb0*/  FMNMX.FTZ R134, R2, R137, !PT ;  /* 0x0000008902867209 */ /* 0x008fe20007810000 */
[----:B------:R-:W-:Y:S01]  /*7bc0*/  FMUL.FTZ R2, R0, c[0x0][0x2d0] ;  /* 0x0000b40000027a20 */ /* 0x000fe20000410000 */
[----:B------:R-:W-:Y:S01]  /*7bd0*/  FMNMX.FTZ R0, R107, R136, !PT ;  /* 0x000000886b007209 */ /* 0x000fe20007810000 */
[--C-:B------:R-:W-:Y:S02]  /*7be0*/  FFMA.FTZ R53, R53, c[0x0][0x2d0], -R192.reuse ;  /* 0x0000b40035357a23 */ /* 0x100fe400000108c0 */
[--C-:B------:R-:W-:Y:S01]  /*7bf0*/  FFMA.FTZ R64, R64, c[0x0][0x2d0], -R192.reuse ;  /* 0x0000b40040407a23 */ /* 0x100fe200000108c0 */
[----:B------:R-:W-:Y:S01]  /*7c00*/  FMNMX.FTZ R0, R110, R0, !PT ;  /* 0x000000006e007209 */ /* 0x000fe20007810000 */
[----:B------:R2:W3:Y:S01]  /*7c10*/  MUFU.EX2 R137, R2 ;  /* 0x0000000200897308 */ /* 0x0004e20000000800 */
[--C-:B------:R-:W-:Y:S02]  /*7c20*/  FFMA.FTZ R65, R65, c[0x0][0x2d0], -R192.reuse ;  /* 0x0000b40041417a23 */ /* 0x100fe400000108c0 */
[----:B------:R-:W-:Y:S01]  /*7c30*/  FMNMX.FTZ R0, R111, R0, !PT ;  /* 0x000000006f007209 */ /* 0x000fe20007810000 */
[--C-:B------:R-:W-:Y:S02]  /*7c40*/  FFMA.FTZ R68, R68, c[0x0][0x2d0], -R192.reuse ;  /* 0x0000b40044447a23 */ /* 0x100fe400000108c0 */
[--C-:B------:R-:W-:Y:S02]  /*7c50*/  FFMA.FTZ R69, R69, c[0x0][0x2d0], -R192.reuse ;  /* 0x0000b40045457a23 */ /* 0x100fe400000108c0 */
[----:B------:R-:W-:Y:S02]  /*7c60*/  FMUL.FTZ R193, R134, c[0x0][0x2d0] ;  /* 0x0000b40086c17a20 */ /* 0x000fe40000410000 */
[----:B------:R-:W-:Y:S01]  /*7c70*/  MUFU.EX2 R213, R21 ;  /* 0x0000001500d57308 */ /* 0x000fe20000000800 */
[--C-:B------:R-:W-:Y:S02]  /*7c80*/  FFMA.FTZ R4, R4, c[0x0][0x2d0], -R192.reuse ;  /* 0x0000b40004047a23 */ /* 0x100fe400000108c0 */
[--C-:B------:R-:W-:Y:S02]  /*7c90*/  FFMA.FTZ R22, R22, c[0x0][0x2d0], -R193.reuse ;  /* 0x0000b40016167a23 */ /* 0x100fe400000108c1 */
[--C-:B------:R-:W-:Y:S01]  /*7ca0*/  FFMA.FTZ R23, R23, c[0x0][0x2d0], -R193.reuse ;  /* 0x0000b40017177a23 */ /* 0x100fe200000108c1 */
[----:B-1----:R-:W-:Y:S01]  /*7cb0*/  FMNMX.FTZ R132, R132, R189, !PT ;  /* 0x000000bd84847209 */ /* 0x002fe20007810000 */
[--C-:B------:R-:W-:Y:S02]  /*7cc0*/  FFMA.FTZ R54, R54, c[0x0][0x2d0], -R193.reuse ;  /* 0x0000b40036367a23 */ /* 0x100fe400000108c1 */
[--C-:B------:R-:W-:Y:S01]  /*7cd0*/  FFMA.FTZ R55, R55, c[0x0][0x2d0], -R193.reuse ;  /* 0x0000b40037377a23 */ /* 0x100fe200000108c1 */
[----:B------:R1:W-:Y:S01]  /*7ce0*/  MUFU.EX2 R220, R4 ;  /* 0x0000000400dc7308 */ /* 0x0003e20000000800 */
[--C-:B------:R-:W-:Y:S02]  /*7cf0*/  FFMA.FTZ R6, R6, c[0x0][0x2d0], -R193.reuse ;  /* 0x0000b40006067a23 */ /* 0x100fe400000108c1 */
[----:B------:R-:W-:Y:S02]  /*7d00*/  FFMA.FTZ R66, R66, c[0x0][0x2d0], -R193 ;  /* 0x0000b40042427a23 */ /* 0x000fe400000108c1 */
[----:B--2---:R-:W-:Y:S02]  /*7d10*/  FADD.FTZ R2, -R134, R3 ;  /* 0x0000000386027221 */ /* 0x004fe40000010100 */
[----:B------:R-:W2:Y:S01]  /*7d20*/  SHFL.BFLY PT, R3, R0, 0x2, 0x1f ;  /* 0x0c401f0000037f89 */ /* 0x000ea200000e0000 */
[--C-:B------:R-:W-:Y:S02]  /*7d30*/  FFMA.FTZ R67, R67, c[0x0][0x2d0], -R193.reuse ;  /* 0x0000b40043437a23 */ /* 0x100fe400000108c1 */
[----:B------:R4:W-:Y:S01]  /*7d40*/  MUFU.EX2 R219, R6 ;  /* 0x0000000600db7308 */ /* 0x0009e20000000800 */
[----:B------:R-:W-:Y:S02]  /*7d50*/  FMUL.FTZ R2, R2, c[0x0][0x2d0] ;  /* 0x0000b40002027a20 */ /* 0x000fe40000410000 */
[--C-:B------:R-:W-:Y:S02]  /*7d60*/  FFMA.FTZ R70, R70, c[0x0][0x2d0], -R193.reuse ;  /* 0x0000b40046467a23 */ /* 0x100fe400000108c1 */
[--C-:B------:R-:W-:Y:S02]  /*7d70*/  FFMA.FTZ R71, R71, c[0x0][0x2d0], -R193.reuse ;  /* 0x0000b40047477a23 */ /* 0x100fe400000108c1 */
[--C-:B------:R-:W-:Y:S02]  /*7d80*/  FFMA.FTZ R7, R7, c[0x0][0x2d0], -R193.reuse ;  /* 0x0000b40007077a23 */ /* 0x100fe400000108c1 */
[--C-:B------:R-:W-:Y:S01]  /*7d90*/  FFMA.FTZ R16, R16, c[0x0][0x2d0], -R192.reuse ;  /* 0x0000b40010107a23 */ /* 0x100fe200000108c0 */
[----:B------:R4:W4:Y:S01]  /*7da0*/  MUFU.EX2 R136, R2 ;  /* 0x0000000200887308 */ /* 0x0009220000000800 */
[--C-:B------:R-:W-:Y:S02]  /*7db0*/  FFMA.FTZ R5, R5, c[0x0][0x2d0], -R192.reuse ;  /* 0x0000b40005057a23 */ /* 0x100fe400000108c0 */
[----:B------:R-:W-:Y:S01]  /*7dc0*/  FFMA.FTZ R17, R17, c[0x0][0x2d0], -R192 ;  /* 0x0000b40011117a23 */ /* 0x000fe200000108c0 */
[----:B-1----:R-:W-:Y:S01]  /*7dd0*/  @P1 SHF.R.S32.HI R4, RZ, 0x1f, R246 ;  /* 0x0000001fff041819 */ /* 0x002fe200000114f6 */
[--C-:B------:R-:W-:Y:S02]  /*7de0*/  FFMA.FTZ R18, R18, c[0x0][0x2d0], -R193.reuse ;  /* 0x0000b40012127a23 */ /* 0x100fe400000108c1 */
[--C-:B------:R-:W-:Y:S02]  /*7df0*/  FFMA.FTZ R19, R19, c[0x0][0x2d0], -R193.reuse ;  /* 0x0000b40013137a23 */ /* 0x100fe400000108c1 */
[C---:B---3--:R-:W-:Y:S01]  /*7e00*/  FMUL.FTZ R120, R137.reuse, R120 ;  /* 0x0000007889787220 */ /* 0x048fe20000410000 */
[----:B------:R-:W-:Y:S01]  /*7e10*/  MUFU.EX2 R221, R7 ;  /* 0x0000000700dd7308 */ /* 0x000fe20000000800 */
[----:B--2---:R-:W-:Y:S01]  /*7e20*/  FMNMX.FTZ R0, R0, R3, !PT ;  /* 0x0000000300007209 */ /* 0x004fe20007810000 */
[----:B------:R-:W-:Y:S02]  /*7e30*/  FMUL.FTZ R121, R137, R121 ;  /* 0x0000007989797220 */ /* 0x000fe40000410000 */
[----:B------:R-:W-:Y:S02]  /*7e40*/  FFMA.FTZ R80, R80, c[0x0][0x2d0], -R192 ;  /* 0x0000b40050507a23 */ /* 0x000fe400000108c0 */
[--C-:B------:R-:W-:Y:S02]  /*7e50*/  FFMA.FTZ R83, R83, c[0x0][0x2d0], -R193.reuse ;  /* 0x0000b40053537a23 */ /* 0x100fe400000108c1 */
[--C-:B------:R-:W-:Y:S02]  /*7e60*/  FFMA.FTZ R34, R34, c[0x0][0x2d0], -R193.reuse ;  /* 0x0000b40022227a23 */ /* 0x100fe400000108c1 */
[----:B------:R1:W-:Y:S01]  /*7e70*/  MUFU.EX2 R223, R5 ;  /* 0x0000000500df7308 */ /* 0x0003e20000000800 */
[----:B----4-:R-:W-:Y:S02]  /*7e80*/  @P1 IMAD R6, R4, c[0x0][0x1e0], RZ ;  /* 0x0000780004061a24 */ /* 0x010fe400078e02ff */
[----:B------:R-:W-:Y:S02]  /*7e90*/  FFMA.FTZ R35, R35, c[0x0][0x2d0], -R193 ;  /* 0x0000b40023237a23 */ /* 0x000fe400000108c1 */
[----:B------:R-:W-:Y:S02]  /*7ea0*/  FADD.FTZ R2, -R132, R133 ;  /* 0x0000008584027221 */ /* 0x000fe40000010100 */
[----:B------:R-:W-:Y:S02]  /*7eb0*/  @P1 IMAD R6, R246, c[0x0][0x1e4], R6 ;  /* 0x00007900f6061a24 */ /* 0x000fe400078e0206 */
[----:B------:R-:W-:Y:S01]  /*7ec0*/  FMUL.FTZ R2, R2, c[0x0][0x2d0] ;  /* 0x0000b40002027a20 */ /* 0x000fe20000410000 */
[----:B------:R-:W-:Y:S01]  /*7ed0*/  MUFU.EX2 R209, R22 ;  /* 0x0000001600d17308 */ /* 0x000fe20000000800 */
[C---:B------:R-:W-:Y:S02]  /*7ee0*/  FMUL.FTZ R122, R136.reuse, R122 ;  /* 0x0000007a887a7220 */ /* 0x040fe40000410000 */
[----:B------:R-:W-:Y:S02]  /*7ef0*/  FMUL.FTZ R123, R136, R123 ;  /* 0x0000007b887b7220 */ /* 0x000fe40000410000 */
[--C-:B------:R-:W-:Y:S02]  /*7f00*/  FFMA.FTZ R36, R36, c[0x0][0x2d0], -R192.reuse ;  /* 0x0000b40024247a23 */ /* 0x100fe400000108c0 */
[--C-:B------:R-:W-:Y:S02]  /*7f10*/  FFMA.FTZ R37, R37, c[0x0][0x2d0], -R192.reuse ;  /* 0x0000b40025257a23 */ /* 0x100fe400000108c0 */
[--C-:B------:R-:W-:Y:S01]  /*7f20*/  FFMA.FTZ R38, R38, c[0x0][0x2d0], -R193.reuse ;  /* 0x0000b40026267a23 */ /* 0x100fe200000108c1 */
[----:B------:R2:W3:Y:S01]  /*7f30*/  MUFU.EX2 R133, R2 ;  /* 0x0000000200857308 */ /* 0x0004e20000000800 */
[--C-:B------:R-:W-:Y:S02]  /*7f40*/  FFMA.FTZ R39, R39, c[0x0][0x2d0], -R193.reuse ;  /* 0x0000b40027277a23 */ /* 0x100fe400000108c1 */
[--C-:B------:R-:W-:Y:S02]  /*7f50*/  FFMA.FTZ R48, R48, c[0x0][0x2d0], -R192.reuse ;  /* 0x0000b40030307a23 */ /* 0x100fe400000108c0 */
[----:B-1----:R-:W-:Y:S04]  /*7f60*/  @P1 IMAD.WIDE.U32 R4, R246, c[0x0][0x1e0], RZ ;  /* 0x00007800f6041a25 */ /* 0x002fe800078e00ff */
[--C-:B------:R-:W-:Y:S01]  /*7f70*/  FFMA.FTZ R49, R49, c[0x0][0x2d0], -R192.reuse ;  /* 0x0000b40031317a23 */ /* 0x100fe200000108c0 */
[----:B------:R-:W-:Y:S01]  /*7f80*/  MUFU.EX2 R212, R23 ;  /* 0x0000001700d47308 */ /* 0x000fe20000000800 */
[----:B------:R-:W-:Y:S01]  /*7f90*/  @P1 IADD3 R6, R5, R6, RZ ;  /* 0x0000000605061210 */ /* 0x000fe20007ffe0ff */
[--C-:B------:R-:W-:Y:S02]  /*7fa0*/  FFMA.FTZ R50, R50, c[0x0][0x2d0], -R193.reuse ;  /* 0x0000b40032327a23 */ /* 0x100fe400000108c1 */
[--C-:B------:R-:W-:Y:S02]  /*7fb0*/  FFMA.FTZ R51, R51, c[0x0][0x2d0], -R193.reuse ;  /* 0x0000b40033337a23 */ /* 0x100fe400000108c1 */
[--C-:B------:R-:W-:Y:S02]  /*7fc0*/  FFMA.FTZ R81, R81, c[0x0][0x2d0], -R192.reuse ;  /* 0x0000b40051517a23 */ /* 0x100fe400000108c0 */
[--C-:B------:R-:W-:Y:S02]  /*7fd0*/  FFMA.FTZ R113, R113, c[0x0][0x2d0], -R192.reuse ;  /* 0x0000b40071717a23 */ /* 0x100fe400000108c0 */
[----:B------:R1:W-:Y:S01]  /*7fe0*/  MUFU.EX2 R224, R16 ;  /* 0x0000001000e07308 */ /* 0x0003e20000000800 */
[--C-:B------:R-:W-:Y:S02]  /*7ff0*/  FFMA.FTZ R32, R32, c[0x0][0x2d0], -R192.reuse ;  /* 0x0000b40020207a23 */ /* 0x100fe400000108c0 */
[--C-:B------:R-:W-:Y:S01]  /*8000*/  FFMA.FTZ R33, R33, c[0x0][0x2d0], -R192.reuse ;  /* 0x0000b40021217a23 */ /* 0x100fe200000108c0 */
[----:B--2---:R-:W2:Y:S01]  /*8010*/  SHFL.BFLY PT, R2, R0, 0x1, 0x1f ;  /* 0x0c201f0000027f89 */ /* 0x004ea200000e0000 */
[C---:B---3--:R-:W-:Y:S02]  /*8020*/  FMUL.FTZ R116, R133.reuse, R116 ;  /* 0x0000007485747220 */ /* 0x048fe40000410000 */
[C---:B------:R-:W-:Y:S02]  /*8030*/  FMUL.FTZ R117, R133.reuse, R117 ;  /* 0x0000007585757220 */ /* 0x040fe40000410000 */
[C---:B------:R-:W-:Y:S01]  /*8040*/  FMUL.FTZ R124, R133.reuse, R124 ;  /* 0x0000007c857c7220 */ /* 0x040fe20000410000 */
[----:B------:R3:W-:Y:S01]  /*8050*/  MUFU.EX2 R210, R17 ;  /* 0x0000001100d27308 */ /* 0x0007e20000000800 */
[C---:B------:R-:W-:Y:S02]  /*8060*/  FMUL.FTZ R125, R133.reuse, R125 ;  /* 0x0000007d857d7220 */ /* 0x040fe40000410000 */
[C---:B------:R-:W-:Y:S02]  /*8070*/  FMUL.FTZ R128, R133.reuse, R128 ;  /* 0x0000008085807220 */ /* 0x040fe40000410000 */
[----:B------:R-:W-:Y:S02]  /*8080*/  FMUL.FTZ R129, R133, R129 ;  /* 0x0000008185817220 */ /* 0x000fe40000410000 */
[--C-:B------:R-:W-:Y:S02]  /*8090*/  FFMA.FTZ R82, R82, c[0x0][0x2d0], -R193.reuse ;  /* 0x0000b40052527a23 */ /* 0x100fe400000108c1 */
[--C-:B------:R-:W-:Y:S01]  /*80a0*/  FFMA.FTZ R86, R86, c[0x0][0x2d0], -R193.reuse ;  /* 0x0000b40056567a23 */ /* 0x100fe200000108c1 */
[----:B------:R4:W-:Y:S01]  /*80b0*/  MUFU.EX2 R225, R18 ;  /* 0x0000001200e17308 */ /* 0x0009e20000000800 */
[--C-:B------:R-:W-:Y:S02]  /*80c0*/  FFMA.FTZ R87, R87, c[0x0][0x2d0], -R193.reuse ;  /* 0x0000b40057577a23 */ /* 0x100fe400000108c1 */
[--C-:B------:R-:W-:Y:S02]  /*80d0*/  FFMA.FTZ R98, R98, c[0x0][0x2d0], -R193.reuse ;  /* 0x0000b40062627a23 */ /* 0x100fe400000108c1 */
[----:B-1----:R-:W-:Y:S02]  /*80e0*/  FMUL.FTZ R16, R137, R152 ;  /* 0x0000009889107220 */ /* 0x002fe40000410000 */
[--C-:B------:R-:W-:Y:S01]  /*80f0*/  FFMA.FTZ R99, R99, c[0x0][0x2d0], -R193.reuse ;  /* 0x0000b40063637a23 */ /* 0x100fe200000108c1 */
[----:B--2---:R-:W-:Y:S01]  /*8100*/  FMNMX.FTZ R2, R0, R2, !PT ;  /* 0x0000000200027209 */ /* 0x004fe20007810000 */
[----:B------:R-:W-:Y:S01]  /*8110*/  FFMA.FTZ R112, R112, c[0x0][0x2d0], -R192 ;  /* 0x0000b40070707a23 */ /* 0x000fe200000108c0 */
[----:B------:R1:W-:Y:S01]  /*8120*/  MUFU.EX2 R211, R19 ;  /* 0x0000001300d37308 */ /* 0x0003e20000000800 */
[----:B------:R-:W-:Y:S02]  /*8130*/  FFMA.FTZ R102, R102, c[0x0][0x2d0], -R193 ;  /* 0x0000b40066667a23 */ /* 0x000fe400000108c1 */
[----:B------:R-:W-:Y:S02]  /*8140*/  FADD.FTZ R0, -R2, R138 ;  /* 0x0000008a02007221 */ /* 0x000fe40000010100 */
[----:B------:R-:W-:Y:S02]  /*8150*/  FMUL.FTZ R138, R132, c[0x0][0x2d0] ;  /* 0x0000b400848a7a20 */ /* 0x000fe40000410000 */
[----:B------:R-:W-:Y:S02]  /*8160*/  FMUL.FTZ R3, R2, c[0x0][0x2d0] ;  /* 0x0000b40002037a20 */ /* 0x000fe40000410000 */
[--C-:B------:R-:W-:Y:S01]  /*8170*/  FFMA.FTZ R8, R8, c[0x0][0x2d0], -R138.reuse ;  /* 0x0000b40008087a23 */ /* 0x100fe2000001088a */
[----:B------:R-:W-:Y:S01]  /*8180*/  MUFU.EX2 R226, R32 ;  /* 0x0000002000e27308 */ /* 0x000fe20000000800 */
[--C-:B------:R-:W-:Y:S02]  /*8190*/  FFMA.FTZ R9, R9, c[0x0][0x2d0], -R138.reuse ;  /* 0x0000b40009097a23 */ /* 0x100fe4000001088a */
[----:B---3--:R-:W-:Y:S02]  /*81a0*/  FMUL.FTZ R17, R137, R153 ;  /* 0x0000009989117220 */ /* 0x008fe40000410000 */
[----:B----4-:R-:W-:Y:S02]  /*81b0*/  FMUL.FTZ R18, R136, R154 ;  /* 0x0000009a88127220 */ /* 0x010fe40000410000 */
[--C-:B------:R-:W-:Y:S02]  /*81c0*/  FFMA.FTZ R60, R60, c[0x0][0x2d0], -R138.reuse ;  /* 0x0000b4003c3c7a23 */ /* 0x100fe4000001088a */
[--C-:B------:R-:W-:Y:S01]  /*81d0*/  FFMA.FTZ R61, R61, c[0x0][0x2d0], -R138.reuse ;  /* 0x0000b4003d3d7a23 */ /* 0x100fe2000001088a */
[----:B------:R2:W-:Y:S01]  /*81e0*/  MUFU.EX2 R214, R8 ;  /* 0x0000000800d67308 */ /* 0x0005e20000000800 */
[--C-:B------:R-:W-:Y:S02]  /*81f0*/  FFMA.FTZ R62, R62, c[0x0][0x2d0], -R3.reuse ;  /* 0x0000b4003e3e7a23 */ /* 0x100fe40000010803 */
[--C-:B------:R-:W-:Y:S02]  /*8200*/  FFMA.FTZ R63, R63, c[0x0][0x2d0], -R3.reuse ;  /* 0x0000b4003f3f7a23 */ /* 0x100fe40000010803 */
[----:B-1----:R-:W-:Y:S02]  /*8210*/  FMUL.FTZ R19, R136, R155 ;  /* 0x0000009b88137220 */ /* 0x002fe40000410000 */
[--C-:B------:R-:W-:Y:S02]  /*8220*/  FFMA.FTZ R72, R72, c[0x0][0x2d0], -R138.reuse ;  /* 0x0000b40048487a23 */ /* 0x100fe4000001088a */
[--C-:B------:R-:W-:Y:S01]  /*8230*/  FFMA.FTZ R73, R73, c[0x0][0x2d0], -R138.reuse ;  /* 0x0000b40049497a23 */ /* 0x100fe2000001088a */
[----:B------:R1:W-:Y:S01]  /*8240*/  MUFU.EX2 R217, R9 ;  /* 0x0000000900d97308 */ /* 0x0003e20000000800 */
[--C-:B------:R-:W-:Y:S02]  /*8250*/  FFMA.FTZ R13, R13, c[0x0][0x2d0], -R138.reuse ;  /* 0x0000b4000d0d7a23 */ /* 0x100fe4000001088a */
[--C-:B------:R-:W-:Y:S02]  /*8260*/  FFMA.FTZ R74, R74, c[0x0][0x2d0], -R3.reuse ;  /* 0x0000b4004a4a7a23 */ /* 0x100fe40000010803 */
[--C-:B------:R-:W-:Y:S02]  /*8270*/  FFMA.FTZ R75, R75, c[0x0][0x2d0], -R3.reuse ;  /* 0x0000b4004b4b7a23 */ /* 0x100fe40000010803 */
[--C-:B------:R-:W-:Y:S02]  /*8280*/  FFMA.FTZ R10, R10, c[0x0][0x2d0], -R3.reuse ;  /* 0x0000b4000a0a7a23 */ /* 0x100fe40000010803 */
[--C-:B------:R-:W-:Y:S01]  /*8290*/  FFMA.FTZ R14, R14, c[0x0][0x2d0], -R3.reuse ;  /* 0x0000b4000e0e7a23 */ /* 0x100fe20000010803 */
[----:B------:R3:W-:Y:S01]  /*82a0*/  MUFU.EX2 R208, R13 ;  /* 0x0000000d00d07308 */ /* 0x0007e20000000800 */
[--C-:B------:R-:W-:Y:S02]  /*82b0*/  FFMA.FTZ R12, R12, c[0x0][0x2d0], -R138.reuse ;  /* 0x0000b4000c0c7a23 */ /* 0x100fe4000001088a */
[--C-:B------:R-:W-:Y:S01]  /*82c0*/  FFMA.FTZ R15, R15, c[0x0][0x2d0], -R3.reuse ;  /* 0x0000b4000f0f7a23 */ /* 0x100fe20000010803 */
[----:B--2---:R-:W-:Y:S01]  /*82d0*/  @P1 MOV R8, R248 ;  /* 0x000000f800081202 */ /* 0x004fe20000000f00 */
[--C-:B------:R-:W-:Y:S01]  /*82e0*/  FFMA.FTZ R11, R11, c[0x0][0x2d0], -R3.reuse ;  /* 0x0000b4000b0b7a23 */ /* 0x100fe20000010803 */
[----:B------:R-:W-:Y:S01]  /*82f0*/  MOV R248, c[0x0][0x1e4] ;  /* 0x0000790000f87a02 */ /* 0x000fe20000000f00 */
[--C-:B------:R-:W-:Y:S02]  /*8300*/  FFMA.FTZ R77, R77, c[0x0][0x2d0], -R138.reuse ;  /* 0x0000b4004d4d7a23 */ /* 0x100fe4000001088a */
[----:B------:R-:W-:Y:S01]  /*8310*/  FMUL.FTZ R0, R0, c[0x0][0x2d0] ;  /* 0x0000b40000007a20 */ /* 0x000fe20000410000 */
[----:B------:R2:W-:Y:S01]  /*8320*/  MUFU.EX2 R222, R12 ;  /* 0x0000000c00de7308 */ /* 0x0005e20000000800 */
[--C-:B------:R-:W-:Y:S02]  /*8330*/  FFMA.FTZ R24, R24, c[0x0][0x2d0], -R138.reuse ;  /* 0x0000b40018187a23 */ /* 0x100fe4000001088a */
[--C-:B------:R-:W-:Y:S01]  /*8340*/  FFMA.FTZ R40, R40, c[0x0][0x2d0], -R138.reuse ;  /* 0x0000b40028287a23 */ /* 0x100fe2000001088a */
[----:B-1----:R-:W-:Y:S01]  /*8350*/  @P1 MOV R9, R251 ;  /* 0x000000fb00091202 */ /* 0x002fe20000000f00 */
[----:B------:R-:W-:Y:S02]  /*8360*/  FFMA.FTZ R41, R41, c[0x0][0x2d0], -R138 ;  /* 0x0000b40029297a23 */ /* 0x000fe4000001088a */
[----:B------:R-:W-:Y:S02]  /*8370*/  FFMA.FTZ R42, R42, c[0x0][0x2d0], -R3 ;  /* 0x0000b4002a2a7a23 */ /* 0x000fe40000010803 */
[----:B------:R-:W-:Y:S01]  /*8380*/  @P1 IMAD.WIDE.U32 R8, R4, 0x70, R8 ;  /* 0x0000007004081825 */ /* 0x000fe200078e0008 */
[----:B------:R-:W1:Y:S03]  /*8390*/  MUFU.EX2 R0, R0 ;  /* 0x0000000000007308 */ /* 0x000e660000000800 */
[----:B------:R-:W-:Y:S01]  /*83a0*/  @P1 IMAD R4, R6, 0x70, RZ ;  /* 0x0000007006041824 */ /* 0x000fe200078e02ff */
[----:B------:R-:W-:Y:S01]  /*83b0*/  @P1 LEA R6, P3, R8, c[0x0][0x1c8], 0x1 ;  /* 0x0000720008061a11 */ /* 0x000fe200078608ff */
[--C-:B------:R-:W-:Y:S01]  /*83c0*/  FFMA.FTZ R45, R45, c[0x0][0x2d0], -R138.reuse ;  /* 0x0000b4002d2d7a23 */ /* 0x100fe2000001088a */
[----:B---3--:R-:W-:Y:S01]  /*83d0*/  @P1 SHF.L.U32 R13, R247, 0x5, RZ ;  /* 0x00000005f70d1819 */ /* 0x008fe200000006ff */
[--C-:B------:R-:W-:Y:S01]  /*83e0*/  FFMA.FTZ R46, R46, c[0x0][0x2d0], -R3.reuse ;  /* 0x0000b4002e2e7a23 */ /* 0x100fe20000010803 */
[----:B------:R-:W-:Y:S01]  /*83f0*/  @P1 IADD3 R5, R9, R4, RZ ;  /* 0x0000000409051210 */ /* 0x000fe20007ffe0ff */
[----:B------:R-:W-:Y:S01]  /*8400*/  FFMA.FTZ R47, R47, c[0x0][0x2d0], -R3 ;  /* 0x0000b4002f2f7a23 */ /* 0x000fe20000010803 */
[----:B------:R3:W-:Y:S01]  /*8410*/  MUFU.EX2 R194, R10 ;  /* 0x0000000a00c27308 */ /* 0x0007e20000000800 */
[----:B------:R-:W-:Y:S01]  /*8420*/  @P1 IADD3 R4, P2, R6, R13, RZ ;  /* 0x0000000d06041210 */ /* 0x000fe20007f5e0ff */
[--C-:B------:R-:W-:Y:S01]  /*8430*/  FFMA.FTZ R56, R56, c[0x0][0x2d0], -R138.reuse ;  /* 0x0000b40038387a23 */ /* 0x100fe2000001088a */
[----:B------:R-:W-:Y:S01]  /*8440*/  @P1 LEA.HI.X R7, R8, c[0x0][0x1cc], R5, 0x1, P3 ;  /* 0x0000730008071a11 */ /* 0x000fe200018f0c05 */
[----:B------:R-:W-:Y:S01]  /*8450*/  FFMA.FTZ R57, R57, c[0x0][0x2d0], -R138 ;  /* 0x0000b40039397a23 */ /* 0x000fe2000001088a */
[----:B--2---:R-:W-:Y:S01]  /*8460*/  @P1 SHF.L.U64.HI R12, R247, 0x5, R248 ;  /* 0x00000005f70c1819 */ /* 0x004fe200000102f8 */
[--C-:B------:R-:W-:Y:S02]  /*8470*/  FFMA.FTZ R58, R58, c[0x0][0x2d0], -R3.reuse ;  /* 0x0000b4003a3a7a23 */ /* 0x100fe40000010803 */
[----:B------:R2:W-:Y:S01]  /*8480*/  @P1 LDGSTS.E.BYPASS.LTC128B.128 [R245+0x3900], [R6.64], !P0 ;  /* 0x0390000006f51fae */ /* 0x0005e2000c101d48 */
[----:B------:R-:W-:Y:S01]  /*8490*/  @P1 IADD3.X R5, R7, R12, RZ, P2, !PT ;  /* 0x0000000c07051210 */ /* 0x000fe200017fe4ff */
[----:B------:R4:W-:Y:S01]  /*84a0*/  MUFU.EX2 R200, R14 ;  /* 0x0000000e00c87308 */ /* 0x0009e20000000800 */
[--C-:B------:R-:W-:Y:S02]  /*84b0*/  FFMA.FTZ R59, R59, c[0x0][0x2d0], -R3.reuse ;  /* 0x0000b4003b3b7a23 */ /* 0x100fe40000010803 */
[--C-:B------:R-:W-:Y:S02]  /*84c0*/  FFMA.FTZ R92, R92, c[0x0][0x2d0], -R138.reuse ;  /* 0x0000b4005c5c7a23 */ /* 0x100fe4000001088a */
[C---:B-1----:R-:W-:Y:S01]  /*84d0*/  FMUL.FTZ R118, R0.reuse, R118 ;  /* 0x0000007600767220 */ /* 0x042fe20000410000 */
[----:B------:R1:W-:Y:S01]  /*84e0*/  @P1 LDGSTS.E.BYPASS.LTC128B.128 [R245+0x4100], [R4.64], !P0 ;  /* 0x0410000004f51fae */ /* 0x0003e2000c101d48 */
[C---:B------:R-:W-:Y:S02]  /*84f0*/  FMUL.FTZ R119, R0.reuse, R119 ;  /* 0x0000007700777220 */ /* 0x040fe40000410000 */
[C---:B------:R-:W-:Y:S01]  /*8500*/  FMUL.FTZ R126, R0.reuse, R126 ;  /* 0x0000007e007e7220 */ /* 0x040fe20000410000 */
[----:B------:R1:W1:Y:S01]  /*8510*/  MUFU.EX2 R195, R11 ;  /* 0x0000000b00c37308 */ /* 0x0002620000000800 */
[C---:B------:R-:W-:Y:S02]  /*8520*/  FMUL.FTZ R127, R0.reuse, R127 ;  /* 0x0000007f007f7220 */ /* 0x040fe40000410000 */
[----:B------:R-:W-:Y:S01]  /*8530*/  FMUL.FTZ R130, R0, R130 ;  /* 0x0000008200827220 */ /* 0x000fe20000410000 */
[----:B---3--:R-:W-:Y:S01]  /*8540*/  @P1 IADD3 R10, P4, R4, R13, RZ ;  /* 0x0000000d040a1210 */ /* 0x008fe20007f9e0ff */
[----:B------:R-:W-:Y:S02]  /*8550*/  FMUL.FTZ R131, R0, R131 ;  /* 0x0000008300837220 */ /* 0x000fe40000410000 */
[--C-:B------:R-:W-:Y:S01]  /*8560*/  FFMA.FTZ R93, R93, c[0x0][0x2d0], -R138.reuse ;  /* 0x0000b4005d5d7a23 */ /* 0x100fe2000001088a */
[-C--:B------:R-:W-:Y:S01]  /*8570*/  @P1 IADD3 R8, P3, R10, R13.reuse, RZ ;  /* 0x0000000d0a081210 */ /* 0x080fe20007f7e0ff */
[--C-:B------:R-:W-:Y:S01]  /*8580*/  FFMA.FTZ R90, R90, c[0x0][0x2d0], -R3.reuse ;  /* 0x0000b4005a5a7a23 */ /* 0x100fe20000010803 */
[----:B------:R3:W3:Y:S01]  /*8590*/  MUFU.EX2 R201, R15 ;  /* 0x0000000f00c97308 */ /* 0x0006e20000000800 */
[--C-:B------:R-:W-:Y:S02]  /*85a0*/  FFMA.FTZ R25, R25, c[0x0][0x2d0], -R138.reuse ;  /* 0x0000b40019197a23 */ /* 0x100fe4000001088a */
[--C-:B------:R-:W-:Y:S01]  /*85b0*/  FFMA.FTZ R26, R26, c[0x0][0x2d0], -R3.reuse ;  /* 0x0000b4001a1a7a23 */ /* 0x100fe20000010803 */
[-C--:B--2---:R-:W-:Y:S01]  /*85c0*/  @P1 IADD3 R6, P2, R8, R13.reuse, RZ ;  /* 0x0000000d08061210 */ /* 0x084fe20007f5e0ff */
[----:B----4-:R-:W-:Y:S02]  /*85d0*/  FMUL.FTZ R14, R0, R150 ;  /* 0x00000096000e7220 */ /* 0x010fe40000410000 */
[--C-:B------:R-:W-:Y:S03]  /*85e0*/  FFMA.FTZ R27, R27, c[0x0][0x2d0], -R3.reuse ;  /* 0x0000b4001b1b7a23 */ /* 0x100fe60000010803 */
[----:B------:R2:W-:Y:S01]  /*85f0*/  MUFU.EX2 R202, R24 ;  /* 0x0000001800ca7308 */ /* 0x0005e20000000800 */
[--C-:B------:R-:W-:Y:S02]  /*8600*/  FFMA.FTZ R91, R91, c[0x0][0x2d0], -R3.reuse ;  /* 0x0000b4005b5b7a23 */ /* 0x100fe40000010803 */
[--C-:B------:R-:W-:Y:S01]  /*8610*/  FFMA.FTZ R94, R94, c[0x0][0x2d0], -R3.reuse ;  /* 0x0000b4005e5e7a23 */ /* 0x100fe20000010803 */
[-C--:B-1----:R-:W-:Y:S01]  /*8620*/  @P1 IADD3.X R11, R5, R12.reuse, RZ, P4, !PT ;  /* 0x0000000c050b1210 */ /* 0x082fe200027fe4ff */
[--C-:B------:R-:W-:Y:S02]  /*8630*/  FFMA.FTZ R95, R95, c[0x0][0x2d0], -R3.reuse ;  /* 0x0000b4005f5f7a23 */ /* 0x100fe40000010803 */
[--C-:B------:R-:W-:Y:S01]  /*8640*/  FFMA.FTZ R31, R31, c[0x0][0x2d0], -R3.reuse ;  /* 0x0000b4001f1f7a23 */ /* 0x100fe20000010803 */
[-C--:B------:R-:W-:Y:S01]  /*8650*/  @P1 IADD3.X R9, R11, R12.reuse, RZ, P3, !PT ;  /* 0x0000000c0b091210 */ /* 0x080fe20001ffe4ff */
[----:B------:R1:W-:Y:S01]  /*8660*/  @P1 LDGSTS.E.BYPASS.LTC128B.128 [R245+0x4900], [R10.64], !P0 ;  /* 0x049000000af51fae */ /* 0x0003e2000c101d48 */
[----:B------:R4:W-:Y:S01]  /*8670*/  MUFU.EX2 R203, R25 ;  /* 0x0000001900cb7308 */ /* 0x0009e20000000800 */
[----:B------:R-:W-:Y:S01]  /*8680*/  @P1 IADD3 R4, P3, R6, R13, RZ ;  /* 0x0000000d06041210 */ /* 0x000fe20007f7e0ff */
[--C-:B------:R-:W-:Y:S01]  /*8690*/  FFMA.FTZ R28, R28, c[0x0][0x2d0], -R138.reuse ;  /* 0x0000b4001c1c7a23 */ /* 0x100fe2000001088a */
[-C--:B------:R-:W-:Y:S01]  /*86a0*/  @P1 IADD3.X R7, R9, R12.reuse, RZ, P2, !PT ;  /* 0x0000000c09071210 */ /* 0x080fe200017fe4ff */
[----:B---3--:R-:W-:Y:S02]  /*86b0*/  FMUL.FTZ R15, R0, R151 ;  /* 0x00000097000f7220 */ /* 0x008fe40000410000 */
[--C-:B------:R-:W-:Y:S01]  /*86c0*/  FFMA.FTZ R29, R29, c[0x0][0x2d0], -R138.reuse ;  /* 0x0000b4001d1d7a23 */ /* 0x100fe2000001088a */
[----:B------:R3:W-:Y:S01]  /*86d0*/  @P1 LDGSTS.E.BYPASS.LTC128B.128 [R245+0x5100], [R8.64], !P0 ;  /* 0x0510000008f51fae */ /* 0x0007e2000c101d48 */
[----:B------:R-:W-:Y:S01]  /*86e0*/  @P1 IADD3.X R5, R7, R12, RZ, P3, !PT ;  /* 0x0000000c07051210 */ /* 0x000fe20001ffe4ff */
[--C-:B------:R-:W-:Y:S01]  /*86f0*/  FFMA.FTZ R30, R30, c[0x0][0x2d0], -R3.reuse ;  /* 0x0000b4001e1e7a23 */ /* 0x100fe20000010803 */
[----:B------:R3:W-:Y:S01]  /*8700*/  MUFU.EX2 R197, R26 ;  /* 0x0000001a00c57308 */ /* 0x0007e20000000800 */
[--C-:B------:R-:W-:Y:S02]  /*8710*/  FFMA.FTZ R44, R44, c[0x0][0x2d0], -R138.reuse ;  /* 0x0000b4002c2c7a23 */ /* 0x100fe4000001088a */
[--C-:B------:R-:W-:Y:S02]  /*8720*/  FFMA.FTZ R78, R78, c[0x0][0x2d0], -R3.reuse ;  /* 0x0000b4004e4e7a23 */ /* 0x100fe40000010803 */
[----:B------:R3:W-:Y:S01]  /*8730*/  @P1 LDGSTS.E.BYPASS.LTC128B.128 [R245+0x5900], [R6.64], !P0 ;  /* 0x0590000006f51fae */ /* 0x0007e2000c101d48 */
[----:B--2---:R-:W-:Y:S02]  /*8740*/  FMUL.FTZ R24, R133, R160 ;  /* 0x000000a085187220 */ /* 0x004fe40000410000 */
[----:B------:R-:W-:Y:S02]  /*8750*/  FFMA.FTZ R79, R79, c[0x0][0x2d0], -R3 ;  /* 0x0000b4004f4f7a23 */ /* 0x000fe40000010803 */
[----:B------:R2:W-:Y:S01]  /*8760*/  MUFU.EX2 R196, R27 ;  /* 0x0000001b00c47308 */ /* 0x0005e20000000800 */
[--C-:B------:R-:W-:Y:S02]  /*8770*/  FFMA.FTZ R76, R76, c[0x0][0x2d0], -R138.reuse ;  /* 0x0000b4004c4c7a23 */ /* 0x100fe4000001088a */
[----:B------:R2:W-:Y:S01]  /*8780*/  @P1 LDGSTS.E.BYPASS.LTC128B.128 [R245+0x6100], [R4.64], !P0 ;  /* 0x0610000004f51fae */ /* 0x0005e2000c101d48 */
[C---:B----4-:R-:W-:Y:S01]  /*8790*/  FMUL.FTZ R25, R133.reuse, R161 ;  /* 0x000000a185197220 */ /* 0x050fe20000410000 */
[----:B-1----:R-:W-:Y:S01]  /*87a0*/  @P1 IADD3 R10, P2, R4, R13, RZ ;  /* 0x0000000d040a1210 */ /* 0x002fe20007f5e0ff */
[----:B------:R-:W-:Y:S02]  /*87b0*/  FMUL.FTZ R13, R133, R149 ;  /* 0x00000095850d7220 */ /* 0x000fe40000410000 */
[--C-:B------:R-:W-:Y:S01]  /*87c0*/  FFMA.FTZ R88, R88, c[0x0][0x2d0], -R138.reuse ;  /* 0x0000b40058587a23 */ /* 0x100fe2000001088a */
[----:B------:R-:W-:Y:S01]  /*87d0*/  @P1 IADD3.X R11, R5, R12, RZ, P2, !PT ;  /* 0x0000000c050b1210 */ /* 0x000fe200017fe4ff */
[----:B------:R-:W-:Y:S01]  /*87e0*/  FMUL.FTZ R12, R133, R148 ;  /* 0x00000094850c7220 */ /* 0x000fe20000410000 */
[----:B------:R1:W-:Y:S01]  /*87f0*/  MUFU.EX2 R199, R31 ;  /* 0x0000001f00c77308 */ /* 0x0003e20000000800 */
[--C-:B------:R-:W-:Y:S02]  /*8800*/  FFMA.FTZ R89, R89, c[0x0][0x2d0], -R138.reuse ;  /* 0x0000b40059597a23 */ /* 0x100fe4000001088a */
[----:B------:R4:W-:Y:S01]  /*8810*/  @P1 LDGSTS.E.BYPASS.LTC128B.128 [R245+0x6900], [R10.64], !P0 ;  /* 0x069000000af51fae */ /* 0x0009e2000c101d48 */
[----:B---3--:R-:W-:Y:S01]  /*8820*/  FMUL.FTZ R8, R133, R140 ;  /* 0x0000008c85087220 */ /* 0x008fe20000410000 */
[----:B------:R-:W-:Y:S01]  /*8830*/  F2FP.BF16.PACK_AB R140, R217, R214 ;  /* 0x000000d6d98c723e */ /* 0x000fe200000010ff */
[----:B------:R-:W-:Y:S01]  /*8840*/  FMUL.FTZ R9, R133, R141 ;  /* 0x0000008d85097220 */ /* 0x000fe20000410000 */
[----:B------:R-:W-:Y:S01]  /*8850*/  F2FP.BF16.PACK_AB R141, R195, R194 ;  /* 0x000000c2c38d723e */ /* 0x000fe200000010ff */
[----:B------:R-:W-:Y:S02]  /*8860*/  FMUL.FTZ R26, R0, R162 ;  /* 0x000000a2001a7220 */ /* 0x000fe40000410000 */
[----:B------:R-:W-:Y:S01]  /*8870*/  FMUL.FTZ R6, R136, R146 ;  /* 0x0000009288067220 */ /* 0x000fe20000410000 */
[----:B------:R-:W3:Y:S01]  /*8880*/  LDSM.16.MT88.4 R20, [R228+0x100] ;  /* 0x00010000e414783b */ /* 0x000ee20000004200 */
[----:B------:R-:W-:Y:S01]  /*8890*/  F2FP.BF16.PACK_AB R146, R210, R224 ;  /* 0x000000e0d292723e */ /* 0x000fe200000010ff */
[----:B------:R-:W-:Y:S01]  /*88a0*/  FMUL.FTZ R7, R136, R147 ;  /* 0x0000009388077220 */ /* 0x000fe20000410000 */
[----:B------:R-:W-:Y:S01]  /*88b0*/  F2FP.BF16.PACK_AB R147, R211, R225 ;  /* 0x000000e1d393723e */ /* 0x000fe200000010ff */
[----:B------:R-:W4:Y:S01]  /*88c0*/  MUFU.EX2 R218, R33 ;  /* 0x0000002100da7308 */ /* 0x000f220000000800 */
[C---:B--2---:R-:W-:Y:S02]  /*88d0*/  FMUL.FTZ R27, R0.reuse, R163 ;  /* 0x000000a3001b7220 */ /* 0x044fe40000410000 */
[----:B------:R-:W-:Y:S01]  /*88e0*/  FMUL.FTZ R4, R137, R144 ;  /* 0x0000009089047220 */ /* 0x000fe20000410000 */
[----:B------:R-:W-:Y:S01]  /*88f0*/  F2FP.BF16.PACK_AB R144, R223, R220 ;  /* 0x000000dcdf90723e */ /* 0x000fe200000010ff */
[----:B------:R-:W-:Y:S01]  /*8900*/  FMUL.FTZ R5, R137, R145 ;  /* 0x0000009189057220 */ /* 0x000fe20000410000 */
[----:B------:R-:W-:Y:S01]  /*8910*/  F2FP.BF16.PACK_AB R145, R221, R219 ;  /* 0x000000dbdd91723e */ /* 0x000fe200000010ff */
[----:B------:R-:W2:Y:S01]  /*8920*/  LDSM.16.MT88.4 R188, [R231+0x100] ;  /* 0x00010000e7bc783b */ /* 0x000ea20000004200 */
[--C-:B------:R-:W-:Y:S02]  /*8930*/  FFMA.FTZ R103, R103, c[0x0][0x2d0], -R193.reuse ;  /* 0x0000b40067677a23 */ /* 0x100fe400000108c1 */
[----:B------:R-:W-:Y:S01]  /*8940*/  MUFU.EX2 R207, R67 ;  /* 0x0000004300cf7308 */ /* 0x000fe20000000800 */
[----:B-1----:R-:W-:Y:S01]  /*8950*/  FMUL.FTZ R31, R0, R167 ;  /* 0x000000a7001f7220 */ /* 0x002fe20000410000 */
[----:B------:R-:W-:Y:S01]  /*8960*/  MOV R167, R226 ;  /* 0x000000e200a77202 */ /* 0x000fe20000000f00 */
[--C-:B------:R-:W-:Y:S02]  /*8970*/  FFMA.FTZ R114, R114, c[0x0][0x2d0], -R193.reuse ;  /* 0x0000b40072727a23 */ /* 0x100fe400000108c1 */
[----:B------:R-:W1:Y:S01]  /*8980*/  LDSM.16.MT88.4 R148, [R229+0x100] ;  /* 0x00010000e594783b */ /* 0x000e620000004200 */
[----:B----4-:R-:W-:Y:S01]  /*8990*/  FMUL.FTZ R10, R0, R142 ;  /* 0x0000008e000a7220 */ /* 0x010fe20000410000 */
[----:B------:R-:W-:Y:S01]  /*89a0*/  F2FP.BF16.PACK_AB R142, R208, R222 ;  /* 0x000000ded08e723e */ /* 0x000fe200000010ff */
[----:B------:R-:W-:Y:S01]  /*89b0*/  FMUL.FTZ R11, R0, R143 ;  /* 0x0000008f000b7220 */ /* 0x000fe20000410000 */
[----:B------:R-:W-:Y:S01]  /*89c0*/  F2FP.BF16.PACK_AB R143, R201, R200 ;  /* 0x000000c8c98f723e */ /* 0x000fe200000010ff */
[----:B------:R-:W-:Y:S01]  /*89d0*/  MUFU.EX2 R206, R60 ;  /* 0x0000003c00ce7308 */ /* 0x000fe20000000800 */
[----:B------:R-:W-:Y:S02]  /*89e0*/  FFMA.FTZ R193, R115, c[0x0][0x2d0], -R193 ;  /* 0x0000b40073c17a23 */ /* 0x000fe400000108c1 */
[----:B------:R-:W4:Y:S01]  /*89f0*/  LDSM.16.MT88.4 R152, [R230+0x100] ;  /* 0x00010000e698783b */ /* 0x000f220000004200 */
[----:B------:R-:W-:Y:S01]  /*8a00*/  MOV R161, R218 ;  /* 0x000000da00a17202 */ /* 0x000fe20000000f00 */
[--C-:B------:R-:W-:Y:S02]  /*8a10*/  FFMA.FTZ R104, R104, c[0x0][0x2d0], -R138.reuse ;  /* 0x0000b40068687a23 */ /* 0x100fe4000001088a */
[--C-:B------:R-:W-:Y:S02]  /*8a20*/  FFMA.FTZ R105, R105, c[0x0][0x2d0], -R138.reuse ;  /* 0x0000b40069697a23 */ /* 0x100fe4000001088a */
[--C-:B------:R-:W-:Y:S01]  /*8a30*/  FFMA.FTZ R108, R108, c[0x0][0x2d0], -R138.reuse ;  /* 0x0000b4006c6c7a23 */ /* 0x100fe2000001088a */
[----:B------:R-:W-:Y:S01]  /*8a40*/  MUFU.EX2 R204, R69 ;  /* 0x0000004500cc7308 */ /* 0x000fe20000000800 */
[----:B------:R-:W0:Y:S01]  /*8a50*/  LDGDEPBAR ;  /* 0x00000000000079af */ /* 0x000e220000000000 */
[----:B------:R-:W-:Y:S02]  /*8a60*/  FFMA.FTZ R138, R109, c[0x0][0x2d0], -R138 ;  /* 0x0000b4006d8a7a23 */ /* 0x000fe4000001088a */
[--C-:B------:R-:W-:Y:S01]  /*8a70*/  FFMA.FTZ R106, R106, c[0x0][0x2d0], -R3.reuse ;  /* 0x0000b4006a6a7a23 */ /* 0x100fe20000010803 */
[-C--:B---3--:R-:W-:Y:S05]  /*8a80*/  HMMA.16816.F32.BF16 R4, R144, R20.reuse, R4 ;  /* 0x000000149004723c */ /* 0x088fea0000041804 */
[----:B------:R3:W1:Y:S01]  /*8a90*/  MUFU.EX2 R205, R35 ;  /* 0x0000002300cd7308 */ /* 0x0006620000000800 */
[--C-:B------:R-:W-:Y:S02]  /*8aa0*/  FFMA.FTZ R107, R107, c[0x0][0x2d0], -R3.reuse ;  /* 0x0000b4006b6b7a23 */ /* 0x100fe40000010803 */
[--C-:B------:R-:W-:Y:S01]  /*8ab0*/  FFMA.FTZ R110, R110, c[0x0][0x2d0], -R3.reuse ;  /* 0x0000b4006e6e7a23 */ /* 0x100fe20000010803 */
[C---:B------:R-:W-:Y:S04]  /*8ac0*/  HMMA.16816.F32.BF16 R8, R140.reuse, R20, R8 ;  /* 0x000000148c08723c */ /* 0x040fe80000041808 */
[--C-:B------:R-:W-:Y:S02]  /*8ad0*/  FFMA.FTZ R84, R84, c[0x0][0x2d0], -R192.reuse ;  /* 0x0000b40054547a23 */ /* 0x100fe400000108c0 */
[----:B------:R2:W-:Y:S01]  /*8ae0*/  MUFU.EX2 R252, R37 ;  /* 0x0000002500fc7308 */ /* 0x0005e20000000800 */
[C---:B------:R-:W-:Y:S01]  /*8af0*/  FMUL.FTZ R20, R137.reuse, R156 ;  /* 0x0000009c89147220 */ /* 0x040fe20000410000 */
[-C--:B------:R-:W-:Y:S04]  /*8b00*/  HMMA.16816.F32.BF16 R12, R140, R22.reuse, R12 ;  /* 0x000000168c0c723c */ /* 0x080fe8000004180c */
[----:B------:R-:W-:Y:S02]  /*8b10*/  FMUL.FTZ R21, R137, R157 ;  /* 0x0000009d89157220 */ /* 0x000fe40000410000 */
[--C-:B------:R-:W-:Y:S02]  /*8b20*/  FFMA.FTZ R85, R85, c[0x0][0x2d0], -R192.reuse ;  /* 0x0000b40055557a23 */ /* 0x100fe400000108c0 */
[C---:B------:R-:W-:Y:S01]  /*8b30*/  HMMA.16816.F32.BF16 R16, R144.reuse, R22, R16 ;  /* 0x000000169010723c */ /* 0x040fe20000041810 */
[----:B------:R-:W4:Y:S03]  /*8b40*/  MUFU.EX2 R32, R28 ;  /* 0x0000001c00207308 */ /* 0x000f260000000800 */
[----:B---3--:R-:W-:Y:S01]  /*8b50*/  FMUL.FTZ R35, R136, R171 ;  /* 0x000000ab88237220 */ /* 0x008fe20000410000 */
[----:B------:R-:W-:Y:S01]  /*8b60*/  MOV R171, R215 ;  /* 0x000000d700ab7202 */ /* 0x000fe20000000f00 */
[--C-:B------:R-:W-:Y:S01]  /*8b70*/  FFMA.FTZ R96, R96, c[0x0][0x2d0], -R192.reuse ;  /* 0x0000b40060607a23 */ /* 0x100fe200000108c0 */
[----:B-1----:R-:W-:Y:S01]  /*8b80*/  MOV R160, R205 ;  /* 0x000000cd00a07202 */ /* 0x002fe20000000f00 */
[C---:B------:R-:W-:Y:S03]  /*8b90*/  FMUL.FTZ R22, R136.reuse, R158 ;  /* 0x0000009e88167220 */ /* 0x040fe60000410000 */
[----:B------:R1:W3:Y:S01]  /*8ba0*/  MUFU.EX2 R33, R29 ;  /* 0x0000001d00217308 */ /* 0x0002e20000000800 */
[----:B------:R-:W-:Y:S02]  /*8bb0*/  FMUL.FTZ R23, R136, R159 ;  /* 0x0000009f88177220 */ /* 0x000fe40000410000 */
[----:B------:R-:W-:Y:S01]  /*8bc0*/  LDSM.16.MT88.4 R156, [R229+0x900] ;  /* 0x00090000e59c783b */ /* 0x000fe20000004200 */
[----:B--2---:R-:W-:Y:S02]  /*8bd0*/  FMUL.FTZ R37, R137, R173 ;  /* 0x000000ad89257220 */ /* 0x004fe40000410000 */
[--C-:B------:R-:W-:Y:S02]  /*8be0*/  FFMA.FTZ R97, R97, c[0x0][0x2d0], -R192.reuse ;  /* 0x0000b40061617a23 */ /* 0x100fe400000108c0 */
[-C--:B------:R-:W-:Y:S02]  /*8bf0*/  HMMA.16816.F32.BF16 R20, R144, R188.reuse, R20 ;  /* 0x000000bc9014723c */ /* 0x080fe40000041814 */
[----:B------:R2:W-:Y:S01]  /*8c00*/  MUFU.EX2 R198, R30 ;  /* 0x0000001e00c67308 */ /* 0x0005e20000000800 */
[--C-:B------:R-:W-:Y:S02]  /*8c10*/  FFMA.FTZ R100, R100, c[0x0][0x2d0], -R192.reuse ;  /* 0x0000b40064647a23 */ /* 0x100fe400000108c0 */
[----:B------:R-:W-:Y:S01]  /*8c20*/  FFMA.FTZ R101, R101, c[0x0][0x2d0], -R192 ;  /* 0x0000b40065657a23 */ /* 0x000fe200000108c0 */
[----:B----4-:R-:W-:Y:S01]  /*8c30*/  MOV R162, R32 ;  /* 0x0000002000a27202 */ /* 0x010fe20000000f00 */
[----:B------:R-:W-:Y:S01]  /*8c40*/  FMUL.FTZ R32, R137, R168 ;  /* 0x000000a889207220 */ /* 0x000fe20000410000 */
[C---:B------:R-:W-:Y:S04]  /*8c50*/  HMMA.16816.F32.BF16 R24, R140.reuse, R188, R24 ;  /* 0x000000bc8c18723c */ /* 0x040fe80000041818 */
[----:B------:R4:W4:Y:S01]  /*8c60*/  MUFU.EX2 R216, R34 ;  /* 0x0000002200d87308 */ /* 0x0009220000000800 */
[C---:B------:R-:W-:Y:S01]  /*8c70*/  FMUL.FTZ R28, R133.reuse, R164 ;  /* 0x000000a4851c7220 */ /* 0x040fe20000410000 */
[----:B------:R-:W-:Y:S01]  /*8c80*/  MOV R168, R210 ;  /* 0x000000d200a87202 */ /* 0x000fe20000000f00 */
[----:B-1----:R-:W-:Y:S07]  /*8c90*/  FMUL.FTZ R29, R133, R165 ;  /* 0x000000a5851d7220 */ /* 0x002fee0000410000 */
[----:B------:R1:W-:Y:S01]  /*8ca0*/  MUFU.EX2 R247, R39 ;  /* 0x0000002700f77308 */ /* 0x0003e20000000800 */
[----:B--2---:R-:W-:Y:S01]  /*8cb0*/  FMUL.FTZ R30, R0, R166 ;  /* 0x000000a6001e7220 */ /* 0x004fe20000410000 */
[----:B---3--:R-:W-:Y:S01]  /*8cc0*/  MOV R166, R33 ;  /* 0x0000002100a67202 */ /* 0x008fe20000000f00 */
[C---:B------:R-:W-:Y:S01]  /*8cd0*/  FMUL.FTZ R33, R137.reuse, R169 ;  /* 0x000000a989217220 */ /* 0x040fe20000410000 */
[----:B------:R-:W-:Y:S06]  /*8ce0*/  MOV R169, R211 ;  /* 0x000000d300a97202 */ /* 0x000fec0000000f00 */
[----:B------:R2:W3:Y:S01]  /*8cf0*/  MUFU.EX2 R251, R36 ;  /* 0x0000002400fb7308 */ /* 0x0004e20000000800 */
[-C--:B------:R-:W-:Y:S03]  /*8d00*/  HMMA.16816.F32.BF16 R28, R140, R190.reuse, R28 ;  /* 0x000000be8c1c723c */ /* 0x080fe6000004181c */
[C---:B----4-:R-:W-:Y:S01]  /*8d10*/  FMUL.FTZ R34, R136.reuse, R170 ;  /* 0x000000aa88227220 */ /* 0x050fe20000410000 */
[----:B------:R-:W-:Y:S02]  /*8d20*/  MOV R170, R208 ;  /* 0x000000d000aa7202 */ /* 0x000fe40000000f00 */
[----:B------:R-:W-:Y:S03]  /*8d30*/  MOV R163, R216 ;  /* 0x000000d800a37202 */ /* 0x000fe60000000f00 */
[----:B------:R4:W3:Y:S01]  /*8d40*/  MUFU.EX2 R248, R38 ;  /* 0x0000002600f87308 */ /* 0x0008e20000000800 */
[C---:B------:R-:W-:Y:S04]  /*8d50*/  HMMA.16816.F32.BF16 R32, R144.reuse, R190, R32 ;  /* 0x000000be9020723c */ /* 0x040fe80000041820 */
[C---:B-1----:R-:W-:Y:S05]  /*8d60*/  FMUL.FTZ R39, R136.reuse, R175 ;  /* 0x000000af88277220 */ /* 0x042fea0000410000 */
[----:B------:R1:W-:Y:S03]  /*8d70*/  MUFU.EX2 R250, R48 ;  /* 0x0000003000fa7308 */ /* 0x0003e60000000800 */
[----:B--2---:R-:W-:Y:S07]  /*8d80*/  FMUL.FTZ R36, R137, R172 ;  /* 0x000000ac89247220 */ /* 0x004fee0000410000 */
[----:B------:R2:W-:Y:S01]  /*8d90*/  MUFU.EX2 R227, R50 ;  /* 0x0000003200e37308 */ /* 0x0005e20000000800 */
[----:B----4-:R-:W-:Y:S09]  /*8da0*/  FMUL.FTZ R38, R136, R174 ;  /* 0x000000ae88267220 */ /* 0x010ff20000410000 */
[----:B------:R4:W3:Y:S01]  /*8db0*/  MUFU.EX2 R249, R49 ;  /* 0x0000003100f97308 */ /* 0x0008e20000000800 */
[-C--:B------:R-:W-:Y:S03]  /*8dc0*/  HMMA.16816.F32.BF16 R36, R144, R148.reuse, R36 ;  /* 0x000000949024723c */ /* 0x080fe60000041824 */
[C---:B-1----:R-:W-:Y:S06]  /*8dd0*/  FMUL.FTZ R48, R133.reuse, R176 ;  /* 0x000000b085307220 */ /* 0x042fec0000410000 */
[----:B------:R1:W1:Y:S03]  /*8de0*/  MUFU.EX2 R226, R51 ;  /* 0x0000003300e27308 */ /* 0x0002660000000800 */
[C---:B--2---:R-:W-:Y:S07]  /*8df0*/  FMUL.FTZ R50, R0.reuse, R178 ;  /* 0x000000b200327220 */ /* 0x044fee0000410000 */
[----:B------:R2:W-:Y:S01]  /*8e00*/  MUFU.EX2 R216, R44 ;  /* 0x0000002c00d87308 */ /* 0x0005e20000000800 */
[----:B----4-:R-:W-:Y:S09]  /*8e10*/  FMUL.FTZ R49, R133, R177 ;  /* 0x000000b185317220 */ /* 0x010ff20000410000 */
[----:B------:R4:W-:Y:S01]  /*8e20*/  MUFU.EX2 R165, R40 ;  /* 0x0000002800a57308 */ /* 0x0009e20000000800 */
[----:B-1----:R-:W-:Y:S09]  /*8e30*/  FMUL.FTZ R51, R0, R179 ;  /* 0x000000b300337220 */ /* 0x002ff20000410000 */
[----:B------:R1:W1:Y:S01]  /*8e40*/  MUFU.EX2 R218, R41 ;  /* 0x0000002900da7308 */ /* 0x0002620000000800 */
[C---:B------:R-:W-:Y:S04]  /*8e50*/  HMMA.16816.F32.BF16 R48, R140.reuse, R148, R48 ;  /* 0x000000948c30723c */ /* 0x040fe80000041830 */
[--C-:B--2---:R-:W-:Y:S02]  /*8e60*/  FFMA.FTZ R44, R43, c[0x0][0x2d0], -R3.reuse ;  /* 0x0000b4002b2c7a23 */ /* 0x104fe40000010803 */
[C---:B------:R-:W-:Y:S02]  /*8e70*/  FMUL.FTZ R43, R136.reuse, R183 ;  /* 0x000000b7882b7220 */ /* 0x040fe40000410000 */
[-C--:B------:R-:W-:Y:S01]  /*8e80*/  HMMA.16816.F32.BF16 R116, R140, R150.reuse, R116 ;  /* 0x000000968c74723c */ /* 0x080fe20000041874 */
[----:B------:R2:W-:Y:S03]  /*8e90*/  MUFU.EX2 R164, R42 ;  /* 0x0000002a00a47308 */ /* 0x0005e60000000800 */
[----:B------:R-:W-:Y:S02]  /*8ea0*/  FFMA.FTZ R3, R111, c[0x0][0x2d0], -R3 ;  /* 0x0000b4006f037a23 */ /* 0x000fe40000010803 */
[C---:B----4-:R-:W-:Y:S02]  /*8eb0*/  FMUL.FTZ R40, R137.reuse, R180 ;  /* 0x000000b489287220 */ /* 0x050fe40000410000 */
[C---:B------:R-:W-:Y:S01]  /*8ec0*/  HMMA.16816.F32.BF16 R120, R144.reuse, R150, R120 ;  /* 0x000000969078723c */ /* 0x040fe20000041878 */
[----:B------:R-:W4:Y:S02]  /*8ed0*/  LDSM.16.MT88.4 R148, [R228+0x900] ;  /* 0x00090000e494783b */ /* 0x000f240000004200 */
[----:B------:R3:W3:Y:S01]  /*8ee0*/  MUFU.EX2 R174, R44 ;  /* 0x0000002c00ae7308 */ /* 0x0006e20000000800 */
[C---:B-1----:R-:W-:Y:S09]  /*8ef0*/  FMUL.FTZ R41, R137.reuse, R181 ;  /* 0x000000b589297220 */ /* 0x042ff20000410000 */
[----:B------:R1:W1:Y:S01]  /*8f00*/  MUFU.EX2 R215, R45 ;  /* 0x0000002d00d77308 */ /* 0x0002620000000800 */
[C---:B--2---:R-:W-:Y:S09]  /*8f10*/  FMUL.FTZ R42, R136.reuse, R182 ;  /* 0x000000b6882a7220 */ /* 0x044ff20000410000 */
[----:B------:R2:W-:Y:S01]  /*8f20*/  MUFU.EX2 R173, R46 ;  /* 0x0000002e00ad7308 */ /* 0x0005e20000000800 */
[-C--:B------:R-:W-:Y:S03]  /*8f30*/  HMMA.16816.F32.BF16 R40, R144, R152.reuse, R40 ;  /* 0x000000989028723c */ /* 0x080fe60000041828 */
[C---:B---3--:R-:W-:Y:S01]  /*8f40*/  FMUL.FTZ R44, R137.reuse, R184 ;  /* 0x000000b8892c7220 */ /* 0x048fe20000410000 */
[----:B------:R-:W-:Y:S04]  /*8f50*/  MOV R184, R203 ;  /* 0x000000cb00b87202 */ /* 0x000fe80000000f00 */
[C---:B------:R-:W-:Y:S01]  /*8f60*/  HMMA.16816.F32.BF16 R124, R140.reuse, R152, R124 ;  /* 0x000000988c7c723c */ /* 0x040fe2000004187c */
[----:B------:R3:W3:Y:S03]  /*8f70*/  MUFU.EX2 R172, R47 ;  /* 0x0000002f00ac7308 */ /* 0x0006e60000000800 */
[----:B-1----:R-:W-:Y:S01]  /*8f80*/  FMUL.FTZ R45, R137, R185 ;  /* 0x000000b9892d7220 */ /* 0x002fe20000410000 */
[----:B------:R-:W-:Y:S03]  /*8f90*/  MOV R185, R212 ;  /* 0x000000d400b97202 */ /* 0x000fe60000000f00 */
[-C--:B------:R-:W-:Y:S03]  /*8fa0*/  HMMA.16816.F32.BF16 R128, R140, R154.reuse, R128 ;  /* 0x0000009a8c80723c */ /* 0x080fe60000041880 */
[----:B------:R-:W-:Y:S01]  /*8fb0*/  MUFU.EX2 R212, R53 ;  /* 0x0000003500d47308 */ /* 0x000fe20000000800 */
[----:B--2---:R-:W-:Y:S01]  /*8fc0*/  FMUL.FTZ R46, R136, R186 ;  /* 0x000000ba882e7220 */ /* 0x004fe20000410000 */
[----:B------:R-:W-:Y:S04]  /*8fd0*/  MOV R186, R213 ;  /* 0x000000d500ba7202 */ /* 0x000fe80000000f00 */
[----:B------:R-:W-:Y:S04]  /*8fe0*/  F2FP.BF16.PACK_AB R140, R186, R171 ;  /* 0x000000abba8c723e */ /* 0x000fe800000010ff */
[----:B------:R-:W-:Y:S01]  /*8ff0*/  MUFU.EX2 R213, R52 ;  /* 0x0000003400d57308 */ /* 0x000fe20000000800 */
[----:B------:R-:W-:Y:S02]  /*9000*/  F2FP.BF16.PACK_AB R142, R161, R167 ;  /* 0x000000a7a18e723e */ /* 0x000fe400000010ff */
[----:B------:R-:W-:Y:S01]  /*9010*/  F2FP.BF16.PACK_AB R141, R185, R209 ;  /* 0x000000d1b98d723e */ /* 0x000fe200000010ff */
[----:B---3--:R-:W-:Y:S01]  /*9020*/  FMUL.FTZ R47, R136, R187 ;  /* 0x000000bb882f7220 */ /* 0x008fe20000410000 */
[----:B------:R-:W-:Y:S02]  /*9030*/  F2FP.BF16.PACK_AB R143, R160, R163 ;  /* 0x000000a3a08f723e */ /* 0x000fe400000010ff */
[----:B------:R-:W-:Y:S03]  /*9040*/  MOV R187, R202 ;  /* 0x000000ca00bb7202 */ /* 0x000fe60000000f00 */
[----:B------:R-:W-:Y:S01]  /*9050*/  MUFU.EX2 R208, R55 ;  /* 0x0000003700d07308 */ /* 0x000fe20000000800 */
[----:B------:R-:W-:Y:S01]  /*9060*/  HMMA.16816.F32.BF16 R44, R144, R154, R44 ;  /* 0x0000009a902c723c */ /* 0x000fe2000004182c */
[----:B------:R-:W1:Y:S06]  /*9070*/  LDSM.16.MT88.4 R152, [R231+0x900] ;  /* 0x00090000e798783b */ /* 0x000e6c0000004200 */
[----:B------:R-:W-:Y:S01]  /*9080*/  F2FP.BF16.PACK_AB R144, R184, R187 ;  /* 0x000000bbb890723e */ /* 0x000fe200000010ff */
[-C--:B----4-:R-:W-:Y:S01]  /*9090*/  HMMA.16816.F32.BF16 R4, R140, R148.reuse, R4 ;  /* 0x000000948c04723c */ /* 0x090fe20000041804 */
[----:B------:R-:W-:Y:S04]  /*90a0*/  MUFU.EX2 R211, R64 ;  /* 0x0000004000d37308 */ /* 0x000fe80000000800 */
[----:B------:R-:W-:Y:S02]  /*90b0*/  F2FP.BF16.PACK_AB R146, R166, R162 ;  /* 0x000000a2a692723e */ /* 0x000fe400000010ff */
[----:B------:R-:W-:Y:S02]  /*90c0*/  F2FP.BF16.PACK_AB R145, R196, R197 ;  /* 0x000000c5c491723e */ /* 0x000fe400000010ff */
[----:B------:R-:W-:Y:S02]  /*90d0*/  F2FP.BF16.PACK_AB R147, R199, R198 ;  /* 0x000000c6c793723e */ /* 0x000fe400000010ff */
[----:B------:R-:W-:Y:S05]  /*90e0*/  MUFU.EX2 R210, R65 ;  /* 0x0000004100d27308 */ /* 0x000fea0000000800 */
[C---:B------:R-:W-:Y:S01]  /*90f0*/  HMMA.16816.F32.BF16 R8, R144.reuse, R148, R8 ;  /* 0x000000949008723c */ /* 0x040fe20000041808 */
[----:B------:R-:W2:Y:S04]  /*9100*/  LDL.LU R148, [R1+0xc] ;  /* 0x00000c0001947983 */ /* 0x000ea80000300800 */
[----:B------:R3:W-:Y:S02]  /*9110*/  MUFU.EX2 R179, R66 ;  /* 0x0000004200b37308 */ /* 0x0007e40000000800 */
[----:B------:R-:W-:Y:S01]  /*9120*/  MOV R149, R209 ;  /* 0x000000d100957202 */ /* 0x000fe20000000f00 */
[-C--:B------:R-:W-:Y:S07]  /*9130*/  HMMA.16816.F32.BF16 R12, R144, R150.reuse, R12 ;  /* 0x00000096900c723c */ /* 0x080fee000004180c */
[----:B------:R4:W-:Y:S01]  /*9140*/  MUFU.EX2 R209, R54 ;  /* 0x0000003600d17308 */ /* 0x0009e20000000800 */
[C---:B------:R-:W-:Y:S01]  /*9150*/  HMMA.16816.F32.BF16 R16, R140.reuse, R150, R16 ;  /* 0x000000968c10723c */ /* 0x040fe20000041810 */
[----:B------:R-:W2:Y:S04]  /*9160*/  LDL.LU R150, [R1] ;  /* 0x0000000001967983 */ /* 0x000ea80000300800 */
[----:B------:R-:W2:Y:S03]  /*9170*/  LDL.LU R151, [R1+0x8] ;  /* 0x0000080001977983 */ /* 0x000ea60000300800 */
[-C--:B-1----:R-:W-:Y:S01]  /*9180*/  HMMA.16816.F32.BF16 R20, R140, R152.reuse, R20 ;  /* 0x000000988c14723c */ /* 0x082fe20000041814 */
[----:B------:R-:W-:Y:S01]  /*9190*/  MUFU.EX2 R205, R61 ;  /* 0x0000003d00cd7308 */ /* 0x000fe20000000800 */
[----:B---3--:R-:W-:Y:S06]  /*91a0*/  LDSM.16.MT88.4 R64, [R228+0x1100] ;  /* 0x00110000e440783b */ /* 0x008fec0000004200 */
[C---:B------:R-:W-:Y:S03]  /*91b0*/  HMMA.16816.F32.BF16 R24, R144.reuse, R152, R24 ;  /* 0x000000989018723c */ /* 0x040fe60000041818 */
[----:B------:R-:W-:Y:S01]  /*91c0*/  MUFU.EX2 R181, R62 ;  /* 0x0000003e00b57308 */ /* 0x000fe20000000800 */
[----:B------:R-:W3:Y:S04]  /*91d0*/  LDL.LU R153, [R1+0x4] ;  /* 0x0000040001997983 */ /* 0x000ee80000300800 */
[-C--:B------:R-:W-:Y:S01]  /*91e0*/  HMMA.16816.F32.BF16 R28, R144, R154.reuse, R28 ;  /* 0x0000009a901c723c */ /* 0x080fe2000004181c */
[----:B----4-:R-:W1:Y:S04]  /*91f0*/  LDSM.16.MT88.4 R52, [R230+0x900] ;  /* 0x00090000e634783b */ /* 0x010e680000004200 */
[----:B------:R4:W-:Y:S03]  /*9200*/  MUFU.EX2 R180, R63 ;  /* 0x0000003f00b47308 */ /* 0x0009e60000000800 */
[C---:B------:R-:W-:Y:S07]  /*9210*/  HMMA.16816.F32.BF16 R32, R140.reuse, R154, R32 ;  /* 0x0000009a8c20723c */ /* 0x040fee0000041820 */
[----:B------:R-:W-:Y:S01]  /*9220*/  MUFU.EX2 R202, R68 ;  /* 0x0000004400ca7308 */ /* 0x000fe20000000800 */
[-C--:B------:R-:W-:Y:S08]  /*9230*/  HMMA.16816.F32.BF16 R36, R140, R156.reuse, R36 ;  /* 0x0000009c8c24723c */ /* 0x080ff00000041824 */
[C---:B------:R-:W-:Y:S01]  /*9240*/  HMMA.16816.F32.BF16 R48, R144.reuse, R156, R48 ;  /* 0x0000009c9030723c */ /* 0x040fe20000041830 */
[----:B------:R-:W-:Y:S01]  /*9250*/  MUFU.EX2 R190, R70 ;  /* 0x0000004600be7308 */ /* 0x000fe20000000800 */
[----:B----4-:R-:W4:Y:S05]  /*9260*/  LDSM.16.MT88.4 R60, [R231+0x1100] ;  /* 0x00110000e73c783b */ /* 0x010f2a0000004200 */
[----:B------:R-:W-:Y:S01]  /*9270*/  MOV R157, R168 ;  /* 0x000000a8009d7202 */ /* 0x000fe20000000f00 */
[-C--:B------:R-:W-:Y:S03]  /*9280*/  HMMA.16816.F32.BF16 R116, R144, R158.reuse, R116 ;  /* 0x0000009e9074723c */ /* 0x080fe60000041874 */
[----:B------:R4:W-:Y:S05]  /*9290*/  MUFU.EX2 R189, R71 ;  /* 0x0000004700bd7308 */ /* 0x0009ea0000000800 */
[C---:B------:R-:W-:Y:S05]  /*92a0*/  HMMA.16816.F32.BF16 R120, R140.reuse, R158, R120 ;  /* 0x0000009e8c78723c */ /* 0x040fea0000041878 */
[----:B------:R-:W-:Y:S03]  /*92b0*/  MUFU.EX2 R182, R72 ;  /* 0x0000004800b67308 */ /* 0x000fe60000000800 */
[-C--:B-1----:R-:W-:Y:S07]  /*92c0*/  HMMA.16816.F32.BF16 R40, R140, R52.reuse, R40 ;  /* 0x000000348c28723c */ /* 0x082fee0000041828 */
[----:B------:R-:W-:Y:S01]  /*92d0*/  MUFU.EX2 R203, R80 ;  /* 0x0000005000cb7308 */ /* 0x000fe20000000800 */
[C---:B------:R-:W-:Y:S01]  /*92e0*/  HMMA.16816.F32.BF16 R124, R144.reuse, R52, R124 ;  /* 0x00000034907c723c */ /* 0x040fe2000004187c */
[----:B----4-:R-:W-:Y:S06]  /*92f0*/  LDSM.16.MT88.4 R68, [R231+0x1900] ;  /* 0x00190000e744783b */ /* 0x010fec0000004200 */
[----:B------:R-:W-:Y:S01]  /*9300*/  F2FP.BF16.PACK_AB R52, R252, R251 ;  /* 0x000000fbfc34723e */ /* 0x000fe200000010ff */
[-C--:B------:R-:W-:Y:S01]  /*9310*/  HMMA.16816.F32.BF16 R128, R144, R54.reuse, R128 ;  /* 0x000000369080723c */ /* 0x080fe20000041880 */
[----:B------:R1:W-:Y:S03]  /*9320*/  MUFU.EX2 R175, R56 ;  /* 0x0000003800af7308 */ /* 0x0003e60000000800 */
[----:B------:R-:W-:Y:S04]  /*9330*/  F2FP.BF16.PACK_AB R53, R247, R248 ;  /* 0x000000f8f735723e */ /* 0x000fe800000010ff */
[----:B------:R-:W-:Y:S01]  /*9340*/  HMMA.16816.F32.BF16 R44, R140, R54, R44 ;  /* 0x000000368c2c723c */ /* 0x000fe2000004182c */
[----:B------:R-:W4:Y:S02]  /*9350*/  LDSM.16.MT88.4 R140, [R229+0x1100] ;  /* 0x00110000e58c783b */ /* 0x000f240000004200 */
[----:B------:R1:W1:Y:S04]  /*9360*/  MUFU.EX2 R178, R57 ;  /* 0x0000003900b27308 */ /* 0x0002680000000800 */
[----:B------:R-:W-:Y:S02]  /*9370*/  F2FP.BF16.PACK_AB R54, R249, R250 ;  /* 0x000000faf936723e */ /* 0x000fe400000010ff */
[----:B------:R-:W-:Y:S04]  /*9380*/  F2FP.BF16.PACK_AB R55, R226, R227 ;  /* 0x000000e3e237723e */ /* 0x000fe800000010ff */
[----:B------:R4:W-:Y:S03]  /*9390*/  MUFU.EX2 R177, R58 ;  /* 0x0000003a00b17308 */ /* 0x0009e60000000800 */
[-C--:B------:R-:W-:Y:S05]  /*93a0*/  HMMA.16816.F32.BF16 R4, R52, R64.reuse, R4 ;  /* 0x000000403404723c */ /* 0x080fea0000041804 */
[----:B-1----:R-:W-:Y:S02]  /*93b0*/  F2FP.BF16.PACK_AB R56, R218, R165 ;  /* 0x000000a5da38723e */ /* 0x002fe400000010ff */
[----:B------:R1:W1:Y:S01]  /*93c0*/  MUFU.EX2 R176, R59 ;  /* 0x0000003b00b07308 */ /* 0x0002620000000800 */
[----:B------:R-:W-:Y:S09]  /*93d0*/  F2FP.BF16.PACK_AB R57, R174, R164 ;  /* 0x000000a4ae39723e */ /* 0x000ff200000010ff */
[----:B------:R-:W-:Y:S01]  /*93e0*/  MUFU.EX2 R80, R74 ;  /* 0x0000004a00507308 */ /* 0x000fe20000000800 */
[----:B----4-:R-:W-:Y:S09]  /*93f0*/  F2FP.BF16.PACK_AB R58, R215, R216 ;  /* 0x000000d8d73a723e */ /* 0x010ff200000010ff */
[----:B------:R-:W-:Y:S01]  /*9400*/  MUFU.EX2 R183, R83 ;  /* 0x0000005300b77308 */ /* 0x000fe20000000800 */
[----:B-1----:R-:W-:Y:S09]  /*9410*/  F2FP.BF16.PACK_AB R59, R172, R173 ;  /* 0x000000adac3b723e */ /* 0x002ff200000010ff */
[----:B------:R-:W1:Y:S01]  /*9420*/  MUFU.EX2 R83, R73 ;  /* 0x0000004900537308 */ /* 0x000e620000000800 */
[C---:B------:R-:W-:Y:S08]  /*9430*/  HMMA.16816.F32.BF16 R8, R56.reuse, R64, R8 ;  /* 0x000000403808723c */ /* 0x040ff00000041808 */
[-C--:B------:R-:W-:Y:S01]  /*9440*/  HMMA.16816.F32.BF16 R12, R56, R66.reuse, R12 ;  /* 0x00000042380c723c */ /* 0x080fe2000004180c */
[----:B------:R-:W-:Y:S07]  /*9450*/  MUFU.EX2 R92, R92 ;  /* 0x0000005c005c7308 */ /* 0x000fee0000000800 */
[C---:B------:R-:W-:Y:S01]  /*9460*/  HMMA.16816.F32.BF16 R16, R52.reuse, R66, R16 ;  /* 0x000000423410723c */ /* 0x040fe20000041810 */
[----:B------:R-:W4:Y:S02]  /*9470*/  LDSM.16.MT88.4 R64, [R230+0x1100] ;  /* 0x00110000e640783b */ /* 0x000f240000004200 */
[----:B------:R-:W-:Y:S05]  /*9480*/  MUFU.EX2 R93, R93 ;  /* 0x0000005d005d7308 */ /* 0x000fea0000000800 */
[-C--:B------:R-:W-:Y:S05]  /*9490*/  HMMA.16816.F32.BF16 R20, R52, R60.reuse, R20 ;  /* 0x0000003c3414723c */ /* 0x080fea0000041814 */
[----:B------:R-:W-:Y:S03]  /*94a0*/  MUFU.EX2 R90, R90 ;  /* 0x0000005a005a7308 */ /* 0x000fe60000000800 */
[C---:B------:R-:W-:Y:S07]  /*94b0*/  HMMA.16816.F32.BF16 R24, R56.reuse, R60, R24 ;  /* 0x0000003c3818723c */ /* 0x040fee0000041818 */
[----:B------:R-:W-:Y:S01]  /*94c0*/  MUFU.EX2 R91, R91 ;  /* 0x0000005b005b7308 */ /* 0x000fe20000000800 */
[-C--:B------:R-:W-:Y:S08]  /*94d0*/  HMMA.16816.F32.BF16 R28, R56, R62.reuse, R28 ;  /* 0x0000003e381c723c */ /* 0x080ff0000004181c */
[C---:B------:R-:W-:Y:S01]  /*94e0*/  HMMA.16816.F32.BF16 R32, R52.reuse, R62, R32 ;  /* 0x0000003e3420723c */ /* 0x040fe20000041820 */
[----:B------:R-:W1:Y:S01]  /*94f0*/  LDSM.16.MT88.4 R60, [R228+0x1900] ;  /* 0x00190000e43c783b */ /* 0x000e620000004200 */
[----:B------:R-:W-:Y:S06]  /*9500*/  MUFU.EX2 R94, R94 ;  /* 0x0000005e005e7308 */ /* 0x000fec0000000800 */
[-C--:B------:R-:W-:Y:S04]  /*9510*/  HMMA.16816.F32.BF16 R36, R52, R140.reuse, R36 ;  /* 0x0000008c3424723c */ /* 0x080fe80000041824 */
[----:B------:R-:W-:Y:S04]  /*9520*/  MUFU.EX2 R95, R95 ;  /* 0x0000005f005f7308 */ /* 0x000fe80000000800 */
[C---:B------:R-:W-:Y:S06]  /*9530*/  HMMA.16816.F32.BF16 R48, R56.reuse, R140, R48 ;  /* 0x0000008c3830723c */ /* 0x040fec0000041830 */
[----:B------:R-:W-:Y:S02]  /*9540*/  MUFU.EX2 R113, R113 ;  /* 0x0000007100717308 */ /* 0x000fe40000000800 */
[-C--:B------:R-:W-:Y:S08]  /*9550*/  HMMA.16816.F32.BF16 R116, R56, R142.reuse, R116 ;  /* 0x0000008e3874723c */ /* 0x080ff00000041874 */
[C---:B------:R-:W-:Y:S01]  /*9560*/  HMMA.16816.F32.BF16 R120, R52.reuse, R142, R120 ;  /* 0x0000008e3478723c */ /* 0x040fe20000041878 */
[----:B------:R-:W-:Y:S07]  /*9570*/  MUFU.EX2 R193, R193 ;  /* 0x000000c100c17308 */ /* 0x000fee0000000800 */
[-C--:B----4-:R-:W-:Y:S03]  /*9580*/  HMMA.16816.F32.BF16 R40, R52, R64.reuse, R40 ;  /* 0x000000403428723c */ /* 0x090fe60000041828 */
[----:B------:R-:W-:Y:S05]  /*9590*/  MUFU.EX2 R138, R138 ;  /* 0x0000008a008a7308 */ /* 0x000fea0000000800 */
[C---:B------:R-:W-:Y:S05]  /*95a0*/  HMMA.16816.F32.BF16 R124, R56.reuse, R64, R124 ;  /* 0x00000040387c723c */ /* 0x040fea000004187c */
[----:B------:R-:W-:Y:S03]  /*95b0*/  MUFU.EX2 R191, R81 ;  /* 0x0000005100bf7308 */ /* 0x000fe60000000800 */
[-C--:B------:R-:W-:Y:S07]  /*95c0*/  HMMA.16816.F32.BF16 R128, R56, R66.reuse, R128 ;  /* 0x000000423880723c */ /* 0x080fee0000041880 */
[----:B------:R-:W-:Y:S01]  /*95d0*/  F2FP.BF16.PACK_AB R56, R178, R175 ;  /* 0x000000afb238723e */ /* 0x000fe200000010ff */
[----:B------:R-:W-:Y:S01]  /*95e0*/  HMMA.16816.F32.BF16 R44, R52, R66, R44 ;  /* 0x00000042342c723c */ /* 0x000fe2000004182c */
[----:B------:R-:W4:Y:S01]  /*95f0*/  LDSM.16.MT88.4 R64, [R229+0x1900] ;  /* 0x00190000e540783b */ /* 0x000f220000004200 */
[----:B------:R-:W-:Y:S02]  /*9600*/  MUFU.EX2 R81, R77 ;  /* 0x0000004d00517308 */ /* 0x000fe40000000800 */
[----:B------:R-:W-:Y:S02]  /*9610*/  F2FP.BF16.PACK_AB R58, R205, R206 ;  /* 0x000000cecd3a723e */ /* 0x000fe400000010ff */
[----:B------:R-:W-:Y:S02]  /*9620*/  F2FP.BF16.PACK_AB R57, R176, R177 ;  /* 0x000000b1b039723e */ /* 0x000fe400000010ff */
[----:B------:R-:W-:Y:S04]  /*9630*/  F2FP.BF16.PACK_AB R52, R212, R213 ;  /* 0x000000d5d434723e */ /* 0x000fe800000010ff */
[----:B------:R-:W-:Y:S01]  /*9640*/  F2FP.BF16.PACK_AB R54, R210, R211 ;  /* 0x000000d3d236723e */ /* 0x000fe200000010ff */
[----:B------:R2:W-:Y:S01]  /*9650*/  MUFU.EX2 R77, R75 ;  /* 0x0000004b004d7308 */ /* 0x0005e20000000800 */
[----:B------:R-:W-:Y:S02]  /*9660*/  F2FP.BF16.PACK_AB R53, R208, R209 ;  /* 0x000000d1d035723e */ /* 0x000fe400000010ff */
[----:B------:R-:W-:Y:S02]  /*9670*/  F2FP.BF16.PACK_AB R55, R207, R179 ;  /* 0x000000b3cf37723e */ /* 0x000fe400000010ff */
[----:B------:R-:W-:Y:S05]  /*9680*/  F2FP.BF16.PACK_AB R59, R180, R181 ;  /* 0x000000b5b43b723e */ /* 0x000fea00000010ff */
[-C--:B-1----:R-:W-:Y:S01]  /*9690*/  HMMA.16816.F32.BF16 R4, R52, R60.reuse, R4 ;  /* 0x0000003c3404723c */ /* 0x082fe20000041804 */
[----:B------:R-:W-:Y:S02]  /*96a0*/  MUFU.EX2 R188, R82 ;  /* 0x0000005200bc7308 */ /* 0x000fe40000000800 */
[----:B--2---:R-:W-:Y:S01]  /*96b0*/  FFMA.FTZ R0, R0, R148, R194 ;  /* 0x0000009400007223 */ /* 0x004fe200000100c2 */
[----:B------:R-:W-:Y:S04]  /*96c0*/  MOV R148, R171 ;  /* 0x000000ab00947202 */ /* 0x000fe80000000f00 */
[C---:B------:R-:W-:Y:S03]  /*96d0*/  HMMA.16816.F32.BF16 R8, R56.reuse, R60, R8 ;  /* 0x0000003c3808723c */ /* 0x040fe60000041808 */
[----:B------:R1:W2:Y:S01]  /*96e0*/  MUFU.EX2 R82, R76 ;  /* 0x0000004c00527308 */ /* 0x0002a20000000800 */
[----:B------:R-:W-:Y:S04]  /*96f0*/  LDSM.16.MT88.4 R72, [R229+0x2100] ;  /* 0x00210000e548783b */ /* 0x000fe80000004200 */
[-C--:B------:R-:W-:Y:S04]  /*9700*/  HMMA.16816.F32.BF16 R12, R56, R62.reuse, R12 ;  /* 0x0000003e380c723c */ /* 0x080fe8000004180c */
[----:B------:R-:W-:Y:S01]  /*9710*/  FFMA.FTZ R136, R136, R150, R219 ;  /* 0x0000009688887223 */ /* 0x000fe200000100db */
[----:B------:R-:W-:Y:S01]  /*9720*/  MOV R150, R169 ;  /* 0x000000a900967202 */ /* 0x000fe20000000f00 */
[----:B------:R-:W-:Y:S01]  /*9730*/  FFMA.FTZ R133, R133, R151, R214 ;  /* 0x0000009785857223 */ /* 0x000fe200000100d6 */
[----:B------:R-:W-:Y:S01]  /*9740*/  MOV R151, R170 ;  /* 0x000000aa00977202 */ /* 0x000fe20000000f00 */
[C---:B------:R-:W-:Y:S01]  /*9750*/  HMMA.16816.F32.BF16 R16, R52.reuse, R62, R16 ;  /* 0x0000003e3410723c */ /* 0x040fe20000041810 */
[----:B------:R-:W2:Y:S01]  /*9760*/  LDSM.16.MT88.4 R60, [R230+0x1900] ;  /* 0x00190000e63c783b */ /* 0x000ea20000004200 */
[----:B------:R-:W-:Y:S02]  /*9770*/  MUFU.EX2 R78, R78 ;  /* 0x0000004e004e7308 */ /* 0x000fe40000000800 */
[----:B------:R-:W-:Y:S02]  /*9780*/  FADD.FTZ R136, R221, R136 ;  /* 0x00000088dd887221 */ /* 0x000fe40000010000 */
[----:B------:R-:W-:Y:S02]  /*9790*/  FADD.FTZ R133, R217, R133 ;  /* 0x00000085d9857221 */ /* 0x000fe40000010000 */
[-C--:B------:R-:W-:Y:S01]  /*97a0*/  HMMA.16816.F32.BF16 R20, R52, R68.reuse, R20 ;  /* 0x000000443414723c */ /* 0x080fe20000041814 */
[----:B------:R-:W-:Y:S03]  /*97b0*/  LDSM.16.MT88.4 R168, [R231+0x3100] ;  /* 0x00310000e7a8783b */ /* 0x000fe60000004200 */
[----:B---3--:R-:W-:Y:S01]  /*97c0*/  FFMA.FTZ R137, R137, R153, R220 ;  /* 0x0000009989897223 */ /* 0x008fe200000100dc */
[----:B------:R-:W3:Y:S01]  /*97d0*/  MUFU.EX2 R79, R79 ;  /* 0x0000004f004f7308 */ /* 0x000ee20000000800 */
[----:B------:R-:W-:Y:S02]  /*97e0*/  FADD.FTZ R133, R222, R133 ;  /* 0x00000085de857221 */ /* 0x000fe40000010000 */
[C---:B------:R-:W-:Y:S01]  /*97f0*/  HMMA.16816.F32.BF16 R24, R56.reuse, R68, R24 ;  /* 0x000000443818723c */ /* 0x040fe20000041818 */
[----:B------:R-:W-:Y:S03]  /*9800*/  LDSM.16.MT88.4 R152, [R228+0x3100] ;  /* 0x00310000e498783b */ /* 0x000fe60000004200 */
[----:B------:R-:W-:Y:S02]  /*9810*/  FADD.FTZ R137, R223, R137 ;  /* 0x00000089df897221 */ /* 0x000fe40000010000 */
[----:B-1----:R-:W-:Y:S01]  /*9820*/  FADD.FTZ R76, R195, R0 ;  /* 0x00000000c34c7221 */ /* 0x002fe20000010000 */
[----:B------:R-:W-:Y:S01]  /*9830*/  MUFU.EX2 R88, R88 ;  /* 0x0000005800587308 */ /* 0x000fe20000000800 */
[-C--:B------:R-:W-:Y:S04]  /*9840*/  HMMA.16816.F32.BF16 R28, R56, R70.reuse, R28 ;  /* 0x00000046381c723c */ /* 0x080fe8000004181c */
[----:B------:R-:W-:Y:S02]  /*9850*/  FADD.FTZ R137, R224, R137 ;  /* 0x00000089e0897221 */ /* 0x000fe40000010000 */
[----:B------:R-:W-:Y:S02]  /*9860*/  FADD.FTZ R0, R225, R136 ;  /* 0x00000088e1007221 */ /* 0x000fe40000010000 */
[C---:B------:R-:W-:Y:S01]  /*9870*/  HMMA.16816.F32.BF16 R32, R52.reuse, R70, R32 ;  /* 0x000000463420723c */ /* 0x040fe20000041820 */
[----:B------:R-:W-:Y:S01]  /*9880*/  LDSM.16.MT88.4 R68, [R231+0x2100] ;  /* 0x00210000e744783b */ /* 0x000fe20000004200 */
[----:B------:R-:W-:Y:S02]  /*9890*/  MUFU.EX2 R89, R89 ;  /* 0x0000005900597308 */ /* 0x000fe40000000800 */
[----:B------:R-:W-:Y:S04]  /*98a0*/  FADD.FTZ R0, R150, R0 ;  /* 0x0000000096007221 */ /* 0x000fe80000010000 */
[-C--:B----4-:R-:W-:Y:S04]  /*98b0*/  HMMA.16816.F32.BF16 R36, R52, R64.reuse, R36 ;  /* 0x000000403424723c */ /* 0x090fe80000041824 */
[----:B------:R-:W-:Y:S04]  /*98c0*/  MUFU.EX2 R112, R112 ;  /* 0x0000007000707308 */ /* 0x000fe80000000800 */
[C---:B------:R-:W-:Y:S06]  /*98d0*/  HMMA.16816.F32.BF16 R48, R56.reuse, R64, R48 ;  /* 0x000000403830723c */ /* 0x040fec0000041830 */
[----:B------:R-:W-:Y:S02]  /*98e0*/  MUFU.EX2 R114, R114 ;  /* 0x0000007200727308 */ /* 0x000fe40000000800 */
[-C--:B------:R-:W-:Y:S08]  /*98f0*/  HMMA.16816.F32.BF16 R116, R56, R66.reuse, R116 ;  /* 0x000000423874723c */ /* 0x080ff00000041874 */
[C---:B------:R-:W-:Y:S01]  /*9900*/  HMMA.16816.F32.BF16 R120, R52.reuse, R66, R120 ;  /* 0x000000423478723c */ /* 0x040fe20000041878 */
[----:B------:R-:W1:Y:S01]  /*9910*/  LDSM.16.MT88.4 R64, [R228+0x2100] ;  /* 0x00210000e440783b */ /* 0x000e620000004200 */
[----:B------:R-:W-:Y:S06]  /*9920*/  MUFU.EX2 R105, R105 ;  /* 0x0000006900697308 */ /* 0x000fec0000000800 */
[-C--:B--2---:R-:W-:Y:S04]  /*9930*/  HMMA.16816.F32.BF16 R40, R52, R60.reuse, R40 ;  /* 0x0000003c3428723c */ /* 0x084fe80000041828 */
[----:B------:R-:W-:Y:S04]  /*9940*/  MUFU.EX2 R108, R108 ;  /* 0x0000006c006c7308 */ /* 0x000fe80000000800 */
[C---:B------:R-:W-:Y:S06]  /*9950*/  HMMA.16816.F32.BF16 R124, R56.reuse, R60, R124 ;  /* 0x0000003c387c723c */ /* 0x040fec000004187c */
[----:B------:R-:W-:Y:S02]  /*9960*/  MUFU.EX2 R84, R84 ;  /* 0x0000005400547308 */ /* 0x000fe40000000800 */
[-C--:B------:R-:W-:Y:S07]  /*9970*/  HMMA.16816.F32.BF16 R128, R56, R62.reuse, R128 ;  /* 0x0000003e3880723c */ /* 0x080fee0000041880 */
[----:B------:R-:W-:Y:S01]  /*9980*/  F2FP.BF16.PACK_AB R56, R83, R182 ;  /* 0x000000b65338723e */ /* 0x000fe200000010ff */
[----:B------:R-:W-:Y:S01]  /*9990*/  HMMA.16816.F32.BF16 R44, R52, R62, R44 ;  /* 0x0000003e342c723c */ /* 0x000fe2000004182c */
[----:B------:R-:W2:Y:S01]  /*99a0*/  LDSM.16.MT88.4 R60, [R230+0x2100] ;  /* 0x00210000e63c783b */ /* 0x000ea20000004200 */
[----:B------:R-:W4:Y:S02]  /*99b0*/  MUFU.EX2 R85, R85 ;  /* 0x0000005500557308 */ /* 0x000f240000000800 */
[----:B------:R-:W-:Y:S02]  /*99c0*/  F2FP.BF16.PACK_AB R58, R81, R82 ;  /* 0x00000052513a723e */ /* 0x000fe400000010ff */
[----:B------:R-:W-:Y:S02]  /*99d0*/  F2FP.BF16.PACK_AB R57, R77, R80 ;  /* 0x000000504d39723e */ /* 0x000fe400000010ff */
[----:B------:R-:W-:Y:S04]  /*99e0*/  F2FP.BF16.PACK_AB R52, R204, R202 ;  /* 0x000000cacc34723e */ /* 0x000fe800000010ff */
[----:B------:R-:W-:Y:S01]  /*99f0*/  F2FP.BF16.PACK_AB R54, R191, R203 ;  /* 0x000000cbbf36723e */ /* 0x000fe200000010ff */
[----:B------:R-:W-:Y:S01]  /*9a00*/  MUFU.EX2 R96, R96 ;  /* 0x0000006000607308 */ /* 0x000fe20000000800 */
[----:B------:R-:W-:Y:S02]  /*9a10*/  F2FP.BF16.PACK_AB R53, R189, R190 ;  /* 0x000000bebd35723e */ /* 0x000fe400000010ff */
[----:B------:R-:W-:Y:S02]  /*9a20*/  F2FP.BF16.PACK_AB R55, R183, R188 ;  /* 0x000000bcb737723e */ /* 0x000fe400000010ff */
[----:B---3--:R-:W-:Y:S05]  /*9a30*/  F2FP.BF16.PACK_AB R59, R79, R78 ;  /* 0x0000004e4f3b723e */ /* 0x008fea00000010ff */
[-C--:B-1----:R-:W-:Y:S01]  /*9a40*/  HMMA.16816.F32.BF16 R4, R52, R64.reuse, R4 ;  /* 0x000000403404723c */ /* 0x082fe20000041804 */
[----:B------:R-:W1:Y:S07]  /*9a50*/  MUFU.EX2 R97, R97 ;  /* 0x0000006100617308 */ /* 0x000e6e0000000800 */
[C---:B------:R-:W-:Y:S03]  /*9a60*/  HMMA.16816.F32.BF16 R8, R56.reuse, R64, R8 ;  /* 0x000000403808723c */ /* 0x040fe60000041808 */
[----:B------:R-:W-:Y:S05]  /*9a70*/  MUFU.EX2 R86, R86 ;  /* 0x0000005600567308 */ /* 0x000fea0000000800 */
[-C--:B------:R-:W-:Y:S05]  /*9a80*/  HMMA.16816.F32.BF16 R12, R56, R66.reuse, R12 ;  /* 0x00000042380c723c */ /* 0x080fea000004180c */
[----:B------:R-:W3:Y:S03]  /*9a90*/  MUFU.EX2 R87, R87 ;  /* 0x0000005700577308 */ /* 0x000ee60000000800 */
[C---:B------:R-:W-:Y:S01]  /*9aa0*/  HMMA.16816.F32.BF16 R16, R52.reuse, R66, R16 ;  /* 0x000000423410723c */ /* 0x040fe20000041810 */
[----:B------:R-:W1:Y:S06]  /*9ab0*/  LDSM.16.MT88.4 R64, [R228+0x2900] ;  /* 0x00290000e440783b */ /* 0x000e6c0000004200 */
[----:B------:R-:W-:Y:S01]  /*9ac0*/  MUFU.EX2 R98, R98 ;  /* 0x0000006200627308 */ /* 0x000fe20000000800 */
[-C--:B------:R-:W-:Y:S08]  /*9ad0*/  HMMA.16816.F32.BF16 R20, R52, R68.reuse, R20 ;  /* 0x000000443414723c */ /* 0x080ff00000041814 */
[C---:B------:R-:W-:Y:S01]  /*9ae0*/  HMMA.16816.F32.BF16 R24, R56.reuse, R68, R24 ;  /* 0x000000443818723c */ /* 0x040fe20000041818 */
[----:B------:R-:W1:Y:S07]  /*9af0*/  MUFU.EX2 R99, R99 ;  /* 0x0000006300637308 */ /* 0x000e6e0000000800 */
[-C--:B------:R-:W-:Y:S03]  /*9b00*/  HMMA.16816.F32.BF16 R28, R56, R70.reuse, R28 ;  /* 0x00000046381c723c */ /* 0x080fe6000004181c */
[----:B------:R-:W-:Y:S05]  /*9b10*/  MUFU.EX2 R100, R100 ;  /* 0x0000006400647308 */ /* 0x000fea0000000800 */
[C---:B------:R-:W-:Y:S01]  /*9b20*/  HMMA.16816.F32.BF16 R32, R52.reuse, R70, R32 ;  /* 0x000000463420723c */ /* 0x040fe20000041820 */
[----:B------:R-:W1:Y:S04]  /*9b30*/  LDSM.16.MT88.4 R68, [R231+0x2900] ;  /* 0x00290000e744783b */ /* 0x000e680000004200 */
[----:B------:R-:W-:Y:S03]  /*9b40*/  MUFU.EX2 R101, R101 ;  /* 0x0000006500657308 */ /* 0x000fe60000000800 */
[-C--:B------:R-:W-:Y:S07]  /*9b50*/  HMMA.16816.F32.BF16 R36, R52, R72.reuse, R36 ;  /* 0x000000483424723c */ /* 0x080fee0000041824 */
[----:B------:R-:W-:Y:S01]  /*9b60*/  MUFU.EX2 R102, R102 ;  /* 0x0000006600667308 */ /* 0x000fe20000000800 */
[C---:B------:R-:W-:Y:S08]  /*9b70*/  HMMA.16816.F32.BF16 R48, R56.reuse, R72, R48 ;  /* 0x000000483830723c */ /* 0x040ff00000041830 */
[-C--:B------:R-:W-:Y:S01]  /*9b80*/  HMMA.16816.F32.BF16 R116, R56, R74.reuse, R116 ;  /* 0x0000004a3874723c */ /* 0x080fe20000041874 */
[----:B------:R-:W1:Y:S07]  /*9b90*/  MUFU.EX2 R103, R103 ;  /* 0x0000006700677308 */ /* 0x000e6e0000000800 */
[C---:B------:R-:W-:Y:S01]  /*9ba0*/  HMMA.16816.F32.BF16 R120, R52.reuse, R74, R120 ;  /* 0x0000004a3478723c */ /* 0x040fe20000041878 */
[----:B------:R-:W1:Y:S02]  /*9bb0*/  LDSM.16.MT88.4 R72, [R229+0x2900] ;  /* 0x00290000e548783b */ /* 0x000e640000004200 */
[----:B------:R-:W1:Y:S05]  /*9bc0*/  MUFU.EX2 R104, R104 ;  /* 0x0000006800687308 */ /* 0x000e6a0000000800 */
[-C--:B--2---:R-:W-:Y:S05]  /*9bd0*/  HMMA.16816.F32.BF16 R40, R52, R60.reuse, R40 ;  /* 0x0000003c3428723c */ /* 0x084fea0000041828 */
[----:B------:R-:W-:Y:S03]  /*9be0*/  MUFU.EX2 R106, R106 ;  /* 0x0000006a006a7308 */ /* 0x000fe60000000800 */
[C---:B------:R-:W-:Y:S07]  /*9bf0*/  HMMA.16816.F32.BF16 R124, R56.reuse, R60, R124 ;  /* 0x0000003c387c723c */ /* 0x040fee000004187c */
[----:B------:R-:W2:Y:S01]  /*9c00*/  MUFU.EX2 R107, R107 ;  /* 0x0000006b006b7308 */ /* 0x000ea20000000800 */
[-C--:B------:R-:W-:Y:S07]  /*9c10*/  HMMA.16816.F32.BF16 R128, R56, R62.reuse, R128 ;  /* 0x0000003e3880723c */ /* 0x080fee0000041880 */
[----:B------:R-:W-:Y:S01]  /*9c20*/  F2FP.BF16.PACK_AB R58, R93, R92 ;  /* 0x0000005c5d3a723e */ /* 0x000fe200000010ff */
[----:B------:R-:W-:Y:S01]  /*9c30*/  HMMA.16816.F32.BF16 R44, R52, R62, R44 ;  /* 0x0000003e342c723c */ /* 0x000fe2000004182c */
[----:B------:R-:W2:Y:S03]  /*9c40*/  LDSM.16.MT88.4 R60, [R230+0x2900] ;  /* 0x00290000e63c783b */ /* 0x000ea60000004200 */
[----:B------:R-:W-:Y:S02]  /*9c50*/  F2FP.BF16.PACK_AB R57, R91, R90 ;  /* 0x0000005a5b39723e */ /* 0x000fe400000010ff */
[----:B------:R-:W-:Y:S02]  /*9c60*/  F2FP.BF16.PACK_AB R59, R95, R94 ;  /* 0x0000005e5f3b723e */ /* 0x000fe400000010ff */
[----:B----4-:R-:W-:Y:S04]  /*9c70*/  F2FP.BF16.PACK_AB R52, R85, R84 ;  /* 0x000000545534723e */ /* 0x010fe800000010ff */
[----:B-1----:R-:W-:Y:S02]  /*9c80*/  F2FP.BF16.PACK_AB R54, R97, R96 ;  /* 0x000000606136723e */ /* 0x002fe400000010ff */
[----:B---3--:R-:W-:Y:S02]  /*9c90*/  F2FP.BF16.PACK_AB R53, R87, R86 ;  /* 0x000000565735723e */ /* 0x008fe400000010ff */
[----:B------:R-:W-:Y:S02]  /*9ca0*/  F2FP.BF16.PACK_AB R55, R99, R98 ;  /* 0x000000626337723e */ /* 0x000fe400000010ff */
[----:B------:R-:W-:Y:S05]  /*9cb0*/  F2FP.BF16.PACK_AB R56, R89, R88 ;  /* 0x000000585938723e */ /* 0x000fea00000010ff */
[-C--:B------:R-:W-:Y:S08]  /*9cc0*/  HMMA.16816.F32.BF16 R4, R52, R64.reuse, R4 ;  /* 0x000000403404723c */ /* 0x080ff00000041804 */
[C---:B------:R-:W-:Y:S07]  /*9cd0*/  HMMA.16816.F32.BF16 R8, R56.reuse, R64, R8 ;  /* 0x000000403808723c */ /* 0x040fee0000041808 */
[----:B------:R-:W-:Y:S01]  /*9ce0*/  FADD.FTZ R65, R151, R133 ;  /* 0x0000008597417221 */ /* 0x000fe20000010000 */
[-C--:B------:R-:W-:Y:S04]  /*9cf0*/  HMMA.16816.F32.BF16 R12, R56, R66.reuse, R12 ;  /* 0x00000042380c723c */ /* 0x080fe8000004180c */
[----:B------:R-:W-:Y:S01]  /*9d00*/  FADD.FTZ R64, R200, R76 ;  /* 0x0000004cc8407221 */ /* 0x000fe20000010000 */
[----:B------:R-:W-:Y:S03]  /*9d10*/  MOV R133, R132 ;  /* 0x0000008400857202 */ /* 0x000fe60000000f00 */
[C---:B------:R-:W-:Y:S01]  /*9d20*/  HMMA.16816.F32.BF16 R16, R52.reuse, R66, R16 ;  /* 0x000000423410723c */ /* 0x040fe20000041810 */
[----:B------:R1:W-:Y:S07]  /*9d30*/  MUFU.EX2 R66, R3 ;  /* 0x0000000300427308 */ /* 0x0003ee0000000800 */
[-C--:B------:R-:W-:Y:S03]  /*9d40*/  HMMA.16816.F32.BF16 R20, R52, R68.reuse, R20 ;  /* 0x000000443414723c */ /* 0x080fe60000041814 */
[----:B------:R-:W3:Y:S05]  /*9d50*/  MUFU.EX2 R67, R110 ;  /* 0x0000006e00437308 */ /* 0x000eea0000000800 */
[C---:B------:R-:W-:Y:S08]  /*9d60*/  HMMA.16816.F32.BF16 R24, R56.reuse, R68, R24 ;  /* 0x000000443818723c */ /* 0x040ff00000041818 */
[-C--:B------:R-:W-:Y:S04]  /*9d70*/  HMMA.16816.F32.BF16 R28, R56, R70.reuse, R28 ;  /* 0x00000046381c723c */ /* 0x080fe8000004181c */
[----:B-1----:R-:W-:Y:S04]  /*9d80*/  FADD.FTZ R3, R201, R64 ;  /* 0x00000040c9037221 */ /* 0x002fe80000010000 */
[C---:B------:R-:W-:Y:S04]  /*9d90*/  HMMA.16816.F32.BF16 R32, R52.reuse, R70, R32 ;  /* 0x000000463420723c */ /* 0x040fe80000041820 */
[----:B------:R-:W-:Y:S04]  /*9da0*/  FADD.FTZ R3, R197, R3 ;  /* 0x00000003c5037221 */ /* 0x000fe80000010000 */
[-C--:B------:R-:W-:Y:S04]  /*9db0*/  HMMA.16816.F32.BF16 R36, R52, R72.reuse, R36 ;  /* 0x000000483424723c */ /* 0x080fe80000041824 */
[----:B------:R-:W-:Y:S04]  /*9dc0*/  FADD.FTZ R3, R196, R3 ;  /* 0x00000003c4037221 */ /* 0x000fe80000010000 */
[----:B------:R-:W-:Y:S01]  /*9dd0*/  FADD.FTZ R3, R198, R3 ;  /* 0x00000003c6037221 */ /* 0x000fe20000010000 */
[C---:B------:R-:W-:Y:S04]  /*9de0*/  HMMA.16816.F32.BF16 R48, R56.reuse, R72, R48 ;  /* 0x000000483830723c */ /* 0x040fe80000041830 */
[----:B------:R-:W-:Y:S04]  /*9df0*/  FADD.FTZ R3, R199, R3 ;  /* 0x00000003c7037221 */ /* 0x000fe80000010000 */
[-C--:B------:R-:W-:Y:S08]  /*9e00*/  HMMA.16816.F32.BF16 R116, R56, R74.reuse, R116 ;  /* 0x0000004a3874723c */ /* 0x080ff00000041874 */
[C---:B------:R-:W-:Y:S08]  /*9e10*/  HMMA.16816.F32.BF16 R120, R52.reuse, R74, R120 ;  /* 0x0000004a3478723c */ /* 0x040ff00000041878 */
[-C--:B--2---:R-:W-:Y:S08]  /*9e20*/  HMMA.16816.F32.BF16 R40, R52, R60.reuse, R40 ;  /* 0x0000003c3428723c */ /* 0x084ff00000041828 */
[C---:B------:R-:W-:Y:S07]  /*9e30*/  HMMA.16816.F32.BF16 R124, R56.reuse, R60, R124 ;  /* 0x0000003c387c723c */ /* 0x040fee000004187c */
[----:B------:R-:W-:Y:S01]  /*9e40*/  FADD.FTZ R60, R157, R137 ;  /* 0x000000899d3c7221 */ /* 0x000fe20000010000 */
[-C--:B------:R-:W-:Y:S04]  /*9e50*/  HMMA.16816.F32.BF16 R128, R56, R62.reuse, R128 ;  /* 0x0000003e3880723c */ /* 0x080fe80000041880 */
[----:B------:R-:W-:Y:S02]  /*9e60*/  FADD.FTZ R61, R148, R60 ;  /* 0x0000003c943d7221 */ /* 0x000fe40000010000 */
[----:B------:R-:W-:Y:S02]  /*9e70*/  FADD.FTZ R60, R149, R0 ;  /* 0x00000000953c7221 */ /* 0x000fe40000010000 */
[----:B------:R-:W-:Y:S01]  /*9e80*/  FADD.FTZ R56, R187, R65 ;  /* 0x00000041bb387221 */ /* 0x000fe20000010000 */
[----:B------:R-:W-:Y:S04]  /*9e90*/  HMMA.16816.F32.BF16 R44, R52, R62, R44 ;  /* 0x0000003e342c723c */ /* 0x000fe8000004182c */
[----:B------:R-:W-:Y:S01]  /*9ea0*/  FADD.FTZ R0, R186, R61 ;  /* 0x0000003dba007221 */ /* 0x000fe20000010000 */
[----:B------:R-:W-:Y:S01]  /*9eb0*/  F2FP.BF16.PACK_AB R186, R113, R112 ;  /* 0x0000007071ba723e */ /* 0x000fe200000010ff */
[----:B------:R-:W-:Y:S01]  /*9ec0*/  FADD.FTZ R60, R185, R60 ;  /* 0x0000003cb93c7221 */ /* 0x000fe20000010000 */
[----:B------:R-:W-:Y:S01]  /*9ed0*/  F2FP.BF16.PACK_AB R185, R103, R102 ;  /* 0x0000006667b9723e */ /* 0x000fe200000010ff */
[----:B------:R-:W-:Y:S01]  /*9ee0*/  FADD.FTZ R56, R184, R56 ;  /* 0x00000038b8387221 */ /* 0x000fe20000010000 */
[----:B------:R-:W-:Y:S03]  /*9ef0*/  F2FP.BF16.PACK_AB R184, R101, R100 ;  /* 0x0000006465b8723e */ /* 0x000fe600000010ff */
[----:B------:R-:W-:Y:S01]  /*9f00*/  FADD.FTZ R61, R162, R56 ;  /* 0x00000038a23d7221 */ /* 0x000fe20000010000 */
[----:B------:R-:W-:Y:S01]  /*9f10*/  F2FP.BF16.PACK_AB R187, R193, R114 ;  /* 0x00000072c1bb723e */ /* 0x000fe200000010ff */
[----:B------:R-:W-:Y:S01]  /*9f20*/  FADD.FTZ R0, R167, R0 ;  /* 0x00000000a7007221 */ /* 0x000fe20000010000 */
[----:B------:R-:W-:Y:S01]  /*9f30*/  F2FP.BF16.PACK_AB R52, R105, R104 ;  /* 0x000000686934723e */ /* 0x000fe200000010ff */
[----:B------:R-:W-:Y:S01]  /*9f40*/  FADD.FTZ R60, R163, R60 ;  /* 0x0000003ca33c7221 */ /* 0x000fe20000010000 */
[----:B------:R-:W-:Y:S01]  /*9f50*/  F2FP.BF16.PACK_AB R54, R138, R108 ;  /* 0x0000006c8a36723e */ /* 0x000fe200000010ff */
[----:B------:R-:W-:Y:S01]  /*9f60*/  FADD.FTZ R0, R161, R0 ;  /* 0x00000000a1007221 */ /* 0x000fe20000010000 */
[----:B------:R-:W-:Y:S01]  /*9f70*/  F2FP.BF16.PACK_AB R53, R107, R106 ;  /* 0x0000006a6b35723e */ /* 0x000fe200000010ff */
[-C--:B------:R-:W-:Y:S01]  /*9f80*/  HMMA.16816.F32.BF16 R144, R184, R152.reuse, R4 ;  /* 0x00000098b890723c */ /* 0x080fe20000041804 */
[----:B------:R-:W1:Y:S04]  /*9f90*/  LDSM.16.MT88.4 R56, [R229+0x3100] ;  /* 0x00310000e538783b */ /* 0x000e680000004200 */
[----:B------:R-:W-:Y:S01]  /*9fa0*/  FADD.FTZ R0, R251, R0 ;  /* 0x00000000fb007221 */ /* 0x000fe20000010000 */
[----:B---3--:R-:W-:Y:S01]  /*9fb0*/  F2FP.BF16.PACK_AB R55, R66, R67 ;  /* 0x000000434237723e */ /* 0x008fe200000010ff */
[----:B------:R-:W-:Y:S02]  /*9fc0*/  FADD.FTZ R4, R166, R61 ;  /* 0x0000003da6047221 */ /* 0x000fe40000010000 */
[----:B------:R-:W-:Y:S03]  /*9fd0*/  FADD.FTZ R6, R164, R3 ;  /* 0x00000003a4067221 */ /* 0x000fe60000010000 */
[----:B------:R-:W-:Y:S01]  /*9fe0*/  FADD.FTZ R7, R165, R4 ;  /* 0x00000004a5077221 */ /* 0x000fe20000010000 */
[C---:B------:R-:W-:Y:S04]  /*9ff0*/  HMMA.16816.F32.BF16 R140, R52.reuse, R152, R8 ;  /* 0x00000098348c723c */ /* 0x040fe80000041808 */
[----:B------:R-:W-:Y:S02]  /*a000*/  FADD.FTZ R5, R252, R0 ;  /* 0x00000000fc057221 */ /* 0x000fe40000010000 */
[----:B------:R-:W-:Y:S02]  /*a010*/  FADD.FTZ R3, R218, R7 ;  /* 0x00000007da037221 */ /* 0x000fe40000010000 */
[----:B------:R-:W-:Y:S01]  /*a020*/  FADD.FTZ R8, R160, R60 ;  /* 0x0000003ca0087221 */ /* 0x000fe20000010000 */
[-C--:B------:R-:W-:Y:S03]  /*a030*/  HMMA.16816.F32.BF16 R148, R52, R154.reuse, R12 ;  /* 0x0000009a3494723c */ /* 0x080fe6000004180c */
[----:B------:R-:W-:Y:S02]  /*a040*/  FADD.FTZ R8, R248, R8 ;  /* 0x00000008f8087221 */ /* 0x000fe40000010000 */
[----:B------:R-:W-:Y:S02]  /*a050*/  FADD.FTZ R0, R174, R6 ;  /* 0x00000006ae007221 */ /* 0x000fe40000010000 */
[----:B------:R-:W-:Y:S01]  /*a060*/  FADD.FTZ R4, R247, R8 ;  /* 0x00000008f7047221 */ /* 0x000fe20000010000 */
[C---:B------:R-:W-:Y:S04]  /*a070*/  HMMA.16816.F32.BF16 R152, R184.reuse, R154, R16 ;  /* 0x0000009ab898723c */ /* 0x040fe80000041810 */
[----:B------:R-:W-:Y:S02]  /*a080*/  FADD.FTZ R8, R250, R5 ;  /* 0x00000005fa087221 */ /* 0x000fe40000010000 */
[----:B------:R-:W-:Y:S02]  /*a090*/  FADD.FTZ R11, R227, R4 ;  /* 0x00000004e30b7221 */ /* 0x000fe40000010000 */
[----:B------:R-:W-:Y:S01]  /*a0a0*/  FADD.FTZ R10, R216, R3 ;  /* 0x00000003d80a7221 */ /* 0x000fe20000010000 */
[-C--:B------:R-:W-:Y:S01]  /*a0b0*/  HMMA.16816.F32.BF16 R156, R184, R168.reuse, R20 ;  /* 0x000000a8b89c723c */ /* 0x080fe20000041814 */
[----:B------:R-:W2:Y:S02]  /*a0c0*/  LDSM.16.MT88.4 R4, [R230+0x3100] ;  /* 0x00310000e604783b */ /* 0x000ea40000004200 */
[----:B------:R-:W-:Y:S02]  /*a0d0*/  FADD.FTZ R9, R173, R0 ;  /* 0x00000000ad097221 */ /* 0x000fe40000010000 */
[----:B------:R-:W-:Y:S02]  /*a0e0*/  FADD.FTZ R3, R226, R11 ;  /* 0x0000000be2037221 */ /* 0x000fe40000010000 */
        /* <DEDUP_REMOVED lines=13> */
[-C--:B-1----:R-:W-:Y:S03]  /*a1c0*/  HMMA.16816.F32.BF16 R172, R184, R56.reuse, R36 ;  /* 0x00000038b8ac723c */ /* 0x082fe60000041824 */
        /* <DEDUP_REMOVED lines=14> */
[----:B------:R-:W-:Y:S04]  /*a2b0*/  FADD.FTZ R11, R189, R8 ;  /* 0x00000008bd0b7221 */ /* 0x000fe80000010000 */
[----:B------:R-:W-:Y:S02]  /*a2c0*/  FADD.FTZ R9, R202, R0 ;  /* 0x00000000ca097221 */ /* 0x000fe40000010000 */
[----:B------:R-:W-:Y:S02]  /*a2d0*/  FADD.FTZ R0, R80, R10 ;  /* 0x0000000a50007221 */ /* 0x000fe40000010000 */
[----:B------:R-:W-:Y:S02]  /*a2e0*/  FADD.FTZ R10, R83, R3 ;  /* 0x00000003530a7221 */ /* 0x000fe40000010000 */
[----:B------:R-:W-:Y:S02]  /*a2f0*/  FADD.FTZ R3, R188, R11 ;  /* 0x0000000bbc037221 */ /* 0x000fe40000010000 */
[----:B------:R-:W-:Y:S02]  /*a300*/  FADD.FTZ R12, R204, R9 ;  /* 0x00000009cc0c7221 */ /* 0x000fe40000010000 */
[----:B------:R-:W-:Y:S02]  /*a310*/  FADD.FTZ R9, R77, R0 ;  /* 0x000000004d097221 */ /* 0x000fe40000010000 */
[----:B------:R-:W-:Y:S02]  /*a320*/  FADD.FTZ R0, R82, R10 ;  /* 0x0000000a52007221 */ /* 0x000fe40000010000 */
[----:B------:R-:W-:Y:S02]  /*a330*/  FADD.FTZ R10, R183, R3 ;  /* 0x00000003b70a7221 */ /* 0x000fe40000010000 */
[----:B------:R-:W-:Y:S01]  /*a340*/  FADD.FTZ R8, R203, R12 ;  /* 0x0000000ccb087221 */ /* 0x000fe20000010000 */
[-C--:B--2---:R-:W-:Y:S03]  /*a350*/  HMMA.16816.F32.BF16 R180, R184, R4.reuse, R40 ;  /* 0x00000004b8b4723c */ /* 0x084fe60000041828 */
        /* <DEDUP_REMOVED lines=11> */
[----:B------:R-:W-:Y:S04]  /*a410*/  HMMA.16816.F32.BF16 R184, R184, R6, R44 ;  /* 0x00000006b8b8723c */ /* 0x000fe8000004182c */
        /* <DEDUP_REMOVED lines=23> */
[----:B------:R-:W-:Y:S01]  /*a590*/  STL [R1+0x4], R5 ;  /* 0x0000040501007387 */ /* 0x000fe20000100800 */
[----:B------:R-:W-:Y:S01]  /*a5a0*/  FADD.FTZ R3, R138, R3 ;  /* 0x000000038a037221 */ /* 0x000fe20000010000 */
[----:B------:R-:W-:Y:S01]  /*a5b0*/  MOV R138, R2 ;  /* 0x00000002008a7202 */ /* 0x000fe20000000f00 */
[----:B------:R-:W-:Y:S02]  /*a5c0*/  FADD.FTZ R4, R193, R4 ;  /* 0x00000004c1047221 */ /* 0x000fe40000010000 */
[----:B------:R-:W-:Y:S03]  /*a5d0*/  FADD.FTZ R0, R67, R7 ;  /* 0x0000000743007221 */ /* 0x000fe60000010000 */
[----:B------:R-:W-:Y:S01]  /*a5e0*/  STL [R1], R4 ;  /* 0x0000000401007387 */ /* 0x000fe20000100800 */
[----:B------:R-:W-:Y:S03]  /*a5f0*/  FADD.FTZ R0, R66, R0 ;  /* 0x0000000042007221 */ /* 0x000fe60000010000 */
[----:B------:R1:W-:Y:S04]  /*a600*/  STL [R1+0x8], R3 ;  /* 0x0000080301007387 */ /* 0x0003e80000100800 */
[----:B------:R2:W-:Y:S01]  /*a610*/  STL [R1+0xc], R0 ;  /* 0x00000c0001007387 */ /* 0x0005e20000100800 */
[----:B-1----:R-:W-:Y:S02]  /*a620*/  MOV R3, R134 ;  /* 0x0000008600037202 */ /* 0x002fe40000000f00 */
[----:B--2---:R-:W-:Y:S01]  /*a630*/  MOV R0, R135 ;  /* 0x0000008700007202 */ /* 0x004fe20000000f00 */
[----:B------:R-:W-:-:S05]  /*a640*/  @P1 BRA `(.L_x_3) ;  /* 0xffffc1a000001947 */ /* 0x000fca000383ffff */
.L_x_2:
[----:B----4-:R-:W2:Y:S04]  /*a650*/  LDL.LU R10, [R1+0x4] ;  /* 0x00000400010a7983 */ /* 0x010ea80000300800 */
[----:B------:R-:W3:Y:S04]  /*a660*/  LDL.LU R8, [R1] ;  /* 0x0000000001087983 */ /* 0x000ee80000300800 */
[----:B------:R-:W4:Y:S04]  /*a670*/  LDL.LU R5, [R1+0x8] ;  /* 0x0000080001057983 */ /* 0x000f280000300800 */
[----:B------:R-:W4:Y:S04]  /*a680*/  LDL.LU R4, [R1+0xc] ;  /* 0x00000c0001047983 */ /* 0x000f280000300800 */
[----:B------:R-:W4:Y:S01]  /*a690*/  LDL.LU R13, [R1+0x50] ;  /* 0x00005000010d7983 */ /* 0x000f220000300800 */
[----:B------:R-:W-:-:S03]  /*a6a0*/  MOV R56, c[0x0][0x4e8] ;  /* 0x00013a0000387a02 */ /* 0x000fc60000000f00 */
[----:B------:R-:W4:Y:S01]  /*a6b0*/  LDL.LU R57, [R1+0x54] ;  /* 0x0000540001397983 */ /* 0x000f220000300800 */
[----:B------:R-:W-:Y:S01]  /*a6c0*/  ISETP.NE.AND P0, PT, R56, 0x1, PT ;  /* 0x000000013800780c */ /* 0x000fe20003f05270 */
[----:B------:R-:W-:Y:S01]  /*a6d0*/  IMAD.MOV.U32 R49, RZ, RZ, -0x800000 ;  /* 0xff800000ff317424 */ /* 0x000fe200078e00ff */
[----:B------:R-:W-:Y:S01]  /*a6e0*/  MOV R50, 0xff800000 ;  /* 0xff80000000327802 */ /* 0x000fe20000000f00 */
[----:B------:R-:W1:Y:S01]  /*a6f0*/  S2R R55, SR_CTAID.X ;  /* 0x0000000000377919 */ /* 0x000e620000002500 */
[----:B------:R-:W-:Y:S01]  /*a700*/  MOV R52, 0xff800000 ;  /* 0xff80000000347802 */ /* 0x000fe20000000f00 */
[----:B------:R-:W-:Y:S02]  /*a710*/  IMAD.MOV.U32 R51, RZ, RZ, -0x800000 ;  /* 0xff800000ff337424 */ /* 0x000fe400078e00ff */
[----:B------:R-:W-:Y:S06]  /*a720*/  BAR.SYNC.DEFER_BLOCKING 0x1, 0x80 ;  /* 0x0042000000007b1d */ /* 0x000fec0000010000 */
[----:B--2---:R-:W2:Y:S04]  /*a730*/  SHFL.BFLY PT, R12, R10, 0x2, 0x1f ;  /* 0x0c401f000a0c7f89 */ /* 0x004ea800000e0000 */
[----:B---3--:R-:W3:Y:S04]  /*a740*/  SHFL.BFLY PT, R9, R8, 0x2, 0x1f ;  /* 0x0c401f0008097f89 */ /* 0x008ee800000e0000 */
[----:B----4-:R-:W4:Y:S04]  /*a750*/  SHFL.BFLY PT, R7, R5, 0x2, 0x1f ;  /* 0x0c401f0005077f89 */ /* 0x010f2800000e0000 */
[----:B------:R-:W1:Y:S01]  /*a760*/  SHFL.BFLY PT, R6, R4, 0x2, 0x1f ;  /* 0x0c401f0004067f89 */ /* 0x000e6200000e0000 */
[----:B------:R-:W-:-:S02]  /*a770*/  IMAD.MOV.U32 R17, RZ, RZ, R13 ;  /* 0x000000ffff117224 */ /* 0x000fc400078e000d */
[----:B--2---:R-:W-:Y:S02]  /*a780*/  FADD.FTZ R12, R12, R10 ;  /* 0x0000000a0c0c7221 */ /* 0x004fe40000010000 */
[----:B------:R-:W2:Y:S01]  /*a790*/  S2R R10, SR_CTAID.Y ;  /* 0x00000000000a7919 */ /* 0x000ea20000002600 */
[----:B---3--:R-:W-:-:S03]  /*a7a0*/  FADD.FTZ R9, R9, R8 ;  /* 0x0000000809097221 */ /* 0x008fc60000010000 */
[----:B------:R-:W3:Y:S01]  /*a7b0*/  SHFL.BFLY PT, R0, R12, 0x1, 0x1f ;  /* 0x0c201f000c007f89 */ /* 0x000ee200000e0000 */
[----:B----4-:R-:W-:-:S03]  /*a7c0*/  FADD.FTZ R7, R7, R5 ;  /* 0x0000000507077221 */ /* 0x010fc60000010000 */
[----:B------:R-:W4:Y:S01]  /*a7d0*/  S2R R8, SR_TID.X ;  /* 0x0000000000087919 */ /* 0x000f220000002100 */
[----:B-1----:R-:W-:-:S03]  /*a7e0*/  FADD.FTZ R6, R6, R4 ;  /* 0x0000000406067221 */ /* 0x002fc60000010000 */
[----:B------:R-:W1:Y:S04]  /*a7f0*/  SHFL.BFLY PT, R3, R9, 0x1, 0x1f ;  /* 0x0c201f0009037f89 */ /* 0x000e6800000e0000 */
[----:B------:R-:W1:Y:S04]  /*a800*/  SHFL.BFLY PT, R4, R7, 0x1, 0x1f ;  /* 0x0c201f0007047f89 */ /* 0x000e6800000e0000 */
[----:B------:R-:W1:Y:S01]  /*a810*/  SHFL.BFLY PT, R5, R6, 0x1, 0x1f ;  /* 0x0c201f0006057f89 */ /* 0x000e6200000e0000 */
[----:B--2---:R-:W-:-:S04]  /*a820*/  IMAD.WIDE.U32 R20, R10, c[0x0][0x490], RZ ;  /* 0x000124000a147a25 */ /* 0x004fc800078e00ff */
[----:B---3--:R-:W-:Y:S02]  /*a830*/  FADD.FTZ R12, R12, R0 ;  /* 0x000000000c0c7221 */ /* 0x008fe40000010000 */
[----:B------:R-:W-:Y:S01]  /*a840*/  @P0 IMAD.HI.U32 R0, R13, c[0x0][0x4ec], RZ ;  /* 0x00013b000d000a27 */ /* 0x000fe200078e00ff */
[----:B----4-:R-:W-:Y:S02]  /*a850*/  SHF.R.S32.HI R54, RZ, 0x1f, R8 ;  /* 0x0000001fff367819 */ /* 0x010fe40000011408 */
[----:B------:R-:W-:Y:S01]  /*a860*/  FSETP.NE.FTZ.AND P5, PT, R12, RZ, PT ;  /* 0x000000ff0c00720b */ /* 0x000fe20003fb5000 */
[----:B-1----:R-:W-:Y:S01]  /*a870*/  FADD.FTZ R9, R9, R3 ;  /* 0x0000000309097221 */ /* 0x002fe20000010000 */
[----:B------:R-:W-:Y:S02]  /*a880*/  SHF.R.S32.HI R3, RZ, 0x1f, R10 ;  /* 0x0000001fff037819 */ /* 0x000fe4000001140a */
[-C--:B------:R-:W-:Y:S01]  /*a890*/  LEA.HI R38, R54, R8.reuse, RZ, 0x5 ;  /* 0x0000000836267211 */ /* 0x080fe200078f28ff */
[----:B------:R-:W-:Y:S01]  /*a8a0*/  FADD.FTZ R7, R7, R4 ;  /* 0x0000000407077221 */ /* 0x000fe20000010000 */
[----:B------:R-:W-:Y:S01]  /*a8b0*/  @P0 SHF.R.U32.HI R17, RZ, c[0x0][0x4f0], R0 ;  /* 0x00013c00ff110a19 */ /* 0x000fe20000011600 */
[C---:B------:R-:W-:Y:S01]  /*a8c0*/  IMAD R18, R3.reuse, c[0x0][0x490], RZ ;  /* 0x0001240003127a24 */ /* 0x040fe200078e02ff */
[----:B------:R-:W-:Y:S01]  /*a8d0*/  MOV R0, RZ ;  /* 0x000000ff00007202 */ /* 0x000fe20000000f00 */
[----:B------:R-:W-:Y:S01]  /*a8e0*/  FADD.FTZ R6, R6, R5 ;  /* 0x0000000506067221 */ /* 0x000fe20000010000 */
[-C--:B------:R-:W-:Y:S01]  /*a8f0*/  LEA.HI R5, R54, R8.reuse, RZ, 0x2 ;  /* 0x0000000836057211 */ /* 0x080fe200078f10ff */
[----:B------:R-:W-:Y:S01]  /*a900*/  IMAD R14, R3, c[0x0][0x3e8], RZ ;  /* 0x0000fa00030e7a24 */ /* 0x000fe200078e02ff */
[----:B------:R-:W-:Y:S01]  /*a910*/  LOP3.LUT R3, R38, 0xffffffe0, RZ, 0xc0, !PT ;  /* 0xffffffe026037812 */ /* 0x000fe200078ec0ff */
[----:B------:R-:W-:Y:S01]  /*a920*/  IMAD.MOV.U32 R4, RZ, RZ, RZ ;  /* 0x000000ffff047224 */ /* 0x000fe200078e00ff */
[----:B------:R-:W-:Y:S01]  /*a930*/  LOP3.LUT R24, R5, 0xfffffffc, RZ, 0xc0, !PT ;  /* 0xfffffffc05187812 */ /* 0x000fe200078ec0ff */
[----:B------:R-:W1:Y:S01]  /*a940*/  @P5 MUFU.RCP R0, R12 ;  /* 0x0000000c00005308 */ /* 0x000e620000001000 */
[----:B------:R-:W-:Y:S01]  /*a950*/  FSETP.NE.FTZ.AND P4, PT, R9, RZ, PT ;  /* 0x000000ff0900720b */ /* 0x000fe20003f95000 */
[----:B------:R-:W-:Y:S01]  /*a960*/  IMAD.IADD R3, R8, 0x1, -R3 ;  /* 0x0000000108037824 */ /* 0x000fe200078e0a03 */
[----:B------:R-:W-:Y:S01]  /*a970*/  FSETP.NE.FTZ.AND P2, PT, R7, RZ, PT ;  /* 0x000000ff0700720b */ /* 0x000fe20003f55000 */
[----:B------:R-:W-:Y:S01]  /*a980*/  IMAD R18, R10, c[0x0][0x494], R18 ;  /* 0x000125000a127a24 */ /* 0x000fe200078e0212 */
[-C--:B------:R-:W-:Y:S01]  /*a990*/  LEA.HI R54, R54, R8.reuse, RZ, 0x3 ;  /* 0x0000000836367211 */ /* 0x080fe200078f18ff */
[----:B------:R-:W-:Y:S01]  /*a9a0*/  IMAD R14, R10, c[0x0][0x3ec], R14 ;  /* 0x0000fb000a0e7a24 */ /* 0x000fe200078e020e */
[----:B------:R-:W-:Y:S01]  /*a9b0*/  IADD3 R24, -R24, R8, RZ ;  /* 0x0000000818187210 */ /* 0x000fe20007ffe1ff */
[----:B------:R-:W-:Y:S01]  /*a9c0*/  IMAD.MOV R8, RZ, RZ, -R17 ;  /* 0x000000ffff087224 */ /* 0x000fe200078e0a11 */
[----:B------:R-:W-:Y:S01]  /*a9d0*/  LOP3.LUT P3, RZ, R3, 0x3, RZ, 0xc0, !PT ;  /* 0x0000000303ff7812 */ /* 0x000fe2000786c0ff */
[----:B------:R-:W-:-:S02]  /*a9e0*/  IMAD.MOV.U32 R3, RZ, RZ, RZ ;  /* 0x000000ffff037224 */ /* 0x000fc400078e00ff */
[----:B------:R-:W-:Y:S02]  /*a9f0*/  IMAD R48, R8, c[0x0][0x4e8], R13 ;  /* 0x00013a0008307a24 */ /* 0x000fe400078e020d */
[----:B------:R-:W2:Y:S01]  /*aa00*/  S2R R8, SR_CTAID.Z ;  /* 0x0000000000087919 */ /* 0x000ea20000002700 */
[----:B------:R-:W3:Y:S01]  /*aa10*/  @P4 MUFU.RCP R4, R9 ;  /* 0x0000000900044308 */ /* 0x000ee20000001000 */
[----:B------:R-:W-:Y:S01]  /*aa20*/  FSETP.NE.FTZ.AND P1, PT, R6, RZ, PT ;  /* 0x000000ff0600720b */ /* 0x000fe20003f35000 */
[C---:B-1----:R-:W-:Y:S02]  /*aa30*/  FMUL.FTZ R145, R0.reuse, R145 ;  /* 0x0000009100917220 */ /* 0x042fe40000410000 */
[C---:B------:R-:W-:Y:S02]  /*aa40*/  FMUL.FTZ R144, R0.reuse, R144 ;  /* 0x0000009000907220 */ /* 0x040fe40000410000 */
[C---:B------:R-:W-:Y:S02]  /*aa50*/  FMUL.FTZ R153, R0.reuse, R153 ;  /* 0x0000009900997220 */ /* 0x040fe40000410000 */
[----:B------:R-:W1:Y:S01]  /*aa60*/  @P2 MUFU.RCP R3, R7 ;  /* 0x0000000700032308 */ /* 0x000e620000001000 */
[----:B------:R-:W-:-:S02]  /*aa70*/  FMUL.FTZ R13, R0, R152 ;  /* 0x00000098000d7220 */ /* 0x000fc40000410000 */
[C---:B------:R-:W-:Y:S02]  /*aa80*/  FMUL.FTZ R157, R0.reuse, R157 ;  /* 0x0000009d009d7220 */ /* 0x040fe40000410000 */
[C---:B------:R-:W-:Y:S02]  /*aa90*/  FMUL.FTZ R22, R0.reuse, R156 ;  /* 0x0000009c00167220 */ /* 0x040fe40000410000 */
[C---:B------:R-:W-:Y:S02]  /*aaa0*/  FMUL.FTZ R169, R0.reuse, R169 ;  /* 0x000000a900a97220 */ /* 0x040fe40000410000 */
[C---:B------:R-:W-:Y:S02]  /*aab0*/  FMUL.FTZ R25, R0.reuse, R168 ;  /* 0x000000a800197220 */ /* 0x040fe40000410000 */
[C---:B------:R-:W-:Y:S02]  /*aac0*/  FMUL.FTZ R173, R0.reuse, R173 ;  /* 0x000000ad00ad7220 */ /* 0x040fe40000410000 */
[----:B------:R-:W-:-:S02]  /*aad0*/  FMUL.FTZ R32, R0, R172 ;  /* 0x000000ac00207220 */ /* 0x000fc40000410000 */
[C---:B------:R-:W-:Y:S02]  /*aae0*/  FMUL.FTZ R121, R0.reuse, R121 ;  /* 0x0000007900797220 */ /* 0x040fe40000410000 */
[C---:B------:R-:W-:Y:S02]  /*aaf0*/  FMUL.FTZ R44, R0.reuse, R120 ;  /* 0x00000078002c7220 */ /* 0x040fe40000410000 */
[C---:B------:R-:W-:Y:S02]  /*ab00*/  FMUL.FTZ R181, R0.reuse, R181 ;  /* 0x000000b500b57220 */ /* 0x040fe40000410000 */
[C---:B------:R-:W-:Y:S02]  /*ab10*/  FMUL.FTZ R42, R0.reuse, R180 ;  /* 0x000000b4002a7220 */ /* 0x040fe40000410000 */
[C---:B------:R-:W-:Y:S02]  /*ab20*/  FMUL.FTZ R185, R0.reuse, R185 ;  /* 0x000000b900b97220 */ /* 0x040fe40000410000 */
[----:B------:R-:W-:Y:S01]  /*ab30*/  FMUL.FTZ R184, R0, R184 ;  /* 0x000000b800b87220 */ /* 0x000fe20000410000 */
[----:B------:R-:W-:Y:S01]  /*ab40*/  MOV R0, RZ ;  /* 0x000000ff00007202 */ /* 0x000fe20000000f00 */
[----:B------:R-:W-:Y:S01]  /*ab50*/  IMAD.IADD R19, R21, 0x1, R18 ;  /* 0x0000000115137824 */ /* 0x000fe200078e0212 */
[----:B------:R-:W-:Y:S01]  /*ab60*/  MOV R18, R20 ;  /* 0x0000001400127202 */ /* 0x000fe20000000f00 */
[----:B---3--:R-:W-:-:S02]  /*ab70*/  FMUL.FTZ R147, R4, R147 ;  /* 0x0000009304937220 */ /* 0x008fc40000410000 */
[----:B------:R-:W-:Y:S01]  /*ab80*/  IMAD.WIDE.U32 R10, R10, c[0x0][0x3e8], RZ ;  /* 0x0000fa000a0a7a25 */ /* 0x000fe200078e00ff */
[----:B------:R-:W3:Y:S03]  /*ab90*/  @P1 MUFU.RCP R0, R6 ;  /* 0x0000000600001308 */ /* 0x000ee60000001000 */
[C---:B------:R-:W-:Y:S01]  /*aba0*/  FMUL.FTZ R146, R4.reuse, R146 ;  /* 0x0000009204927220 */ /* 0x040fe20000410000 */
[----:B------:R-:W-:Y:S01]  /*abb0*/  IADD3 R15, R11, R14, RZ ;  /* 0x0000000e0b0f7210 */ /* 0x000fe20007ffe0ff */
[C---:B------:R-:W-:Y:S01]  /*abc0*/  FMUL.FTZ R155, R4.reuse, R155 ;  /* 0x0000009b049b7220 */ /* 0x040fe20000410000 */
[----:B------:R-:W-:Y:S01]  /*abd0*/  MOV R14, R10 ;  /* 0x0000000a000e7202 */ /* 0x000fe20000000f00 */
[C---:B------:R-:W-:Y:S02]  /*abe0*/  FMUL.FTZ R16, R4.reuse, R154 ;  /* 0x0000009a04107220 */ /* 0x040fe40000410000 */
        /* <DEDUP_REMOVED lines=11> */
[----:B------:R-:W-:Y:S01]  /*aca0*/  FMUL.FTZ R37, R4, R186 ;  /* 0x000000ba04257220 */ /* 0x000fe20000410000 */
[----:B------:R-:W-:Y:S01]  /*acb0*/  SHF.R.S32.HI R4, RZ, 0x2, R5 ;  /* 0x00000002ff047819 */ /* 0x000fe20000011405 */
[----:B-1----:R-:W-:-:S02]  /*acc0*/  FMUL.FTZ R141, R3, R141 ;  /* 0x0000008d038d7220 */ /* 0x002fc40000410000 */
        /* <DEDUP_REMOVED lines=14> */
[----:B------:R-:W-:Y:S01]  /*adb0*/  FMUL.FTZ R36, R3, R128 ;  /* 0x0000008003247220 */ /* 0x000fe20000410000 */
[----:B------:R-:W-:Y:S01]  /*adc0*/  SHF.R.S32.HI R3, RZ, 0x1f, R5 ;  /* 0x0000001fff037819 */ /* 0x000fe20000011405 */
[----:B------:R-:W1:Y:S01]  /*add0*/  @P1 MUFU.LG2 R6, R6 ;  /* 0x0000000600061308 */ /* 0x000e620000000c00 */
[----:B--2---:R-:W-:Y:S02]  /*ade0*/  SHF.R.S32.HI R5, RZ, 0x1f, R8 ;  /* 0x0000001fff057819 */ /* 0x004fe40000011408 */
[----:B------:R-:W-:-:S04]  /*adf0*/  LEA.HI R3, R3, R4, RZ, 0x3 ;  /* 0x0000000403037211 */ /* 0x000fc800078f18ff */
[----:B------:R-:W-:Y:S01]  /*ae00*/  LOP3.LUT R3, R3, 0xfffffff8, RZ, 0xc0, !PT ;  /* 0xfffffff803037812 */ /* 0x000fe200078ec0ff */
[C---:B------:R-:W-:Y:S02]  /*ae10*/  IMAD R53, R5.reuse, c[0x0][0x498], RZ ;  /* 0x0001260005357a24 */ /* 0x040fe400078e02ff */
[----:B------:R-:W-:Y:S02]  /*ae20*/  IMAD R47, R5, c[0x0][0x3f0], RZ ;  /* 0x0000fc00052f7a24 */ /* 0x000fe400078e02ff */
[C---:B---3--:R-:W-:Y:S02]  /*ae30*/  FMUL.FTZ R143, R0.reuse, R143 ;  /* 0x0000008f008f7220 */ /* 0x048fe40000410000 */
        /* <DEDUP_REMOVED lines=15> */
[----:B------:R-:W-:Y:S01]  /*af30*/  @P2 MOV R0, 0x3f317218 ;  /* 0x3f31721800002802 */ /* 0x000fe20000000f00 */
[----:B------:R-:W-:Y:S01]  /*af40*/  IMAD.IADD R11, R4, 0x1, -R3 ;  /* 0x00000001040b7824 */ /* 0x000fe200078e0a03 */
[----:B------:R-:W-:Y:S01]  /*af50*/  @P5 MOV R4, 0x3f317218 ;  /* 0x3f31721800045802 */ /* 0x000fe20000000f00 */
[----:B------:R-:W-:-:S02]  /*af60*/  IMAD R53, R8, c[0x0][0x49c], R53 ;  /* 0x0001270008357a24 */ /* 0x000fc400078e0235 */
[C---:B------:R-:W-:Y:S02]  /*af70*/  IMAD R47, R8.reuse, c[0x0][0x3f4], R47 ;  /* 0x0000fd00082f7a24 */ /* 0x040fe400078e022f */
[C---:B------:R-:W-:Y:S01]  /*af80*/  IMAD.WIDE.U32 R34, R8.reuse, c[0x0][0x498], R18 ;  /* 0x0001260008227a25 */ /* 0x040fe200078e0012 */
[----:B------:R-:W2:Y:S03]  /*af90*/  @P2 MUFU.LG2 R7, R7 ;  /* 0x0000000700072308 */ /* 0x000ea60000000c00 */
[----:B------:R-:W-:Y:S01]  /*afa0*/  IMAD.WIDE.U32 R14, R8, c[0x0][0x3f0], R14 ;  /* 0x0000fc00080e7a25 */ /* 0x000fe200078e000e */
[----:B------:R-:W-:-:S03]  /*afb0*/  @P1 MOV R8, 0x3f317218 ;  /* 0x3f31721800081802 */ /* 0x000fc60000000f00 */
[----:B------:R-:W-:Y:S02]  /*afc0*/  @P4 IMAD.MOV.U32 R3, RZ, RZ, 0x3f317218 ;  /* 0x3f317218ff034424 */ /* 0x000fe400078e00ff */
[----:B------:R-:W-:Y:S02]  /*afd0*/  @P5 FMUL.FTZ R10, R4, c[0x0][0x2d0] ;  /* 0x0000b400040a5a20 */ /* 0x000fe40000410000 */
[----:B------:R-:W-:Y:S02]  /*afe0*/  @P4 FMUL.FTZ R5, R3, c[0x0][0x2d0] ;  /* 0x0000b40003054a20 */ /* 0x000fe40000410000 */
[----:B------:R-:W-:Y:S02]  /*aff0*/  @P2 FMUL.FTZ R3, R0, c[0x0][0x2d0] ;  /* 0x0000b40000032a20 */ /* 0x000fe40000410000 */
[----:B-1----:R-:W-:Y:S02]  /*b000*/  @P1 FMUL.FTZ R4, R6, 0.69314718246459960938 ;  /* 0x3f31721806041820 */ /* 0x002fe40000410000 */
[----:B------:R-:W-:-:S04]  /*b010*/  @P1 FMUL.FTZ R0, R8, c[0x0][0x2d0] ;  /* 0x0000b40008001a20 */ /* 0x000fc80000410000 */
[----:B------:R-:W-:Y:S01]  /*b020*/  @P1 FFMA.FTZ R49, R0, R2, R4 ;  /* 0x0000000200311223 */ /* 0x000fe20000010004 */
[----:B------:R-:W-:Y:S01]  /*b030*/  SHF.R.S32.HI R0, RZ, 0x5, R38 ;  /* 0x00000005ff007819 */ /* 0x000fe20000011426 */
[----:B--2---:R-:W-:-:S03]  /*b040*/  @P2 FMUL.FTZ R7, R7, 0.69314718246459960938 ;  /* 0x3f31721807072820 */ /* 0x004fc60000410000 */
[----:B------:R-:W-:Y:S02]  /*b050*/  SHF.R.S32.HI R2, RZ, 0x1f, R0 ;  /* 0x0000001fff027819 */ /* 0x000fe40000011400 */
[----:B------:R-:W-:Y:S02]  /*b060*/  LEA.HI R4, R24, R24, RZ, 0x1 ;  /* 0x0000001818047211 */ /* 0x000fe400078f08ff */
[----:B------:R-:W-:Y:S01]  /*b070*/  LEA.HI R2, R2, R0, RZ, 0x2 ;  /* 0x0000000002027211 */ /* 0x000fe200078f10ff */
[----:B------:R-:W-:-:S03]  /*b080*/  @P2 FFMA.FTZ R50, R3, R132, R7 ;  /* 0x0000008403322223 */ /* 0x000fc60000010007 */
[----:B------:R-:W-:Y:S02]  /*b090*/  LOP3.LUT R3, R2, 0xffffffc, RZ, 0xc0, !PT ;  /* 0x0ffffffc02037812 */ /* 0x000fe400078ec0ff */
[----:B------:R-:W-:-:S04]  /*b0a0*/  LOP3.LUT R2, R4, 0x1ffffffe, RZ, 0xc0, !PT ;  /* 0x1ffffffe04027812 */ /* 0x000fc800078ec0ff */
[----:B------:R-:W-:Y:S02]  /*b0b0*/  IADD3 R7, R24, -R2, RZ ;  /* 0x8000000218077210 */ /* 0x000fe40007ffe0ff */
[----:B------:R-:W-:Y:S02]  /*b0c0*/  SHF.R.S32.HI R2, RZ, 0x2, R57 ;  /* 0x00000002ff027819 */ /* 0x000fe40000011439 */
[----:B------:R-:W2:Y:S04]  /*b0d0*/  LDL.LU R57, [R1+0x10] ;  /* 0x0000100001397983 */ /* 0x000ea80000300800 */
[----:B------:R-:W3:Y:S01]  /*b0e0*/  LDL.64 R58, [R1+0x18] ;  /* 0x00001800013a7983 */ /* 0x000ee20000100a00 */
[----:B------:R-:W1:Y:S08]  /*b0f0*/  @P5 MUFU.LG2 R12, R12 ;  /* 0x0000000c000c5308 */ /* 0x000e700000000c00 */
[----:B------:R-:W4:Y:S01]  /*b100*/  @P4 MUFU.LG2 R9, R9 ;  /* 0x0000000900094308 */ /* 0x000f220000000c00 */
[----:B------:R-:W-:Y:S01]  /*b110*/  SHF.R.S32.HI R6, RZ, 0x1f, R17 ;  /* 0x0000001fff067819 */ /* 0x000fe20000011411 */
[----:B-1----:R-:W-:-:S04]  /*b120*/  @P5 FMUL.FTZ R12, R12, 0.69314718246459960938 ;  /* 0x3f3172180c0c5820 */ /* 0x002fc80000410000 */
[----:B------:R-:W-:Y:S02]  /*b130*/  @P5 FFMA.FTZ R52, R10, R135, R12 ;  /* 0x000000870a345223 */ /* 0x000fe4000001000c */
[----:B----4-:R-:W-:Y:S01]  /*b140*/  @P4 FMUL.FTZ R9, R9, 0.69314718246459960938 ;  /* 0x3f31721809094820 */ /* 0x010fe20000410000 */
[----:B------:R-:W-:-:S03]  /*b150*/  LEA R10, R0, R24, 0x9 ;  /* 0x00000018000a7211 */ /* 0x000fc600078e48ff */
[----:B------:R-:W-:Y:S02]  /*b160*/  @P4 FFMA.FTZ R51, R5, R134, R9 ;  /* 0x0000008605334223 */ /* 0x000fe40000010009 */
[----:B------:R-:W-:Y:S02]  /*b170*/  IMAD.IADD R5, R0, 0x1, -R3 ;  /* 0x0000000100057824 */ /* 0x000fe400078e0a03 */
[----:B------:R-:W-:-:S03]  /*b180*/  IMAD.SHL.U32 R0, R4, 0x20, RZ ;  /* 0x0000002004007824 */ /* 0x000fc600078e00ff */
[----:B------:R-:W-:Y:S01]  /*b190*/  LEA R4, R5, R2, 0x4 ;  /* 0x0000000205047211 */ /* 0x000fe200078e20ff */
[C---:B------:R-:W-:Y:S01]  /*b1a0*/  IMAD.SHL.U32 R5, R11.reuse, 0x40, RZ ;  /* 0x000000400b057824 */ /* 0x040fe200078e00ff */
[----:B------:R-:W-:Y:S01]  /*b1b0*/  LOP3.LUT R2, R0, 0xffffffc0, RZ, 0xc0, !PT ;  /* 0xffffffc000027812 */ /* 0x000fe200078ec0ff */
[----:B------:R-:W-:Y:S01]  /*b1c0*/  IMAD R0, R6, c[0x0][0x3e0], RZ ;  /* 0x0000f80006007a24 */ /* 0x000fe200078e02ff */
[----:B------:R-:W-:Y:S02]  /*b1d0*/  LOP3.LUT R3, R11, 0x1, RZ, 0xc0, !PT ;  /* 0x000000010b037812 */ /* 0x000fe400078ec0ff */
[----:B------:R-:W-:Y:S01]  /*b1e0*/  LEA R7, R7, R2, 0x3 ;  /* 0x0000000207077211 */ /* 0x000fe200078e18ff */
[----:B------:R-:W-:Y:S01]  /*b1f0*/  IMAD R8, R17, c[0x0][0x3e4], R0 ;  /* 0x0000f90011087a24 */ /* 0x000fe200078e0200 */
[----:B------:R-:W-:Y:S02]  /*b200*/  LOP3.LUT R5, R5, 0x1c0, RZ, 0xc0, !PT ;  /* 0x000001c005057812 */ /* 0x000fe400078ec0ff */
[----:B------:R-:W-:Y:S01]  /*b210*/  LEA R0, R55, R4, 0x7 ;  /* 0x0000000437007211 */ /* 0x000fe200078e38ff */
[----:B------:R-:W-:Y:S01]  /*b220*/  IMAD.IADD R7, R4, 0x1, R7 ;  /* 0x0000000104077824 */ /* 0x000fe200078e0207 */
[----:B------:R-:W-:Y:S01]  /*b230*/  ISETP.NE.U32.AND P4, PT, R3, 0x1, PT ;  /* 0x000000010300780c */ /* 0x000fe20003f85070 */
[----:B------:R-:W-:Y:S01]  /*b240*/  IMAD R56, R56, c[0x0][0x388], RZ ;  /* 0x0000e20038387a24 */ /* 0x000fe200078e02ff */
[----:B------:R-:W-:-:S02]  /*b250*/  LEA.HI R6, R5, R5, RZ, 0x1d ;  /* 0x0000000505067211 */ /* 0x000fc400078fe8ff */
[----:B------:R-:W-:Y:S02]  /*b260*/  SHF.R.S32.HI R4, RZ, 0x3, R54 ;  /* 0x00000003ff047819 */ /* 0x000fe40000011436 */
[----:B------:R-:W-:Y:S02]  /*b270*/  IADD3 R5, R0, 0x8, RZ ;  /* 0x0000000800057810 */ /* 0x000fe40007ffe0ff */
[----:B------:R-:W-:Y:S02]  /*b280*/  R2P PR, R11, 0x6 ;  /* 0x000000060b007804 */ /* 0x000fe40000000000 */
[----:B------:R-:W-:Y:S01]  /*b290*/  LEA R6, R10, R6, 0x1 ;  /* 0x000000060a067211 */ /* 0x000fe200078e08ff */
[----:B------:R-:W-:Y:S01]  /*b2a0*/  IMAD R24, R55, 0x80, R4 ;  /* 0x0000008037187824 */ /* 0x000fe200078e0204 */
[----:B------:R-:W-:Y:S02]  /*b2b0*/  IADD3 R3, R15, R47, RZ ;  /* 0x0000002f0f037210 */ /* 0x000fe40007ffe0ff */
[----:B------:R-:W-:-:S02]  /*b2c0*/  MOV R2, R14 ;  /* 0x0000000e00027202 */ /* 0x000fc40000000f00 */
[----:B------:R-:W-:Y:S02]  /*b2d0*/  LEA R10, R55, R7, 0x7 ;  /* 0x00000007370a7211 */ /* 0x000fe400078e38ff */
[----:B------:R-:W-:Y:S02]  /*b2e0*/  ISETP.GE.OR P5, PT, R5, R56, P3 ;  /* 0x000000380500720c */ /* 0x000fe40001fa6670 */
[----:B------:R-:W-:Y:S02]  /*b2f0*/  MOV R11, 0xfffffff0 ;  /* 0xfffffff0000b7802 */ /* 0x000fe40000000f00 */
[C---:B------:R-:W-:Y:S02]  /*b300*/  IADD3 R5, R0.reuse, 0x40, RZ ;  /* 0x0000004000057810 */ /* 0x040fe40007ffe0ff */
[----:B------:R-:W-:Y:S01]  /*b310*/  IADD3 R4, R0, 0x48, RZ ;  /* 0x0000004800047810 */ /* 0x000fe20007ffe0ff */
[----:B------:R-:W-:Y:S01]  /*b320*/  IMAD.WIDE.U32 R2, R17, c[0x0][0x3e0], R2 ;  /* 0x0000f80011027a25 */ /* 0x000fe200078e0002 */
[----:B------:R-:W-:-:S02]  /*b330*/  SEL R11, R11, 0x10, !P4 ;  /* 0x000000100b0b7807 */ /* 0x000fc40006000000 */
[-C--:B------:R-:W-:Y:S01]  /*b340*/  ISETP.GE.OR P6, PT, R0, R56.reuse, P3 ;  /* 0x000000380000720c */ /* 0x080fe20001fc6670 */
[----:B------:R-:W-:Y:S01]  /*b350*/  @P0 IMAD.HI.U32 R7, R10, c[0x0][0x4ec], RZ ;  /* 0x00013b000a070a27 */ /* 0x000fe200078e00ff */
[-C--:B------:R-:W-:Y:S02]  /*b360*/  ISETP.GE.OR P4, PT, R5, R56.reuse, P3 ;  /* 0x000000380500720c */ /* 0x080fe40001f86670 */
[----:B------:R-:W-:Y:S02]  /*b370*/  ISETP.GE.OR P3, PT, R4, R56, P3 ;  /* 0x000000380400720c */ /* 0x000fe40001f66670 */
[----:B------:R-:W-:Y:S01]  /*b380*/  SHF.R.S32.HI R4, RZ, 0x1f, R48 ;  /* 0x0000001fff047819 */ /* 0x000fe20000011430 */
[----:B------:R-:W-:Y:S01]  /*b390*/  IMAD.IADD R3, R3, 0x1, R8 ;  /* 0x0000000103037824 */ /* 0x000fe200078e0208 */
[----:B------:R-:W-:Y:S02]  /*b3a0*/  MOV R5, R10 ;  /* 0x0000000a00057202 */ /* 0x000fe40000000f00 */
[----:B------:R-:W-:-:S02]  /*b3b0*/  SHF.L.U32 R0, R6, 0x1, RZ ;  /* 0x0000000106007819 */ /* 0x000fc400000006ff */
[----:B------:R-:W-:Y:S01]  /*b3c0*/  @P0 SHF.R.U32.HI R5, RZ, c[0x0][0x4f0], R7 ;  /* 0x00013c00ff050a19 */ /* 0x000fe20000011607 */
[----:B------:R-:W-:Y:S01]  /*b3d0*/  IMAD R6, R4, c[0x0][0x3d8], RZ ;  /* 0x0000f60004067a24 */ /* 0x000fe200078e02ff */
[----:B------:R-:W-:Y:S01]  /*b3e0*/  F2FP.BF16.PACK_AB R12, R147, R146 ;  /* 0x00000092930c723e */ /* 0x000fe200000010ff */
[----:B------:R-:W-:Y:S01]  /*b3f0*/  IMAD.WIDE.U32 R14, R48, c[0x0][0x3d8], R2 ;  /* 0x0000f600300e7a25 */ /* 0x000fe200078e0002 */
[----:B------:R-:W-:Y:S02]  /*b400*/  IADD3 R7, R0, 0x80, RZ ;  /* 0x0000008000077810 */ /* 0x000fe40007ffe0ff */
[----:B------:R-:W-:Y:S01]  /*b410*/  IADD3 R2, -R5, RZ, RZ ;  /* 0x000000ff05027210 */ /* 0x000fe20007ffe1ff */
[----:B------:R-:W-:Y:S01]  /*b420*/  IMAD R17, R48, c[0x0][0x3dc], R6 ;  /* 0x0000f70030117a24 */ /* 0x000fe200078e0206 */
[----:B------:R-:W-:Y:S01]  /*b430*/  F2FP.BF16.PACK_AB R9, R145, R144 ;  /* 0x000000909109723e */ /* 0x000fe200000010ff */
[C---:B------:R-:W-:Y:S01]  /*b440*/  IMAD.IADD R4, R0.reuse, 0x1, R11 ;  /* 0x0000000100047824 */ /* 0x040fe200078e020b */
[----:B------:R-:W-:Y:S01]  /*b450*/  IADD3 R6, R0, 0xc0, RZ ;  /* 0x000000c000067810 */ /* 0x000fe20007ffe0ff */
[----:B------:R1:W-:Y:S01]  /*b460*/  STS [R0+0x480], R12 ;  /* 0x0004800c00007388 */ /* 0x0003e20000000800 */
[----:B------:R-:W-:-:S02]  /*b470*/  F2FP.BF16.PACK_AB R16, R155, R16 ;  /* 0x000000109b10723e */ /* 0x000fc400000010ff */
[----:B------:R-:W-:Y:S01]  /*b480*/  @P2 IADD3 R6, R7, -0x40, RZ ;  /* 0xffffffc007062810 */ /* 0x000fe20007ffe0ff */
[----:B------:R-:W-:Y:S01]  /*b490*/  IMAD R7, R2, c[0x0][0x4e8], R10 ;  /* 0x00013a0002077a24 */ /* 0x000fe200078e020a */
[----:B------:R-:W-:Y:S01]  /*b4a0*/  F2FP.BF16.PACK_AB R13, R153, R13 ;  /* 0x0000000d990d723e */ /* 0x000fe200000010ff */
[----:B------:R4:W-:Y:S01]  /*b4b0*/  STS [R0+0x80], R9 ;  /* 0x0000800900007388 */ /* 0x0009e20000000800 */
[----:B------:R-:W-:Y:S02]  /*b4c0*/  F2FP.BF16.PACK_AB R19, R141, R140 ;  /* 0x0000008c8d13723e */ /* 0x000fe400000010ff */
[----:B------:R-:W-:Y:S01]  /*b4d0*/  F2FP.BF16.PACK_AB R18, R143, R142 ;  /* 0x0000008e8f12723e */ /* 0x000fe200000010ff */
[----:B------:R4:W-:Y:S01]  /*b4e0*/  STS [R4+0x480], R16 ;  /* 0x0004801004007388 */ /* 0x0009e20000000800 */
[----:B------:R-:W-:Y:S02]  /*b4f0*/  F2FP.BF16.PACK_AB R20, R149, R20 ;  /* 0x000000149514723e */ /* 0x000fe400000010ff */
[----:B------:R-:W-:-:S02]  /*b500*/  F2FP.BF16.PACK_AB R23, R151, R23 ;  /* 0x000000179717723e */ /* 0x000fc400000010ff */
[----:B------:R-:W-:Y:S02]  /*b510*/  SHF.R.S32.HI R3, RZ, 0x1f, R5 ;  /* 0x0000001fff037819 */ /* 0x000fe40000011405 */
[----:B------:R-:W-:Y:S02]  /*b520*/  IADD3 R8, P0, R5, R34, RZ ;  /* 0x0000002205087210 */ /* 0x000fe40007f1e0ff */
[----:B------:R-:W-:Y:S02]  /*b530*/  SHF.R.S32.HI R2, RZ, 0x1f, R7 ;  /* 0x0000001fff027819 */ /* 0x000fe40000011407 */
[----:B-1----:R-:W-:Y:S01]  /*b540*/  MOV R12, 0x20 ;  /* 0x00000020000c7802 */ /* 0x002fe20000000f00 */
[----:B------:R-:W-:Y:S01]  /*b550*/  STS [R4+0x80], R13 ;  /* 0x0000800d04007388 */ /* 0x000fe20000000800 */
[----:B------:R-:W-:-:S03]  /*b560*/  F2FP.BF16.PACK_AB R22, R157, R22 ;  /* 0x000000169d16723e */ /* 0x000fc600000010ff */
[----:B------:R-:W-:Y:S01]  /*b570*/  STS [R0+0x2080], R19 ;  /* 0x0020801300007388 */ /* 0x000fe20000000800 */
[----:B----4-:R-:W-:Y:S02]  /*b580*/  IADD3.X R9, R3, R35, R53, P0, !PT ;  /* 0x0000002303097210 */ /* 0x010fe400007fe435 */
[----:B------:R-:W-:Y:S01]  /*b590*/  SEL R16, R12, 0xffffffe0, !P1 ;  /* 0xffffffe00c107807 */ /* 0x000fe20004800000 */
[----:B------:R1:W-:Y:S01]  /*b5a0*/  STS [R0+0x2480], R18 ;  /* 0x0024801200007388 */ /* 0x0003e20000000800 */
[----:B------:R-:W-:Y:S02]  /*b5b0*/  F2FP.BF16.PACK_AB R21, R159, R21 ;  /* 0x000000159f15723e */ /* 0x000fe400000010ff */
[----:B------:R-:W-:Y:S01]  /*b5c0*/  IADD3 R5, R16, R4, RZ ;  /* 0x0000000410057210 */ /* 0x000fe20007ffe0ff */
[----:B------:R-:W-:Y:S01]  /*b5d0*/  STS [R4+0x2080], R20 ;  /* 0x0020801404007388 */ /* 0x000fe20000000800 */
[----:B------:R-:W-:-:S03]  /*b5e0*/  F2FP.BF16.PACK_AB R25, R169, R25 ;  /* 0x00000019a919723e */ /* 0x000fc600000010ff */
[----:B------:R4:W-:Y:S01]  /*b5f0*/  STS [R4+0x2480], R23 ;  /* 0x0024801704007388 */ /* 0x0009e20000000800 */
[----:B------:R-:W-:Y:S02]  /*b600*/  F2FP.BF16.PACK_AB R26, R171, R26 ;  /* 0x0000001aab1a723e */ /* 0x000fe400000010ff */
[----:B------:R-:W-:Y:S02]  /*b610*/  F2FP.BF16.PACK_AB R28, R161, R28 ;  /* 0x0000001ca11c723e */ /* 0x000fe400000010ff */
[----:B------:R-:W-:Y:S01]  /*b620*/  F2FP.BF16.PACK_AB R27, R163, R27 ;  /* 0x0000001ba31b723e */ /* 0x000fe200000010ff */
[----:B-1----:R-:W-:Y:S02]  /*b630*/  IMAD.IADD R0, R0, 0x1, R16 ;  /* 0x0000000100007824 */ /* 0x002fe400078e0210 */
[----:B----4-:R-:W-:Y:S02]  /*b640*/  IMAD R4, R2, c[0x0][0x488], RZ ;  /* 0x0001220002047a24 */ /* 0x010fe400078e02ff */
[C---:B------:R-:W-:Y:S01]  /*b650*/  IMAD.WIDE.U32 R2, R7.reuse, c[0x0][0x488], R8 ;  /* 0x0001220007027a25 */ /* 0x040fe200078e0008 */
[----:B------:R-:W-:Y:S03]  /*b660*/  STS [R0+0x80], R22 ;  /* 0x0000801600007388 */ /* 0x000fe60000000800 */
[----:B------:R-:W-:Y:S01]  /*b670*/  IMAD R7, R7, c[0x0][0x48c], R4 ;  /* 0x0001230007077a24 */ /* 0x000fe200078e0204 */
[----:B------:R-:W-:Y:S01]  /*b680*/  STS [R0+0x480], R21 ;  /* 0x0004801500007388 */ /* 0x000fe20000000800 */
[----:B------:R-:W-:-:S03]  /*b690*/  LEA R4, P0, R2, c[0x0][0x450], 0x2 ;  /* 0x0001140002047a11 */ /* 0x000fc600078010ff */
[----:B------:R-:W-:Y:S04]  /*b6a0*/  STS [R5+0x80], R25 ;  /* 0x0000801905007388 */ /* 0x000fe80000000800 */
[----:B------:R-:W-:Y:S04]  /*b6b0*/  STS [R5+0x480], R26 ;  /* 0x0004801a05007388 */ /* 0x000fe80000000800 */
[----:B------:R-:W-:Y:S04]  /*b6c0*/  STS [R0+0x2080], R28 ;  /* 0x0020801c00007388 */ /* 0x000fe80000000800 */
[----:B------:R1:W-:Y:S01]  /*b6d0*/  STS [R0+0x2480], R27 ;  /* 0x0024801b00007388 */ /* 0x0003e20000000800 */
[----:B------:R-:W-:-:S02]  /*b6e0*/  F2FP.BF16.PACK_AB R30, R165, R30 ;  /* 0x0000001ea51e723e */ /* 0x000fc400000010ff */
[----:B------:R-:W-:Y:S02]  /*b6f0*/  F2FP.BF16.PACK_AB R29, R167, R29 ;  /* 0x0000001da71d723e */ /* 0x000fe400000010ff */
[----:B------:R-:W-:Y:S02]  /*b700*/  F2FP.BF16.PACK_AB R32, R173, R32 ;  /* 0x00000020ad20723e */ /* 0x000fe400000010ff */
[----:B------:R-:W-:Y:S01]  /*b710*/  F2FP.BF16.PACK_AB R31, R175, R31 ;  /* 0x0000001faf1f723e */ /* 0x000fe200000010ff */
[----:B------:R-:W-:Y:S01]  /*b720*/  STS [R5+0x2080], R30 ;  /* 0x0020801e05007388 */ /* 0x000fe20000000800 */
[----:B------:R-:W-:Y:S02]  /*b730*/  F2FP.BF16.PACK_AB R44, R121, R44 ;  /* 0x0000002c792c723e */ /* 0x000fe400000010ff */
[----:B------:R-:W-:Y:S01]  /*b740*/  F2FP.BF16.PACK_AB R43, R123, R43 ;  /* 0x0000002b7b2b723e */ /* 0x000fe200000010ff */
[----:B------:R-:W-:Y:S01]  /*b750*/  STS [R5+0x2480], R29 ;  /* 0x0024801d05007388 */ /* 0x000fe20000000800 */
[----:B------:R-:W-:-:S02]  /*b760*/  F2FP.BF16.PACK_AB R46, R177, R46 ;  /* 0x0000002eb12e723e */ /* 0x000fc400000010ff */
[----:B------:R-:W-:Y:S02]  /*b770*/  F2FP.BF16.PACK_AB R178, R179, R178 ;  /* 0x000000b2b3b2723e */ /* 0x000fe400000010ff */
[----:B-1----:R-:W-:Y:S02]  /*b780*/  IADD3 R0, R3, R7, RZ ;  /* 0x0000000703007210 */ /* 0x002fe40007ffe0ff */
[----:B------:R-:W-:Y:S02]  /*b790*/  IADD3 R3, R16, 0x400, R6 ;  /* 0x0000040010037810 */ /* 0x000fe40007ffe006 */
[----:B------:R-:W-:Y:S02]  /*b7a0*/  LEA.HI.X R2, R2, c[0x0][0x454], R0, 0x2, P0 ;  /* 0x0001150002027a11 */ /* 0x000fe400000f1400 */
[C---:B------:R-:W-:Y:S01]  /*b7b0*/  IADD3 R0, R11.reuse, R6, RZ ;  /* 0x000000060b007210 */ /* 0x040fe20007ffe0ff */
[----:B------:R-:W-:Y:S01]  /*b7c0*/  IMAD.IADD R7, R11, 0x1, R3 ;  /* 0x000000010b077824 */ /* 0x000fe200078e0203 */
[----:B------:R-:W-:Y:S01]  /*b7d0*/  F2FP.BF16.PACK_AB R45, R117, R45 ;  /* 0x0000002d752d723e */ /* 0x000fe200000010ff */
[----:B------:R-:W-:Y:S01]  /*b7e0*/  SHFL.IDX PT, R13, R2, RZ, 0x1c1f ;  /* 0x001c1fff020d7589 */ /* 0x000fe200000e0000 */
[----:B------:R-:W-:Y:S01]  /*b7f0*/  F2FP.BF16.PACK_AB R118, R119, R118 ;  /* 0x000000767776723e */ /* 0x000fe200000010ff */
[----:B------:R-:W-:Y:S01]  /*b800*/  IMAD.IADD R3, R16, 0x1, R0 ;  /* 0x0000000110037824 */ /* 0x000fe200078e0200 */
[----:B------:R-:W-:Y:S01]  /*b810*/  F2FP.BF16.PACK_AB R42, R181, R42 ;  /* 0x0000002ab52a723e */ /* 0x000fe200000010ff */
[----:B------:R-:W-:Y:S01]  /*b820*/  SHFL.IDX PT, R11, R2, 0x1, 0x1c1f ;  /* 0x003c1f00020b7f89 */ /* 0x000fe200000e0000 */
[----:B------:R-:W-:-:S03]  /*b830*/  F2FP.BF16.PACK_AB R41, R183, R41 ;  /* 0x00000029b729723e */ /* 0x000fc600000010ff */
[----:B------:R-:W-:Y:S01]  /*b840*/  SHFL.IDX PT, R9, R2, 0x2, 0x1c1f ;  /* 0x005c1f0002097f89 */ /* 0x000fe200000e0000 */
[----:B------:R-:W-:-:S03]  /*b850*/  F2FP.BF16.PACK_AB R38, R185, R184 ;  /* 0x000000b8b926723e */ /* 0x000fc600000010ff */
[----:B------:R1:W-:Y:S01]  /*b860*/  SHFL.IDX PT, R5, R2, 0x3, 0x1c1f ;  /* 0x007c1f0002057f89 */ /* 0x0003e200000e0000 */
[----:B------:R-:W-:-:S03]  /*b870*/  F2FP.BF16.PACK_AB R37, R187, R37 ;  /* 0x00000025bb25723e */ /* 0x000fc600000010ff */
[----:B------:R2:W-:Y:S01]  /*b880*/  STS [R6], R32 ;  /* 0x0000002006007388 */ /* 0x0005e20000000800 */
[----:B------:R-:W-:-:S03]  /*b890*/  F2FP.BF16.PACK_AB R40, R125, R40 ;  /* 0x000000287d28723e */ /* 0x000fc600000010ff */
[----:B------:R-:W-:Y:S01]  /*b8a0*/  STS [R6+0x400], R31 ;  /* 0x0004001f06007388 */ /* 0x000fe20000000800 */
[----:B------:R-:W-:-:S03]  /*b8b0*/  F2FP.BF16.PACK_AB R39, R127, R39 ;  /* 0x000000277f27723e */ /* 0x000fc600000010ff */
[----:B------:R-:W-:Y:S01]  /*b8c0*/  STS [R0], R44 ;  /* 0x0000002c00007388 */ /* 0x000fe20000000800 */
[----:B------:R-:W-:-:S03]  /*b8d0*/  F2FP.BF16.PACK_AB R36, R129, R36 ;  /* 0x000000248124723e */ /* 0x000fc600000010ff */
[----:B------:R-:W-:Y:S01]  /*b8e0*/  STS [R0+0x400], R43 ;  /* 0x0004002b00007388 */ /* 0x000fe20000000800 */
[----:B------:R-:W-:-:S03]  /*b8f0*/  F2FP.BF16.PACK_AB R33, R131, R33 ;  /* 0x000000218321723e */ /* 0x000fc600000010ff */
[----:B------:R-:W-:Y:S01]  /*b900*/  STS [R6+0x2000], R46 ;  /* 0x0020002e06007388 */ /* 0x000fe20000000800 */
[----:B-1----:R-:W-:-:S03]  /*b910*/  IADD3 R2, R16, R6, RZ ;  /* 0x0000000610027210 */ /* 0x002fc60007ffe0ff */
[----:B------:R-:W-:Y:S04]  /*b920*/  STS [R6+0x2400], R178 ;  /* 0x002400b206007388 */ /* 0x000fe80000000800 */
[----:B------:R-:W-:Y:S04]  /*b930*/  STS [R0+0x2000], R45 ;  /* 0x0020002d00007388 */ /* 0x000fe80000000800 */
[----:B------:R1:W-:Y:S04]  /*b940*/  STS [R0+0x2400], R118 ;  /* 0x0024007600007388 */ /* 0x0003e80000000800 */
[----:B------:R-:W-:Y:S04]  /*b950*/  STS [R2], R42 ;  /* 0x0000002a02007388 */ /* 0x000fe80000000800 */
[----:B------:R-:W-:Y:S04]  /*b960*/  STS [R2+0x400], R41 ;  /* 0x0004002902007388 */ /* 0x000fe80000000800 */
[----:B------:R-:W-:Y:S04]  /*b970*/  STS [R3], R38 ;  /* 0x0000002603007388 */ /* 0x000fe80000000800 */
[----:B------:R-:W-:Y:S04]  /*b980*/  STS [R7], R37 ;  /* 0x0000002507007388 */ /* 0x000fe80000000800 */
[----:B------:R-:W-:Y:S04]  /*b990*/  STS [R2+0x2000], R40 ;  /* 0x0020002802007388 */ /* 0x000fe80000000800 */
[----:B------:R-:W-:Y:S04]  /*b9a0*/  STS [R2+0x2400], R39 ;  /* 0x0024002702007388 */ /* 0x000fe80000000800 */
[----:B------:R-:W-:Y:S04]  /*b9b0*/  STS [R3+0x2000], R36 ;  /* 0x0020002403007388 */ /* 0x000fe80000000800 */
[----:B------:R-:W-:Y:S04]  /*b9c0*/  STS [R7+0x2000], R33 ;  /* 0x0020002107007388 */ /* 0x000fe80000000800 */
[----:B------:R-:W4:Y:S04]  /*b9d0*/  SHFL.IDX PT, R12, R4, RZ, 0x1c1f ;  /* 0x001c1fff040c7589 */ /* 0x000f2800000e0000 */
[----:B------:R-:W-:Y:S06]  /*b9e0*/  BAR.SYNC.DEFER_BLOCKING 0x1, 0x80 ;  /* 0x0042000000007b1d */ /* 0x000fec0000010000 */
[----:B------:R-:W3:Y:S04]  /*b9f0*/  SHFL.IDX PT, R10, R4, 0x1, 0x1c1f ;  /* 0x003c1f00040a7f89 */ /* 0x000ee800000e0000 */
[----:B------:R-:W3:Y:S04]  /*ba00*/  SHFL.IDX PT, R8, R4, 0x2, 0x1c1f ;  /* 0x005c1f0004087f89 */ /* 0x000ee800000e0000 */
[----:B------:R-:W3:Y:S01]  /*ba10*/  SHFL.IDX PT, R4, R4, 0x3, 0x1c1f ;  /* 0x007c1f0004047f89 */ /* 0x000ee200000e0000 */
[----:B--2---:R-:W-:-:S02]  /*ba20*/  SHF.L.U32 R32, R57, 0x1, RZ ;  /* 0x0000000139207819 */ /* 0x004fc400000006ff */
[----:B-1----:R-:W-:Y:S01]  /*ba30*/  IADD3 R0, R15, R17, RZ ;  /* 0x000000110f007210 */ /* 0x002fe20007ffe0ff */
[----:B----4-:R-:W-:Y:S01]  /*ba40*/  @!P6 ST.E [R12.64], R52 ;  /* 0x000000340c00e985 */ /* 0x010fe2000c101908 */
[----:B------:R-:W-:-:S03]  /*ba50*/  LEA R2, P0, R14, c[0x0][0x380], 0x1 ;  /* 0x0000e0000e027a11 */ /* 0x000fc600078008ff */
[----:B---3--:R-:W-:Y:S04]  /*ba60*/  @!P5 ST.E [R10.64], R51 ;  /* 0x000000330a00d985 */ /* 0x008fe8000c101908 */
[----:B------:R-:W-:Y:S04]  /*ba70*/  @!P4 ST.E [R8.64], R50 ;  /* 0x000000320800c985 */ /* 0x000fe8000c101908 */
[----:B------:R-:W-:Y:S04]  /*ba80*/  @!P3 ST.E [R4.64], R49 ;  /* 0x000000310400b985 */ /* 0x000fe8000c101908 */
[----:B------:R-:W-:Y:S01]  /*ba90*/  LDS.128 R28, [R32+0x80] ;  /* 0x00008000201c7984 */ /* 0x000fe20000000c00 */
[----:B------:R-:W-:-:S03]  /*baa0*/  LEA.HI.X R0, R14, c[0x0][0x384], R0, 0x1, P0 ;  /* 0x0000e1000e007a11 */ /* 0x000fc600000f0c00 */
[----:B------:R-:W-:Y:S04]  /*bab0*/  LDS.128 R20, [R32+0x880] ;  /* 0x0008800020147984 */ /* 0x000fe80000000c00 */
[----:B------:R-:W-:Y:S04]  /*bac0*/  SHFL.IDX PT, R10, R2, RZ, 0x181f ;  /* 0x00181fff020a7589 */ /* 0x000fe800000e0000 */
[----:B------:R-:W1:Y:S01]  /*bad0*/  SHFL.IDX PT, R11, R0, RZ, 0x181f ;  /* 0x00181fff000b7589 */ /* 0x000e6200000e0000 */
[----:B------:R-:W-:-:S03]  /*bae0*/  ISETP.GE.AND P6, PT, R58, c[0x0][0x3c8], PT ;  /* 0x0000f2003a007a0c */ /* 0x000fc60003fc6270 */
[----:B------:R-:W-:Y:S04]  /*baf0*/  LDS.128 R52, [R32+0x1080] ;  /* 0x0010800020347984 */ /* 0x000fe80000000c00 */
[----:B------:R-:W-:Y:S04]  /*bb00*/  LDS.128 R48, [R32+0x1880] ;  /* 0x0018800020307984 */ /* 0x000fe80000000c00 */
[----:B------:R-:W-:Y:S04]  /*bb10*/  LDS.128 R44, [R32+0x2080] ;  /* 0x00208000202c7984 */ /* 0x000fe80000000c00 */
[----:B------:R-:W-:Y:S01]  /*bb20*/  LDS.128 R40, [R32+0x2880] ;  /* 0x0028800020287984 */ /* 0x000fe20000000c00 */
[----:B------:R-:W-:-:S03]  /*bb30*/  ISETP.GE.OR P0, PT, R24, R56, P6 ;  /* 0x000000381800720c */ /* 0x000fc60003706670 */
[----:B------:R-:W-:Y:S04]  /*bb40*/  LDS.128 R36, [R32+0x3080] ;  /* 0x0030800020247984 */ /* 0x000fe80000000c00 */
[----:B------:R-:W-:Y:S04]  /*bb50*/  SHFL.IDX PT, R8, R2, 0x1, 0x181f ;  /* 0x00381f0002087f89 */ /* 0x000fe800000e0000 */
[----:B------:R-:W2:Y:S01]  /*bb60*/  SHFL.IDX PT, R9, R0, 0x1, 0x181f ;  /* 0x00381f0000097f89 */ /* 0x000ea200000e0000 */
[----:B------:R-:W-:-:S03]  /*bb70*/  IADD3 R3, R24, 0x10, RZ ;  /* 0x0000001018037810 */ /* 0x000fc60007ffe0ff */
[----:B------:R-:W-:Y:S04]  /*bb80*/  SHFL.IDX PT, R6, R2, 0x2, 0x181f ;  /* 0x00581f0002067f89 */ /* 0x000fe800000e0000 */
[----:B------:R-:W3:Y:S01]  /*bb90*/  SHFL.IDX PT, R7, R0, 0x2, 0x181f ;  /* 0x00581f0000077f89 */ /* 0x000ee200000e0000 */
[----:B------:R-:W-:-:S03]  /*bba0*/  ISETP.GE.OR P5, PT, R3, R56, P6 ;  /* 0x000000380300720c */ /* 0x000fc600037a6670 */
[----:B------:R-:W-:Y:S04]  /*bbb0*/  SHFL.IDX PT, R4, R2, 0x3, 0x181f ;  /* 0x00781f0002047f89 */ /* 0x000fe800000e0000 */
[----:B------:R-:W-:Y:S01]  /*bbc0*/  SHFL.IDX PT, R5, R0, 0x3, 0x181f ;  /* 0x00781f0000057f89 */ /* 0x000fe200000e0000 */
[----:B------:R-:W-:-:S03]  /*bbd0*/  IADD3 R3, R24, 0x40, RZ ;  /* 0x0000004018037810 */ /* 0x000fc60007ffe0ff */
[----:B------:R-:W-:Y:S04]  /*bbe0*/  SHFL.IDX PT, R12, R2, 0x4, 0x181f ;  /* 0x00981f00020c7f89 */ /* 0x000fe800000e0000 */
[----:B------:R-:W4:Y:S01]  /*bbf0*/  SHFL.IDX PT, R13, R0, 0x4, 0x181f ;  /* 0x00981f00000d7f89 */ /* 0x000f2200000e0000 */
[----:B------:R-:W-:-:S03]  /*bc00*/  IADD3 R14, R24, 0x30, RZ ;  /* 0x00000030180e7810 */ /* 0x000fc60007ffe0ff */
[----:B------:R-:W-:Y:S04]  /*bc10*/  SHFL.IDX PT, R16, R2, 0x5, 0x181f ;  /* 0x00b81f0002107f89 */ /* 0x000fe800000e0000 */
[----:B------:R-:W-:Y:S01]  /*bc20*/  SHFL.IDX PT, R17, R0, 0x5, 0x181f ;  /* 0x00b81f0000117f89 */ /* 0x000fe200000e0000 */
[----:B------:R-:W-:-:S03]  /*bc30*/  IADD3 R15, R24, 0x20, RZ ;  /* 0x00000020180f7810 */ /* 0x000fc60007ffe0ff */
[----:B------:R-:W-:Y:S04]  /*bc40*/  SHFL.IDX PT, R18, R2, 0x6, 0x181f ;  /* 0x00d81f0002127f89 */ /* 0x000fe800000e0000 */
[----:B------:R-:W4:Y:S01]  /*bc50*/  SHFL.IDX PT, R19, R0, 0x6, 0x181f ;  /* 0x00d81f0000137f89 */ /* 0x000f2200000e0000 */
[-C--:B------:R-:W-:Y:S01]  /*bc60*/  ISETP.GE.OR P2, PT, R3, R56.reuse, P6 ;  /* 0x000000380300720c */ /* 0x080fe20003746670 */
[----:B-1----:R-:W-:Y:S01]  /*bc70*/  @!P0 IMAD.WIDE R10, R58, 0x2, R10 ;  /* 0x000000023a0a8825 */ /* 0x002fe200078e020a */
[-C--:B------:R-:W-:Y:S01]  /*bc80*/  ISETP.GE.OR P3, PT, R14, R56.reuse, P6 ;  /* 0x000000380e00720c */ /* 0x080fe20003766670 */
[----:B------:R-:W1:Y:S01]  /*bc90*/  LDS.128 R32, [R32+0x3880] ;  /* 0x0038800020207984 */ /* 0x000e620000000c00 */
[----:B------:R-:W-:Y:S02]  /*bca0*/  IADD3 R3, R24, 0x50, RZ ;  /* 0x0000005018037810 */ /* 0x000fe40007ffe0ff */
[----:B------:R-:W-:-:S02]  /*bcb0*/  ISETP.GE.OR P4, PT, R15, R56, P6 ;  /* 0x000000380f00720c */ /* 0x000fc40003786670 */
[----:B------:R-:W-:Y:S01]  /*bcc0*/  IADD3 R14, R24, 0x60, RZ ;  /* 0x00000060180e7810 */ /* 0x000fe20007ffe0ff */
[----:B------:R-:W-:Y:S01]  /*bcd0*/  @!P0 ST.E.128 [R10.64], R28 ;  /* 0x0000001c0a008985 */ /* 0x000fe2000c101d08 */
[-C--:B------:R-:W-:Y:S02]  /*bce0*/  ISETP.GE.OR P1, PT, R3, R56.reuse, P6 ;  /* 0x000000380300720c */ /* 0x080fe40003726670 */
[----:B------:R-:W-:Y:S01]  /*bcf0*/  ISETP.GE.OR P0, PT, R14, R56, P6 ;  /* 0x000000380e00720c */ /* 0x000fe20003706670 */
[----:B------:R1:W1:Y:S01]  /*bd00*/  SHFL.IDX PT, R11, R0, 0x7, 0x181f ;  /* 0x00f81f00000b7f89 */ /* 0x00026200000e0000 */
[----:B--2---:R-:W-:-:S05]  /*bd10*/  @!P5 IMAD.WIDE R8, R58, 0x2, R8 ;  /* 0x000000023a08d825 */ /* 0x004fca00078e0208 */
[----:B------:R-:W-:Y:S01]  /*bd20*/  @!P5 ST.E.128 [R8.64], R20 ;  /* 0x000000140800d985 */ /* 0x000fe2000c101d08 */
[----:B---3--:R-:W-:-:S03]  /*bd30*/  @!P4 IMAD.WIDE R14, R58, 0x2, R6 ;  /* 0x000000023a0ec825 */ /* 0x008fc600078e0206 */
[----:B------:R2:W3:Y:S01]  /*bd40*/  SHFL.IDX PT, R10, R2, 0x7, 0x181f ;  /* 0x00f81f00020a7f89 */ /* 0x0004e200000e0000 */
[----:B----4-:R-:W-:Y:S01]  /*bd50*/  @!P2 IMAD.WIDE R6, R58, 0x2, R12 ;  /* 0x000000023a06a825 */ /* 0x010fe200078e020c */
[----:B-1----:R-:W-:-:S04]  /*bd60*/  IADD3 R0, R24, 0x70, RZ ;  /* 0x0000007018007810 */ /* 0x002fc80007ffe0ff */
[----:B------:R-:W-:Y:S01]  /*bd70*/  ISETP.GE.OR P6, PT, R0, R56, P6 ;  /* 0x000000380000720c */ /* 0x000fe200037c6670 */
[----:B------:R1:W-:Y:S01]  /*bd80*/  @!P4 ST.E.128 [R14.64], R52 ;  /* 0x000000340e00c985 */ /* 0x0003e2000c101d08 */
[----:B--2---:R-:W-:-:S04]  /*bd90*/  @!P0 IMAD.WIDE R2, R58, 0x2, R18 ;  /* 0x000000023a028825 */ /* 0x004fc800078e0212 */
[----:B------:R-:W-:-:S04]  /*bda0*/  @!P3 IMAD.WIDE R8, R58, 0x2, R4 ;  /* 0x000000023a08b825 */ /* 0x000fc800078e0204 */
[----:B------:R-:W-:Y:S01]  /*bdb0*/  @!P1 IMAD.WIDE R4, R58, 0x2, R16 ;  /* 0x000000023a049825 */ /* 0x000fe200078e0210 */
[----:B------:R1:W-:Y:S04]  /*bdc0*/  @!P3 ST.E.128 [R8.64], R48 ;  /* 0x000000300800b985 */ /* 0x0003e8000c101d08 */
[----:B------:R1:W-:Y:S04]  /*bdd0*/  @!P2 ST.E.128 [R6.64], R44 ;  /* 0x0000002c0600a985 */ /* 0x0003e8000c101d08 */
[----:B------:R1:W-:Y:S04]  /*bde0*/  @!P1 ST.E.128 [R4.64], R40 ;  /* 0x0000002804009985 */ /* 0x0003e8000c101d08 */
[----:B------:R1:W-:Y:S01]  /*bdf0*/  @!P0 ST.E.128 [R2.64], R36 ;  /* 0x0000002402008985 */ /* 0x0003e2000c101d08 */
[----:B------:R-:W-:Y:S05]  /*be00*/  @P6 EXIT ;  /* 0x000000000000694d */ /* 0x000fea0003800000 */
[----:B-1-3--:R-:W-:-:S05]  /*be10*/  IMAD.WIDE R2, R58, 0x2, R10 ;  /* 0x000000023a027825 */ /* 0x00afca00078e020a */
[----:B------:R-:W-:Y:S01]  /*be20*/  ST.E.128 [R2.64], R32 ;  /* 0x0000002002007985 */ /* 0x000fe2000c101d08 */
[----:B------:R-:W-:Y:S05]  /*be30*/  EXIT ;  /* 0x000000000000794d */ /* 0x000fea0003800000 */
.L_x_4:
[----:B------:R-:W-:-:S00]  /*be40*/  BRA `(.L_x_4) ;  /* 0xfffffff000007947 */ /* 0x000fc0000383ffff */
[----:B------:R-:W-:-:S00]  /*be50*/  NOP ;  /* 0x0000000000007918 */ /* 0x000fc00000000000 */
        /* <DEDUP_REMOVED lines=10> */
.L_x_735:


//--------------------- .text._ZN7cutlass13device_kernelIN5flash19enable_sm80_to_sm89INS1_16FlashAttnFwdSm80INS1_25CollectiveMainloopFwdSm80ILi4ELi1ELb0EN4cute5tupleIJNS5_1CILi128EEENS7_ILi112EEENS7_ILi64EEEEEELi64ENS_10bfloat16_tEfNS_4arch4Sm80ELb0ELb0ELb0ELb1ELb0ELb0ELb1ELb0EEENS1_21CollectiveEpilogueFwdINS6_IJS8_SA_S9_EEENS6_IJNS7_ILi1EEESI_SI_EEESC_SE_Li128ELb1ELb1ELb0ELb0EEENS1_19SingleTileSchedulerILb1ELb0ELb1ELi128EEEEEEEEEvNT_6ParamsE --------------------------
	.section	.text._ZN7cutlass13device_kernelIN5flash19enable_sm80_to_sm89INS1_16FlashAttnFwdSm80INS1_25CollectiveMainloopFwdSm80ILi4ELi1ELb0EN4cute5tupleIJNS5_1CILi128EEENS7_ILi112EEENS7_ILi64EEEEEELi64ENS_10bfloat16_tEfNS_4arch4Sm80ELb0ELb0ELb0ELb1ELb0ELb0ELb1ELb0EEENS1_21CollectiveEpilogueFwdINS6_IJS8_SA_S9_EEENS6_IJNS7_ILi1EEESI_SI_EEESC_SE_Li128ELb1ELb1ELb0ELb0EEENS1_19SingleTileSchedulerILb1ELb0ELb1ELi128EEEEEEEEEvNT_6ParamsE,"ax",@progbits
	.sectioninfo	@"SHI_REGISTERS=255"
	.align	128
.text._ZN7cutlass13device_kernelIN5flash19enable_sm80_to_sm89INS1_16FlashAttnFwdSm80INS1_25CollectiveMainloopFwdSm80ILi4ELi1ELb0EN4cute5tupleIJNS5_1CILi128EEENS7_ILi112EEENS7_ILi64EEEEEELi64ENS_10bfloat16_tEfNS_4arch4Sm80ELb0ELb0ELb0ELb1ELb0ELb0ELb1ELb0EEENS1_21CollectiveEpilogueFwdINS6_IJS8_SA_S9_EEENS6_IJNS7_ILi1EEESI_SI_EEESC_SE_Li128ELb1ELb1ELb0ELb0EEENS1_19SingleTileSchedulerILb1ELb0ELb1ELi128EEEEEEEEEvNT_6ParamsE:
        .type           _ZN7cutlass13device_kernelIN5flash19enable_sm80_to_sm89INS1_16FlashAttnFwdSm80INS1_25CollectiveMainloopFwdSm80ILi4ELi1ELb0EN4cute5tupleIJNS5_1CILi128EEENS7_ILi112EEENS7_ILi64EEEEEELi64ENS_10bfloat16_tEfNS_4arch4Sm80ELb0ELb0ELb0ELb1ELb0ELb0ELb1ELb0EEENS1_21CollectiveEpilogueFwdINS6_IJS8_SA_S9_EEENS6_IJNS7_ILi1EEESI_SI_EEESC_SE_Li128ELb1ELb1ELb0ELb0EEENS1_19SingleTileSchedulerILb1ELb0ELb1ELi128EEEEEEEEEvNT_6ParamsE,@function
        .size           _ZN7cutlass13device_kernelIN5flash19enable_sm80_to_sm89INS1_16FlashAttnFwdSm80INS1_25CollectiveMainloopFwdSm80ILi4ELi1ELb0EN4cute5tupleIJNS5_1CILi128EEENS7_ILi112EEENS7_ILi64EEEEEELi64ENS_10bfloat16_tEfNS_4arch4Sm80ELb0ELb0ELb0ELb1ELb0ELb0ELb1ELb0EEENS1_21CollectiveEpilogueFwdINS6_IJS8_SA_S9_EEENS6_IJNS7_ILi1EEESI_SI_EEESC_SE_Li128ELb1ELb1ELb0ELb0EEENS1_19SingleTileSchedulerILb1ELb0ELb1ELi128EEEEEEEEEvNT_6ParamsE,(.L_x_736 - _ZN7cutlass13device_kernelIN5flash19enable_sm80_to_sm89INS1_16FlashAttnFwdSm80INS1_25CollectiveMainloopFwdSm80ILi4ELi1ELb0EN4cute5tupleIJNS5_1CILi128EEENS7_ILi112EEENS7_ILi64EEEEEELi64ENS_10bfloat16_tEfNS_4arch4Sm80ELb0ELb0ELb0ELb1ELb0ELb0ELb1ELb0EEENS1_21CollectiveEpilogueFwdINS6_IJS8_SA_S9_EEENS6_IJNS7_ILi1EEESI_SI_EEESC_SE_Li128ELb1ELb1ELb0ELb0EEENS1_19SingleTileSchedulerILb1ELb0ELb1ELi128EEEEEEEEEvNT_6ParamsE)
        .other          _ZN7cutlass13device_kernelIN5flash19enable_sm80_to_sm89INS1_16FlashAttnFwdSm80INS1_25CollectiveMainloopFwdSm80ILi4ELi1ELb0EN4cute5tupleIJNS5_1CILi128EEENS7_ILi112EEENS7_ILi64EEEEEELi64ENS_10bfloat16_tEfNS_4arch4Sm80ELb0ELb0ELb0ELb1ELb0ELb0ELb1ELb0EEENS1_21CollectiveEpilogueFwdINS6_IJS8_SA_S9_EEENS6_IJNS7_ILi1EEESI_SI_EEESC_SE_Li128ELb1ELb1ELb0ELb0EEENS1_19SingleTileSchedulerILb1ELb0ELb1ELi128EEEEEEEEEvNT_6ParamsE,@"STO_CUDA_ENTRY STV_DEFAULT"
_ZN7cutlass13device_kernelIN5flash19enable_sm80_to_sm89INS1_16FlashAttnFwdSm80INS1_25CollectiveMainloopFwdSm80ILi4ELi1ELb0EN4cute5tupleIJNS5_1CILi128EEENS7_ILi112EEENS7_ILi64EEEEEELi64ENS_10bfloat16_tEfNS_4arch4Sm80ELb0ELb0ELb0ELb1ELb0ELb0ELb1ELb0EEENS1_21CollectiveEpilogueFwdINS6_IJS8_SA_S9_EEENS6_IJNS7_ILi1EEESI_SI_EEESC_SE_Li128ELb1ELb1ELb0ELb0EEENS1_19SingleTileSchedulerILb1ELb0ELb1ELi128EEEEEEEEEvNT_6ParamsE:
[----:B------:R-:W-:Y:S02]  /*0000*/  MOV R1, c[0x0][0x28] ;  /* 0x00000a0000017a02 */ /* 0x000fe40000000f00 */
[----:B------:R-:W1:Y:S01]  /*0010*/  S2R R230, SR_TID.X ;  /* 0x0000000000e67919 */ /* 0x000e620000002100 */
[----:B------:R-:W-:Y:S01]  /*0020*/  IMAD.MOV.U32 R18, RZ, RZ, 0x4 ;  /* 0x00000004ff127424 */ /* 0x000fe200078e00ff */
[----:B------:R-:W-:Y:S01]  /*0030*/  ULDC.64 UR8, c[0x0][0x118] ;  /* 0x0000460000087ab9 */ /* 0x000fe20000000a00 */
[----:B------:R-:W-:Y:S01]  /*0040*/  IADD3 R1, R1, -0x48, RZ ;  /* 0xffffffb801017810 */ /* 0x000fe20007ffe0ff */
[----:B------:R-:W2:Y:S04]  /*0050*/  S2R R5, SR_CTAID.Z ;  /* 0x0000000000057919 */ /* 0x000ea80000002700 */
[----:B------:R-:W3:Y:S01]  /*0060*/  S2R R35, SR_CTAID.X ;  /* 0x0000000000237919 */ /* 0x000ee20000002500 */
[----:B-1----:R-:W-:Y:S01]  /*0070*/  SHF.R.U32.HI R0, RZ, 0x5, R230 ;  /* 0x00000005ff007819 */ /* 0x002fe200000116e6 */
[----:B--2---:R-:W-:-:S05]  /*0080*/  IMAD.WIDE R2, R5, R18, c[0x0][0x568] ;  /* 0x00015a0005027625 */ /* 0x004fca00078e0212 */
[----:B------:R-:W1:Y:S02]  /*0090*/  SHFL.IDX PT, R0, R0, RZ, 0x1f ;  /* 0x00001fff00007589 */ /* 0x000e6400000e0000 */
[----:B-1----:R-:W-:-:S13]  /*00a0*/  ISETP.NE.AND P0, PT, R0, RZ, PT ;  /* 0x000000ff0000720c */ /* 0x002fda0003f05270 */
[----:B------:R-:W-:Y:S05]  /*00b0*/  @!P0 BRA `(.L_x_5) ;  /* 0x0000014000008947 */ /* 0x000fea0003800000 */
[----:B---3--:R-:W-:-:S04]  /*00c0*/  ISETP.NE.U32.AND P0, PT, RZ, c[0x0][0x568], PT ;  /* 0x00015a00ff007a0c */ /* 0x008fc80003f05070 */
[----:B------:R-:W-:-:S13]  /*00d0*/  ISETP.NE.AND.EX P0, PT, RZ, c[0x0][0x56c], PT, P0 ;  /* 0x00015b00ff007a0c */ /* 0x000fda0003f05300 */
[----:B------:R-:W-:Y:S05]  /*00e0*/  @!P0 BRA `(.L_x_6) ;  /* 0x0000002000008947 */ /* 0x000fea0003800000 */
[----:B------:R1:W5:Y:S01]  /*00f0*/  LDG.E R0, [R2.64] ;  /* 0x0000000802007981 */ /* 0x000362000c1e1900 */
[----:B------:R-:W-:Y:S05]  /*0100*/  BRA `(.L_x_7) ;  /* 0x0000009000007947 */ /* 0x000fea0003800000 */
.L_x_6:
[----:B------:R-:W-:-:S04]  /*0110*/  ISETP.NE.U32.AND P0, PT, RZ, c[0x0][0x560], PT ;  /* 0x00015800ff007a0c */ /* 0x000fc80003f05070 */
[----:B------:R-:W-:-:S13]  /*0120*/  ISETP.NE.AND.EX P0, PT, RZ, c[0x0][0x564], PT, P0 ;  /* 0x00015900ff007a0c */ /* 0x000fda0003f05300 */
[----:B------:R-:W-:Y:S05]  /*0130*/  @!P0 BRA `(.L_x_8) ;  /* 0x0000005000008947 */ /* 0x000fea0003800000 */
[----:B------:R-:W-:-:S05]  /*0140*/  IMAD.WIDE R2, R5, R18, c[0x0][0x560] ;  /* 0x0001580005027625 */ /* 0x000fca00078e0212 */
[----:B------:R-:W2:Y:S04]  /*0150*/  LDG.E R4, [R2.64] ;  /* 0x0000000802047981 */ /* 0x000ea8000c1e1900 */
[----:B------:R-:W2:Y:S02]  /*0160*/  LDG.E R0, [R2.64+0x4] ;  /* 0x0000040802007981 */ /* 0x000ea4000c1e1900 */
[----:B--2---:R-:W-:Y:S01]  /*0170*/  IADD3 R0, -R4, R0, RZ ;  /* 0x0000000004007210 */ /* 0x004fe20007ffe1ff */
[----:B------:R-:W-:Y:S05]  /*0180*/  BRA `(.L_x_7) ;  /* 0x0000001000007947 */ /* 0x000fea0003800000 */
.L_x_8:
[----:B------:R-:W-:-:S05]  /*0190*/  MOV R0, c[0x0][0x54c] ;  /* 0x0001530000007a02 */ /* 0x000fca0000000f00 */
.L_x_7:
[----:B-----5:R-:W-:Y:S01]  /*01a0*/  IMAD R0, R0, c[0x0][0x548], RZ ;  /* 0x0001520000007a24 */ /* 0x020fe200078e02ff */
[----:B-1----:R-:W-:-:S04]  /*01b0*/  SHF.L.U32 R2, R35, 0x7, RZ ;  /* 0x0000000723027819 */ /* 0x002fc800000006ff */
[----:B------:R-:W-:-:S04]  /*01c0*/  ISETP.GE.AND P0, PT, R2, R0, PT ;  /* 0x000000000200720c */ /* 0x000fc80003f06270 */
[----:B------:R-:W-:-:S05]  /*01d0*/  SEL R0, R5, 0xffffffff, !P0 ;  /* 0xffffffff05007807 */ /* 0x000fca0004000000 */
[----:B------:R1:W-:Y:S01]  /*01e0*/  STL [R1+0x10], R0 ;  /* 0x0000100001007387 */ /* 0x0003e20000100800 */
[----:B------:R-:W-:Y:S05]  /*01f0*/  BRA `(.L_x_9) ;  /* 0x0000013000007947 */ /* 0x000fea0003800000 */
.L_x_5:
[----:B---3--:R-:W-:-:S04]  /*0200*/  ISETP.NE.U32.AND P0, PT, RZ, c[0x0][0x568], PT ;  /* 0x00015a00ff007a0c */ /* 0x008fc80003f05070 */
[----:B------:R-:W-:-:S13]  /*0210*/  ISETP.NE.AND.EX P0, PT, RZ, c[0x0][0x56c], PT, P0 ;  /* 0x00015b00ff007a0c */ /* 0x000fda0003f05300 */
[----:B------:R-:W-:Y:S05]  /*0220*/  @!P0 BRA `(.L_x_10) ;  /* 0x0000002000008947 */ /* 0x000fea0003800000 */
[----:B------:R1:W5:Y:S01]  /*0230*/  LDG.E R0, [R2.64] ;  /* 0x0000000802007981 */ /* 0x000362000c1e1900 */
[----:B------:R-:W-:Y:S05]  /*0240*/  BRA `(.L_x_11) ;  /* 0x0000009000007947 */ /* 0x000fea0003800000 */
.L_x_10:
        /* <DEDUP_REMOVED lines=8> */
.L_x_12:
[----:B------:R-:W-:-:S05]  /*02d0*/  MOV R0, c[0x0][0x54c] ;  /* 0x0001530000007a02 */ /* 0x000fca0000000f00 */
.L_x_11:
[----:B-----5:R-:W-:Y:S01]  /*02e0*/  IMAD R0, R0, c[0x0][0x548], RZ ;  /* 0x0001520000007a24 */ /* 0x020fe200078e02ff */
[----:B-1----:R-:W-:-:S04]  /*02f0*/  SHF.L.U32 R2, R35, 0x7, RZ ;  /* 0x0000000723027819 */ /* 0x002fc800000006ff */
[----:B------:R-:W-:-:S04]  /*0300*/  ISETP.GE.AND P0, PT, R2, R0, PT ;  /* 0x000000000200720c */ /* 0x000fc80003f06270 */
[----:B------:R-:W-:-:S05]  /*0310*/  SEL R0, R5, 0xffffffff, !P0 ;  /* 0xffffffff05007807 */ /* 0x000fca0004000000 */
[----:B------:R1:W-:Y:S04]  /*0320*/  STL [R1+0x10], R0 ;  /* 0x0000100001007387 */ /* 0x0003e80000100800 */
.L_x_9:
[----:B------:R-:W2:Y:S02]  /*0330*/  LDL R36, [R1+0x10] ;  /* 0x0000100001247983 */ /* 0x000ea40000100800 */
[----:B--2---:R-:W-:-:S13]  /*0340*/  ISETP.GE.AND P0, PT, R36, RZ, PT ;  /* 0x000000ff2400720c */ /* 0x004fda0003f06270 */
[----:B------:R-:W-:Y:S05]  /*0350*/  @!P0 EXIT ;  /* 0x000000000000894d */ /* 0x000fea0003800000 */
[----:B------:R-:W-:Y:S01]  /*0360*/  ISETP.NE.U32.AND P3, PT, RZ, c[0x0][0x370], PT ;  /* 0x0000dc00ff007a0c */ /* 0x000fe20003f65070 */
[----:B------:R-:W-:Y:S01]  /*0370*/  CS2R R10, SRZ ;  /* 0x00000000000a7805 */ /* 0x000fe2000001ff00 */
[----:B------:R-:W-:Y:S01]  /*0380*/  ISETP.NE.U32.AND P2, PT, RZ, c[0x0][0x360], PT ;  /* 0x0000d800ff007a0c */ /* 0x000fe20003f45070 */
[----:B------:R-:W-:Y:S01]  /*0390*/  IMAD.MOV.U32 R17, RZ, RZ, c[0x0][0x168] ;  /* 0x00005a00ff117624 */ /* 0x000fe200078e00ff */
[----:B------:R-:W-:Y:S01]  /*03a0*/  ISETP.NE.AND.EX P3, PT, RZ, c[0x0][0x374], PT, P3 ;  /* 0x0000dd00ff007a0c */ /* 0x000fe20003f65330 */
[----:B------:R-:W-:Y:S01]  /*03b0*/  IMAD.MOV.U32 R12, RZ, RZ, RZ ;  /* 0x000000ffff0c7224 */ /* 0x000fe200078e00ff */
[----:B------:R-:W-:Y:S01]  /*03c0*/  ISETP.NE.AND.EX P2, PT, RZ, c[0x0][0x364], PT, P2 ;  /* 0x0000d900ff007a0c */ /* 0x000fe20003f45320 */
[CC--:B------:R-:W-:Y:S01]  /*03d0*/  IMAD.WIDE R4, R36.reuse, R18.reuse, c[0x0][0x348] ;  /* 0x0000d20024047625 */ /* 0x0c0fe200078e0212 */
[----:B------:R-:W-:Y:S02]  /*03e0*/  ISETP.NE.U32.AND P1, PT, RZ, c[0x0][0x348], PT ;  /* 0x0000d200ff007a0c */ /* 0x000fe40003f25070 */
[----:B------:R-:W-:Y:S01]  /*03f0*/  ISETP.NE.U32.AND P0, PT, RZ, c[0x0][0x350], PT ;  /* 0x0000d400ff007a0c */ /* 0x000fe20003f05070 */
[----:B------:R-:W-:Y:S01]  /*0400*/  IMAD.WIDE R2, R36, R18, c[0x0][0x350] ;  /* 0x0000d40024027625 */ /* 0x000fe200078e0212 */
[----:B------:R-:W-:-:S02]  /*0410*/  ISETP.NE.AND.EX P1, PT, RZ, c[0x0][0x34c], PT, P1 ;  /* 0x0000d300ff007a0c */ /* 0x000fc40003f25310 */
[----:B------:R-:W-:-:S03]  /*0420*/  ISETP.NE.AND.EX P0, PT, RZ, c[0x0][0x354], PT, P0 ;  /* 0x0000d500ff007a0c */ /* 0x000fc60003f05300 */
[----:B------:R-:W-:-:S04]  /*0430*/  @P3 IMAD.WIDE R8, R36, R18, c[0x0][0x370] ;  /* 0x0000dc0024083625 */ /* 0x000fc800078e0212 */
[----:B------:R-:W-:Y:S01]  /*0440*/  @P2 IMAD.WIDE R6, R36, R18, c[0x0][0x360] ;  /* 0x0000d80024062625 */ /* 0x000fe200078e0212 */
[----:B------:R2:W5:Y:S04]  /*0450*/  @P3 LDG.E R10, [R8.64] ;  /* 0x00000008080a3981 */ /* 0x000568000c1e1900 */
[----:B------:R2:W5:Y:S04]  /*0460*/  @P2 LDG.E R17, [R6.64] ;  /* 0x0000000806112981 */ /* 0x000568000c1e1900 */
[----:B------:R2:W5:Y:S04]  /*0470*/  @P1 LDG.E R11, [R4.64] ;  /* 0x00000008040b1981 */ /* 0x000568000c1e1900 */
[----:B------:R2:W5:Y:S01]  /*0480*/  @P0 LDG.E R12, [R2.64] ;  /* 0x00000008020c0981 */ /* 0x000562000c1e1900 */
[----:B-1----:R-:W-:Y:S01]  /*0490*/  IMAD.MOV.U32 R0, RZ, RZ, c[0x0][0x1d0] ;  /* 0x00007400ff007624 */ /* 0x002fe200078e00ff */
[----:B------:R-:W-:Y:S05]  /*04a0*/  @P2 BRA `(.L_x_13) ;  /* 0x0000004000002947 */ /* 0x000fea0003800000 */
[----:B------:R-:W-:Y:S05]  /*04b0*/  @!P1 BRA `(.L_x_13) ;  /* 0x0000003000009947 */ /* 0x000fea0003800000 */
[----:B--2---:R1:W2:Y:S04]  /*04c0*/  LDG.E R6, [R4.64] ;  /* 0x0000000804067981 */ /* 0x0042a8000c1e1900 */
[----:B-1----:R-:W2:Y:S02]  /*04d0*/  LDG.E R4, [R4.64+0x4] ;  /* 0x0000040804047981 */ /* 0x002ea4000c1e1900 */
[----:B--2--5:R-:W-:-:S02]  /*04e0*/  IADD3 R17, -R6, R4, RZ ;  /* 0x0000000406117210 */ /* 0x024fc40007ffe1ff */
.L_x_13:
[----:B------:R-:W-:-:S04]  /*04f0*/  ISETP.NE.U32.AND P2, PT, RZ, c[0x0][0x368], PT ;  /* 0x0000da00ff007a0c */ /* 0x000fc80003f45070 */
[----:B------:R-:W-:-:S13]  /*0500*/  ISETP.NE.AND.EX P2, PT, RZ, c[0x0][0x36c], PT, P2 ;  /* 0x0000db00ff007a0c */ /* 0x000fda0003f45320 */
[----:B------:R-:W-:Y:S05]  /*0510*/  @!P2 BRA `(.L_x_14) ;  /* 0x000000300000a947 */ /* 0x000fea0003800000 */
[----:B--2---:R-:W-:-:S05]  /*0520*/  IMAD.WIDE R2, R36, R18, c[0x0][0x368] ;  /* 0x0000da0024027625 */ /* 0x004fca00078e0212 */
[----:B------:R1:W5:Y:S01]  /*0530*/  LDG.E R0, [R2.64] ;  /* 0x0000000802007981 */ /* 0x000362000c1e1900 */
[----:B------:R-:W-:Y:S05]  /*0540*/  BRA `(.L_x_15) ;  /* 0x0000004000007947 */ /* 0x000fea0003800000 */
.L_x_14:
[----:B------:R-:W-:Y:S05]  /*0550*/  @!P0 BRA `(.L_x_15) ;  /* 0x0000003000008947 */ /* 0x000fea0003800000 */
[----:B------:R1:W3:Y:S04]  /*0560*/  LDG.E R0, [R2.64] ;  /* 0x0000000802007981 */ /* 0x0002e8000c1e1900 */
[----:B-12---:R-:W3:Y:S02]  /*0570*/  LDG.E R2, [R2.64+0x4] ;  /* 0x0000040802027981 */ /* 0x006ee4000c1e1900 */
[----:B---3--:R-:W-:-:S05]  /*0580*/  IADD3 R0, -R0, R2, RZ ;  /* 0x0000000200007210 */ /* 0x008fca0007ffe1ff */
.L_x_15:
[----:B-----5:R-:W-:Y:S01]  /*0590*/  IMAD.IADD R140, R0, 0x1, -R10 ;  /* 0x00000001008c7824 */ /* 0x020fe200078e0a0a */
[----:B------:R-:W-:Y:S01]  /*05a0*/  IADD3 R10, R12, R10, RZ ;  /* 0x0000000a0c0a7210 */ /* 0x000fe20007ffe0ff */
[----:B-12---:R-:W-:Y:S01]  /*05b0*/  IMAD.MOV.U32 R2, RZ, RZ, RZ ;  /* 0x000000ffff027224 */ /* 0x006fe200078e00ff */
[----:B------:R-:W-:Y:S01]  /*05c0*/  PLOP3.LUT P4, PT, PT, PT, PT, 0x80, 0x0 ;  /* 0x000000000000781c */ /* 0x000fe20003f8f070 */
[----:B------:R-:W-:Y:S01]  /*05d0*/  CS2R R134, SRZ ;  /* 0x0000000000867805 */ /* 0x000fe2000001ff00 */
[C---:B------:R-:W-:Y:S01]  /*05e0*/  IADD3 R3, R140.reuse, 0x6f, RZ ;  /* 0x0000006f8c037810 */ /* 0x040fe20007ffe0ff */
[----:B------:R-:W-:Y:S01]  /*05f0*/  CS2R R132, SRZ ;  /* 0x0000000000847805 */ /* 0x000fe2000001ff00 */
[----:B------:R-:W-:Y:S01]  /*0600*/  ISETP.GE.AND P2, PT, R140, 0x1, PT ;  /* 0x000000018c00780c */ /* 0x000fe20003f46270 */
[----:B------:R-:W-:Y:S01]  /*0610*/  CS2R R186, SRZ ;  /* 0x0000000000ba7805 */ /* 0x000fe2000001ff00 */
[----:B------:R-:W-:Y:S01]  /*0620*/  CS2R R12, SRZ ;  /* 0x00000000000c7805 */ /* 0x000fe2000001ff00 */
[----:B------:R-:W-:Y:S01]  /*0630*/  IMAD.HI R2, R3, -0x6db6db6d, R2 ;  /* 0x9249249303027827 */ /* 0x000fe200078e0202 */
[----:B------:R-:W-:Y:S01]  /*0640*/  CS2R R14, SRZ ;  /* 0x00000000000e7805 */ /* 0x000fe2000001ff00 */
[----:B------:R-:W-:Y:S01]  /*0650*/  MOV R130, RZ ;  /* 0x000000ff00827202 */ /* 0x000fe20000000f00 */
[----:B------:R-:W-:Y:S01]  /*0660*/  CS2R R26, SRZ ;  /* 0x00000000001a7805 */ /* 0x000fe2000001ff00 */
[----:B------:R-:W-:Y:S01]  /*0670*/  IMAD.MOV.U32 R184, RZ, RZ, RZ ;  /* 0x000000ffffb87224 */ /* 0x000fe200078e00ff */
[----:B------:R-:W-:Y:S01]  /*0680*/  SHF.R.U32.HI R0, RZ, 0x1f, R2 ;  /* 0x0000001fff007819 */ /* 0x000fe20000011602 */
[----:B------:R-:W-:Y:S01]  /*0690*/  IMAD.MOV.U32 R128, RZ, RZ, RZ ;  /* 0x000000ffff807224 */ /* 0x000fe200078e00ff */
[----:B------:R-:W-:Y:S01]  /*06a0*/  MOV R16, RZ ;  /* 0x000000ff00107202 */ /* 0x000fe20000000f00 */
[----:B------:R-:W-:Y:S01]  /*06b0*/  IMAD.MOV.U32 R126, RZ, RZ, RZ ;  /* 0x000000ffff7e7224 */ /* 0x000fe200078e00ff */
[----:B------:R-:W-:Y:S01]  /*06c0*/  LEA.HI.SX32 R247, R2, R0, 0x1a ;  /* 0x0000000002f77211 */ /* 0x000fe200078fd2ff */
[----:B------:R-:W-:Y:S01]  /*06d0*/  IMAD.MOV.U32 R124, RZ, RZ, RZ ;  /* 0x000000ffff7c7224 */ /* 0x000fe200078e00ff */
[----:B------:R-:W-:Y:S01]  /*06e0*/  MOV R19, RZ ;  /* 0x000000ff00137202 */ /* 0x000fe20000000f00 */
[----:B------:R-:W-:Y:S01]  /*06f0*/  CS2R R20, SRZ ;  /* 0x0000000000147805 */ /* 0x000fe2000001ff00 */
[----:B------:R-:W-:Y:S01]  /*0700*/  MOV R118, RZ ;  /* 0x000000ff00767202 */ /* 0x000fe20000000f00 */
[----:B------:R1:W-:Y:S01]  /*0710*/  STL [R1+0x38], R247 ;  /* 0x000038f701007387 */ /* 0x0003e20000100800 */
[----:B------:R-:W-:Y:S01]  /*0720*/  IMAD.MOV.U32 R116, RZ, RZ, RZ ;  /* 0x000000ffff747224 */ /* 0x000fe200078e00ff */
[----:B------:R-:W-:Y:S01]  /*0730*/  CS2R R122, SRZ ;  /* 0x00000000007a7805 */ /* 0x000fe2000001ff00 */
[----:B------:R-:W-:Y:S01]  /*0740*/  MOV R120, RZ ;  /* 0x000000ff00787202 */ /* 0x000fe20000000f00 */
[----:B------:R-:W-:Y:S01]  /*0750*/  CS2R R22, SRZ ;  /* 0x0000000000167805 */ /* 0x000fe2000001ff00 */
[----:B------:R-:W-:Y:S01]  /*0760*/  IMAD.MOV.U32 R182, RZ, RZ, RZ ;  /* 0x000000ffffb67224 */ /* 0x000fe200078e00ff */
[----:B------:R-:W-:Y:S01]  /*0770*/  MOV R180, RZ ;  /* 0x000000ff00b47202 */ /* 0x000fe20000000f00 */
[----:B------:R-:W-:Y:S01]  /*0780*/  CS2R R24, SRZ ;  /* 0x0000000000187805 */ /* 0x000fe2000001ff00 */
[----:B------:R-:W-:Y:S01]  /*0790*/  IMAD.MOV.U32 R178, RZ, RZ, RZ ;  /* 0x000000ffffb27224 */ /* 0x000fe200078e00ff */
[----:B------:R-:W-:Y:S01]  /*07a0*/  MOV R176, RZ ;  /* 0x000000ff00b07202 */ /* 0x000fe20000000f00 */
[----:B------:R-:W-:Y:S01]  /*07b0*/  CS2R R170, SRZ ;  /* 0x0000000000aa7805 */ /* 0x000fe2000001ff00 */
[----:B------:R-:W-:Y:S01]  /*07c0*/  CS2R R30, SRZ ;  /* 0x00000000001e7805 */ /* 0x000fe2000001ff00 */
[----:B------:R-:W-:Y:S01]  /*07d0*/  IMAD.MOV.U32 R168, RZ, RZ, RZ ;  /* 0x000000ffffa87224 */ /* 0x000fe200078e00ff */
[----:B------:R-:W-:Y:S01]  /*07e0*/  MOV R174, RZ ;  /* 0x000000ff00ae7202 */ /* 0x000fe20000000f00 */
[----:B------:R-:W-:Y:S01]  /*07f0*/  IMAD.MOV.U32 R172, RZ, RZ, RZ ;  /* 0x000000ffffac7224 */ /* 0x000fe200078e00ff */
[----:B------:R-:W-:Y:S01]  /*0800*/  CS2R R166, SRZ ;  /* 0x0000000000a67805 */ /* 0x000fe2000001ff00 */
        /* <DEDUP_REMOVED lines=12> */
[----:B------:R-:W-:Y:S01]  /*08d0*/  CS2R R150, SRZ ;  /* 0x0000000000967805 */ /* 0x000fe2000001ff00 */
[----:B------:R-:W-:Y:S01]  /*08e0*/  CS2R R148, SRZ ;  /* 0x0000000000947805 */ /* 0x000fe2000001ff00 */
[----:B------:R-:W-:Y:S01]  /*08f0*/  IMAD.MOV.U32 R40, RZ, RZ, RZ ;  /* 0x000000ffff287224 */ /* 0x000fe200078e00ff */
[----:B------:R-:W-:Y:S01]  /*0900*/  CS2R R38, SRZ ;  /* 0x0000000000267805 */ /* 0x000fe2000001ff00 */
[----:B------:R-:W-:Y:S01]  /*0910*/  MOV R37, RZ ;  /* 0x000000ff00257202 */ /* 0x000fe20000000f00 */
[----:B------:R-:W-:Y:S05]  /*0920*/  @!P2 BRA `(.L_x_16) ;  /* 0x0000a1100000a947 */ /* 0x000fea0003800000 */
[----:B-1----:R-:W-:-:S04]  /*0930*/  ISETP.NE.U32.AND P4, PT, RZ, c[0x0][0x340], PT ;  /* 0x0000d000ff007a0c */ /* 0x002fc80003f85070 */
[----:B------:R-:W-:-:S13]  /*0940*/  ISETP.NE.AND.EX P4, PT, RZ, c[0x0][0x344], PT, P4 ;  /* 0x0000d100ff007a0c */ /* 0x000fda0003f85340 */
[----:B------:R-:W-:-:S05]  /*0950*/  @P4 IMAD.WIDE R2, R36, R18, c[0x0][0x340] ;  /* 0x0000d00024024625 */ /* 0x000fca00078e0212 */
[----:B------:R1:W2:Y:S01]  /*0960*/  @P4 LDG.E R16, [R2.64] ;  /* 0x0000000802104981 */ /* 0x0002a2000c1e1900 */
[----:B------:R-:W-:Y:S01]  /*0970*/  SHF.R.S32.HI R26, RZ, 0x1f, R230 ;  /* 0x0000001fff1a7819 */ /* 0x000fe200000114e6 */
[----:B------:R-:W-:Y:S01]  /*0980*/  IMAD.MOV.U32 R6, RZ, RZ, c[0x0][0x2c4] ;  /* 0x0000b100ff067624 */ /* 0x000fe200078e00ff */
[----:B------:R-:W-:Y:S01]  /*0990*/  SHF.R.S32.HI R0, RZ, 0x1f, R11 ;  /* 0x0000001fff007819 */ /* 0x000fe2000001140b */
[----:B------:R-:W3:Y:S01]  /*09a0*/  S2R R22, SR_CTAID.Y ;  /* 0x0000000000167919 */ /* 0x000ee20000002600 */
[-C--:B------:R-:W-:Y:S01]  /*09b0*/  LEA.HI R4, R26, R230.reuse, RZ, 0x3 ;  /* 0x000000e61a047211 */ /* 0x080fe200078f18ff */
[----:B------:R-:W-:Y:S01]  /*09c0*/  BSSY B0, `(.L_x_17) ;  /* 0x000006f000007945 */ /* 0x000fe20003800000 */
[----:B------:R-:W-:Y:S01]  /*09d0*/  ISETP.NE.AND P3, PT, R6, 0x1, PT ;  /* 0x000000010600780c */ /* 0x000fe20003f65270 */
[----:B------:R-:W-:Y:S01]  /*09e0*/  IMAD R0, R0, c[0x0][0x178], RZ ;  /* 0x00005e0000007a24 */ /* 0x000fe200078e02ff */
[----:B------:R-:W-:Y:S02]  /*09f0*/  SHF.R.S32.HI R19, RZ, 0x3, R4 ;  /* 0x00000003ff137819 */ /* 0x000fe40000011404 */
[----:B------:R-:W-:Y:S01]  /*0a00*/  LOP3.LUT R4, R4, 0xfffffff8, RZ, 0xc0, !PT ;  /* 0xfffffff804047812 */ /* 0x000fe200078ec0ff */
[----:B------:R-:W-:Y:S01]  /*0a10*/  IMAD R5, R11, c[0x0][0x17c], R0 ;  /* 0x00005f000b057a24 */ /* 0x000fe200078e0200 */
[----:B------:R-:W-:Y:S01]  /*0a20*/  SHF.R.S32.HI R7, RZ, 0x1f, R10 ;  /* 0x0000001fff077819 */ /* 0x000fe2000001140a */
[----:B------:R-:W-:Y:S01]  /*0a30*/  IMAD.SHL.U32 R0, R19, 0x40, RZ ;  /* 0x0000004013007824 */ /* 0x000fe200078e00ff */
[----:B------:R-:W-:-:S02]  /*0a40*/  IADD3 R68, -R4, R230, RZ ;  /* 0x000000e604447210 */ /* 0x000fc40007ffe1ff */
[----:B------:R-:W-:Y:S02]  /*0a50*/  IADD3 R4, P2, R10, R19, RZ ;  /* 0x000000130a047210 */ /* 0x000fe40007f5e0ff */
[----:B------:R-:W-:Y:S01]  /*0a60*/  LOP3.LUT R0, R0, 0x1c0, RZ, 0xc0, !PT ;  /* 0x000001c000007812 */ /* 0x000fe200078ec0ff */
[----:B------:R-:W-:Y:S01]  /*0a70*/  IMAD.SHL.U32 R20, R68, 0x8, RZ ;  /* 0x0000000844147824 */ /* 0x000fe200078e00ff */
[----:B------:R-:W-:Y:S02]  /*0a80*/  SHF.R.S32.HI R15, RZ, 0x1f, R36 ;  /* 0x0000001fff0f7819 */ /* 0x000fe40000011424 */
[----:B------:R-:W-:Y:S01]  /*0a90*/  LEA.HI R25, R26, R230, RZ, 0x4 ;  /* 0x000000e61a197211 */ /* 0x000fe200078f20ff */
[----:B-1----:R-:W-:Y:S01]  /*0aa0*/  IMAD.WIDE.U32 R2, R11, c[0x0][0x178], RZ ;  /* 0x00005e000b027a25 */ /* 0x002fe200078e00ff */
[----:B------:R-:W-:Y:S02]  /*0ab0*/  LOP3.LUT R6, R0, 0x38, R20, 0xf8, !PT ;  /* 0x0000003800067812 */ /* 0x000fe400078ef814 */
[----:B---3--:R-:W-:-:S02]  /*0ac0*/  SHF.R.S32.HI R14, RZ, 0x1f, R22 ;  /* 0x0000001fff0e7819 */ /* 0x008fc40000011416 */
[----:B------:R-:W-:Y:S02]  /*0ad0*/  IADD3 R3, R3, R5, RZ ;  /* 0x0000000503037210 */ /* 0x000fe40007ffe0ff */
[----:B------:R-:W-:Y:S01]  /*0ae0*/  SHF.R.U32.HI R5, RZ, 0x3, R0 ;  /* 0x00000003ff057819 */ /* 0x000fe20000011600 */
[----:B------:R-:W-:Y:S01]  /*0af0*/  IMAD R8, R14, c[0x0][0x1b8], RZ ;  /* 0x00006e000e087a24 */ /* 0x000fe200078e02ff */
[----:B------:R-:W-:Y:S01]  /*0b00*/  LEA.HI.X.SX32 R0, R19, R7, 0x1, P2 ;  /* 0x0000000713007211 */ /* 0x000fe200010f0eff */
[----:B------:R-:W-:Y:S01]  /*0b10*/  IMAD.WIDE.U32 R2, R22, c[0x0][0x1b8], R2 ;  /* 0x00006e0016027a25 */ /* 0x000fe200078e0002 */
[----:B------:R-:W-:Y:S02]  /*0b20*/  LOP3.LUT R18, R6, R5, RZ, 0x3c, !PT ;  /* 0x0000000506127212 */ /* 0x000fe400078e3cff */
[----:B------:R-:W-:Y:S01]  /*0b30*/  SEL R10, R15, RZ, !P1 ;  /* 0x000000ff0f0a7207 */ /* 0x000fe20004800000 */
[----:B------:R-:W-:Y:S01]  /*0b40*/  IMAD R5, R68, 0x10, R19 ;  /* 0x0000001044057824 */ /* 0x000fe200078e0213 */
[----:B------:R-:W-:Y:S01]  /*0b50*/  SHF.R.S32.HI R21, RZ, 0x1f, R20 ;  /* 0x0000001fff157819 */ /* 0x000fe20000011414 */
[----:B------:R-:W-:-:S02]  /*0b60*/  IMAD R6, R0, c[0x0][0x1e0], RZ ;  /* 0x0000780000067a24 */ /* 0x000fc400078e02ff */
[----:B------:R-:W-:Y:S01]  /*0b70*/  IMAD R8, R22, c[0x0][0x1bc], R8 ;  /* 0x00006f0016087a24 */ /* 0x000fe200078e0208 */
[----:B------:R-:W-:Y:S01]  /*0b80*/  LEA R9, R35, R5, 0x7 ;  /* 0x0000000523097211 */ /* 0x000fe200078e38ff */
[----:B------:R-:W-:Y:S02]  /*0b90*/  IMAD R0, R0, c[0x0][0x208], RZ ;  /* 0x0000820000007a24 */ /* 0x000fe400078e02ff */
[----:B------:R-:W-:Y:S01]  /*0ba0*/  IMAD.IADD R3, R3, 0x1, R8 ;  /* 0x0000000103037824 */ /* 0x000fe200078e0208 */
[----:B------:R-:W-:Y:S01]  /*0bb0*/  SEL R8, R36, RZ, !P1 ;  /* 0x000000ff24087207 */ /* 0x000fe20004800000 */
[----:B------:R-:W-:-:S04]  /*0bc0*/  @P3 IMAD.HI.U32 R11, R9, c[0x0][0x2c8], RZ ;  /* 0x0000b200090b3a27 */ /* 0x000fc800078e00ff */
[----:B------:R-:W-:Y:S01]  /*0bd0*/  IMAD R13, R4, c[0x0][0x20c], R0 ;  /* 0x00008300040d7a24 */ /* 0x000fe200078e0200 */
[----:B------:R-:W-:Y:S01]  /*0be0*/  MOV R0, R9 ;  /* 0x0000000900007202 */ /* 0x000fe20000000f00 */
[----:B------:R-:W-:Y:S01]  /*0bf0*/  IMAD R10, R10, c[0x0][0x1c0], RZ ;  /* 0x000070000a0a7a24 */ /* 0x000fe200078e02ff */
[----:B------:R-:W-:Y:S01]  /*0c00*/  @P3 SHF.R.U32.HI R0, RZ, c[0x0][0x2cc], R11 ;  /* 0x0000b300ff003a19 */ /* 0x000fe2000001160b */
[----:B------:R-:W-:Y:S01]  /*0c10*/  IMAD.WIDE.U32 R2, R8, c[0x0][0x1c0], R2 ;  /* 0x0000700008027a25 */ /* 0x000fe200078e0002 */
[----:B------:R-:W-:-:S03]  /*0c20*/  ISETP.GE.AND P3, PT, R20, c[0x0][0x198], PT ;  /* 0x0000660014007a0c */ /* 0x000fc60003f66270 */
[----:B------:R-:W-:Y:S01]  /*0c30*/  IMAD R11, R8, c[0x0][0x1c4], R10 ;  /* 0x00007100080b7a24 */ /* 0x000fe200078e020a */
[--C-:B------:R-:W-:Y:S01]  /*0c40*/  SHF.R.S32.HI R8, RZ, 0x1f, R0.reuse ;  /* 0x0000001fff087819 */ /* 0x100fe20000011400 */
[----:B------:R-:W-:Y:S02]  /*0c50*/  IMAD.MOV R10, RZ, RZ, -R0 ;  /* 0x000000ffff0a7224 */ /* 0x000fe400078e0a00 */
[----:B------:R-:W-:Y:S01]  /*0c60*/  IMAD R12, R4, c[0x0][0x1e4], R6 ;  /* 0x00007900040c7a24 */ /* 0x000fe200078e0206 */
[----:B------:R-:W-:Y:S01]  /*0c70*/  IADD3 R3, R3, R11, RZ ;  /* 0x0000000b03037210 */ /* 0x000fe20007ffe0ff */
[----:B------:R-:W-:Y:S01]  /*0c80*/  IMAD R10, R10, c[0x0][0x2c4], R9 ;  /* 0x0000b1000a0a7a24 */ /* 0x000fe200078e0209 */
[----:B------:R-:W-:Y:S01]  /*0c90*/  LOP3.LUT R9, R25, 0xfffffff0, RZ, 0xc0, !PT ;  /* 0xfffffff019097812 */ /* 0x000fe200078ec0ff */
[----:B------:R-:W-:Y:S02]  /*0ca0*/  IMAD R8, R8, c[0x0][0x1b0], RZ ;  /* 0x00006c0008087a24 */ /* 0x000fe400078e02ff */
[----:B------:R-:W-:Y:S01]  /*0cb0*/  IMAD.WIDE.U32 R6, R4, c[0x0][0x1e0], R20 ;  /* 0x0000780004067a25 */ /* 0x000fe200078e0014 */
[----:B------:R-:W-:-:S03]  /*0cc0*/  SHF.R.S32.HI R11, RZ, 0x1f, R10 ;  /* 0x0000001fff0b7819 */ /* 0x000fc6000001140a */
[----:B------:R-:W-:-:S04]  /*0cd0*/  IMAD.WIDE.U32 R4, R4, c[0x0][0x208], R20 ;  /* 0x0000820004047a25 */ /* 0x000fc800078e0014 */
[C---:B------:R-:W-:Y:S01]  /*0ce0*/  IMAD R8, R0.reuse, c[0x0][0x1b4], R8 ;  /* 0x00006d0000087a24 */ /* 0x040fe200078e0208 */
[----:B------:R-:W-:Y:S01]  /*0cf0*/  IADD3 R5, R5, R13, RZ ;  /* 0x0000000d05057210 */ /* 0x000fe20007ffe0ff */
[----:B------:R-:W-:-:S04]  /*0d00*/  IMAD.WIDE.U32 R2, R0, c[0x0][0x1b0], R2 ;  /* 0x00006c0000027a25 */ /* 0x000fc800078e0002 */
[----:B------:R-:W-:Y:S01]  /*0d10*/  IMAD.IADD R0, R230, 0x1, -R9 ;  /* 0x00000001e6007824 */ /* 0x000fe200078e0a09 */
[----:B------:R-:W-:Y:S01]  /*0d20*/  IADD3 R3, R3, R8, RZ ;  /* 0x0000000803037210 */ /* 0x000fe20007ffe0ff */
[----:B------:R-:W-:Y:S02]  /*0d30*/  IMAD.IADD R7, R7, 0x1, R12 ;  /* 0x0000000107077824 */ /* 0x000fe400078e020c */
[C---:B------:R-:W-:Y:S02]  /*0d40*/  IMAD R12, R14.reuse, c[0x0][0x1e8], RZ ;  /* 0x00007a000e0c7a24 */ /* 0x040fe400078e02ff */
[----:B------:R-:W-:Y:S01]  /*0d50*/  IMAD R13, R14, c[0x0][0x210], RZ ;  /* 0x000084000e0d7a24 */ /* 0x000fe200078e02ff */
[----:B------:R-:W-:Y:S01]  /*0d60*/  SHF.R.S32.HI R14, RZ, 0x1f, R0 ;  /* 0x0000001fff0e7819 */ /* 0x000fe20000011400 */
[----:B------:R-:W-:-:S03]  /*0d70*/  IMAD.WIDE.U32 R8, R22, c[0x0][0x1e8], R6 ;  /* 0x00007a0016087a25 */ /* 0x000fc600078e0006 */
[----:B------:R-:W-:Y:S01]  /*0d80*/  LEA.HI R24, R14, R0, RZ, 0x3 ;  /* 0x000000000e187211 */ /* 0x000fe200078f18ff */
[----:B------:R-:W-:-:S04]  /*0d90*/  IMAD.WIDE.U32 R6, R22, c[0x0][0x210], R4 ;  /* 0x0000840016067a25 */ /* 0x000fc800078e0004 */
[----:B------:R-:W-:Y:S01]  /*0da0*/  IMAD.WIDE.U32 R4, R10, c[0x0][0x1a8], R2 ;  /* 0x00006a000a047a25 */ /* 0x000fe200078e0002 */
[----:B------:R-:W-:-:S03]  /*0db0*/  LOP3.LUT R2, R24, 0xfffffff8, RZ, 0xc0, !PT ;  /* 0xfffffff818027812 */ /* 0x000fc600078ec0ff */
[----:B------:R-:W-:Y:S01]  /*0dc0*/  IMAD R13, R22, c[0x0][0x214], R13 ;  /* 0x00008500160d7a24 */ /* 0x000fe200078e020d */
[----:B------:R-:W-:Y:S01]  /*0dd0*/  IADD3 R23, R0, -R2, RZ ;  /* 0x8000000200177210 */ /* 0x000fe20007ffe0ff */
[----:B------:R-:W-:Y:S02]  /*0de0*/  IMAD R12, R22, c[0x0][0x1ec], R12 ;  /* 0x00007b00160c7a24 */ /* 0x000fe400078e020c */
[----:B------:R-:W-:Y:S01]  /*0df0*/  IMAD R11, R11, c[0x0][0x1a8], RZ ;  /* 0x00006a000b0b7a24 */ /* 0x000fe200078e02ff */
[----:B------:R-:W-:Y:S01]  /*0e00*/  IADD3 R7, R7, R13, RZ ;  /* 0x0000000d07077210 */ /* 0x000fe20007ffe0ff */
[----:B------:R-:W-:Y:S02]  /*0e10*/  IMAD.IADD R9, R9, 0x1, R12 ;  /* 0x0000000109097824 */ /* 0x000fe400078e020c */
[----:B------:R-:W-:-:S04]  /*0e20*/  IMAD R11, R10, c[0x0][0x1ac], R11 ;  /* 0x00006b000a0b7a24 */ /* 0x000fc800078e020b */
[----:B------:R-:W-:Y:S01]  /*0e30*/  IMAD.IADD R10, R5, 0x1, R11 ;  /* 0x00000001050a7824 */ /* 0x000fe200078e020b */
[C---:B------:R-:W-:Y:S01]  /*0e40*/  LEA R11, P1, R4.reuse, c[0x0][0x160], 0x1 ;  /* 0x00005800040b7a11 */ /* 0x040fe200078208ff */
[----:B------:R-:W-:Y:S01]  /*0e50*/  IMAD R5, R17, c[0x0][0x2c4], RZ ;  /* 0x0000b10011057a24 */ /* 0x000fe200078e02ff */
[----:B------:R-:W-:Y:S02]  /*0e60*/  MOV R17, 0x20 ;  /* 0x0000002000117802 */ /* 0x000fe40000000f00 */
[----:B------:R-:W-:Y:S01]  /*0e70*/  LEA.HI.X R10, R4, c[0x0][0x164], R10, 0x1, P1 ;  /* 0x00005900040a7a11 */ /* 0x000fe200008f0c0a */
[----:B------:R1:W3:Y:S01]  /*0e80*/  SHFL.IDX PT, R13, R11, RZ, 0x181f ;  /* 0x00181fff0b0d7589 */ /* 0x0002e200000e0000 */
[----:B------:R-:W-:-:S03]  /*0e90*/  LEA.HI R4, R26, R230, RZ, 0x6 ;  /* 0x000000e61a047211 */ /* 0x000fc600078f30ff */
[----:B------:R1:W4:Y:S02]  /*0ea0*/  SHFL.IDX PT, R14, R10, RZ, 0x181f ;  /* 0x00181fff0a0e7589 */ /* 0x00032400000e0000 */
[----:B------:R-:W-:Y:S01]  /*0eb0*/  IMAD.SHL.U32 R4, R4, 0x8, RZ ;  /* 0x0000000804047824 */ /* 0x000fe200078e00ff */
[--C-:B--2---:R-:W-:Y:S01]  /*0ec0*/  @P4 SHF.R.S32.HI R3, RZ, 0x1f, R16.reuse ;  /* 0x0000001fff034819 */ /* 0x104fe20000011410 */
[----:B------:R-:W-:Y:S01]  /*0ed0*/  @P4 IMAD.MOV.U32 R2, RZ, RZ, R16 ;  /* 0x000000ffff024224 */ /* 0x000fe200078e0010 */
[----:B------:R-:W-:Y:S01]  /*0ee0*/  @!P4 MOV R2, R36 ;  /* 0x000000240002c202 */ /* 0x000fe20000000f00 */
[----:B------:R-:W-:Y:S01]  /*0ef0*/  @!P4 IMAD.MOV.U32 R3, RZ, RZ, R15 ;  /* 0x000000ffff03c224 */ /* 0x000fe200078e000f */
[----:B------:R-:W-:Y:S01]  /*0f00*/  LEA R15, R35, R19, 0x7 ;  /* 0x00000013230f7211 */ /* 0x000fe200078e38ff */
[----:B------:R-:W-:Y:S01]  /*0f10*/  IMAD.MOV.U32 R16, RZ, RZ, 0x10 ;  /* 0x00000010ff107424 */ /* 0x000fe200078e00ff */
[----:B------:R-:W-:Y:S02]  /*0f20*/  SEL R0, R2, RZ, !P0 ;  /* 0x000000ff02007207 */ /* 0x000fe40004000000 */
[----:B------:R-:W-:-:S02]  /*0f30*/  SEL R2, R3, RZ, !P0 ;  /* 0x000000ff03027207 */ /* 0x000fc40004000000 */
[----:B------:R-:W-:Y:S01]  /*0f40*/  ISETP.GE.AND P0, PT, R15, R5, PT ;  /* 0x000000050f00720c */ /* 0x000fe20003f06270 */
[----:B------:R-:W-:-:S03]  /*0f50*/  IMAD.WIDE.U32 R30, R0, c[0x0][0x1f0], R8 ;  /* 0x00007c00001e7a25 */ /* 0x000fc600078e0008 */
[----:B------:R-:W-:Y:S01]  /*0f60*/  R2P PR, R23, 0x6 ;  /* 0x0000000617007804 */ /* 0x000fe20000000000 */
[C---:B------:R-:W-:Y:S01]  /*0f70*/  IMAD R3, R2.reuse, c[0x0][0x1f0], RZ ;  /* 0x00007c0002037a24 */ /* 0x040fe200078e02ff */
[----:B------:R1:W-:Y:S01]  /*0f80*/  STL.64 [R1+0x28], R30 ;  /* 0x0000281e01007387 */ /* 0x0003e20000100a00 */
[----:B------:R-:W-:Y:S02]  /*0f90*/  IMAD R2, R2, c[0x0][0x218], RZ ;  /* 0x0000860002027a24 */ /* 0x000fe400078e02ff */
[----:B------:R-:W-:Y:S01]  /*0fa0*/  IMAD R12, R0, c[0x0][0x1f4], R3 ;  /* 0x00007d00000c7a24 */ /* 0x000fe200078e0203 */
[----:B------:R-:W-:Y:S01]  /*0fb0*/  SEL R3, R16, 0xfffffff0, !P1 ;  /* 0xfffffff010037807 */ /* 0x000fe20004800000 */
[C---:B------:R-:W-:Y:S02]  /*0fc0*/  IMAD R2, R0.reuse, c[0x0][0x21c], R2 ;  /* 0x0000870000027a24 */ /* 0x040fe400078e0202 */
[----:B------:R-:W-:Y:S01]  /*0fd0*/  IMAD.WIDE.U32 R92, R0, c[0x0][0x218], R6 ;  /* 0x00008600005c7a25 */ /* 0x000fe200078e0006 */
[----:B------:R-:W-:-:S02]  /*0fe0*/  IADD3 R33, R31, R12, RZ ;  /* 0x0000000c1f217210 */ /* 0x000fc40007ffe0ff */
[----:B------:R-:W-:Y:S01]  /*0ff0*/  LOP3.LUT R0, R18, 0xfffffe00, R4, 0xf8, !PT ;  /* 0xfffffe0012007812 */ /* 0x000fe200078ef804 */
[----:B------:R-:W-:Y:S01]  /*1000*/  IMAD.IADD R29, R93, 0x1, R2 ;  /* 0x000000015d1d7824 */ /* 0x000fe200078e0202 */
[----:B------:R1:W-:Y:S01]  /*1010*/  STL.64 [R1+0x40], R92 ;  /* 0x0000405c01007387 */ /* 0x0003e20000100a00 */
[----:B------:R-:W-:-:S03]  /*1020*/  SEL R4, R17, 0xffffffe0, !P2 ;  /* 0xffffffe011047807 */ /* 0x000fc60005000000 */
[----:B------:R1:W-:Y:S04]  /*1030*/  STL [R1+0x34], R29 ;  /* 0x0000341d01007387 */ /* 0x0003e80000100800 */
[----:B------:R1:W-:Y:S01]  /*1040*/  STL [R1+0x24], R33 ;  /* 0x0000242101007387 */ /* 0x0003e20000100800 */
[----:B------:R-:W-:Y:S05]  /*1050*/  @P0 BRA `(.L_x_18) ;  /* 0x0000005000000947 */ /* 0x000fea0003800000 */
[----:B---34-:R-:W-:Y:S01]  /*1060*/  LEA R6, P0, R20, R13, 0x1 ;  /* 0x0000000d14067211 */ /* 0x018fe200078008ff */
[----:B------:R-:W-:-:S03]  /*1070*/  IMAD.SHL.U32 R2, R0, 0x2, RZ ;  /* 0x0000000200027824 */ /* 0x000fc600078e00ff */
[----:B------:R-:W-:-:S05]  /*1080*/  LEA.HI.X R7, R20, R14, R21, 0x1, P0 ;  /* 0x0000000e14077211 */ /* 0x000fca00000f0c15 */
[----:B------:R-:W-:Y:S01]  /*1090*/  @!PT LDS RZ, [RZ] ;  /* 0x00000000fffff984 */ /* 0x000fe20000000800 */
[----:B------:R2:W-:Y:S04]  /*10a0*/  LDGSTS.E.BYPASS.LTC128B.128 [R2+0x7100], [R6.64], !P3 ;  /* 0x0710000006027fae */ /* 0x0005e8000d901d48 */
.L_x_18:
[----:B---34-:R-:W-:Y:S05]  /*10b0*/  BSYNC B0 ;  /* 0x0000000000007941 */ /* 0x018fea0003800000 */
.L_x_17:
[----:B--2---:R-:W-:Y:S01]  /*10c0*/  IADD3 R7, R15, 0x10, RZ ;  /* 0x000000100f077810 */ /* 0x004fe20007ffe0ff */
[----:B------:R2:W3:Y:S01]  /*10d0*/  SHFL.IDX PT, R2, R10, 0x1, 0x181f ;  /* 0x00381f000a027f89 */ /* 0x0004e200000e0000 */
[----:B------:R-:W-:Y:S02]  /*10e0*/  BSSY B0, `(.L_x_19) ;  /* 0x0000009000007945 */ /* 0x000fe40003800000 */
[----:B------:R-:W-:Y:S01]  /*10f0*/  ISETP.GE.AND P0, PT, R7, R5, PT ;  /* 0x000000050700720c */ /* 0x000fe20003f06270 */
[----:B------:R2:W4:-:S12]  /*1100*/  SHFL.IDX PT, R6, R11, 0x1, 0x181f ;  /* 0x00381f000b067f89 */ /* 0x00051800000e0000 */
[----:B------:R-:W-:Y:S05]  /*1110*/  @P0 BRA `(.L_x_20) ;  /* 0x0000005000000947 */ /* 0x000fea0003800000 */
[----:B----4-:R-:W-:-:S04]  /*1120*/  LEA R6, P0, R20, R6, 0x1 ;  /* 0x0000000614067211 */ /* 0x010fc800078008ff */
[----:B---3--:R-:W-:Y:S01]  /*1130*/  LEA.HI.X R7, R20, R2, R21, 0x1, P0 ;  /* 0x0000000214077211 */ /* 0x008fe200000f0c15 */
[----:B------:R-:W-:-:S05]  /*1140*/  IMAD.SHL.U32 R2, R0, 0x2, RZ ;  /* 0x0000000200027824 */ /* 0x000fca00078e00ff */
[----:B------:R-:W-:Y:S01]  /*1150*/  @!PT LDS RZ, [RZ] ;  /* 0x00000000fffff984 */ /* 0x000fe20000000800 */
[----:B------:R3:W-:Y:S03]  /*1160*/  LDGSTS.E.BYPASS.LTC128B.128 [R2+0x7900], [R6.64], !P3 ;  /* 0x0790000006027fae */ /* 0x0007e6000d901d48 */
.L_x_20:
[----:B------:R-:W-:Y:S05]  /*1170*/  BSYNC B0 ;  /* 0x0000000000007941 */ /* 0x000fea0003800000 */
.L_x_19:
[----:B---3--:R-:W-:Y:S01]  /*1180*/  IADD3 R7, R15, 0x20, RZ ;  /* 0x000000200f077810 */ /* 0x008fe20007ffe0ff */
[----:B------:R3:W1:Y:S01]  /*1190*/  SHFL.IDX PT, R2, R10, 0x2, 0x181f ;  /* 0x00581f000a027f89 */ /* 0x00066200000e0000 */
[----:B------:R-:W-:Y:S02]  /*11a0*/  BSSY B0, `(.L_x_21) ;  /* 0x0000009000007945 */ /* 0x000fe40003800000 */
[----:B------:R-:W-:Y:S01]  /*11b0*/  ISETP.GE.AND P0, PT, R7, R5, PT ;  /* 0x000000050700720c */ /* 0x000fe20003f06270 */
[----:B----4-:R3:W4:-:S12]  /*11c0*/  SHFL.IDX PT, R6, R11, 0x2, 0x181f ;  /* 0x00581f000b067f89 */ /* 0x01071800000e0000 */
[----:B------:R-:W-:Y:S05]  /*11d0*/  @P0 BRA `(.L_x_22) ;  /* 0x0000005000000947 */ /* 0x000fea0003800000 */
[----:B----4-:R-:W-:-:S04]  /*11e0*/  LEA R6, P0, R20, R6, 0x1 ;  /* 0x0000000614067211 */ /* 0x010fc800078008ff */
[----:B-1----:R-:W-:Y:S01]  /*11f0*/  LEA.HI.X R7, R20, R2, R21, 0x1, P0 ;  /* 0x0000000214077211 */ /* 0x002fe200000f0c15 */
[----:B------:R-:W-:-:S05]  /*1200*/  IMAD.SHL.U32 R2, R0, 0x2, RZ ;  /* 0x0000000200027824 */ /* 0x000fca00078e00ff */
[----:B------:R-:W-:Y:S01]  /*1210*/  @!PT LDS RZ, [RZ] ;  /* 0x00000000fffff984 */ /* 0x000fe20000000800 */
[----:B------:R1:W-:Y:S03]  /*1220*/  LDGSTS.E.BYPASS.LTC128B.128 [R2+0x8100], [R6.64], !P3 ;  /* 0x0810000006027fae */ /* 0x0003e6000d901d48 */
.L_x_22:
[----:B------:R-:W-:Y:S05]  /*1230*/  BSYNC B0 ;  /* 0x0000000000007941 */ /* 0x000fea0003800000 */
.L_x_21:
[----:B-1----:R-:W-:Y:S01]  /*1240*/  IADD3 R7, R15, 0x30, RZ ;  /* 0x000000300f077810 */ /* 0x002fe20007ffe0ff */
[----:B------:R1:W2:Y:S01]  /*1250*/  SHFL.IDX PT, R2, R10, 0x3, 0x181f ;  /* 0x00781f000a027f89 */ /* 0x0002a200000e0000 */
[----:B------:R-:W-:Y:S02]  /*1260*/  BSSY B0, `(.L_x_23) ;  /* 0x0000009000007945 */ /* 0x000fe40003800000 */
[----:B------:R-:W-:Y:S01]  /*1270*/  ISETP.GE.AND P0, PT, R7, R5, PT ;  /* 0x000000050700720c */ /* 0x000fe20003f06270 */
[----:B----4-:R1:W4:-:S12]  /*1280*/  SHFL.IDX PT, R6, R11, 0x3, 0x181f ;  /* 0x00781f000b067f89 */ /* 0x01031800000e0000 */
[----:B------:R-:W-:Y:S05]  /*1290*/  @P0 BRA `(.L_x_24) ;  /* 0x0000005000000947 */ /* 0x000fea0003800000 */
[----:B----4-:R-:W-:-:S04]  /*12a0*/  LEA R6, P0, R20, R6, 0x1 ;  /* 0x0000000614067211 */ /* 0x010fc800078008ff */
[----:B--2---:R-:W-:Y:S01]  /*12b0*/  LEA.HI.X R7, R20, R2, R21, 0x1, P0 ;  /* 0x0000000214077211 */ /* 0x004fe200000f0c15 */
[----:B------:R-:W-:-:S05]  /*12c0*/  IMAD.SHL.U32 R2, R0, 0x2, RZ ;  /* 0x0000000200027824 */ /* 0x000fca00078e00ff */
[----:B------:R-:W-:Y:S01]  /*12d0*/  @!PT LDS RZ, [RZ] ;  /* 0x00000000fffff984 */ /* 0x000fe20000000800 */
[----:B------:R2:W-:Y:S03]  /*12e0*/  LDGSTS.E.BYPASS.LTC128B.128 [R2+0x8900], [R6.64], !P3 ;  /* 0x0890000006027fae */ /* 0x0005e6000d901d48 */
.L_x_24:
[----:B------:R-:W-:Y:S05]  /*12f0*/  BSYNC B0 ;  /* 0x0000000000007941 */ /* 0x000fea0003800000 */
.L_x_23:
[----:B--2---:R-:W-:Y:S01]  /*1300*/  IADD3 R7, R15, 0x40, RZ ;  /* 0x000000400f077810 */ /* 0x004fe20007ffe0ff */
        /* <DEDUP_REMOVED lines=10> */
.L_x_26:
[----:B------:R-:W-:Y:S05]  /*13b0*/  BSYNC B0 ;  /* 0x0000000000007941 */ /* 0x000fea0003800000 */
.L_x_25:
        /* <DEDUP_REMOVED lines=11> */
.L_x_28:
[----:B------:R-:W-:Y:S05]  /*1470*/  BSYNC B0 ;  /* 0x0000000000007941 */ /* 0x000fea0003800000 */
.L_x_27:
        /* <DEDUP_REMOVED lines=11> */
.L_x_30:
[----:B------:R-:W-:Y:S05]  /*1530*/  BSYNC B0 ;  /* 0x0000000000007941 */ /* 0x000fea0003800000 */
.L_x_29:
[----:B------:R-:W5:Y:S01]  /*1540*/  SHFL.IDX PT, R8, R11, 0x7, 0x181f ;  /* 0x00f81f000b087f89 */ /* 0x000f6200000e0000 */
[----:B-1--4-:R-:W-:Y:S01]  /*1550*/  IADD3 R6, R15, 0x70, RZ ;  /* 0x000000700f067810 */ /* 0x012fe20007ffe0ff */
[----:B------:R-:W-:Y:S01]  /*1560*/  IMAD.SHL.U32 R245, R0, 0x2, RZ ;  /* 0x0000000200f57824 */ /* 0x000fe200078e00ff */
[----:B------:R-:W-:Y:S01]  /*1570*/  ISETP.GE.AND P2, PT, R20, c[0x0][0x1d4], PT ;  /* 0x0000750014007a0c */ /* 0x000fe20003f46270 */
[----:B------:R-:W1:Y:S01]  /*1580*/  SHFL.IDX PT, R2, R10, 0x7, 0x181f ;  /* 0x00f81f000a027f89 */ /* 0x000e6200000e0000 */
[----:B------:R-:W-:Y:S01]  /*1590*/  ISETP.GE.AND P1, PT, R6, R5, PT ;  /* 0x000000050600720c */ /* 0x000fe20003f26270 */
[----:B------:R-:W-:Y:S01]  /*15a0*/  IMAD.MOV.U32 R5, RZ, RZ, 0x70 ;  /* 0x00000070ff057424 */ /* 0x000fe200078e00ff */
[----:B------:R-:W-:Y:S01]  /*15b0*/  SHF.R.S32.HI R18, RZ, 0x4, R25 ;  /* 0x00000004ff127819 */ /* 0x000fe20000011419 */
[----:B------:R-:W-:Y:S01]  /*15c0*/  IMAD.MOV.U32 R250, RZ, RZ, R32 ;  /* 0x000000fffffa7224 */ /* 0x000fe200078e0020 */
[----:B------:R-:W-:Y:S01]  /*15d0*/  LEA.HI R228, R26, R230, RZ, 0x5 ;  /* 0x000000e61ae47211 */ /* 0x000fe200078f28ff */
[----:B------:R-:W-:Y:S01]  /*15e0*/  IMAD R142, R247, -0x70, R5 ;  /* 0xffffff90f78e7824 */ /* 0x000fe200078e0205 */
[----:B------:R-:W-:Y:S01]  /*15f0*/  ULDC.64 UR4, c[0x0][0x208] ;  /* 0x0000820000047ab9 */ /* 0x000fe20000000a00 */
[C---:B------:R-:W-:Y:S01]  /*1600*/  IMAD R6, R5.reuse, c[0x0][0x1e4], RZ ;  /* 0x0000790005067a24 */ /* 0x040fe200078e02ff */
[----:B------:R-:W-:Y:S01]  /*1610*/  USHF.L.U32 UR7, UR4, 0x5, URZ ;  /* 0x0000000504077899 */ /* 0x000fe2000800063f */
[----:B------:R-:W-:Y:S01]  /*1620*/  IMAD.WIDE.U32 R248, R5, c[0x0][0x1e0], RZ ;  /* 0x0000780005f87a25 */ /* 0x000fe200078e00ff */
[----:B------:R-:W-:Y:S01]  /*1630*/  IADD3 R22, R142, R140, -R19 ;  /* 0x0000008c8e167210 */ /* 0x000fe20007ffe813 */
[----:B------:R-:W-:-:S02]  /*1640*/  UMOV UR6, 0x5 ;  /* 0x0000000500067882 */ /* 0x000fc40000000000 */
[----:B------:R-:W-:Y:S01]  /*1650*/  IMAD.IADD R229, R249, 0x1, R6 ;  /* 0x00000001f9e57824 */ /* 0x000fe200078e0206 */
[C---:B------:R-:W-:Y:S01]  /*1660*/  ISETP.GE.AND P6, PT, R22.reuse, 0x21, PT ;  /* 0x000000211600780c */ /* 0x040fe20003fc6270 */
[----:B------:R-:W-:Y:S01]  /*1670*/  IMAD.MOV.U32 R251, RZ, RZ, R33 ;  /* 0x000000fffffb7224 */ /* 0x000fe200078e0021 */
[----:B------:R-:W-:Y:S01]  /*1680*/  ISETP.GE.AND P4, PT, R22, 0x1, PT ;  /* 0x000000011600780c */ /* 0x000fe20003f86270 */
[----:B------:R-:W-:Y:S01]  /*1690*/  IMAD.MOV.U32 R250, RZ, RZ, R30 ;  /* 0x000000fffffa7224 */ /* 0x000fe200078e001e */
[----:B------:R-:W-:Y:S01]  /*16a0*/  USHF.L.U64.HI UR5, UR4, UR6, UR5 ;  /* 0x0000000604057299 */ /* 0x000fe20008010205 */
[C---:B-----5:R-:W-:Y:S01]  /*16b0*/  @!P1 LEA R8, P0, R20.reuse, R8, 0x1 ;  /* 0x0000000814089211 */ /* 0x060fe200078008ff */
[----:B------:R-:W-:Y:S02]  /*16c0*/  IMAD.MOV.U32 R231, RZ, RZ, c[0x0][0x1e0] ;  /* 0x00007800ffe77624 */ /* 0x000fe400078e00ff */
[----:B------:R-:W-:Y:S01]  /*16d0*/  IMAD.MOV.U32 R246, RZ, RZ, c[0x0][0x1e4] ;  /* 0x00007900fff67624 */ /* 0x000fe200078e00ff */
[----:B-1----:R-:W-:Y:S01]  /*16e0*/  @!P1 LEA.HI.X R9, R20, R2, R21, 0x1, P0 ;  /* 0x0000000214099211 */ /* 0x002fe200000f0c15 */
[----:B------:R-:W-:Y:S01]  /*16f0*/  IMAD.MOV.U32 R70, RZ, RZ, R28 ;  /* 0x000000ffff467224 */ /* 0x000fe200078e001c */
[----:B------:R-:W-:Y:S01]  /*1700*/  IADD3 R21, R247, -0x1, RZ ;  /* 0xfffffffff7157810 */ /* 0x000fe20007ffe0ff */
[----:B------:R-:W-:Y:S01]  /*1710*/  IMAD.SHL.U32 R12, R246, 0x20, RZ ;  /* 0x00000020f60c7824 */ /* 0x000fe200078e00ff */
[----:B------:R-:W-:Y:S01]  /*1720*/  ISETP.GE.AND P0, PT, R22, 0x11, PT ;  /* 0x000000111600780c */ /* 0x000fe20003f06270 */
[----:B------:R-:W-:Y:S01]  /*1730*/  @!PT LDS RZ, [RZ] ;  /* 0x00000000fffff984 */ /* 0x000fe20000000800 */
[----:B------:R1:W-:Y:S01]  /*1740*/  @!P1 LDGSTS.E.BYPASS.LTC128B.128 [R245+0xa900], [R8.64], !P3 ;  /* 0x0a90000008f59fae */ /* 0x0003e2000d901d48 */
[----:B------:R-:W-:Y:S01]  /*1750*/  SHF.R.S32.HI R69, RZ, 0x1f, R21 ;  /* 0x0000001fff457819 */ /* 0x000fe20000011415 */
[----:B------:R-:W-:-:S02]  /*1760*/  IMAD R0, R229, R21, RZ ;  /* 0x00000015e5007224 */ /* 0x000fc400078e02ff */
[----:B------:R-:W0:Y:S01]  /*1770*/  LDGDEPBAR ;  /* 0x00000000000079af */ /* 0x000e220000000000 */
[----:B------:R-:W-:-:S03]  /*1780*/  IMAD.WIDE.U32 R6, R21, R248, R250 ;  /* 0x000000f815067225 */ /* 0x000fc600078e00fa */
[----:B------:R-:W-:Y:S01]  /*1790*/  STL.64 [R1+0x20], R250 ;  /* 0x000020fa01007387 */ /* 0x000fe20000100a00 */
[----:B------:R-:W-:Y:S02]  /*17a0*/  IMAD R0, R69, R248, R0 ;  /* 0x000000f845007224 */ /* 0x000fe400078e0200 */
[----:B------:R-:W-:Y:S01]  /*17b0*/  IMAD.MOV.U32 R71, RZ, RZ, R29 ;  /* 0x000000ffff477224 */ /* 0x000fe200078e001d */
[----:B------:R-:W-:Y:S01]  /*17c0*/  BAR.SYNC.DEFER_BLOCKING 0x0 ;  /* 0x0000000000007b1d */ /* 0x000fe20000010000 */
[----:B------:R-:W-:Y:S01]  /*17d0*/  IMAD.IADD R7, R7, 0x1, R0 ;  /* 0x0000000107077824 */ /* 0x000fe200078e0200 */
[----:B------:R-:W-:Y:S01]  /*17e0*/  @P0 LEA R2, P1, R231, R6, 0x4 ;  /* 0x00000006e7020211 */ /* 0x000fe200078220ff */
[----:B------:R-:W-:-:S03]  /*17f0*/  IMAD.MOV.U32 R70, RZ, RZ, R92 ;  /* 0x000000ffff467224 */ /* 0x000fc600078e005c */
[C---:B--23--:R-:W-:Y:S02]  /*1800*/  @P0 LEA R10, P5, R2.reuse, c[0x0][0x1c8], 0x1 ;  /* 0x00007200020a0a11 */ /* 0x04cfe400078a08ff */
[C---:B------:R-:W-:Y:S01]  /*1810*/  @P0 LEA.HI.X R5, R231.reuse, R7, R246, 0x4, P1 ;  /* 0x00000007e7050211 */ /* 0x040fe200008f24f6 */
[----:B------:R-:W-:Y:S03]  /*1820*/  STL.64 [R1+0x30], R70 ;  /* 0x0000304601007387 */ /* 0x000fe60000100a00 */
[----:B------:R-:W-:Y:S02]  /*1830*/  @P0 LEA.HI.X R11, R2, c[0x0][0x1cc], R5, 0x1, P5 ;  /* 0x00007300020b0a11 */ /* 0x000fe400028f0c05 */
[----:B------:R-:W-:Y:S01]  /*1840*/  ISETP.GE.AND P5, PT, R22, 0x31, PT ;  /* 0x000000311600780c */ /* 0x000fe20003fa6270 */
[----:B-1----:R-:W-:-:S05]  /*1850*/  IMAD.WIDE.U32 R8, R231, 0x20, RZ ;  /* 0x00000020e7087825 */ /* 0x002fca00078e00ff */
[C---:B------:R-:W-:Y:S02]  /*1860*/  @P6 IADD3 R0, P1, R6.reuse, R8, RZ ;  /* 0x0000000806006210 */ /* 0x040fe40007f3e0ff */
[C---:B------:R-:W-:Y:S02]  /*1870*/  @P4 LEA R8, P3, R6.reuse, c[0x0][0x1c8], 0x1 ;  /* 0x0000720006084a11 */ /* 0x040fe400078608ff */
[----:B------:R-:W-:Y:S02]  /*1880*/  @P6 IADD3.X R2, R7, R9, R12, P1, !PT ;  /* 0x0000000907026210 */ /* 0x000fe40000ffe40c */
[----:B------:R-:W-:Y:S02]  /*1890*/  @P4 LEA.HI.X R9, R6, c[0x0][0x1cc], R7, 0x1, P3 ;  /* 0x0000730006094a11 */ /* 0x000fe400018f0c07 */
[----:B------:R-:W-:Y:S02]  /*18a0*/  @P6 LEA R16, P1, R0, c[0x0][0x1c8], 0x1 ;  /* 0x0000720000106a11 */ /* 0x000fe400078208ff */
[C---:B------:R-:W-:Y:S01]  /*18b0*/  ISETP.GE.AND P3, PT, R22.reuse, 0x51, PT ;  /* 0x000000511600780c */ /* 0x040fe20003f66270 */
[----:B------:R-:W-:Y:S01]  /*18c0*/  @!PT LDS RZ, [RZ] ;  /* 0x00000000fffff984 */ /* 0x000fe20000000800 */
[----:B------:R-:W-:Y:S01]  /*18d0*/  @!PT LDS RZ, [RZ] ;  /* 0x00000000fffff984 */ /* 0x000fe20000000800 */
[----:B------:R-:W-:Y:S01]  /*18e0*/  @!PT LDS RZ, [RZ] ;  /* 0x00000000fffff984 */ /* 0x000fe20000000800 */
[----:B------:R1:W-:Y:S01]  /*18f0*/  @P4 LDGSTS.E.BYPASS.LTC128B.128 [R245+0x3900], [R8.64], !P2 ;  /* 0x0390000008f54fae */ /* 0x0003e2000d101d48 */
[----:B------:R-:W-:-:S02]  /*1900*/  ISETP.GE.AND P4, PT, R22, 0x41, PT ;  /* 0x000000411600780c */ /* 0x000fc40003f86270 */
[----:B------:R-:W-:Y:S01]  /*1910*/  @P6 LEA.HI.X R17, R0, c[0x0][0x1cc], R2, 0x1, P1 ;  /* 0x0000730000116a11 */ /* 0x000fe200008f0c02 */
[----:B------:R-:W-:Y:S01]  /*1920*/  @P5 IMAD R0, R246, 0x30, RZ ;  /* 0x00000030f6005824 */ /* 0x000fe200078e02ff */
[----:B------:R2:W-:Y:S01]  /*1930*/  @P0 LDGSTS.E.BYPASS.LTC128B.128 [R245+0x4100], [R10.64], !P2 ;  /* 0x041000000af50fae */ /* 0x0005e2000d101d48 */
[----:B------:R-:W-:-:S03]  /*1940*/  ISETP.GE.AND P1, PT, R22, 0x61, PT ;  /* 0x000000611600780c */ /* 0x000fc60003f26270 */
[----:B------:R3:W-:Y:S10]  /*1950*/  @P6 LDGSTS.E.BYPASS.LTC128B.128 [R245+0x4900], [R16.64], !P2 ;  /* 0x0490000010f56fae */ /* 0x0007f4000d101d48 */
[----:B------:R-:W-:-:S02]  /*1960*/  @P1 IMAD R5, R246, 0x60, RZ ;  /* 0x00000060f6051824 */ /* 0x000fc400078e02ff */
[----:B-1----:R-:W-:-:S04]  /*1970*/  @P5 IMAD.WIDE.U32 R8, R231, 0x30, R6 ;  /* 0x00000030e7085825 */ /* 0x002fc800078e0006 */
[----:B------:R-:W-:Y:S01]  /*1980*/  @P5 IMAD.IADD R0, R9, 0x1, R0 ;  /* 0x0000000109005824 */ /* 0x000fe200078e0200 */
[----:B------:R-:W-:Y:S01]  /*1990*/  @P5 LEA R14, P0, R8, c[0x0][0x1c8], 0x1 ;  /* 0x00007200080e5a11 */ /* 0x000fe200078008ff */
[----:B--2---:R-:W-:-:S03]  /*19a0*/  @P3 IMAD R10, R246, 0x50, RZ ;  /* 0x00000050f60a3824 */ /* 0x004fc600078e02ff */
[----:B------:R-:W-:Y:S01]  /*19b0*/  @P5 LEA.HI.X R15, R8, c[0x0][0x1cc], R0, 0x1, P0 ;  /* 0x00007300080f5a11 */ /* 0x000fe200000f0c00 */
[C---:B------:R-:W-:Y:S01]  /*19c0*/  @P3 IMAD.WIDE.U32 R8, R231.reuse, 0x50, R6 ;  /* 0x00000050e7083825 */ /* 0x040fe200078e0006 */
[----:B------:R-:W-:-:S03]  /*19d0*/  @P4 LEA R0, P0, R231, R6, 0x6 ;  /* 0x00000006e7004211 */ /* 0x000fc600078030ff */
[----:B------:R1:W-:Y:S01]  /*19e0*/  @P5 LDGSTS.E.BYPASS.LTC128B.128 [R245+0x5100], [R14.64], !P2 ;  /* 0x051000000ef55fae */ /* 0x0003e2000d101d48 */
[C---:B------:R-:W-:Y:S01]  /*19f0*/  @P4 LEA.HI.X R2, R231.reuse, R7, R246, 0x6, P0 ;  /* 0x00000007e7024211 */ /* 0x040fe200000f34f6 */
[----:B------:R-:W-:Y:S01]  /*1a00*/  @P1 IMAD.WIDE.U32 R6, R231, 0x60, R6 ;  /* 0x00000060e7061825 */ /* 0x000fe200078e0006 */
[----:B------:R-:W-:-:S04]  /*1a10*/  @P4 LEA R12, P0, R0, c[0x0][0x1c8], 0x1 ;  /* 0x00007200000c4a11 */ /* 0x000fc800078008ff */
[----:B------:R-:W-:Y:S01]  /*1a20*/  @P4 LEA.HI.X R13, R0, c[0x0][0x1cc], R2, 0x1, P0 ;  /* 0x00007300000d4a11 */ /* 0x000fe200000f0c02 */
[----:B------:R-:W-:Y:S01]  /*1a30*/  @P3 IMAD.IADD R0, R9, 0x1, R10 ;  /* 0x0000000109003824 */ /* 0x000fe200078e020a */
[C---:B------:R-:W-:Y:S02]  /*1a40*/  @P3 LEA R10, P0, R8.reuse, c[0x0][0x1c8], 0x1 ;  /* 0x00007200080a3a11 */ /* 0x040fe400078008ff */
[----:B------:R-:W-:Y:S01]  /*1a50*/  LEA.HI R2, R25, R18, RZ, 0x1 ;  /* 0x0000001219027211 */ /* 0x000fe200078f08ff */
[----:B------:R1:W-:Y:S01]  /*1a60*/  @P4 LDGSTS.E.BYPASS.LTC128B.128 [R245+0x5900], [R12.64], !P2 ;  /* 0x059000000cf54fae */ /* 0x0003e2000d101d48 */
[----:B------:R-:W-:Y:S01]  /*1a70*/  @P3 LEA.HI.X R11, R8, c[0x0][0x1cc], R0, 0x1, P0 ;  /* 0x00007300080b3a11 */ /* 0x000fe200000f0c00 */
[----:B------:R-:W-:Y:S01]  /*1a80*/  @P1 IMAD.IADD R0, R7, 0x1, R5 ;  /* 0x0000000107001824 */ /* 0x000fe200078e0205 */
[----:B------:R-:W-:Y:S02]  /*1a90*/  @P1 LEA R8, P0, R6, c[0x0][0x1c8], 0x1 ;  /* 0x0000720006081a11 */ /* 0x000fe400078008ff */
[----:B------:R-:W-:Y:S01]  /*1aa0*/  LOP3.LUT R2, R2, 0xfffffffe, RZ, 0xc0, !PT ;  /* 0xfffffffe02027812 */ /* 0x000fe200078ec0ff */
[----:B------:R2:W-:Y:S01]  /*1ab0*/  @P3 LDGSTS.E.BYPASS.LTC128B.128 [R245+0x6100], [R10.64], !P2 ;  /* 0x061000000af53fae */ /* 0x0005e2000d101d48 */
[----:B------:R-:W-:Y:S01]  /*1ac0*/  @P1 LEA.HI.X R9, R6, c[0x0][0x1cc], R0, 0x1, P0 ;  /* 0x0000730006091a11 */ /* 0x000fe200000f0c00 */
[C---:B------:R-:W-:Y:S01]  /*1ad0*/  IMAD.SHL.U32 R0, R68.reuse, 0x40, RZ ;  /* 0x0000004044007824 */ /* 0x040fe200078e00ff */
[----:B------:R-:W-:Y:S01]  /*1ae0*/  LOP3.LUT P0, RZ, R68, 0x2, RZ, 0xc0, !PT ;  /* 0x0000000244ff7812 */ /* 0x000fe2000780c0ff */
[----:B------:R-:W-:Y:S01]  /*1af0*/  IMAD.IADD R18, R18, 0x1, -R2 ;  /* 0x0000000112127824 */ /* 0x000fe200078e0a02 */
[----:B------:R-:W-:Y:S01]  /*1b00*/  ISETP.GE.AND P3, PT, R20, c[0x0][0x1d4], PT ;  /* 0x0000750014007a0c */ /* 0x000fe20003f66270 */
[----:B------:R4:W-:Y:S01]  /*1b10*/  @P1 LDGSTS.E.BYPASS.LTC128B.128 [R245+0x6900], [R8.64], !P2 ;  /* 0x0690000008f51fae */ /* 0x0009e2000d101d48 */
[----:B------:R-:W-:Y:S01]  /*1b20*/  IMAD.SHL.U32 R2, R23, 0x40, RZ ;  /* 0x0000004017027824 */ /* 0x000fe200078e00ff */
[----:B------:R-:W-:Y:S01]  /*1b30*/  LOP3.LUT R0, R0, 0x1c0, RZ, 0xc0, !PT ;  /* 0x000001c000007812 */ /* 0x000fe200078ec0ff */
[----:B------:R-:W-:Y:S01]  /*1b40*/  IMAD.SHL.U32 R5, R18, 0x8, RZ ;  /* 0x0000000812057824 */ /* 0x000fe200078e00ff */
[----:B------:R-:W0:Y:S01]  /*1b50*/  LDGDEPBAR ;  /* 0x00000000000079af */ /* 0x000e220000000000 */
[----:B------:R-:W-:-:S02]  /*1b60*/  ISETP.LT.OR P6, PT, R22, 0x1, P3 ;  /* 0x000000011600780c */ /* 0x000fc40001fc1670 */
[----:B------:R-:W-:Y:S02]  /*1b70*/  LOP3.LUT R2, R2, 0x1c0, RZ, 0xc0, !PT ;  /* 0x000001c002027812 */ /* 0x000fe400078ec0ff */
[----:B------:R-:W-:Y:S02]  /*1b80*/  SHF.R.U32.HI R6, RZ, 0x3, R0 ;  /* 0x00000003ff067819 */ /* 0x000fe40000011600 */
[----:B------:R-:W-:Y:S01]  /*1b90*/  LOP3.LUT R7, R2, 0x8, R5, 0xf8, !PT ;  /* 0x0000000802077812 */ /* 0x000fe200078ef805 */
[----:B------:R-:W-:Y:S01]  /*1ba0*/  IMAD.SHL.U32 R5, R24, 0x40, RZ ;  /* 0x0000004018057824 */ /* 0x000fe200078e00ff */
[----:B------:R-:W-:Y:S02]  /*1bb0*/  SHF.R.U32.HI R2, RZ, 0x3, R2 ;  /* 0x00000003ff027819 */ /* 0x000fe40000011602 */
[----:B------:R-:W-:Y:S02]  /*1bc0*/  ISETP.LT.OR P5, PT, R22, 0x11, P3 ;  /* 0x000000111600780c */ /* 0x000fe40001fa1670 */
[----:B------:R-:W-:-:S02]  /*1bd0*/  LOP3.LUT R141, R7, R2, RZ, 0x3c, !PT ;  /* 0x00000002078d7212 */ /* 0x000fc400078e3cff */
[----:B------:R-:W-:Y:S01]  /*1be0*/  LOP3.LUT R5, R5, 0xfffffe00, RZ, 0xc0, !PT ;  /* 0xfffffe0005057812 */ /* 0x000fe200078ec0ff */
[----:B----4-:R-:W-:Y:S01]  /*1bf0*/  IMAD.SHL.U32 R8, R19, 0x8, RZ ;  /* 0x0000000813087824 */ /* 0x010fe200078e00ff */
[----:B------:R-:W-:-:S04]  /*1c00*/  DEPBAR.LE SB0, 0x1 ;  /* 0x000080400000791a */ /* 0x000fc80000000000 */
[----:B------:R-:W-:-:S04]  /*1c10*/  DEPBAR.LE SB0, 0x0 ;  /* 0x000080000000791a */ /* 0x000fc80000000000 */
[----:B------:R-:W-:Y:S01]  /*1c20*/  LOP3.LUT R8, R0, 0x8, R8, 0xf8, !PT ;  /* 0x0000000800087812 */ /* 0x000fe200078ef808 */
[----:B------:R-:W-:-:S03]  /*1c30*/  IMAD.SHL.U32 R0, R228, 0x20, RZ ;  /* 0x00000020e4007824 */ /* 0x000fc600078e00ff */
[----:B------:R-:W-:Y:S02]  /*1c40*/  LOP3.LUT R6, R8, R6, RZ, 0x3c, !PT ;  /* 0x0000000608067212 */ /* 0x000fe400078e3cff */
[----:B------:R-:W-:-:S03]  /*1c50*/  LOP3.LUT R2, R0, 0x7ffffc00, RZ, 0xc0, !PT ;  /* 0x7ffffc0000027812 */ /* 0x000fc600078ec0ff */
[----:B------:R-:W-:Y:S01]  /*1c60*/  IMAD R0, R18, 0x200, R6 ;  /* 0x0000020012007824 */ /* 0x000fe200078e0206 */
[----:B------:R-:W-:Y:S01]  /*1c70*/  IADD3 R2, R141, R5, R2 ;  /* 0x000000058d027210 */ /* 0x000fe20007ffe002 */
[----:B------:R-:W-:-:S04]  /*1c80*/  IMAD.WIDE.U32 R6, R21, c[0x0][0x208], RZ ;  /* 0x0000820015067a25 */ /* 0x000fc800078e00ff */
[----:B------:R-:W-:Y:S01]  /*1c90*/  IMAD.SHL.U32 R143, R0, 0x2, RZ ;  /* 0x00000002008f7824 */ /* 0x000fe200078e00ff */
[----:B------:R-:W-:Y:S01]  /*1ca0*/  BAR.SYNC.DEFER_BLOCKING 0x0 ;  /* 0x0000000000007b1d */ /* 0x000fe20000010000 */
[----:B------:R-:W-:-:S03]  /*1cb0*/  IMAD.SHL.U32 R234, R2, 0x2, RZ ;  /* 0x0000000202ea7824 */ /* 0x000fc600078e00ff */
[----:B------:R-:W-:Y:S01]  /*1cc0*/  IADD3 R0, R143, 0x3900, RZ ;  /* 0x000039008f007810 */ /* 0x000fe20007ffe0ff */
[--C-:B------:R-:W-:Y:S01]  /*1cd0*/  IMAD R237, R3, 0x2, R234.reuse ;  /* 0x0000000203ed7824 */ /* 0x100fe200078e02ea */
[----:B------:R-:W-:Y:S01]  /*1ce0*/  IADD3 R238, R143, 0x3920, RZ ;  /* 0x000039208fee7810 */ /* 0x000fe20007ffe0ff */
[----:B------:R-:W-:Y:S01]  /*1cf0*/  IMAD R235, R4, 0x2, R234 ;  /* 0x0000000204eb7824 */ /* 0x000fe200078e02ea */
[----:B------:R-:W-:Y:S01]  /*1d00*/  @P0 IADD3 R238, R0, -0x20, RZ ;  /* 0xffffffe000ee0810 */ /* 0x000fe20007ffe0ff */
[----:B------:R-:W-:Y:S02]  /*1d10*/  IMAD R0, R69, c[0x0][0x208], RZ ;  /* 0x0000820045007a24 */ /* 0x000fe400078e02ff */
[----:B------:R-:W-:Y:S01]  /*1d20*/  IMAD R236, R3, 0x2, R235 ;  /* 0x0000000203ec7824 */ /* 0x000fe200078e02eb */
[C---:B------:R-:W-:Y:S01]  /*1d30*/  IADD3 R244, R238.reuse, 0x800, RZ ;  /* 0x00000800eef47810 */ /* 0x040fe20007ffe0ff */
[----:B------:R-:W-:Y:S01]  /*1d40*/  IMAD R0, R21, c[0x0][0x20c], R0 ;  /* 0x0000830015007a24 */ /* 0x000fe200078e0200 */
[----:B------:R-:W-:-:S02]  /*1d50*/  IADD3 R243, R238, 0x1000, RZ ;  /* 0x00001000eef37810 */ /* 0x000fc40007ffe0ff */
[C---:B------:R-:W-:Y:S01]  /*1d60*/  IADD3 R242, R238.reuse, 0x1800, RZ ;  /* 0x00001800eef27810 */ /* 0x040fe20007ffe0ff */
[----:B------:R-:W-:Y:S01]  /*1d70*/  IMAD.IADD R0, R7, 0x1, R0 ;  /* 0x0000000107007824 */ /* 0x000fe200078e0200 */
[C---:B------:R-:W-:Y:S02]  /*1d80*/  IADD3 R241, R238.reuse, 0x2000, RZ ;  /* 0x00002000eef17810 */ /* 0x040fe40007ffe0ff */
[----:B------:R-:W-:Y:S01]  /*1d90*/  IADD3 R240, R238, 0x2800, RZ ;  /* 0x00002800eef07810 */ /* 0x000fe20007ffe0ff */
[----:B------:R-:W-:Y:S01]  /*1da0*/  IMAD R0, R0, 0x70, RZ ;  /* 0x0000007000007824 */ /* 0x000fe200078e02ff */
[----:B------:R-:W-:Y:S01]  /*1db0*/  IADD3 R239, R238, 0x3000, RZ ;  /* 0x00003000eeef7810 */ /* 0x000fe20007ffe0ff */
[----:B--2---:R-:W-:Y:S04]  /*1dc0*/  LDSM.16.M88.4 R8, [R234+0x9100] ;  /* 0x00910000ea08783b */ /* 0x004fe80000000200 */
[----:B------:R-:W2:Y:S04]  /*1dd0*/  LDSM.16.M88.4 R28, [R143+0x3900] ;  /* 0x003900008f1c783b */ /* 0x000ea80000000200 */
[----:B------:R-:W4:Y:S04]  /*1de0*/  LDSM.16.M88.4 R24, [R143+0x4100] ;  /* 0x004100008f18783b */ /* 0x000f280000000200 */
[----:B---3--:R-:W3:Y:S04]  /*1df0*/  LDSM.16.M88.4 R16, [R143+0x4900] ;  /* 0x004900008f10783b */ /* 0x008ee80000000200 */
[----:B------:R-:W5:Y:S04]  /*1e00*/  LDSM.16.M88.4 R32, [R143+0x5100] ;  /* 0x005100008f20783b */ /* 0x000f680000000200 */
[----:B------:R-:W3:Y:S04]  /*1e10*/  LDSM.16.M88.4 R36, [R143+0x5900] ;  /* 0x005900008f24783b */ /* 0x000ee80000000200 */
[----:B------:R-:W5:Y:S04]  /*1e20*/  LDSM.16.M88.4 R44, [R143+0x6100] ;  /* 0x006100008f2c783b */ /* 0x000f680000000200 */
[----:B------:R-:W5:Y:S04]  /*1e30*/  LDSM.16.M88.4 R40, [R143+0x6900] ;  /* 0x006900008f28783b */ /* 0x000f680000000200 */
[----:B-1----:R-:W1:Y:S04]  /*1e40*/  LDSM.16.M88.4 R12, [R234+0x7100] ;  /* 0x00710000ea0c783b */ /* 0x002e680000000200 */
[----:B------:R-:W-:Y:S04]  /*1e50*/  LDSM.16.M88.4 R52, [R238+0x800] ;  /* 0x00080000ee34783b */ /* 0x000fe80000000200 */
[----:B------:R-:W-:Y:S01]  /*1e60*/  LDSM.16.M88.4 R48, [R238+0x1000] ;  /* 0x00100000ee30783b */ /* 0x000fe20000000200 */
[C---:B--2---:R-:W-:Y:S03]  /*1e70*/  HMMA.16816.F32.BF16 R60, R8.reuse, R28, RZ ;  /* 0x0000001c083c723c */ /* 0x044fe600000418ff */
[----:B------:R-:W-:Y:S05]  /*1e80*/  LDSM.16.M88.4 R56, [R238] ;  /* 0x00000000ee38783b */ /* 0x000fea0000000200 */
[C---:B----4-:R-:W-:Y:S08]  /*1e90*/  HMMA.16816.F32.BF16 R64, R8.reuse, R24, RZ ;  /* 0x000000180840723c */ /* 0x050ff000000418ff */
[C---:B---3--:R-:W-:Y:S08]  /*1ea0*/  HMMA.16816.F32.BF16 R72, R8.reuse, R16, RZ ;  /* 0x000000100848723c */ /* 0x048ff000000418ff */
[C---:B-----5:R-:W-:Y:S08]  /*1eb0*/  HMMA.16816.F32.BF16 R76, R8.reuse, R32, RZ ;  /* 0x00000020084c723c */ /* 0x060ff000000418ff */
        /* <DEDUP_REMOVED lines=9> */
[----:B------:R-:W-:Y:S07]  /*1f50*/  HMMA.16816.F32.BF16 R188, R8, R42, RZ ;  /* 0x0000002a08bc723c */ /* 0x000fee00000418ff */
[----:B------:R-:W-:Y:S01]  /*1f60*/  IMAD.WIDE.U32 R8, R6, 0x70, R70 ;  /* 0x0000007006087825 */ /* 0x000fe200078e0046 */
[----:B-1----:R-:W-:Y:S03]  /*1f70*/  HMMA.16816.F32.BF16 R184, R12, R28, RZ ;  /* 0x0000001c0cb8723c */ /* 0x002fe600000418ff */
[----:B------:R-:W-:Y:S01]  /*1f80*/  IMAD.IADD R0, R9, 0x1, R0 ;  /* 0x0000000109007824 */ /* 0x000fe200078e0200 */
[----:B------:R-:W-:-:S04]  /*1f90*/  LEA R6, P1, R8, c[0x0][0x1f8], 0x1 ;  /* 0x00007e0008067a11 */ /* 0x000fc800078208ff */
[C---:B------:R-:W-:Y:S01]  /*1fa0*/  HMMA.16816.F32.BF16 R180, R12.reuse, R30, RZ ;  /* 0x0000001e0cb4723c */ /* 0x040fe200000418ff */
[----:B------:R-:W-:Y:S01]  /*1fb0*/  LDSM.16.M88.4 R28, [R238+0x2800] ;  /* 0x00280000ee1c783b */ /* 0x000fe20000000200 */
[----:B------:R-:W-:Y:S02]  /*1fc0*/  IADD3 R20, P0, R6, UR7, RZ ;  /* 0x0000000706147c10 */ /* 0x000fe4000ff1e0ff */
[----:B------:R-:W-:Y:S01]  /*1fd0*/  LEA.HI.X R7, R8, c[0x0][0x1fc], R0, 0x1, P1 ;  /* 0x00007f0008077a11 */ /* 0x000fe200008f0c00 */
[----:B------:R-:W-:Y:S01]  /*1fe0*/  IMAD.MOV.U32 R0, RZ, RZ, 0x40 ;  /* 0x00000040ff007424 */ /* 0x000fe200078e00ff */
[----:B------:R-:W-:Y:S01]  /*1ff0*/  LDSM.16.M88.4 R8, [R237+0x7100] ;  /* 0x00710000ed08783b */ /* 0x000fe20000000200 */
[----:B------:R-:W-:Y:S01]  /*2000*/  LOP3.LUT P1, RZ, R68, 0x4, RZ, 0xc0, !PT ;  /* 0x0000000444ff7812 */ /* 0x000fe2000782c0ff */
[----:B------:R-:W-:Y:S01]  /*2010*/  HMMA.16816.F32.BF16 R148, R12, R16, RZ ;  /* 0x000000100c94723c */ /* 0x000fe200000418ff */
[----:B------:R-:W-:Y:S02]  /*2020*/  IADD3.X R21, R7, UR5, RZ, P0, !PT ;  /* 0x0000000507157c10 */ /* 0x000fe400087fe4ff */
[----:B------:R-:W-:-:S02]  /*2030*/  ISETP.LT.OR P0, PT, R22, 0x21, P3 ;  /* 0x000000211600780c */ /* 0x000fc40001f01670 */
[----:B------:R-:W-:-:S03]  /*2040*/  SEL R0, R0, 0xffffffc0, !P1 ;  /* 0xffffffc000007807 */ /* 0x000fc60004800000 */
[----:B------:R-:W-:Y:S01]  /*2050*/  HMMA.16816.F32.BF16 R172, R12, R18, RZ ;  /* 0x000000120cac723c */ /* 0x000fe200000418ff */
[----:B------:R-:W1:Y:S01]  /*2060*/  LDSM.16.M88.4 R16, [R237+0x9100] ;  /* 0x00910000ed10783b */ /* 0x000e620000000200 */
[----:B------:R-:W-:Y:S02]  /*2070*/  IMAD.IADD R233, R143, 0x1, R0 ;  /* 0x000000018fe97824 */ /* 0x000fe400078e0200 */
[----:B------:R-:W-:Y:S01]  /*2080*/  IMAD.IADD R232, R0, 0x1, R238 ;  /* 0x0000000100e87824 */ /* 0x000fe200078e02ee */
[----:B------:R-:W-:-:S03]  /*2090*/  LOP3.LUT R0, R141, R5, RZ, 0xfc, !PT ;  /* 0x000000058d007212 */ /* 0x000fc600078efcff */
[C---:B------:R-:W-:Y:S08]  /*20a0*/  HMMA.16816.F32.BF16 R144, R12.reuse, R32, RZ ;  /* 0x000000200c90723c */ /* 0x040ff000000418ff */
[C---:B------:R-:W-:Y:S01]  /*20b0*/  HMMA.16816.F32.BF16 R168, R12.reuse, R34, RZ ;  /* 0x000000220ca8723c */ /* 0x040fe200000418ff */
[----:B------:R-:W2:Y:S07]  /*20c0*/  LDSM.16.M88.4 R32, [R238+0x2000] ;  /* 0x00200000ee20783b */ /* 0x000eae0000000200 */
[C---:B------:R-:W-:Y:S08]  /*20d0*/  HMMA.16816.F32.BF16 R156, R12.reuse, R24, RZ ;  /* 0x000000180c9c723c */ /* 0x040ff000000418ff */
[C---:B------:R-:W-:Y:S01]  /*20e0*/  HMMA.16816.F32.BF16 R176, R12.reuse, R26, RZ ;  /* 0x0000001a0cb0723c */ /* 0x040fe200000418ff */
[----:B------:R-:W-:Y:S07]  /*20f0*/  LDSM.16.M88.4 R24, [R238+0x3000] ;  /* 0x00300000ee18783b */ /* 0x000fee0000000200 */
[C---:B------:R-:W-:Y:S08]  /*2100*/  HMMA.16816.F32.BF16 R136, R12.reuse, R36, RZ ;  /* 0x000000240c88723c */ /* 0x040ff000000418ff */
[----:B------:R-:W-:Y:S01]  /*2110*/  HMMA.16816.F32.BF16 R160, R12, R38, RZ ;  /* 0x000000260ca0723c */ /* 0x000fe200000418ff */
[----:B------:R-:W3:Y:S04]  /*2120*/  LDSM.16.M88.4 R36, [R238+0x1800] ;  /* 0x00180000ee24783b */ /* 0x000ee80000000200 */
[----:B------:R-:W-:Y:S01]  /*2130*/  @!PT LDS RZ, [RZ] ;  /* 0x00000000fffff984 */ /* 0x000fe20000000800 */
[----:B------:R-:W-:Y:S01]  /*2140*/  @!PT LDS RZ, [RZ] ;  /* 0x00000000fffff984 */ /* 0x000fe20000000800 */
[----:B------:R-:W-:Y:S01]  /*2150*/  @!PT LDS RZ, [RZ] ;  /* 0x00000000fffff984 */ /* 0x000fe20000000800 */
[----:B------:R4:W-:Y:S01]  /*2160*/  LDGSTS.E.BYPASS.LTC128B.128 [R245+0x100], [R6.64], !P6 ;  /* 0x0010000006f57fae */ /* 0x0009e2000f101d48 */
[----:B------:R-:W-:-:S02]  /*2170*/  ISETP.LT.OR P6, PT, R22, 0x31, P3 ;  /* 0x000000311600780c */ /* 0x000fc40001fc1670 */
[----:B------:R-:W-:Y:S01]  /*2180*/  HMMA.16816.F32.BF16 R128, R12, R44, RZ ;  /* 0x0000002c0c80723c */ /* 0x000fe200000418ff */
[----:B------:R5:W-:Y:S01]  /*2190*/  LDGSTS.E.BYPASS.LTC128B.128 [R245+0x900], [R20.64], !P5 ;  /* 0x0090000014f57fae */ /* 0x000be2000e901d48 */
[----:B------:R-:W-:-:S06]  /*21a0*/  ISETP.LT.OR P5, PT, R22, 0x41, P3 ;  /* 0x000000411600780c */ /* 0x000fcc0001fa1670 */
[C---:B------:R-:W-:Y:S08]  /*21b0*/  HMMA.16816.F32.BF16 R152, R12.reuse, R46, RZ ;  /* 0x0000002e0c98723c */ /* 0x040ff000000418ff */
[C---:B------:R-:W-:Y:S08]  /*21c0*/  HMMA.16816.F32.BF16 R124, R12.reuse, R40, RZ ;  /* 0x000000280c7c723c */ /* 0x040ff000000418ff */
[----:B------:R-:W-:Y:S07]  /*21d0*/  HMMA.16816.F32.BF16 R132, R12, R42, RZ ;  /* 0x0000002a0c84723c */ /* 0x000fee00000418ff */
[----:B------:R-:W-:Y:S01]  /*21e0*/  IADD3 R12, P4, R20, UR7, RZ ;  /* 0x00000007140c7c10 */ /* 0x000fe2000ff9e0ff */
[----:B-1----:R-:W-:Y:S03]  /*21f0*/  HMMA.16816.F32.BF16 R44, R16, R28, R84 ;  /* 0x0000001c102c723c */ /* 0x002fe60000041854 */
[----:B------:R-:W-:-:S02]  /*2200*/  IADD3.X R13, R21, UR5, RZ, P4, !PT ;  /* 0x00000005150d7c10 */ /* 0x000fc4000a7fe4ff */
[----:B------:R-:W-:-:S03]  /*2210*/  IADD3 R14, P4, R12, UR7, RZ ;  /* 0x000000070c0e7c10 */ /* 0x000fc6000ff9e0ff */
[----:B------:R1:W-:Y:S01]  /*2220*/  LDGSTS.E.BYPASS.LTC128B.128 [R245+0x1100], [R12.64], !P0 ;  /* 0x011000000cf57fae */ /* 0x0003e2000c101d48 */
[----:B------:R-:W-:Y:S01]  /*2230*/  IADD3.X R15, R13, UR5, RZ, P4, !PT ;  /* 0x000000050d0f7c10 */ /* 0x000fe2000a7fe4ff */
[----:B--2---:R-:W-:Y:S01]  /*2240*/  HMMA.16816.F32.BF16 R40, R16, R32, R80 ;  /* 0x000000201028723c */ /* 0x004fe20000041850 */
[----:B----4-:R-:W-:-:S03]  /*2250*/  IADD3 R6, P4, R14, UR7, RZ ;  /* 0x000000070e067c10 */ /* 0x010fc6000ff9e0ff */
[----:B------:R2:W-:Y:S01]  /*2260*/  LDGSTS.E.BYPASS.LTC128B.128 [R245+0x1900], [R14.64], !P6 ;  /* 0x019000000ef57fae */ /* 0x0005e2000f101d48 */
[----:B------:R-:W-:Y:S02]  /*2270*/  IADD3.X R7, R15, UR5, RZ, P4, !PT ;  /* 0x000000050f077c10 */ /* 0x000fe4000a7fe4ff */
[C---:B------:R-:W-:Y:S01]  /*2280*/  ISETP.LT.OR P4, PT, R22.reuse, 0x51, P3 ;  /* 0x000000511600780c */ /* 0x040fe20001f81670 */
[C---:B------:R-:W-:Y:S01]  /*2290*/  HMMA.16816.F32.BF16 R100, R16.reuse, R48, R72 ;  /* 0x000000301064723c */ /* 0x040fe20000041848 */
[----:B------:R-:W-:Y:S01]  /*22a0*/  ISETP.LT.OR P3, PT, R22, 0x61, P3 ;  /* 0x000000611600780c */ /* 0x000fe20001f61670 */
[----:B------:R4:W-:Y:S06]  /*22b0*/  LDGSTS.E.BYPASS.LTC128B.128 [R245+0x2100], [R6.64], !P5 ;  /* 0x0210000006f57fae */ /* 0x0009ec000e901d48 */
[C---:B---3--:R-:W-:Y:S08]  /*22c0*/  HMMA.16816.F32.BF16 R92, R16.reuse, R36, R76 ;  /* 0x00000024105c723c */ /* 0x048ff0000004184c */
[----:B------:R-:W-:Y:S01]  /*22d0*/  HMMA.16816.F32.BF16 R220, R16, R54, R108 ;  /* 0x0000003610dc723c */ /* 0x000fe2000004186c */
[----:B-1----:R-:W-:-:S04]  /*22e0*/  IADD3 R12, P0, R6, UR7, RZ ;  /* 0x00000007060c7c10 */ /* 0x002fc8000ff1e0ff */
[----:B------:R-:W-:Y:S02]  /*22f0*/  IADD3.X R13, R7, UR5, RZ, P0, !PT ;  /* 0x00000005070d7c10 */ /* 0x000fe400087fe4ff */
[----:B--2---:R-:W-:Y:S01]  /*2300*/  IADD3 R14, P0, R12, UR7, RZ ;  /* 0x000000070c0e7c10 */ /* 0x004fe2000ff1e0ff */
[----:B------:R-:W-:Y:S02]  /*2310*/  HMMA.16816.F32.BF16 R116, R16, R56, R60 ;  /* 0x000000381074723c */ /* 0x000fe4000004183c */
[----:B------:R1:W-:Y:S01]  /*2320*/  LDGSTS.E.BYPASS.LTC128B.128 [R245+0x2900], [R12.64], !P4 ;  /* 0x029000000cf57fae */ /* 0x0003e2000e101d48 */
[----:B------:R-:W-:Y:S02]  /*2330*/  IADD3.X R15, R13, UR5, RZ, P0, !PT ;  /* 0x000000050d0f7c10 */ /* 0x000fe400087fe4ff */
[----:B------:R-:W-:-:S03]  /*2340*/  ISETP.GE.AND P0, PT, R140, 0x71, PT ;  /* 0x000000718c00780c */ /* 0x000fc60003f06270 */
[----:B------:R1:W-:Y:S01]  /*2350*/  LDGSTS.E.BYPASS.LTC128B.128 [R245+0x3100], [R14.64], !P3 ;  /* 0x031000000ef57fae */ /* 0x0003e2000d901d48 */
[C---:B------:R-:W-:Y:S03]  /*2360*/  HMMA.16816.F32.BF16 R104, R16.reuse, R52, R64 ;  /* 0x000000341068723c */ /* 0x040fe60000041840 */
[----:B-----5:R-:W-:Y:S04]  /*2370*/  LDSM.16.M88.4 R20, [R235+0x9100] ;  /* 0x00910000eb14783b */ /* 0x020fe80000000200 */
[----:B------:R-:W2:Y:S01]  /*2380*/  LDSM.16.M88.4 R84, [R233+0x5900] ;  /* 0x00590000e954783b */ /* 0x000ea20000000200 */
[C---:B------:R-:W-:Y:S03]  /*2390*/  HMMA.16816.F32.BF16 R88, R16.reuse, R24, R88 ;  /* 0x000000181058723c */ /* 0x040fe60000041858 */
[----:B------:R-:W3:Y:S04]  /*23a0*/  LDSM.16.M88.4 R80, [R233+0x6100] ;  /* 0x00610000e950783b */ /* 0x000ee80000000200 */
[----:B------:R-:W5:Y:S01]  /*23b0*/  LDSM.16.M88.4 R72, [R233+0x5100] ;  /* 0x00510000e948783b */ /* 0x000f620000000200 */
[C---:B------:R-:W-:Y:S03]  /*23c0*/  HMMA.16816.F32.BF16 R96, R16.reuse, R58, R96 ;  /* 0x0000003a1060723c */ /* 0x040fe60000041860 */
[----:B------:R-:W2:Y:S04]  /*23d0*/  LDSM.16.M88.4 R76, [R233+0x6900] ;  /* 0x00690000e94c783b */ /* 0x000ea80000000200 */
[----:B------:R-:W2:Y:S01]  /*23e0*/  LDSM.16.M88.4 R64, [R233+0x3900] ;  /* 0x00390000e940783b */ /* 0x000ea20000000200 */
[C---:B------:R-:W-:Y:S03]  /*23f0*/  HMMA.16816.F32.BF16 R112, R16.reuse, R50, R112 ;  /* 0x000000321070723c */ /* 0x040fe60000041870 */
[----:B------:R-:W2:Y:S04]  /*2400*/  LDSM.16.M88.4 R60, [R233+0x4100] ;  /* 0x00410000e93c783b */ /* 0x000ea80000000200 */
[----:B------:R-:W2:Y:S01]  /*2410*/  LDSM.16.M88.4 R68, [R233+0x4900] ;  /* 0x00490000e944783b */ /* 0x000ea20000000200 */
[C---:B------:R-:W-:Y:S03]  /*2420*/  HMMA.16816.F32.BF16 R108, R16.reuse, R38, R120 ;  /* 0x00000026106c723c */ /* 0x040fe60000041878 */
[----:B-1----:R-:W-:Y:S04]  /*2430*/  LDSM.16.M88.4 R12, [R236+0x7100] ;  /* 0x00710000ec0c783b */ /* 0x002fe80000000200 */
[----:B------:R-:W0:Y:S01]  /*2440*/  LDGDEPBAR ;  /* 0x00000000000079af */ /* 0x000e220000000000 */
[C---:B------:R-:W-:Y:S08]  /*2450*/  HMMA.16816.F32.BF16 R204, R16.reuse, R34, R164 ;  /* 0x0000002210cc723c */ /* 0x040ff000000418a4 */
[C---:B------:R-:W-:Y:S08]  /*2460*/  HMMA.16816.F32.BF16 R200, R16.reuse, R30, R192 ;  /* 0x0000001e10c8723c */ /* 0x040ff000000418c0 */
[----:B------:R-:W-:Y:S01]  /*2470*/  HMMA.16816.F32.BF16 R188, R16, R26, R188 ;  /* 0x0000001a10bc723c */ /* 0x000fe200000418bc */
[----:B------:R-:W1:Y:S07]  /*2480*/  LDSM.16.M88.4 R16, [R235+0x7100] ;  /* 0x00710000eb10783b */ /* 0x000e6e0000000200 */
        /* <DEDUP_REMOVED lines=8> */
[C---:B------:R-:W-:Y:S01]  /*2510*/  HMMA.16816.F32.BF16 R128, R8.reuse, R50, R172 ;  /* 0x000000320880723c */ /* 0x040fe200000418ac */
[----:B------:R-:W-:Y:S07]  /*2520*/  LDSM.16.M88.4 R48, [R232] ;  /* 0x00000000e830783b */ /* 0x000fee0000000200 */
[C---:B------:R-:W-:Y:S01]  /*2530*/  HMMA.16816.F32.BF16 R136, R8.reuse, R38, R168 ;  /* 0x000000260888723c */ /* 0x040fe200000418a8 */
[----:B------:R-:W-:Y:S07]  /*2540*/  LDSM.16.M88.4 R36, [R232+0x1800] ;  /* 0x00180000e824783b */ /* 0x000fee0000000200 */
[C---:B------:R-:W-:Y:S08]  /*2550*/  HMMA.16816.F32.BF16 R224, R8.reuse, R24, R124 ;  /* 0x0000001808e0723c */ /* 0x040ff0000004187c */
[C---:B------:R-:W-:Y:S01]  /*2560*/  HMMA.16816.F32.BF16 R168, R8.reuse, R34, R160 ;  /* 0x0000002208a8723c */ /* 0x040fe200000418a0 */
[----:B------:R-:W-:Y:S07]  /*2570*/  LDSM.16.M88.4 R32, [R232+0x2000] ;  /* 0x00200000e820783b */ /* 0x000fee0000000200 */
[C---:B------:R-:W-:Y:S01]  /*2580*/  HMMA.16816.F32.BF16 R172, R8.reuse, R30, R152 ;  /* 0x0000001e08ac723c */ /* 0x040fe20000041898 */
[----:B------:R-:W-:Y:S07]  /*2590*/  LDSM.16.M88.4 R28, [R232+0x2800] ;  /* 0x00280000e81c783b */ /* 0x000fee0000000200 */
[----:B------:R-:W-:Y:S01]  /*25a0*/  HMMA.16816.F32.BF16 R164, R8, R26, R132 ;  /* 0x0000001a08a4723c */ /* 0x000fe20000041884 */
[----:B------:R-:W1:Y:S04]  /*25b0*/  LDSM.16.M88.4 R8, [R236+0x9100] ;  /* 0x00910000ec08783b */ /* 0x000e680000000200 */
[----:B------:R-:W-:Y:S03]  /*25c0*/  LDSM.16.M88.4 R24, [R232+0x3000] ;  /* 0x00300000e818783b */ /* 0x000fe60000000200 */
[C---:B--2---:R-:W-:Y:S01]  /*25d0*/  HMMA.16816.F32.BF16 R144, R20.reuse, R84, R40 ;  /* 0x000000541490723c */ /* 0x044fe20000041828 */
[----:B------:R-:W2:Y:S07]  /*25e0*/  LDSM.16.M88.4 R40, [R232+0x1000] ;  /* 0x00100000e828783b */ /* 0x000eae0000000200 */
[----:B---3--:R-:W-:Y:S01]  /*25f0*/  HMMA.16816.F32.BF16 R132, R20, R80, R44 ;  /* 0x000000501484723c */ /* 0x008fe2000004182c */
[----:B------:R-:W3:Y:S01]  /*2600*/  LDSM.16.M88.4 R44, [R232+0x800] ;  /* 0x00080000e82c783b */ /* 0x000ee20000000200 */
[----:B------:R-:W-:-:S06]  /*2610*/  DEPBAR.LE SB0, 0x0 ;  /* 0x000080000000791a */ /* 0x000fcc0000000000 */
[C---:B-----5:R-:W-:Y:S08]  /*2620*/  HMMA.16816.F32.BF16 R148, R20.reuse, R72, R92 ;  /* 0x000000481494723c */ /* 0x060ff0000004185c */
[C---:B------:R-:W-:Y:S08]  /*2630*/  HMMA.16816.F32.BF16 R124, R20.reuse, R76, R88 ;  /* 0x0000004c147c723c */ /* 0x040ff00000041858 */
[C---:B------:R-:W-:Y:S08]  /*2640*/  HMMA.16816.F32.BF16 R160, R20.reuse, R64, R116 ;  /* 0x0000004014a0723c */ /* 0x040ff00000041874 */
[C---:B------:R-:W-:Y:S08]  /*2650*/  HMMA.16816.F32.BF16 R156, R20.reuse, R60, R104 ;  /* 0x0000003c149c723c */ /* 0x040ff00000041868 */
[C---:B------:R-:W-:Y:S08]  /*2660*/  HMMA.16816.F32.BF16 R152, R20.reuse, R68, R100 ;  /* 0x000000441498723c */ /* 0x040ff00000041864 */
[----:B------:R-:W-:Y:S08]  /*2670*/  HMMA.16816.F32.BF16 R120, R20, R66, R96 ;  /* 0x000000421478723c */ /* 0x000ff00000041860 */
[C---:B-1----:R-:W-:Y:S08]  /*2680*/  HMMA.16816.F32.BF16 R92, R16.reuse, R64, R184 ;  /* 0x00000040105c723c */ /* 0x042ff000000418b8 */
        /* <DEDUP_REMOVED lines=23> */
[C---:B--2---:R-:W-:Y:S08]  /*2800*/  HMMA.16816.F32.BF16 R152, R8.reuse, R40, R152 ;  /* 0x000000280898723c */ /* 0x044ff00000041898 */
        /* <DEDUP_REMOVED lines=8> */
[----:B------:R-:W-:Y:S08]  /*2890*/  HMMA.16816.F32.BF16 R16, R12, R32, R68 ;  /* 0x000000200c10723c */ /* 0x000ff00000041844 */
[C---:B---3--:R-:W-:Y:S08]  /*28a0*/  HMMA.16816.F32.BF16 R156, R8.reuse, R44, R156 ;  /* 0x0000002c089c723c */ /* 0x048ff0000004189c */
        /* <DEDUP_REMOVED lines=15> */
[----:B----4-:R-:W-:Y:S01]  /*29a0*/  IADD3 R2, R247, -0x2, RZ ;  /* 0xfffffffef7027810 */ /* 0x010fe20007ffe0ff */
        /* <DEDUP_REMOVED lines=9> */
[----:B------:R-:W-:Y:S02]  /*2a40*/  LEA.HI.X R7, R8, c[0x0][0x1cc], R2, 0x1, P1 ;  /* 0x0000730008077a11 */ /* 0x000fe400008f0c02 */
[----:B------:R-:W-:-:S03]  /*2a50*/  IADD3 R12, P1, R14, R24, RZ ;  /* 0x000000180e0c7210 */ /* 0x000fc60007f3e0ff */
[----:B------:R-:W-:Y:S01]  /*2a60*/  IMAD.X R15, R5, 0x1, R7, P3 ;  /* 0x00000001050f7824 */ /* 0x000fe200018e0607 */
[-C--:B------:R-:W-:Y:S01]  /*2a70*/  IADD3 R10, P3, R12, R24.reuse, RZ ;  /* 0x000000180c0a7210 */ /* 0x080fe20007f7e0ff */
[----:B------:R-:W-:Y:S01]  /*2a80*/  @!PT LDS RZ, [RZ] ;  /* 0x00000000fffff984 */ /* 0x000fe20000000800 */
[----:B------:R-:W-:Y:S01]  /*2a90*/  @!PT LDS RZ, [RZ] ;  /* 0x00000000fffff984 */ /* 0x000fe20000000800 */
[----:B------:R-:W-:Y:S01]  /*2aa0*/  @!PT LDS RZ, [RZ] ;  /* 0x00000000fffff984 */ /* 0x000fe20000000800 */
[----:B------:R1:W-:Y:S02]  /*2ab0*/  LDGSTS.E.BYPASS.LTC128B.128 [R245+0x3900], [R6.64], !P2 ;  /* 0x0390000006f57fae */ /* 0x0003e4000d101d48 */
[--C-:B------:R-:W-:Y:S01]  /*2ac0*/  IMAD.X R13, R15, 0x1, R5.reuse, P1 ;  /* 0x000000010f0d7824 */ /* 0x100fe200008e0605 */
[----:B------:R-:W-:Y:S01]  /*2ad0*/  IADD3 R8, P1, R10, R24, RZ ;  /* 0x000000180a087210 */ /* 0x000fe20007f3e0ff */
[----:B------:R2:W-:Y:S02]  /*2ae0*/  LDGSTS.E.BYPASS.LTC128B.128 [R245+0x4100], [R14.64], !P2 ;  /* 0x041000000ef57fae */ /* 0x0005e4000d101d48 */
[--C-:B------:R-:W-:Y:S02]  /*2af0*/  IMAD.X R11, R13, 0x1, R5.reuse, P3 ;  /* 0x000000010d0b7824 */ /* 0x100fe400018e0605 */
[----:B------:R3:W-:Y:S02]  /*2b00*/  LDGSTS.E.BYPASS.LTC128B.128 [R245+0x4900], [R12.64], !P2 ;  /* 0x049000000cf57fae */ /* 0x0007e4000d101d48 */
[----:B------:R-:W-:-:S02]  /*2b10*/  IMAD.X R9, R11, 0x1, R5, P1 ;  /* 0x000000010b097824 */ /* 0x000fc400008e0605 */
[----:B------:R3:W-:Y:S04]  /*2b20*/  LDGSTS.E.BYPASS.LTC128B.128 [R245+0x5100], [R10.64], !P2 ;  /* 0x051000000af57fae */ /* 0x0007e8000d101d48 */
[----:B------:R3:W-:Y:S01]  /*2b30*/  LDGSTS.E.BYPASS.LTC128B.128 [R245+0x5900], [R8.64], !P2 ;  /* 0x0590000008f57fae */ /* 0x0007e2000d101d48 */
[----:B-1----:R-:W-:-:S04]  /*2b40*/  IADD3 R6, P3, R8, R24, RZ ;  /* 0x0000001808067210 */ /* 0x002fc80007f7e0ff */
[----:B--2---:R-:W-:Y:S01]  /*2b50*/  IADD3 R14, P1, R6, R24, RZ ;  /* 0x00000018060e7210 */ /* 0x004fe20007f3e0ff */
[----:B------:R-:W-:-:S04]  /*2b60*/  IMAD.X R7, R9, 0x1, R5, P3 ;  /* 0x0000000109077824 */ /* 0x000fc800018e0605 */
[----:B------:R-:W-:Y:S01]  /*2b70*/  IMAD.X R15, R7, 0x1, R5, P1 ;  /* 0x00000001070f7824 */ /* 0x000fe200008e0605 */
[----:B------:R3:W-:Y:S04]  /*2b80*/  LDGSTS.E.BYPASS.LTC128B.128 [R245+0x6100], [R6.64], !P2 ;  /* 0x0610000006f57fae */ /* 0x0007e8000d101d48 */
[----:B------:R3:W-:Y:S03]  /*2b90*/  LDGSTS.E.BYPASS.LTC128B.128 [R245+0x6900], [R14.64], !P2 ;  /* 0x069000000ef57fae */ /* 0x0007e6000d101d48 */
.L_x_31:
[----:B----4-:R-:W-:Y:S01]  /*2ba0*/  LOP3.LUT R2, R228, 0xffffffe0, RZ, 0xc0, !PT ;  /* 0xffffffe0e4027812 */ /* 0x010fe200078ec0ff */
[----:B---3--:R-:W-:Y:S01]  /*2bb0*/  IMAD.IADD R6, R140, 0x1, R142 ;  /* 0x000000018c067824 */ /* 0x008fe200078e028e */
[----:B------:R-:W0:Y:S01]  /*2bc0*/  LDGDEPBAR ;  /* 0x00000000000079af */ /* 0x000e220000000000 */
[----:B------:R-:W-:Y:S02]  /*2bd0*/  IMAD.SHL.U32 R228, R0, 0x2, RZ ;  /* 0x0000000200e47824 */ /* 0x000fe400078e00ff */
[----:B------:R-:W-:-:S02]  /*2be0*/  IMAD.IADD R2, R230, 0x1, -R2 ;  /* 0x00000001e6027824 */ /* 0x000fc400078e0a02 */
[--C-:B------:R-:W-:Y:S02]  /*2bf0*/  IMAD R229, R4, 0x2, R228.reuse ;  /* 0x0000000204e57824 */ /* 0x100fe400078e02e4 */
[C---:B------:R-:W-:Y:S01]  /*2c00*/  IMAD R231, R3.reuse, 0x2, R228 ;  /* 0x0000000203e77824 */ /* 0x040fe200078e02e4 */
[----:B------:R-:W-:Y:S01]  /*2c10*/  SHF.R.S32.HI R5, RZ, 0x1f, R2 ;  /* 0x0000001fff057819 */ /* 0x000fe20000011402 */
[----:B------:R-:W-:-:S03]  /*2c20*/  IMAD R230, R3, 0x2, R229 ;  /* 0x0000000203e67824 */ /* 0x000fc600078e02e5 */
[----:B------:R-:W-:-:S04]  /*2c30*/  LEA.HI R5, R5, R2, RZ, 0x2 ;  /* 0x0000000205057211 */ /* 0x000fc800078f10ff */
[----:B------:R-:W-:-:S05]  /*2c40*/  LOP3.LUT R5, R5, 0x7ffffffc, RZ, 0xc0, !PT ;  /* 0x7ffffffc05057812 */ /* 0x000fca00078ec0ff */
[----:B------:R-:W-:-:S04]  /*2c50*/  IMAD.IADD R2, R2, 0x1, -R5 ;  /* 0x0000000102027824 */ /* 0x000fc800078e0a05 */
        /* <DEDUP_REMOVED lines=42> */
[----:B------:R-:W-:-:S02]  /*2f00*/  FSEL R92, R118, -INF , P5 ;  /* 0xff800000765c7808 */ /* 0x000fc40002800000 */
[----:B------:R-:W-:Y:S02]  /*2f10*/  ISETP.GT.AND P1, PT, R2, 0x21, PT ;  /* 0x000000210200780c */ /* 0x000fe40003f24270 */
[----:B------:R-:W-:Y:S02]  /*2f20*/  FSEL R118, R56, -INF , P3 ;  /* 0xff80000038767808 */ /* 0x000fe40001800000 */
[----:B------:R-:W-:Y:S02]  /*2f30*/  FMNMX.FTZ R5, R45, R5, !PT ;  /* 0x000000052d057209 */ /* 0x000fe40007810000 */
[----:B------:R-:W-:Y:S02]  /*2f40*/  FSEL R84, R116, -INF , P5 ;  /* 0xff80000074547808 */ /* 0x000fe40002800000 */
[----:B------:R-:W-:Y:S02]  /*2f50*/  FSEL R93, R119, -INF , P4 ;  /* 0xff800000775d7808 */ /* 0x000fe40002000000 */
[----:B------:R-:W-:-:S02]  /*2f60*/  FSEL R85, R117, -INF , P4 ;  /* 0xff80000075557808 */ /* 0x000fc40002000000 */
[----:B------:R-:W-:Y:S02]  /*2f70*/  FSEL R101, R63, -INF , P4 ;  /* 0xff8000003f657808 */ /* 0x000fe40002000000 */
[----:B------:R-:W-:Y:S02]  /*2f80*/  ISETP.GT.AND P4, PT, R2, 0x28, PT ;  /* 0x000000280200780c */ /* 0x000fe40003f84270 */
[----:B------:R-:W-:Y:S02]  /*2f90*/  FSEL R116, R57, -INF , P1 ;  /* 0xff80000039747808 */ /* 0x000fe40000800000 */
[----:B------:R-:W-:Y:S02]  /*2fa0*/  FMNMX.FTZ R5, R118, R5, !PT ;  /* 0x0000000576057209 */ /* 0x000fe40007810000 */
        /* <DEDUP_REMOVED lines=33> */
[----:B------:R-:W-:Y:S01]  /*31c0*/  ISETP.GT.AND P4, PT, R2, 0x40, PT ;  /* 0x000000400200780c */ /* 0x000fe20003f84270 */
[----:B------:R-:W-:Y:S01]  /*31d0*/  LDSM.16.MT88.4 R20, [R228+0x900] ;  /* 0x00090000e414783b */ /* 0x000fe20000004200 */
[----:B------:R-:W-:Y:S02]  /*31e0*/  FSEL R141, R37, -INF , P1 ;  /* 0xff800000258d7808 */ /* 0x000fe40000800000 */
[----:B------:R-:W-:Y:S02]  /*31f0*/  FMNMX.FTZ R5, R142, R5, !PT ;  /* 0x000000058e057209 */ /* 0x000fe40007810000 */
[----:B------:R-:W-:Y:S02]  /*3200*/  FSEL R126, R148, -INF , P3 ;  /* 0xff800000947e7808 */ /* 0x000fe40001800000 */
[----:B------:R-:W-:-:S02]  /*3210*/  FSEL R139, R151, -INF , P1 ;  /* 0xff800000978b7808 */ /* 0x000fc40000800000 */
[----:B------:R-:W-:Y:S02]  /*3220*/  FSEL R128, R149, -INF , P1 ;  /* 0xff80000095807808 */ /* 0x000fe40000800000 */
[----:B------:R-:W-:Y:S02]  /*3230*/  FSEL R157, R39, -INF , P1 ;  /* 0xff800000279d7808 */ /* 0x000fe40000800000 */
[----:B------:R-:W-:Y:S02]  /*3240*/  ISETP.GT.AND P1, PT, R2, 0x41, PT ;  /* 0x000000410200780c */ /* 0x000fe40003f24270 */
[----:B------:R-:W-:Y:S02]  /*3250*/  FSEL R148, R16, -INF , P4 ;  /* 0xff80000010947808 */ /* 0x000fe40002000000 */
[----:B------:R-:W-:Y:S02]  /*3260*/  FMNMX.FTZ R5, R141, R5, !PT ;  /* 0x000000058d057209 */ /* 0x000fe40007810000 */
        /* <DEDUP_REMOVED lines=15> */
[----:B------:R-:W-:Y:S02]  /*3360*/  FSEL R203, R18, -INF , P4 ;  /* 0xff80000012cb7808 */ /* 0x000fe40002000000 */
[----:B------:R-:W-:Y:S01]  /*3370*/  ISETP.GT.AND P4, PT, R2, 0x50, PT ;  /* 0x000000500200780c */ /* 0x000fe20003f84270 */
[----:B------:R-:W-:Y:S01]  /*3380*/  LDSM.16.MT88.4 R16, [R228+0x100] ;  /* 0x00010000e410783b */ /* 0x000fe20000004200 */
[----:B------:R-:W-:Y:S02]  /*3390*/  FSEL R150, R33, -INF , P1 ;  /* 0xff80000021967808 */ /* 0x000fe40000800000 */
[----:B------:R-:W-:Y:S02]  /*33a0*/  FMNMX.FTZ R5, R108, R5, !PT ;  /* 0x000000056c057209 */ /* 0x000fe40007810000 */
        /* <DEDUP_REMOVED lines=13> */
[----:B------:R-:W-:-:S02]  /*3480*/  ISETP.GT.AND P5, PT, R2, 0x59, PT ;  /* 0x000000590200780c */ /* 0x000fc40003fa4270 */
[----:B------:R-:W-:Y:S02]  /*3490*/  FSEL R251, R48, -INF , P1 ;  /* 0xff80000030fb7808 */ /* 0x000fe40000800000 */
[----:B------:R-:W-:Y:S02]  /*34a0*/  FMNMX.FTZ R5, R221, R5, !PT ;  /* 0x00000005dd057209 */ /* 0x000fe40007810000 */
[C---:B------:R-:W-:Y:S02]  /*34b0*/  ISETP.GT.AND P6, PT, R2.reuse, 0x60, PT ;  /* 0x000000600200780c */ /* 0x040fe40003fc4270 */
[----:B------:R-:W-:Y:S02]  /*34c0*/  FSEL R252, R49, -INF , P5 ;  /* 0xff80000031fc7808 */ /* 0x000fe40002800000 */
[----:B------:R-:W-:Y:S02]  /*34d0*/  FMNMX.FTZ R5, R251, R5, !PT ;  /* 0x00000005fb057209 */ /* 0x000fe40007810000 */
        /* <DEDUP_REMOVED lines=16> */
[----:B------:R-:W-:Y:S02]  /*35e0*/  FMNMX.FTZ R5, R111, R5, !PT ;  /* 0x000000056f057209 */ /* 0x000fe40007810000 */
[----:B------:R-:W-:Y:S02]  /*35f0*/  FMNMX.FTZ R8, R46, R47, !PT ;  /* 0x0000002f2e087209 */ /* 0x000fe40007810000 */
[----:B------:R-:W-:-:S02]  /*3600*/  FMNMX.FTZ R5, R152, R5, !PT ;  /* 0x0000000598057209 */ /* 0x000fc40007810000 */
[----:B------:R-:W-:Y:S02]  /*3610*/  FMNMX.FTZ R8, R80, R8, !PT ;  /* 0x0000000850087209 */ /* 0x000fe40007810000 */
[----:B------:R-:W-:Y:S01]  /*3620*/  FSEL R174, R174, -INF , P1 ;  /* 0xff800000aeae7808 */ /* 0x000fe20000800000 */
[----:B------:R-:W1:Y:S01]  /*3630*/  SHFL.BFLY PT, R6, R5, 0x2, 0x1f ;  /* 0x0c401f0005067f89 */ /* 0x000e6200000e0000 */
[----:B------:R-:W-:Y:S02]  /*3640*/  FSEL R172, R172, -INF , P1 ;  /* 0xff800000acac7808 */ /* 0x000fe40000800000 */
[----:B------:R-:W-:Y:S02]  /*3650*/  FSEL R166, R50, -INF , P1 ;  /* 0xff80000032a67808 */ /* 0x000fe40000800000 */
[----:B------:R-:W-:Y:S02]  /*3660*/  FMNMX.FTZ R8, R81, R8, !PT ;  /* 0x0000000851087209 */ /* 0x000fe40007810000 */
        /* <DEDUP_REMOVED lines=9> */
[----:B-1----:R-:W-:Y:S02]  /*3700*/  FMNMX.FTZ R5, R5, R6, !PT ;  /* 0x0000000605057209 */ /* 0x002fe40007810000 */
[----:B------:R-:W-:Y:S02]  /*3710*/  FSEL R249, R70, -INF , P6 ;  /* 0xff80000046f97808 */ /* 0x000fe40003000000 */
[----:B------:R-:W-:Y:S01]  /*3720*/  FSEL R248, R71, -INF , P5 ;  /* 0xff80000047f87808 */ /* 0x000fe20002800000 */
[----:B------:R-:W1:Y:S01]  /*3730*/  SHFL.BFLY PT, R6, R5, 0x1, 0x1f ;  /* 0x0c201f0005067f89 */ /* 0x000e6200000e0000 */
[----:B------:R-:W-:-:S02]  /*3740*/  FSEL R222, R78, -INF , P4 ;  /* 0xff8000004ede7808 */ /* 0x000fc40002000000 */
[----:B------:R-:W-:Y:S02]  /*3750*/  FSEL R219, R79, -INF , P3 ;  /* 0xff8000004fdb7808 */ /* 0x000fe40001800000 */
[----:B-1----:R-:W-:Y:S02]  /*3760*/  FMNMX.FTZ R138, R5, R6, !PT ;  /* 0x00000006058a7209 */ /* 0x002fe40007810000 */
[----:B------:R-:W-:Y:S02]  /*3770*/  FMNMX.FTZ R5, R15, R24, !PT ;  /* 0x000000180f057209 */ /* 0x000fe40007810000 */
[----:B------:R-:W-:Y:S01]  /*3780*/  FMNMX.FTZ R6, R27, R28, !PT ;  /* 0x0000001c1b067209 */ /* 0x000fe20007810000 */
[----:B------:R-:W-:Y:S01]  /*3790*/  FMUL.FTZ R7, R138, c[0x0][0x2d0] ;  /* 0x0000b4008a077a20 */ /* 0x000fe20000410000 */
        /* <DEDUP_REMOVED lines=29> */
[----:B------:R-:W-:Y:S02]  /*3970*/  FSETP.NEU.FTZ.AND P1, PT, R138, -INF , PT ;  /* 0xff8000008a00780b */ /* 0x000fe40003f3d000 */
[----:B------:R-:W-:Y:S02]  /*3980*/  FMNMX.FTZ R5, R161, R5, !PT ;  /* 0x00000005a1057209 */ /* 0x000fe40007810000 */
[----:B------:R-:W-:-:S02]  /*3990*/  FMNMX.FTZ R6, R163, R6, !PT ;  /* 0x00000006a3067209 */ /* 0x000fc40007810000 */
[----:B------:R-:W-:Y:S02]  /*39a0*/  FMNMX.FTZ R5, R160, R5, !PT ;  /* 0x00000005a0057209 */ /* 0x000fe40007810000 */
[----:B------:R-:W-:Y:S02]  /*39b0*/  FSEL R7, R7, RZ, P1 ;  /* 0x000000ff07077208 */ /* 0x000fe40000800000 */
[----:B------:R-:W-:Y:S02]  /*39c0*/  FMNMX.FTZ R5, R162, R5, !PT ;  /* 0x00000005a2057209 */ /* 0x000fe40007810000 */
[----:B------:R-:W-:Y:S02]  /*39d0*/  ISETP.GT.AND P1, PT, R2, 0x59, PT ;  /* 0x000000590200780c */ /* 0x000fe40003f24270 */
[----:B------:R-:W-:Y:S02]  /*39e0*/  FMNMX.FTZ R5, R134, R5, !PT ;  /* 0x0000000586057209 */ /* 0x000fe40007810000 */
[----:B------:R-:W-:-:S02]  /*39f0*/  FSEL R173, R173, -INF , P1 ;  /* 0xff800000adad7808 */ /* 0x000fc40000800000 */
        /* <DEDUP_REMOVED lines=17> */
[----:B------:R-:W-:-:S02]  /*3b10*/  FSEL R175, R175, -INF , P1 ;  /* 0xff800000afaf7808 */ /* 0x000fc40000800000 */
[----:B------:R-:W-:Y:S02]  /*3b20*/  FMNMX.FTZ R2, R174, R2, !PT ;  /* 0x00000002ae027209 */ /* 0x000fe40007810000 */
[----:B------:R-:W-:Y:S02]  /*3b30*/  FMNMX.FTZ R136, R218, R136, !PT ;  /* 0x00000088da887209 */ /* 0x000fe40007810000 */
[----:B------:R-:W-:Y:S02]  /*3b40*/  FMNMX.FTZ R5, R124, R5, !PT ;  /* 0x000000057c057209 */ /* 0x000fe40007810000 */
[----:B------:R-:W-:Y:S01]  /*3b50*/  FMNMX.FTZ R2, R175, R2, !PT ;  /* 0x00000002af027209 */ /* 0x000fe20007810000 */
[----:B------:R-:W1:Y:S01]  /*3b60*/  SHFL.BFLY PT, R6, R136, 0x2, 0x1f ;  /* 0x0c401f0088067f89 */ /* 0x000e6200000e0000 */
        /* <DEDUP_REMOVED lines=9> */
[----:B------:R-:W-:Y:S01]  /*3c00*/  FSEL R132, R51, -INF , P1 ;  /* 0xff80000033847808 */ /* 0x000fe20000800000 */
[----:B------:R-:W2:Y:S01]  /*3c10*/  SHFL.BFLY PT, R8, R2, 0x2, 0x1f ;  /* 0x0c401f0002087f89 */ /* 0x000ea200000e0000 */
[----:B------:R-:W-:Y:S02]  /*3c20*/  FMNMX.FTZ R5, R187, R5, !PT ;  /* 0x00000005bb057209 */ /* 0x000fe40007810000 */
[----:B-1----:R-:W-:Y:S01]  /*3c30*/  FMNMX.FTZ R136, R136, R6, !PT ;  /* 0x0000000688887209 */ /* 0x002fe20007810000 */
[----:B------:R-:W-:Y:S01]  /*3c40*/  FFMA.FTZ R6, R10, c[0x0][0x2d0], -R7 ;  /* 0x0000b4000a067a23 */ /* 0x000fe20000010807 */
[----:B------:R-:W-:-:S03]  /*3c50*/  FMNMX.FTZ R5, R202, R5, !PT ;  /* 0x00000005ca057209 */ /* 0x000fc60007810000 */
[----:B------:R-:W1:Y:S01]  /*3c60*/  SHFL.BFLY PT, R9, R136, 0x1, 0x1f ;  /* 0x0c201f0088097f89 */ /* 0x000e6200000e0000 */
[----:B------:R-:W-:Y:S01]  /*3c70*/  FMNMX.FTZ R5, R204, R5, !PT ;  /* 0x00000005cc057209 */ /* 0x000fe20007810000 */
[----:B------:R3:W-:Y:S01]  /*3c80*/  MUFU.EX2 R197, R6 ;  /* 0x0000000600c57308 */ /* 0x0007e20000000800 */
[----:B--2---:R-:W-:Y:S02]  /*3c90*/  FMNMX.FTZ R2, R2, R8, !PT ;  /* 0x0000000802027209 */ /* 0x004fe40007810000 */
[----:B---3--:R-:W-:Y:S01]  /*3ca0*/  FMNMX.FTZ R6, R167, R5, !PT ;  /* 0x00000005a7067209 */ /* 0x008fe20007810000 */
[----:B------:R-:W-:Y:S02]  /*3cb0*/  FFMA.FTZ R5, R11, c[0x0][0x2d0], -R7 ;  /* 0x0000b4000b057a23 */ /* 0x000fe40000010807 */
[----:B------:R-:W2:Y:S01]  /*3cc0*/  SHFL.BFLY PT, R11, R2, 0x1, 0x1f ;  /* 0x0c201f00020b7f89 */ /* 0x000ea200000e0000 */
[----:B------:R-:W-:Y:S01]  /*3cd0*/  FMNMX.FTZ R6, R170, R6, !PT ;  /* 0x00000006aa067209 */ /* 0x000fe20007810000 */
[----:B------:R3:W4:Y:S01]  /*3ce0*/  MUFU.EX2 R182, R5 ;  /* 0x0000000500b67308 */ /* 0x0007220000000800 */
[----:B-1----:R-:W-:-:S02]  /*3cf0*/  FMNMX.FTZ R136, R136, R9, !PT ;  /* 0x0000000988887209 */ /* 0x002fc40007810000 */
[----:B------:R-:W-:Y:S02]  /*3d00*/  FMNMX.FTZ R6, R166, R6, !PT ;  /* 0x00000006a6067209 */ /* 0x000fe40007810000 */
[C---:B------:R-:W-:Y:S01]  /*3d10*/  FSETP.NEU.FTZ.AND P1, PT, R136.reuse, -INF , PT ;  /* 0xff8000008800780b */ /* 0x040fe20003f3d000 */
[----:B------:R-:W-:Y:S01]  /*3d20*/  FMUL.FTZ R9, R136, c[0x0][0x2d0] ;  /* 0x0000b40088097a20 */ /* 0x000fe20000410000 */
[----:B------:R-:W-:Y:S01]  /*3d30*/  FMNMX.FTZ R6, R132, R6, !PT ;  /* 0x0000000684067209 */ /* 0x000fe20007810000 */
[----:B---3--:R-:W-:Y:S01]  /*3d40*/  FFMA.FTZ R5, R12, c[0x0][0x2d0], -R7 ;  /* 0x0000b4000c057a23 */ /* 0x008fe20000010807 */
[----:B----4-:R-:W-:-:S03]  /*3d50*/  F2FP.BF16.PACK_AB R12, R182, R197 ;  /* 0x000000c5b60c723e */ /* 0x010fc600000010ff */
[----:B------:R1:W-:Y:S01]  /*3d60*/  MUFU.EX2 R164, R5 ;  /* 0x0000000500a47308 */ /* 0x0003e20000000800 */
[----:B--2---:R-:W-:Y:S02]  /*3d70*/  FMNMX.FTZ R2, R2, R11, !PT ;  /* 0x0000000b02027209 */ /* 0x004fe40007810000 */
[----:B-1----:R-:W-:Y:S01]  /*3d80*/  FMNMX.FTZ R5, R249, R6, !PT ;  /* 0x00000006f9057209 */ /* 0x002fe20007810000 */
[----:B------:R-:W-:-:S03]  /*3d90*/  FFMA.FTZ R6, R13, c[0x0][0x2d0], -R7 ;  /* 0x0000b4000d067a23 */ /* 0x000fc60000010807 */
[----:B------:R-:W-:Y:S01]  /*3da0*/  FMNMX.FTZ R5, R248, R5, !PT ;  /* 0x00000005f8057209 */ /* 0x000fe20007810000 */
[----:B------:R1:W2:Y:S03]  /*3db0*/  MUFU.EX2 R195, R6 ;  /* 0x0000000600c37308 */ /* 0x0002a60000000800 */
[----:B------:R-:W-:Y:S01]  /*3dc0*/  FMNMX.FTZ R8, R222, R5, !PT ;  /* 0x00000005de087209 */ /* 0x000fe20007810000 */
[----:B------:R-:W-:-:S03]  /*3dd0*/  FFMA.FTZ R5, R14, c[0x0][0x2d0], -R7 ;  /* 0x0000b4000e057a23 */ /* 0x000fc60000010807 */
[----:B------:R-:W-:Y:S01]  /*3de0*/  FMNMX.FTZ R8, R219, R8, !PT ;  /* 0x00000008db087209 */ /* 0x000fe20007810000 */
[----:B------:R3:W-:Y:S04]  /*3df0*/  MUFU.EX2 R193, R5 ;  /* 0x0000000500c17308 */ /* 0x0007e80000000800 */
[----:B------:R-:W4:Y:S01]  /*3e00*/  SHFL.BFLY PT, R10, R8, 0x2, 0x1f ;  /* 0x0c401f00080a7f89 */ /* 0x000f2200000e0000 */
[----:B-1----:R-:W-:Y:S02]  /*3e10*/  FSEL R6, R9, RZ, P1 ;  /* 0x000000ff09067208 */ /* 0x002fe40000800000 */
[----:B------:R-:W-:Y:S02]  /*3e20*/  FSETP.NEU.FTZ.AND P1, PT, R2, -INF , PT ;  /* 0xff8000000200780b */ /* 0x000fe40003f3d000 */
[----:B--2---:R-:W-:Y:S01]  /*3e30*/  F2FP.BF16.PACK_AB R14, R195, R164 ;  /* 0x000000a4c30e723e */ /* 0x004fe200000010ff */
[----:B------:R-:W-:-:S02]  /*3e40*/  FFMA.FTZ R9, R25, c[0x0][0x2d0], -R6 ;  /* 0x0000b40019097a23 */ /* 0x000fc40000010806 */
[--C-:B---3--:R-:W-:Y:S02]  /*3e50*/  FFMA.FTZ R5, R15, c[0x0][0x2d0], -R6.reuse ;  /* 0x0000b4000f057a23 */ /* 0x108fe40000010806 */
[----:B------:R1:W-:Y:S08]  /*3e60*/  MUFU.EX2 R189, R9 ;  /* 0x0000000900bd7308 */ /* 0x0003f00000000800 */
[----:B------:R2:W-:Y:S01]  /*3e70*/  MUFU.EX2 R191, R5 ;  /* 0x0000000500bf7308 */ /* 0x0005e20000000800 */
[----:B----4-:R-:W-:Y:S01]  /*3e80*/  FMNMX.FTZ R8, R8, R10, !PT ;  /* 0x0000000a08087209 */ /* 0x010fe20007810000 */
[----:B-1----:R-:W-:-:S06]  /*3e90*/  FFMA.FTZ R9, R26, c[0x0][0x2d0], -R6 ;  /* 0x0000b4001a097a23 */ /* 0x002fcc0000010806 */
[----:B------:R-:W1:Y:S01]  /*3ea0*/  MUFU.EX2 R72, R9 ;  /* 0x0000000900487308 */ /* 0x000e620000000800 */
[----:B--2---:R-:W-:-:S07]  /*3eb0*/  FFMA.FTZ R5, R24, c[0x0][0x2d0], -R6 ;  /* 0x0000b40018057a23 */ /* 0x004fce0000010806 */
[----:B------:R2:W3:Y:S01]  /*3ec0*/  MUFU.EX2 R192, R5 ;  /* 0x0000000500c07308 */ /* 0x0004e20000000800 */
[----:B-1----:R-:W-:-:S05]  /*3ed0*/  IMAD.MOV.U32 R4, RZ, RZ, R72 ;  /* 0x000000ffff047224 */ /* 0x002fca00078e0048 */
[----:B------:R-:W-:Y:S01]  /*3ee0*/  F2FP.BF16.PACK_AB R10, R4, R189 ;  /* 0x000000bd040a723e */ /* 0x000fe200000010ff */
[----:B--2---:R-:W-:-:S05]  /*3ef0*/  FMUL.FTZ R5, R2, c[0x0][0x2d0] ;  /* 0x0000b40002057a20 */ /* 0x004fca0000410000 */
[----:B------:R-:W-:-:S05]  /*3f00*/  FSEL R5, R5, RZ, P1 ;  /* 0x000000ff05057208 */ /* 0x000fca0000800000 */
[--C-:B------:R-:W-:Y:S02]  /*3f10*/  FFMA.FTZ R9, R27, c[0x0][0x2d0], -R5.reuse ;  /* 0x0000b4001b097a23 */ /* 0x100fe40000010805 */
[--C-:B------:R-:W-:Y:S01]  /*3f20*/  FFMA.FTZ R0, R28, c[0x0][0x2d0], -R5.reuse ;  /* 0x0000b4001c007a23 */ /* 0x100fe20000010805 */
[----:B------:R-:W-:Y:S01]  /*3f30*/  LDSM.16.MT88.4 R24, [R231+0x100] ;  /* 0x00010000e718783b */ /* 0x000fe20000004200 */
[----:B------:R1:W-:Y:S08]  /*3f40*/  MUFU.EX2 R155, R9 ;  /* 0x00000009009b7308 */ /* 0x0003f00000000800 */
[----:B------:R2:W4:Y:S01]  /*3f50*/  MUFU.EX2 R154, R0 ;  /* 0x00000000009a7308 */ /* 0x0005220000000800 */
[----:B-1----:R-:W1:Y:S01]  /*3f60*/  SHFL.BFLY PT, R9, R8, 0x1, 0x1f ;  /* 0x0c201f0008097f89 */ /* 0x002e6200000e0000 */
[----:B--2---:R-:W-:-:S06]  /*3f70*/  FFMA.FTZ R0, R29, c[0x0][0x2d0], -R5 ;  /* 0x0000b4001d007a23 */ /* 0x004fcc0000010805 */
[----:B------:R2:W-:Y:S01]  /*3f80*/  MUFU.EX2 R188, R0 ;  /* 0x0000000000bc7308 */ /* 0x0005e20000000800 */
[----:B-1----:R-:W-:Y:S02]  /*3f90*/  FMNMX.FTZ R137, R8, R9, !PT ;  /* 0x0000000908897209 */ /* 0x002fe40007810000 */
[----:B---3--:R-:W-:Y:S01]  /*3fa0*/  F2FP.BF16.PACK_AB R8, R192, R191 ;  /* 0x000000bfc008723e */ /* 0x008fe200000010ff */
[----:B--2---:R-:W-:Y:S01]  /*3fb0*/  FFMA.FTZ R0, R44, c[0x0][0x2d0], -R5 ;  /* 0x0000b4002c007a23 */ /* 0x004fe20000010805 */
[C---:B------:R-:W-:Y:S01]  /*3fc0*/  FSETP.NEU.FTZ.AND P1, PT, R137.reuse, -INF , PT ;  /* 0xff8000008900780b */ /* 0x040fe20003f3d000 */
[----:B------:R-:W-:Y:S01]  /*3fd0*/  FMUL.FTZ R3, R137, c[0x0][0x2d0] ;  /* 0x0000b40089037a20 */ /* 0x000fe20000410000 */
[----:B----4-:R-:W-:Y:S01]  /*3fe0*/  F2FP.BF16.PACK_AB R9, R154, R155 ;  /* 0x0000009b9a09723e */ /* 0x010fe200000010ff */
[----:B------:R1:W2:Y:S02]  /*3ff0*/  MUFU.EX2 R109, R0 ;  /* 0x00000000006d7308 */ /* 0x0002a40000000800 */
[----:B-1----:R-:W-:Y:S01]  /*4000*/  FFMA.FTZ R0, R31, c[0x0][0x2d0], -R7 ;  /* 0x0000b4001f007a23 */ /* 0x002fe20000010807 */
[----:B--2---:R-:W-:-:S05]  /*4010*/  F2FP.BF16.PACK_AB R11, R109, R188 ;  /* 0x000000bc6d0b723e */ /* 0x004fca00000010ff */
[----:B------:R1:W-:Y:S02]  /*4020*/  MUFU.EX2 R153, R0 ;  /* 0x0000000000997308 */ /* 0x0003e40000000800 */
[C---:B------:R-:W-:Y:S08]  /*4030*/  HMMA.16816.F32.BF16 R76, R8.reuse, R16, RZ ;  /* 0x00000010084c723c */ /* 0x040ff000000418ff */
[----:B------:R-:W-:Y:S01]  /*4040*/  HMMA.16816.F32.BF16 R60, R8, R18, RZ ;  /* 0x00000012083c723c */ /* 0x000fe200000418ff */
[----:B-1----:R-:W-:-:S02]  /*4050*/  FFMA.FTZ R0, R30, c[0x0][0x2d0], -R7 ;  /* 0x0000b4001e007a23 */ /* 0x002fc40000010807 */
[----:B------:R-:W1:Y:S02]  /*4060*/  LDSM.16.MT88.4 R28, [R230+0x900] ;  /* 0x00090000e61c783b */ /* 0x000e640000004200 */
[----:B------:R2:W-:Y:S03]  /*4070*/  MUFU.EX2 R169, R0 ;  /* 0x0000000000a97308 */ /* 0x0005e60000000800 */
[C---:B------:R-:W-:Y:S08]  /*4080*/  HMMA.16816.F32.BF16 R72, R8.reuse, R24, RZ ;  /* 0x000000180848723c */ /* 0x040ff000000418ff */
[----:B------:R-:W-:Y:S01]  /*4090*/  HMMA.16816.F32.BF16 R56, R8, R26, RZ ;  /* 0x0000001a0838723c */ /* 0x000fe200000418ff */
[----:B--2---:R-:W-:Y:S01]  /*40a0*/  FSEL R0, R3, RZ, P1 ;  /* 0x000000ff03007208 */ /* 0x004fe20000800000 */
[----:B------:R-:W-:-:S06]  /*40b0*/  FFMA.FTZ R3, R45, c[0x0][0x2d0], -R7 ;  /* 0x0000b4002d037a23 */ /* 0x000fcc0000010807 */
[C---:B------:R-:W-:Y:S01]  /*40c0*/  HMMA.16816.F32.BF16 R68, R8.reuse, R32, RZ ;  /* 0x000000200844723c */ /* 0x040fe200000418ff */
[----:B------:R2:W-:Y:S07]  /*40d0*/  MUFU.EX2 R196, R3 ;  /* 0x0000000300c47308 */ /* 0x0005ee0000000800 */
[C---:B------:R-:W-:Y:S08]  /*40e0*/  HMMA.16816.F32.BF16 R64, R8.reuse, R36, RZ ;  /* 0x000000240840723c */ /* 0x040ff000000418ff */
[----:B------:R-:W-:Y:S01]  /*40f0*/  HMMA.16816.F32.BF16 R52, R8, R34, RZ ;  /* 0x000000220834723c */ /* 0x000fe200000418ff */
[----:B--2---:R-:W-:-:S04]  /*4100*/  FFMA.FTZ R3, R46, c[0x0][0x2d0], -R0 ;  /* 0x0000b4002e037a23 */ /* 0x004fc80000010800 */
[----:B------:R2:W-:Y:S03]  /*4110*/  MUFU.EX2 R176, R3 ;  /* 0x0000000300b07308 */ /* 0x0005e60000000800 */
[----:B------:R-:W-:Y:S01]  /*4120*/  HMMA.16816.F32.BF16 R48, R8, R38, RZ ;  /* 0x000000260830723c */ /* 0x000fe200000418ff */
[----:B--2---:R-:W-:-:S04]  /*4130*/  FFMA.FTZ R3, R47, c[0x0][0x2d0], -R0 ;  /* 0x0000b4002f037a23 */ /* 0x004fc80000010800 */
[----:B------:R2:W3:Y:S02]  /*4140*/  MUFU.EX2 R135, R3 ;  /* 0x0000000300877308 */ /* 0x0004e40000000800 */
[----:B--2---:R-:W-:Y:S01]  /*4150*/  FFMA.FTZ R3, R80, c[0x0][0x2d0], -R0 ;  /* 0x0000b40050037a23 */ /* 0x004fe20000010800 */
[----:B---3--:R-:W-:-:S05]  /*4160*/  F2FP.BF16.PACK_AB R13, R135, R176 ;  /* 0x000000b0870d723e */ /* 0x008fca00000010ff */
        /* <DEDUP_REMOVED lines=8> */
[----:B--2---:R-:W-:-:S04]  /*41f0*/  FFMA.FTZ R3, R83, c[0x0][0x2d0], -R6 ;  /* 0x0000b40053037a23 */ /* 0x004fc80000010806 */
[----:B------:R2:W3:Y:S03]  /*4200*/  MUFU.EX2 R110, R3 ;  /* 0x00000003006e7308 */ /* 0x0004e60000000800 */
[C---:B------:R-:W-:Y:S08]  /*4210*/  HMMA.16816.F32.BF16 R80, R12.reuse, R16, RZ ;  /* 0x000000100c50723c */ /* 0x040ff000000418ff */
[----:B------:R-:W-:Y:S01]  /*4220*/  HMMA.16816.F32.BF16 R96, R12, R34, RZ ;  /* 0x000000220c60723c */ /* 0x000fe200000418ff */
[----:B--2---:R-:W-:-:S07]  /*4230*/  FFMA.FTZ R3, R84, c[0x0][0x2d0], -R6 ;  /* 0x0000b40054037a23 */ /* 0x004fce0000010806 */
[----:B------:R-:W-:Y:S01]  /*4240*/  HMMA.16816.F32.BF16 R32, R12, R36, RZ ;  /* 0x000000240c20723c */ /* 0x000fe200000418ff */
[----:B---3--:R-:W-:Y:S01]  /*4250*/  F2FP.BF16.PACK_AB R8, R110, R171 ;  /* 0x000000ab6e08723e */ /* 0x008fe200000010ff */
[----:B------:R2:W-:Y:S02]  /*4260*/  MUFU.EX2 R194, R3 ;  /* 0x0000000300c27308 */ /* 0x0005e40000000800 */
[----:B--2---:R-:W-:-:S04]  /*4270*/  FFMA.FTZ R3, R85, c[0x0][0x2d0], -R6 ;  /* 0x0000b40055037a23 */ /* 0x004fc80000010806 */
[----:B------:R-:W-:Y:S01]  /*4280*/  HMMA.16816.F32.BF16 R84, R12, R18, RZ ;  /* 0x000000120c54723c */ /* 0x000fe200000418ff */
[----:B------:R-:W2:Y:S01]  /*4290*/  LDSM.16.MT88.4 R16, [R231+0x900] ;  /* 0x00090000e710783b */ /* 0x000ea20000004200 */
[----:B------:R3:W4:Y:S02]  /*42a0*/  MUFU.EX2 R180, R3 ;  /* 0x0000000300b47308 */ /* 0x0007240000000800 */
[----:B---3--:R-:W-:Y:S01]  /*42b0*/  FFMA.FTZ R3, R88, c[0x0][0x2d0], -R5 ;  /* 0x0000b40058037a23 */ /* 0x008fe20000010805 */
[----:B----4-:R-:W-:-:S05]  /*42c0*/  F2FP.BF16.PACK_AB R10, R180, R194 ;  /* 0x000000c2b40a723e */ /* 0x010fca00000010ff */
[----:B------:R3:W-:Y:S02]  /*42d0*/  MUFU.EX2 R165, R3 ;  /* 0x0000000300a57308 */ /* 0x0007e40000000800 */
[--C-:B---3--:R-:W-:Y:S02]  /*42e0*/  FFMA.FTZ R3, R89, c[0x0][0x2d0], -R5.reuse ;  /* 0x0000b40059037a23 */ /* 0x108fe40000010805 */
[----:B------:R-:W-:Y:S01]  /*42f0*/  HMMA.16816.F32.BF16 R88, R12, R26, RZ ;  /* 0x0000001a0c58723c */ /* 0x000fe200000418ff */
[----:B------:R-:W3:Y:S03]  /*4300*/  LDSM.16.MT88.4 R24, [R229+0x900] ;  /* 0x00090000e518783b */ /* 0x000ee60000004200 */
[----:B------:R4:W5:Y:S02]  /*4310*/  MUFU.EX2 R190, R3 ;  /* 0x0000000300be7308 */ /* 0x0009640000000800 */
[----:B----4-:R-:W-:Y:S01]  /*4320*/  FFMA.FTZ R3, R92, c[0x0][0x2d0], -R5 ;  /* 0x0000b4005c037a23 */ /* 0x010fe20000010805 */
[----:B-----5:R-:W-:-:S05]  /*4330*/  F2FP.BF16.PACK_AB R9, R190, R165 ;  /* 0x000000a5be09723e */ /* 0x020fca00000010ff */
[----:B------:R4:W-:Y:S02]  /*4340*/  MUFU.EX2 R183, R3 ;  /* 0x0000000300b77308 */ /* 0x0009e40000000800 */
[----:B----4-:R-:W-:-:S06]  /*4350*/  FFMA.FTZ R3, R93, c[0x0][0x2d0], -R5 ;  /* 0x0000b4005d037a23 */ /* 0x010fcc0000010805 */
[----:B------:R4:W5:Y:S02]  /*4360*/  MUFU.EX2 R181, R3 ;  /* 0x0000000300b57308 */ /* 0x0009640000000800 */
[----:B----4-:R-:W-:Y:S01]  /*4370*/  FFMA.FTZ R3, R94, c[0x0][0x2d0], -R0 ;  /* 0x0000b4005e037a23 */ /* 0x010fe20000010800 */
[----:B-----5:R-:W-:-:S05]  /*4380*/  F2FP.BF16.PACK_AB R11, R181, R183 ;  /* 0x000000b7b50b723e */ /* 0x020fca00000010ff */
[----:B------:R4:W-:Y:S02]  /*4390*/  MUFU.EX2 R226, R3 ;  /* 0x0000000300e27308 */ /* 0x0009e40000000800 */
[C---:B------:R-:W-:Y:S08]  /*43a0*/  HMMA.16816.F32.BF16 R144, R8.reuse, R20, R76 ;  /* 0x000000140890723c */ /* 0x040ff0000004184c */
[----:B-1----:R-:W-:Y:S01]  /*43b0*/  HMMA.16816.F32.BF16 R48, R8, R30, R48 ;  /* 0x0000001e0830723c */ /* 0x002fe20000041830 */
[----:B----4-:R-:W-:-:S04]  /*43c0*/  FFMA.FTZ R3, R95, c[0x0][0x2d0], -R0 ;  /* 0x0000b4005f037a23 */ /* 0x010fc80000010800 */
[----:B------:R1:W4:Y:S03]  /*43d0*/  MUFU.EX2 R225, R3 ;  /* 0x0000000300e17308 */ /* 0x0003260000000800 */
[----:B------:R-:W-:Y:S01]  /*43e0*/  HMMA.16816.F32.BF16 R92, R12, R38, RZ ;  /* 0x000000260c5c723c */ /* 0x000fe200000418ff */
[----:B------:R-:W-:Y:S01]  /*43f0*/  LDSM.16.MT88.4 R12, [R228+0x1100] ;  /* 0x00110000e40c783b */ /* 0x000fe20000004200 */
[----:B-1----:R-:W-:-:S04]  /*4400*/  FFMA.FTZ R3, R100, c[0x0][0x2d0], -R0 ;  /* 0x0000b40064037a23 */ /* 0x002fc80000010800 */
[----:B------:R1:W-:Y:S02]  /*4410*/  MUFU.EX2 R227, R3 ;  /* 0x0000000300e37308 */ /* 0x0003e40000000800 */
[----:B-1----:R-:W-:Y:S02]  /*4420*/  FFMA.FTZ R3, R101, c[0x0][0x2d0], -R0 ;  /* 0x0000b40065037a23 */ /* 0x002fe40000010800 */
[C---:B--2---:R-:W-:Y:S04]  /*4430*/  HMMA.16816.F32.BF16 R100, R8.reuse, R16, R72 ;  /* 0x000000100864723c */ /* 0x044fe80000041848 */
[----:B------:R1:W2:Y:S04]  /*4440*/  MUFU.EX2 R224, R3 ;  /* 0x0000000300e07308 */ /* 0x0002a80000000800 */
[C---:B---3--:R-:W-:Y:S08]  /*4450*/  HMMA.16816.F32.BF16 R72, R8.reuse, R24, R68 ;  /* 0x000000180848723c */ /* 0x048ff00000041844 */
[----:B------:R-:W-:Y:S01]  /*4460*/  HMMA.16816.F32.BF16 R68, R8, R28, R64 ;  /* 0x0000001c0844723c */ /* 0x000fe20000041840 */
[----:B-1----:R-:W-:-:S04]  /*4470*/  FFMA.FTZ R3, R104, c[0x0][0x2d0], -R6 ;  /* 0x0000b40068037a23 */ /* 0x002fc80000010806 */
[----:B------:R1:W-:Y:S03]  /*4480*/  MUFU.EX2 R215, R3 ;  /* 0x0000000300d77308 */ /* 0x0003e60000000800 */
[C---:B------:R-:W-:Y:S08]  /*4490*/  HMMA.16816.F32.BF16 R64, R8.reuse, R22, R60 ;  /* 0x000000160840723c */ /* 0x040ff0000004183c */
[----:B------:R-:W-:Y:S01]  /*44a0*/  HMMA.16816.F32.BF16 R60, R8, R18, R56 ;  /* 0x00000012083c723c */ /* 0x000fe20000041838 */
[----:B-1----:R-:W-:-:S07]  /*44b0*/  FFMA.FTZ R3, R105, c[0x0][0x2d0], -R6 ;  /* 0x0000b40069037a23 */ /* 0x002fce0000010806 */
[----:B------:R-:W-:Y:S01]  /*44c0*/  HMMA.16816.F32.BF16 R56, R8, R26, R52 ;  /* 0x0000001a0838723c */ /* 0x000fe20000041834 */
[----:B------:R1:W3:Y:S06]  /*44d0*/  MUFU.EX2 R213, R3 ;  /* 0x0000000300d57308 */ /* 0x0002ec0000000800 */
[----:B------:R-:W-:Y:S02]  /*44e0*/  F2FP.BF16.PACK_AB R8, R153, R193 ;  /* 0x000000c19908723e */ /* 0x000fe400000010ff */
[----:B----4-:R-:W-:Y:S02]  /*44f0*/  F2FP.BF16.PACK_AB R9, R225, R226 ;  /* 0x000000e2e109723e */ /* 0x010fe400000010ff */
[----:B------:R-:W-:-:S02]  /*4500*/  F2FP.BF16.PACK_AB R10, R196, R169 ;  /* 0x000000a9c40a723e */ /* 0x000fc400000010ff */
[----:B--2---:R-:W-:Y:S01]  /*4510*/  F2FP.BF16.PACK_AB R11, R224, R227 ;  /* 0x000000e3e00b723e */ /* 0x004fe200000010ff */
[----:B-1----:R-:W-:-:S06]  /*4520*/  FFMA.FTZ R3, R106, c[0x0][0x2d0], -R6 ;  /* 0x0000b4006a037a23 */ /* 0x002fcc0000010806 */
[C---:B------:R-:W-:Y:S01]  /*4530*/  HMMA.16816.F32.BF16 R76, R8.reuse, R24, R40 ;  /* 0x00000018084c723c */ /* 0x040fe20000041828 */
[----:B------:R1:W-:Y:S07]  /*4540*/  MUFU.EX2 R212, R3 ;  /* 0x0000000300d47308 */ /* 0x0003ee0000000800 */
[C---:B------:R-:W-:Y:S01]  /*4550*/  HMMA.16816.F32.BF16 R40, R8.reuse, R26, R96 ;  /* 0x0000001a0828723c */ /* 0x040fe20000041860 */
[----:B------:R-:W2:Y:S06]  /*4560*/  LDSM.16.MT88.4 R24, [R230+0x1100] ;  /* 0x00110000e618783b */ /* 0x000eac0000004200 */
[----:B------:R-:W-:Y:S01]  /*4570*/  IMAD.MOV.U32 R99, RZ, RZ, R111 ;  /* 0x000000ffff637224 */ /* 0x000fe200078e006f */
[----:B------:R-:W-:Y:S01]  /*4580*/  HMMA.16816.F32.BF16 R52, R8, R20, R80 ;  /* 0x000000140834723c */ /* 0x000fe20000041850 */
[----:B------:R-:W-:-:S02]  /*4590*/  IMAD.MOV.U32 R98, RZ, RZ, R110 ;  /* 0x000000ffff627224 */ /* 0x000fc400078e006e */
[----:B-1----:R-:W-:Y:S02]  /*45a0*/  FFMA.FTZ R3, R107, c[0x0][0x2d0], -R6 ;  /* 0x0000b4006b037a23 */ /* 0x002fe40000010806 */
[----:B------:R-:W-:Y:S02]  /*45b0*/  IMAD.MOV.U32 R97, RZ, RZ, R169 ;  /* 0x000000ffff617224 */ /* 0x000fe400078e00a9 */
[----:B------:R1:W4:Y:S01]  /*45c0*/  MUFU.EX2 R210, R3 ;  /* 0x0000000300d27308 */ /* 0x0003220000000800 */
[----:B------:R-:W-:Y:S01]  /*45d0*/  HMMA.16816.F32.BF16 R104, R8, R28, R32 ;  /* 0x0000001c0868723c */ /* 0x000fe20000041820 */
[----:B------:R-:W-:Y:S01]  /*45e0*/  LDSM.16.MT88.4 R32, [R229+0x1100] ;  /* 0x00110000e520783b */ /* 0x000fe20000004200 */
[----:B------:R-:W-:-:S05]  /*45f0*/  IMAD.MOV.U32 R96, RZ, RZ, R153 ;  /* 0x000000ffff607224 */ /* 0x000fca00078e0099 */
[----:B------:R-:W-:Y:S01]  /*4600*/  IMAD.MOV.U32 R28, RZ, RZ, R196 ;  /* 0x000000ffff1c7224 */ /* 0x000fe200078e00c4 */
[----:B------:R-:W-:Y:S01]  /*4610*/  HMMA.16816.F32.BF16 R36, R8, R22, R84 ;  /* 0x000000160824723c */ /* 0x000fe20000041854 */
[----:B------:R-:W5:Y:S01]  /*4620*/  LDSM.16.MT88.4 R20, [R231+0x1100] ;  /* 0x00110000e714783b */ /* 0x000f620000004200 */
[----:B------:R-:W-:Y:S02]  /*4630*/  IMAD.MOV.U32 R29, RZ, RZ, R183 ;  /* 0x000000ffff1d7224 */ /* 0x000fe400078e00b7 */
[----:B-1----:R-:W-:-:S04]  /*4640*/  FFMA.FTZ R3, R112, c[0x0][0x2d0], -R5 ;  /* 0x0000b40070037a23 */ /* 0x002fc80000010805 */
[C---:B------:R-:W-:Y:S01]  /*4650*/  HMMA.16816.F32.BF16 R44, R8.reuse, R16, R44 ;  /* 0x00000010082c723c */ /* 0x040fe2000004182c */
[----:B------:R-:W-:Y:S01]  /*4660*/  IMAD.MOV.U32 R112, RZ, RZ, R191 ;  /* 0x000000ffff707224 */ /* 0x000fe200078e00bf */
[----:B------:R1:W-:Y:S06]  /*4670*/  MUFU.EX2 R209, R3 ;  /* 0x0000000300d17308 */ /* 0x0003ec0000000800 */
[C---:B------:R-:W-:Y:S07]  /*4680*/  HMMA.16816.F32.BF16 R16, R8.reuse, R18, R88 ;  /* 0x000000120810723c */ /* 0x040fee0000041858 */
[----:B------:R-:W-:Y:S01]  /*4690*/  IMAD.MOV.U32 R91, RZ, RZ, R193 ;  /* 0x000000ffff5b7224 */ /* 0x000fe200078e00c1 */
[----:B------:R-:W-:Y:S01]  /*46a0*/  HMMA.16816.F32.BF16 R80, R8, R30, R92 ;  /* 0x0000001e0850723c */ /* 0x000fe2000004185c */
[----:B------:R-:W-:-:S02]  /*46b0*/  IMAD.MOV.U32 R90, RZ, RZ, R192 ;  /* 0x000000ffff5a7224 */ /* 0x000fc400078e00c0 */
[----:B-1----:R-:W-:Y:S02]  /*46c0*/  FFMA.FTZ R3, R113, c[0x0][0x2d0], -R5 ;  /* 0x0000b40071037a23 */ /* 0x002fe40000010805 */
[----:B------:R-:W-:Y:S02]  /*46d0*/  IMAD.MOV.U32 R113, RZ, RZ, R194 ;  /* 0x000000ffff717224 */ /* 0x000fe400078e00c2 */
[----:B------:R1:W1:Y:S01]  /*46e0*/  MUFU.EX2 R208, R3 ;  /* 0x0000000300d07308 */ /* 0x0002620000000800 */
[----:B------:R-:W-:Y:S01]  /*46f0*/  IMAD.MOV.U32 R89, RZ, RZ, R190 ;  /* 0x000000ffff597224 */ /* 0x000fe200078e00be */
[----:B---3--:R-:W-:Y:S01]  /*4700*/  F2FP.BF16.PACK_AB R8, R213, R215 ;  /* 0x000000d7d508723e */ /* 0x008fe200000010ff */
[----:B------:R-:W-:Y:S01]  /*4710*/  IMAD.MOV.U32 R88, RZ, RZ, R189 ;  /* 0x000000ffff587224 */ /* 0x000fe200078e00bd */
[----:B----4-:R-:W-:Y:S01]  /*4720*/  F2FP.BF16.PACK_AB R10, R210, R212 ;  /* 0x000000d4d20a723e */ /* 0x010fe200000010ff */
[----:B------:R-:W-:Y:S02]  /*4730*/  IMAD.MOV.U32 R95, RZ, RZ, R165 ;  /* 0x000000ffff5f7224 */ /* 0x000fe400078e00a5 */
[----:B-1----:R-:W-:Y:S01]  /*4740*/  FFMA.FTZ R3, R114, c[0x0][0x2d0], -R5 ;  /* 0x0000b40072037a23 */ /* 0x002fe20000010805 */
[----:B------:R-:W-:Y:S01]  /*4750*/  F2FP.BF16.PACK_AB R9, R208, R209 ;  /* 0x000000d1d009723e */ /* 0x000fe200000010ff */
[----:B------:R-:W-:-:S02]  /*4760*/  IMAD.MOV.U32 R114, RZ, RZ, R188 ;  /* 0x000000ffff727224 */ /* 0x000fc400078e00bc */
        /* <DEDUP_REMOVED lines=9> */
[----:B-1----:R-:W-:-:S02]  /*4800*/  FFMA.FTZ R3, R116, c[0x0][0x2d0], -R7 ;  /* 0x0000b40074037a23 */ /* 0x002fc40000010807 */
[----:B------:R-:W-:Y:S02]  /*4810*/  IMAD.MOV.U32 R116, RZ, RZ, R197 ;  /* 0x000000ffff747224 */ /* 0x000fe400078e00c5 */
[----:B------:R1:W2:Y:S03]  /*4820*/  MUFU.EX2 R201, R3 ;  /* 0x0000000300c97308 */ /* 0x0002a60000000800 */
[C---:B-----5:R-:W-:Y:S08]  /*4830*/  HMMA.16816.F32.BF16 R100, R8.reuse, R20, R100 ;  /* 0x000000140864723c */ /* 0x060ff00000041864 */
[----:B------:R-:W-:Y:S01]  /*4840*/  HMMA.16816.F32.BF16 R68, R8, R22, R60 ;  /* 0x000000160844723c */ /* 0x000fe2000004183c */
[----:B-1----:R-:W-:-:S02]  /*4850*/  FFMA.FTZ R3, R117, c[0x0][0x2d0], -R7 ;  /* 0x0000b40075037a23 */ /* 0x002fc40000010807 */
[----:B------:R-:W-:Y:S02]  /*4860*/  IMAD.MOV.U32 R117, RZ, RZ, R182 ;  /* 0x000000ffff757224 */ /* 0x000fe400078e00b6 */
[----:B------:R1:W-:Y:S02]  /*4870*/  MUFU.EX2 R200, R3 ;  /* 0x0000000300c87308 */ /* 0x0003e40000000800 */
[----:B-1----:R-:W-:Y:S02]  /*4880*/  FFMA.FTZ R3, R119, c[0x0][0x2d0], -R7 ;  /* 0x0000b40077037a23 */ /* 0x002fe40000010807 */
[----:B------:R-:W-:-:S04]  /*4890*/  IMAD.MOV.U32 R119, RZ, RZ, R181 ;  /* 0x000000ffff777224 */ /* 0x000fc800078e00b5 */
[----:B------:R1:W3:Y:S02]  /*48a0*/  MUFU.EX2 R199, R3 ;  /* 0x0000000300c77308 */ /* 0x0002e40000000800 */
[----:B-1----:R-:W-:Y:S02]  /*48b0*/  FFMA.FTZ R3, R122, c[0x0][0x2d0], -R0 ;  /* 0x0000b4007a037a23 */ /* 0x002fe40000010800 */
[----:B------:R-:W-:-:S04]  /*48c0*/  IMAD.MOV.U32 R122, RZ, RZ, R180 ;  /* 0x000000ffff7a7224 */ /* 0x000fc800078e00b4 */
[----:B------:R1:W-:Y:S01]  /*48d0*/  MUFU.EX2 R198, R3 ;  /* 0x0000000300c67308 */ /* 0x0003e20000000800 */
[C---:B------:R-:W-:Y:S08]  /*48e0*/  HMMA.16816.F32.BF16 R180, R8.reuse, R32, R72 ;  /* 0x0000002008b4723c */ /* 0x040ff00000041848 */
[----:B------:R-:W-:Y:S01]  /*48f0*/  HMMA.16816.F32.BF16 R72, R8, R14, R64 ;  /* 0x0000000e0848723c */ /* 0x000fe20000041840 */
[----:B-1----:R-:W-:-:S07]  /*4900*/  FFMA.FTZ R3, R125, c[0x0][0x2d0], -R0 ;  /* 0x0000b4007d037a23 */ /* 0x002fce0000010800 */
[C---:B------:R-:W-:Y:S01]  /*4910*/  HMMA.16816.F32.BF16 R64, R8.reuse, R34, R56 ;  /* 0x000000220840723c */ /* 0x040fe20000041838 */
[----:B------:R-:W-:Y:S01]  /*4920*/  IMAD.MOV.U32 R125, RZ, RZ, R97 ;  /* 0x000000ffff7d7224 */ /* 0x000fe200078e0061 */
[----:B------:R1:W4:Y:S06]  /*4930*/  MUFU.EX2 R197, R3 ;  /* 0x0000000300c57308 */ /* 0x00032c0000000800 */
[----:B------:R-:W-:Y:S07]  /*4940*/  HMMA.16816.F32.BF16 R56, R8, R26, R48 ;  /* 0x0000001a0838723c */ /* 0x000fee0000041830 */
[----:B--2---:R-:W-:-:S02]  /*4950*/  F2FP.BF16.PACK_AB R8, R201, R205 ;  /* 0x000000cdc908723e */ /* 0x004fc400000010ff */
[----:B---3--:R-:W-:Y:S01]  /*4960*/  F2FP.BF16.PACK_AB R10, R199, R200 ;  /* 0x000000c8c70a723e */ /* 0x008fe200000010ff */
[--C-:B-1----:R-:W-:Y:S01]  /*4970*/  FFMA.FTZ R3, R123, c[0x0][0x2d0], -R0.reuse ;  /* 0x0000b4007b037a23 */ /* 0x102fe20000010800 */
[----:B----4-:R-:W-:Y:S01]  /*4980*/  F2FP.BF16.PACK_AB R9, R197, R198 ;  /* 0x000000c6c509723e */ /* 0x010fe200000010ff */
[----:B------:R-:W-:Y:S02]  /*4990*/  IMAD.MOV.U32 R123, RZ, RZ, R195 ;  /* 0x000000ffff7b7224 */ /* 0x000fe400078e00c3 */
[----:B------:R1:W-:Y:S02]  /*49a0*/  MUFU.EX2 R196, R3 ;  /* 0x0000000300c47308 */ /* 0x0003e40000000800 */
[----:B-1----:R-:W-:Y:S02]  /*49b0*/  FFMA.FTZ R3, R124, c[0x0][0x2d0], -R0 ;  /* 0x0000b4007c037a23 */ /* 0x002fe40000010800 */
[----:B------:R-:W-:-:S04]  /*49c0*/  IMAD.MOV.U32 R124, RZ, RZ, R89 ;  /* 0x000000ffff7c7224 */ /* 0x000fc800078e0059 */
[----:B------:R1:W2:Y:S01]  /*49d0*/  MUFU.EX2 R195, R3 ;  /* 0x0000000300c37308 */ /* 0x0002a20000000800 */
[----:B------:R-:W-:Y:S02]  /*49e0*/  IMAD.MOV.U32 R89, RZ, RZ, R166 ;  /* 0x000000ffff597224 */ /* 0x000fe400078e00a6 */
[----:B-1----:R-:W-:Y:S01]  /*49f0*/  FFMA.FTZ R3, R120, c[0x0][0x2d0], -R7 ;  /* 0x0000b40078037a23 */ /* 0x002fe20000010807 */
[----:B--2---:R-:W-:Y:S01]  /*4a00*/  F2FP.BF16.PACK_AB R11, R195, R196 ;  /* 0x000000c4c30b723e */ /* 0x004fe200000010ff */
[----:B------:R-:W-:-:S03]  /*4a10*/  IMAD.MOV.U32 R120, RZ, RZ, R28 ;  /* 0x000000ffff787224 */ /* 0x000fc600078e001c */
[----:B------:R1:W-:Y:S03]  /*4a20*/  MUFU.EX2 R194, R3 ;  /* 0x0000000300c27308 */ /* 0x0003e60000000800 */
[C---:B------:R-:W-:Y:S08]  /*4a30*/  HMMA.16816.F32.BF16 R52, R8.reuse, R12, R52 ;  /* 0x0000000c0834723c */ /* 0x040ff00000041834 */
[----:B------:R-:W-:Y:S01]  /*4a40*/  HMMA.16816.F32.BF16 R48, R8, R14, R36 ;  /* 0x0000000e0830723c */ /* 0x000fe20000041824 */
[----:B------:R-:W-:Y:S01]  /*4a50*/  LDSM.16.MT88.4 R12, [R231+0x1900] ;  /* 0x00190000e70c783b */ /* 0x000fe20000004200 */
[----:B-1----:R-:W-:-:S02]  /*4a60*/  FFMA.FTZ R3, R121, c[0x0][0x2d0], -R7 ;  /* 0x0000b40079037a23 */ /* 0x002fc40000010807 */
[----:B------:R-:W-:Y:S02]  /*4a70*/  IMAD.MOV.U32 R121, RZ, RZ, R29 ;  /* 0x000000ffff797224 */ /* 0x000fe400078e001d */
[----:B------:R1:W-:Y:S02]  /*4a80*/  MUFU.EX2 R193, R3 ;  /* 0x0000000300c17308 */ /* 0x0003e40000000800 */
[C---:B------:R-:W-:Y:S08]  /*4a90*/  HMMA.16816.F32.BF16 R60, R8.reuse, R24, R104 ;  /* 0x00000018083c723c */ /* 0x040ff00000041868 */
[----:B------:R-:W-:Y:S01]  /*4aa0*/  HMMA.16816.F32.BF16 R44, R8, R20, R44 ;  /* 0x00000014082c723c */ /* 0x000fe2000004182c */
[----:B-1----:R-:W-:-:S07]  /*4ab0*/  FFMA.FTZ R3, R127, c[0x0][0x2d0], -R6 ;  /* 0x0000b4007f037a23 */ /* 0x002fce0000010806 */
[C---:B------:R-:W-:Y:S01]  /*4ac0*/  HMMA.16816.F32.BF16 R36, R8.reuse, R22, R16 ;  /* 0x000000160824723c */ /* 0x040fe20000041810 */
[----:B------:R-:W1:Y:S01]  /*4ad0*/  LDSM.16.MT88.4 R16, [R228+0x1900] ;  /* 0x00190000e410783b */ /* 0x000e620000004200 */
[----:B------:R-:W-:Y:S01]  /*4ae0*/  IMAD.MOV.U32 R127, RZ, RZ, R98 ;  /* 0x000000ffff7f7224 */ /* 0x000fe200078e0062 */
[----:B------:R2:W-:Y:S02]  /*4af0*/  MUFU.EX2 R192, R3 ;  /* 0x0000000300c07308 */ /* 0x0005e40000000800 */
[----:B------:R-:W3:Y:S03]  /*4b00*/  LDSM.16.MT88.4 R20, [R229+0x1900] ;  /* 0x00190000e514783b */ /* 0x000ee60000004200 */
[C---:B------:R-:W-:Y:S08]  /*4b10*/  HMMA.16816.F32.BF16 R28, R8.reuse, R32, R76 ;  /* 0x00000020081c723c */ /* 0x040ff0000004184c */
[----:B------:R-:W-:Y:S01]  /*4b20*/  HMMA.16816.F32.BF16 R40, R8, R34, R40 ;  /* 0x000000220828723c */ /* 0x000fe20000041828 */
[----:B--2---:R-:W-:-:S02]  /*4b30*/  FFMA.FTZ R3, R129, c[0x0][0x2d0], -R6 ;  /* 0x0000b40081037a23 */ /* 0x004fc40000010806 */
[----:B------:R-:W-:Y:S02]  /*4b40*/  IMAD.MOV.U32 R129, RZ, RZ, R109 ;  /* 0x000000ffff817224 */ /* 0x000fe400078e006d */
[----:B------:R2:W4:Y:S03]  /*4b50*/  MUFU.EX2 R191, R3 ;  /* 0x0000000300bf7308 */ /* 0x0005260000000800 */
[----:B------:R-:W-:Y:S01]  /*4b60*/  HMMA.16816.F32.BF16 R80, R8, R26, R80 ;  /* 0x0000001a0850723c */ /* 0x000fe20000041850 */
[----:B------:R-:W5:Y:S01]  /*4b70*/  LDSM.16.MT88.4 R24, [R230+0x1900] ;  /* 0x00190000e618783b */ /* 0x000f620000004200 */
[----:B--2---:R-:W-:-:S05]  /*4b80*/  FFMA.FTZ R3, R126, c[0x0][0x2d0], -R6 ;  /* 0x0000b4007e037a23 */ /* 0x004fca0000010806 */
[----:B----4-:R-:W-:Y:S01]  /*4b90*/  F2FP.BF16.PACK_AB R8, R191, R192 ;  /* 0x000000c0bf08723e */ /* 0x010fe200000010ff */
[----:B------:R-:W-:Y:S01]  /*4ba0*/  IMAD.MOV.U32 R126, RZ, RZ, R96 ;  /* 0x000000ffff7e7224 */ /* 0x000fe200078e0060 */
[----:B------:R2:W-:Y:S02]  /*4bb0*/  MUFU.EX2 R190, R3 ;  /* 0x0000000300be7308 */ /* 0x0005e40000000800 */
[----:B--2---:R-:W-:Y:S02]  /*4bc0*/  FFMA.FTZ R3, R128, c[0x0][0x2d0], -R6 ;  /* 0x0000b40080037a23 */ /* 0x004fe40000010806 */
[----:B------:R-:W-:-:S04]  /*4bd0*/  IMAD.MOV.U32 R128, RZ, RZ, R4 ;  /* 0x000000ffff807224 */ /* 0x000fc800078e0004 */
[----:B------:R2:W4:Y:S01]  /*4be0*/  MUFU.EX2 R189, R3 ;  /* 0x0000000300bd7308 */ /* 0x0005220000000800 */
[----:B------:R-:W-:-:S04]  /*4bf0*/  IMAD.MOV.U32 R4, RZ, RZ, R168 ;  /* 0x000000ffff047224 */ /* 0x000fc800078e00a8 */
[----:B------:R-:W-:Y:S02]  /*4c00*/  FFMA.FTZ R4, R4, c[0x0][0x2d0], -R7 ;  /* 0x0000b40004047a23 */ /* 0x000fe40000010807 */
[----:B--2---:R-:W-:Y:S01]  /*4c10*/  FFMA.FTZ R3, R131, c[0x0][0x2d0], -R5 ;  /* 0x0000b40083037a23 */ /* 0x004fe20000010805 */
[----:B----4-:R-:W-:Y:S01]  /*4c20*/  F2FP.BF16.PACK_AB R10, R189, R190 ;  /* 0x000000bebd0a723e */ /* 0x010fe200000010ff */
[----:B------:R-:W-:Y:S02]  /*4c30*/  IMAD.MOV.U32 R131, RZ, RZ, R91 ;  /* 0x000000ffff837224 */ /* 0x000fe400078e005b */
[----:B------:R2:W-:Y:S01]  /*4c40*/  MUFU.EX2 R188, R3 ;  /* 0x0000000300bc7308 */ /* 0x0005e20000000800 */
[----:B------:R-:W-:Y:S02]  /*4c50*/  IMAD.MOV.U32 R91, RZ, RZ, R167 ;  /* 0x000000ffff5b7224 */ /* 0x000fe400078e00a7 */
[----:B--2---:R-:W-:Y:S02]  /*4c60*/  FFMA.FTZ R3, R140, c[0x0][0x2d0], -R5 ;  /* 0x0000b4008c037a23 */ /* 0x004fe40000010805 */
[----:B------:R-:W-:-:S03]  /*4c70*/  IMAD.MOV.U32 R140, RZ, RZ, R113 ;  /* 0x000000ffff8c7224 */ /* 0x000fc600078e0071 */
[----:B------:R2:W4:Y:S02]  /*4c80*/  MUFU.EX2 R115, R3 ;  /* 0x0000000300737308 */ /* 0x0005240000000800 */
[----:B--2---:R-:W-:Y:S01]  /*4c90*/  FFMA.FTZ R3, R130, c[0x0][0x2d0], -R5 ;  /* 0x0000b40082037a23 */ /* 0x004fe20000010805 */
[----:B----4-:R-:W-:Y:S01]  /*4ca0*/  F2FP.BF16.PACK_AB R9, R115, R188 ;  /* 0x000000bc7309723e */ /* 0x010fe200000010ff */
[----:B------:R-:W-:-:S04]  /*4cb0*/  IMAD.MOV.U32 R130, RZ, RZ, R112 ;  /* 0x000000ffff827224 */ /* 0x000fc800078e0070 */
[----:B------:R2:W-:Y:S02]  /*4cc0*/  MUFU.EX2 R113, R3 ;  /* 0x0000000300717308 */ /* 0x0005e40000000800 */
[----:B--2---:R-:W-:Y:S02]  /*4cd0*/  FFMA.FTZ R3, R139, c[0x0][0x2d0], -R5 ;  /* 0x0000b4008b037a23 */ /* 0x004fe40000010805 */
[----:B------:R-:W-:-:S04]  /*4ce0*/  IMAD.MOV.U32 R139, RZ, RZ, R114 ;  /* 0x000000ffff8b7224 */ /* 0x000fc800078e0072 */
[----:B------:R2:W4:Y:S02]  /*4cf0*/  MUFU.EX2 R114, R3 ;  /* 0x0000000300727308 */ /* 0x0005240000000800 */
[----:B--2---:R-:W-:Y:S01]  /*4d00*/  FFMA.FTZ R3, R142, c[0x0][0x2d0], -R7 ;  /* 0x0000b4008e037a23 */ /* 0x004fe20000010807 */
[----:B----4-:R-:W-:Y:S01]  /*4d10*/  F2FP.BF16.PACK_AB R11, R114, R113 ;  /* 0x00000071720b723e */ /* 0x010fe200000010ff */
[----:B------:R-:W-:-:S04]  /*4d20*/  IMAD.MOV.U32 R142, RZ, RZ, R88 ;  /* 0x000000ffff8e7224 */ /* 0x000fc800078e0058 */
[----:B------:R2:W-:Y:S01]  /*4d30*/  MUFU.EX2 R112, R3 ;  /* 0x0000000300707308 */ /* 0x0005e20000000800 */
[----:B------:R-:W-:Y:S01]  /*4d40*/  IMAD.MOV.U32 R88, RZ, RZ, R152 ;  /* 0x000000ffff587224 */ /* 0x000fe200078e0098 */
[C---:B-1----:R-:W-:Y:S08]  /*4d50*/  HMMA.16816.F32.BF16 R144, R8.reuse, R16, R144 ;  /* 0x000000100890723c */ /* 0x042ff00000041890 */
[----:B---3--:R-:W-:Y:S01]  /*4d60*/  HMMA.16816.F32.BF16 R180, R8, R20, R180 ;  /* 0x0000001408b4723c */ /* 0x008fe200000418b4 */
[----:B--2---:R-:W-:-:S02]  /*4d70*/  FFMA.FTZ R3, R141, c[0x0][0x2d0], -R7 ;  /* 0x0000b4008d037a23 */ /* 0x004fc40000010807 */
[----:B------:R-:W-:Y:S02]  /*4d80*/  IMAD.MOV.U32 R141, RZ, RZ, R90 ;  /* 0x000000ffff8d7224 */ /* 0x000fe400078e005a */
[----:B------:R1:W-:Y:S01]  /*4d90*/  MUFU.EX2 R111, R3 ;  /* 0x00000003006f7308 */ /* 0x0003e20000000800 */
[----:B------:R-:W-:Y:S02]  /*4da0*/  IMAD.MOV.U32 R90, RZ, RZ, R170 ;  /* 0x000000ffff5a7224 */ /* 0x000fe400078e00aa */
[----:B------:R-:W-:Y:S01]  /*4db0*/  HMMA.16816.F32.BF16 R76, R8, R22, R64 ;  /* 0x00000016084c723c */ /* 0x000fe20000041840 */
[----:B-1----:R-:W-:Y:S02]  /*4dc0*/  FFMA.FTZ R3, R148, c[0x0][0x2d0], -R7 ;  /* 0x0000b40094037a23 */ /* 0x002fe40000010807 */
[----:B------:R-:W-:Y:S02]  /*4dd0*/  IMAD.MOV.U32 R148, RZ, RZ, R155 ;  /* 0x000000ffff947224 */ /* 0x000fe400078e009b */
[----:B------:R1:W-:Y:S02]  /*4de0*/  MUFU.EX2 R110, R3 ;  /* 0x00000003006e7308 */ /* 0x0003e40000000800 */
[----:B-1----:R-:W-:-:S02]  /*4df0*/  FFMA.FTZ R3, R149, c[0x0][0x2d0], -R7 ;  /* 0x0000b40095037a23 */ /* 0x002fc40000010807 */
[----:B------:R-:W-:-:S04]  /*4e00*/  IMAD.MOV.U32 R149, RZ, RZ, R154 ;  /* 0x000000ffff957224 */ /* 0x000fc800078e009a */
[----:B------:R1:W-:Y:S01]  /*4e10*/  MUFU.EX2 R109, R3 ;  /* 0x00000003006d7308 */ /* 0x0003e20000000800 */
[C---:B------:R-:W-:Y:S08]  /*4e20*/  HMMA.16816.F32.BF16 R152, R8.reuse, R18, R72 ;  /* 0x000000120898723c */ /* 0x040ff00000041848 */
[----:B-----5:R-:W-:Y:S01]  /*4e30*/  HMMA.16816.F32.BF16 R72, R8, R24, R84 ;  /* 0x000000180848723c */ /* 0x020fe20000041854 */
[----:B-1----:R-:W-:-:S02]  /*4e40*/  FFMA.FTZ R3, R156, c[0x0][0x2d0], -R0 ;  /* 0x0000b4009c037a23 */ /* 0x002fc40000010800 */
[----:B------:R-:W-:Y:S02]  /*4e50*/  IMAD.MOV.U32 R156, RZ, RZ, R164 ;  /* 0x000000ffff9c7224 */ /* 0x000fe400078e00a4 */
[----:B------:R1:W-:Y:S03]  /*4e60*/  MUFU.EX2 R107, R3 ;  /* 0x00000003006b7308 */ /* 0x0003e60000000800 */
[C---:B------:R-:W-:Y:S01]  /*4e70*/  HMMA.16816.F32.BF16 R164, R8.reuse, R12, R100 ;  /* 0x0000000c08a4723c */ /* 0x040fe20000041864 */
[--C-:B-1----:R-:W-:Y:S02]  /*4e80*/  FFMA.FTZ R3, R158, c[0x0][0x2d0], -R0.reuse ;  /* 0x0000b4009e037a23 */ /* 0x102fe40000010800 */
[----:B------:R-:W-:Y:S02]  /*4e90*/  IMAD.MOV.U32 R158, RZ, RZ, R171 ;  /* 0x000000ffff9e7224 */ /* 0x000fe400078e00ab */
[----:B------:R1:W2:Y:S03]  /*4ea0*/  MUFU.EX2 R106, R3 ;  /* 0x00000003006a7308 */ /* 0x0002a60000000800 */
[C---:B------:R-:W-:Y:S08]  /*4eb0*/  HMMA.16816.F32.BF16 R168, R8.reuse, R14, R68 ;  /* 0x0000000e08a8723c */ /* 0x040ff00000041844 */
[----:B------:R-:W-:Y:S01]  /*4ec0*/  HMMA.16816.F32.BF16 R68, R8, R26, R56 ;  /* 0x0000001a0844723c */ /* 0x000fe20000041838 */
[----:B-1----:R-:W-:-:S06]  /*4ed0*/  FFMA.FTZ R3, R151, c[0x0][0x2d0], -R0 ;  /* 0x0000b40097037a23 */ /* 0x002fcc0000010800 */
[----:B------:R-:W-:Y:S01]  /*4ee0*/  F2FP.BF16.PACK_AB R8, R193, R194 ;  /* 0x000000c2c108723e */ /* 0x000fe200000010ff */
[----:B------:R-:W-:Y:S01]  /*4ef0*/  IMAD.MOV.U32 R151, RZ, RZ, R95 ;  /* 0x000000ffff977224 */ /* 0x000fe200078e005f */
[----:B--2---:R-:W-:Y:S01]  /*4f00*/  F2FP.BF16.PACK_AB R9, R106, R107 ;  /* 0x0000006b6a09723e */ /* 0x004fe200000010ff */
[----:B------:R1:W-:Y:S01]  /*4f10*/  MUFU.EX2 R104, R3 ;  /* 0x0000000300687308 */ /* 0x0003e20000000800 */
[----:B------:R-:W-:Y:S01]  /*4f20*/  F2FP.BF16.PACK_AB R10, R111, R112 ;  /* 0x000000706f0a723e */ /* 0x000fe200000010ff */
[----:B-1----:R-:W-:Y:S02]  /*4f30*/  FFMA.FTZ R3, R157, c[0x0][0x2d0], -R0 ;  /* 0x0000b4009d037a23 */ /* 0x002fe40000010800 */
[----:B------:R-:W-:-:S04]  /*4f40*/  IMAD.MOV.U32 R157, RZ, RZ, R99 ;  /* 0x000000ffff9d7224 */ /* 0x000fc800078e0063 */
[----:B------:R1:W2:Y:S02]  /*4f50*/  MUFU.EX2 R103, R3 ;  /* 0x0000000300677308 */ /* 0x0002a40000000800 */
[----:B-1----:R-:W-:Y:S01]  /*4f60*/  FFMA.FTZ R3, R108, c[0x0][0x2d0], -R7 ;  /* 0x0000b4006c037a23 */ /* 0x002fe20000010807 */
[----:B--2---:R-:W-:-:S05]  /*4f70*/  F2FP.BF16.PACK_AB R11, R103, R104 ;  /* 0x00000068670b723e */ /* 0x004fca00000010ff */
[----:B------:R1:W-:Y:S02]  /*4f80*/  MUFU.EX2 R108, R3 ;  /* 0x00000003006c7308 */ /* 0x0003e40000000800 */
[C---:B------:R-:W-:Y:S08]  /*4f90*/  HMMA.16816.F32.BF16 R64, R8.reuse, R16, R52 ;  /* 0x000000100840723c */ /* 0x040ff00000041834 */
[----:B------:R-:W-:Y:S01]  /*4fa0*/  HMMA.16816.F32.BF16 R56, R8, R18, R48 ;  /* 0x000000120838723c */ /* 0x000fe20000041830 */
[----:B------:R-:W2:Y:S01]  /*4fb0*/  LDSM.16.MT88.4 R16, [R228+0x2100] ;  /* 0x00210000e410783b */ /* 0x000ea20000004200 */
[----:B-1----:R-:W-:-:S02]  /*4fc0*/  FFMA.FTZ R3, R150, c[0x0][0x2d0], -R7 ;  /* 0x0000b40096037a23 */ /* 0x002fc40000010807 */
[----:B------:R-:W-:Y:S02]  /*4fd0*/  IMAD.MOV.U32 R150, RZ, RZ, R88 ;  /* 0x000000ffff967224 */ /* 0x000fe400078e0058 */
[----:B------:R1:W-:Y:S02]  /*4fe0*/  MUFU.EX2 R105, R3 ;  /* 0x0000000300697308 */ /* 0x0003e40000000800 */
[C---:B------:R-:W-:Y:S08]  /*4ff0*/  HMMA.16816.F32.BF16 R52, R8.reuse, R12, R44 ;  /* 0x0000000c0834723c */ /* 0x040ff0000004182c */
[----:B------:R-:W-:Y:S01]  /*5000*/  HMMA.16816.F32.BF16 R48, R8, R14, R36 ;  /* 0x0000000e0830723c */ /* 0x000fe20000041824 */
[----:B------:R-:W3:Y:S01]  /*5010*/  LDSM.16.MT88.4 R12, [R231+0x2100] ;  /* 0x00210000e70c783b */ /* 0x000ee20000004200 */
[----:B-1----:R-:W-:-:S06]  /*5020*/  FFMA.FTZ R3, R159, c[0x0][0x2d0], -R6 ;  /* 0x0000b4009f037a23 */ /* 0x002fcc0000010806 */
[C---:B------:R-:W-:Y:S01]  /*5030*/  HMMA.16816.F32.BF16 R32, R8.reuse, R20, R28 ;  /* 0x000000140820723c */ /* 0x040fe2000004181c */
[----:B------:R-:W-:Y:S01]  /*5040*/  LDSM.16.MT88.4 R28, [R230+0x2100] ;  /* 0x00210000e61c783b */ /* 0x000fe20000004200 */
[----:B------:R-:W-:Y:S01]  /*5050*/  IMAD.MOV.U32 R159, RZ, RZ, R89 ;  /* 0x000000ffff9f7224 */ /* 0x000fe200078e0059 */
[----:B------:R1:W-:Y:S05]  /*5060*/  MUFU.EX2 R102, R3 ;  /* 0x0000000300667308 */ /* 0x0003ea0000000800 */
[C---:B------:R-:W-:Y:S01]  /*5070*/  HMMA.16816.F32.BF16 R40, R8.reuse, R22, R40 ;  /* 0x000000160828723c */ /* 0x040fe20000041828 */
[----:B------:R-:W4:Y:S07]  /*5080*/  LDSM.16.MT88.4 R20, [R229+0x2100] ;  /* 0x00210000e514783b */ /* 0x000f2e0000004200 */
[----:B------:R-:W-:Y:S01]  /*5090*/  HMMA.16816.F32.BF16 R36, R8, R26, R80 ;  /* 0x0000001a0824723c */ /* 0x000fe20000041850 */
[----:B-1----:R-:W-:-:S02]  /*50a0*/  FFMA.FTZ R3, R161, c[0x0][0x2d0], -R6 ;  /* 0x0000b400a1037a23 */ /* 0x002fc40000010806 */
[----:B------:R-:W-:Y:S02]  /*50b0*/  IMAD.MOV.U32 R161, RZ, RZ, R90 ;  /* 0x000000ffffa17224 */ /* 0x000fe400078e005a */
[----:B------:R1:W5:Y:S03]  /*50c0*/  MUFU.EX2 R101, R3 ;  /* 0x0000000300657308 */ /* 0x0003660000000800 */
[----:B------:R-:W-:Y:S01]  /*50d0*/  HMMA.16816.F32.BF16 R44, R8, R24, R60 ;  /* 0x00000018082c723c */ /* 0x000fe2000004183c */
[----:B------:R-:W2:Y:S01]  /*50e0*/  LDSM.16.MT88.4 R24, [R228+0x2900] ;  /* 0x00290000e418783b */ /* 0x000ea20000004200 */
[----:B-1----:R-:W-:-:S05]  /*50f0*/  FFMA.FTZ R3, R160, c[0x0][0x2d0], -R6 ;  /* 0x0000b400a0037a23 */ /* 0x002fca0000010806 */
[----:B-----5:R-:W-:Y:S01]  /*5100*/  F2FP.BF16.PACK_AB R8, R101, R102 ;  /* 0x000000666508723e */ /* 0x020fe200000010ff */
[----:B------:R-:W-:Y:S01]  /*5110*/  IMAD.MOV.U32 R160, RZ, RZ, R91 ;  /* 0x000000ffffa07224 */ /* 0x000fe200078e005b */
[----:B------:R1:W-:Y:S02]  /*5120*/  MUFU.EX2 R100, R3 ;  /* 0x0000000300647308 */ /* 0x0003e40000000800 */
[----:B-1----:R-:W-:Y:S02]  /*5130*/  FFMA.FTZ R3, R162, c[0x0][0x2d0], -R6 ;  /* 0x0000b400a2037a23 */ /* 0x002fe40000010806 */
[----:B------:R-:W-:-:S04]  /*5140*/  IMAD.MOV.U32 R162, RZ, RZ, R156 ;  /* 0x000000ffffa27224 */ /* 0x000fc800078e009c */
[----:B------:R1:W5:Y:S02]  /*5150*/  MUFU.EX2 R99, R3 ;  /* 0x0000000300637308 */ /* 0x0003640000000800 */
[----:B-1----:R-:W-:Y:S01]  /*5160*/  FFMA.FTZ R3, R163, c[0x0][0x2d0], -R5 ;  /* 0x0000b400a3037a23 */ /* 0x002fe20000010805 */
[----:B-----5:R-:W-:Y:S01]  /*5170*/  F2FP.BF16.PACK_AB R10, R99, R100 ;  /* 0x00000064630a723e */ /* 0x020fe200000010ff */
[----:B------:R-:W-:-:S04]  /*5180*/  IMAD.MOV.U32 R163, RZ, RZ, R148 ;  /* 0x000000ffffa37224 */ /* 0x000fc800078e0094 */
[----:B------:R1:W-:Y:S01]  /*5190*/  MUFU.EX2 R98, R3 ;  /* 0x0000000300627308 */ /* 0x0003e20000000800 */
[----:B------:R-:W-:Y:S02]  /*51a0*/  IMAD.MOV.U32 R148, RZ, RZ, R123 ;  /* 0x000000ffff947224 */ /* 0x000fe400078e007b */
[----:B-1----:R-:W-:Y:S02]  /*51b0*/  FFMA.FTZ R3, R186, c[0x0][0x2d0], -R5 ;  /* 0x0000b400ba037a23 */ /* 0x002fe40000010805 */
[----:B------:R-:W-:-:S03]  /*51c0*/  IMAD.MOV.U32 R186, RZ, RZ, R149 ;  /* 0x000000ffffba7224 */ /* 0x000fc600078e0095 */
[----:B------:R1:W5:Y:S01]  /*51d0*/  MUFU.EX2 R97, R3 ;  /* 0x0000000300617308 */ /* 0x0003620000000800 */
[----:B------:R-:W-:Y:S02]  /*51e0*/  IMAD.MOV.U32 R149, RZ, RZ, R140 ;  /* 0x000000ffff957224 */ /* 0x000fe400078e008c */
[----:B------:R-:W-:Y:S02]  /*51f0*/  IMAD.MOV.U32 R140, RZ, RZ, R119 ;  /* 0x000000ffff8c7224 */ /* 0x000fe400078e0077 */
[----:B-1----:R-:W-:Y:S01]  /*5200*/  FFMA.FTZ R3, R185, c[0x0][0x2d0], -R5 ;  /* 0x0000b400b9037a23 */ /* 0x002fe20000010805 */
[----:B-----5:R-:W-:Y:S01]  /*5210*/  F2FP.BF16.PACK_AB R9, R97, R98 ;  /* 0x000000626109723e */ /* 0x020fe200000010ff */
[----:B------:R-:W-:Y:S02]  /*5220*/  IMAD.MOV.U32 R185, RZ, RZ, R141 ;  /* 0x000000ffffb97224 */ /* 0x000fe400078e008d */
[----:B------:R1:W-:Y:S01]  /*5230*/  MUFU.EX2 R96, R3 ;  /* 0x0000000300607308 */ /* 0x0003e20000000800 */
[----:B------:R-:W-:-:S02]  /*5240*/  IMAD.MOV.U32 R141, RZ, RZ, R121 ;  /* 0x000000ffff8d7224 */ /* 0x000fc400078e0079 */
[----:B-1----:R-:W-:Y:S02]  /*5250*/  FFMA.FTZ R3, R184, c[0x0][0x2d0], -R5 ;  /* 0x0000b400b8037a23 */ /* 0x002fe40000010805 */
[----:B------:R-:W-:-:S03]  /*5260*/  IMAD.MOV.U32 R184, RZ, RZ, R116 ;  /* 0x000000ffffb87224 */ /* 0x000fc600078e0074 */
[----:B------:R1:W5:Y:S02]  /*5270*/  MUFU.EX2 R95, R3 ;  /* 0x00000003005f7308 */ /* 0x0003640000000800 */
[----:B-1----:R-:W-:Y:S01]  /*5280*/  FFMA.FTZ R3, R203, c[0x0][0x2d0], -R0 ;  /* 0x0000b400cb037a23 */ /* 0x002fe20000010800 */
[----:B-----5:R-:W-:Y:S01]  /*5290*/  F2FP.BF16.PACK_AB R11, R95, R96 ;  /* 0x000000605f0b723e */ /* 0x020fe200000010ff */
[----:B------:R-:W-:-:S04]  /*52a0*/  IMAD.MOV.U32 R203, RZ, RZ, R117 ;  /* 0x000000ffffcb7224 */ /* 0x000fc800078e0075 */
[----:B------:R1:W-:Y:S02]  /*52b0*/  MUFU.EX2 R94, R3 ;  /* 0x00000003005e7308 */ /* 0x0003e40000000800 */
[C---:B--2---:R-:W-:Y:S08]  /*52c0*/  HMMA.16816.F32.BF16 R144, R8.reuse, R16, R144 ;  /* 0x000000100890723c */ /* 0x044ff00000041890 */
[----:B------:R-:W-:Y:S01]  /*52d0*/  HMMA.16816.F32.BF16 R152, R8, R18, R152 ;  /* 0x000000120898723c */ /* 0x000fe20000041898 */
[----:B-1----:R-:W-:-:S02]  /*52e0*/  FFMA.FTZ R3, R187, c[0x0][0x2d0], -R0 ;  /* 0x0000b400bb037a23 */ /* 0x002fc40000010800 */
[----:B------:R-:W-:Y:S02]  /*52f0*/  IMAD.MOV.U32 R187, RZ, RZ, R150 ;  /* 0x000000ffffbb7224 */ /* 0x000fe400078e0096 */
[----:B------:R1:W2:Y:S03]  /*5300*/  MUFU.EX2 R93, R3 ;  /* 0x00000003005d7308 */ /* 0x0002a60000000800 */
[----:B---3--:R-:W-:Y:S01]  /*5310*/  HMMA.16816.F32.BF16 R164, R8, R12, R164 ;  /* 0x0000000c08a4723c */ /* 0x008fe200000418a4 */
[----:B------:R-:W-:Y:S02]  /*5320*/  IMAD.MOV.U32 R150, RZ, RZ, R142 ;  /* 0x000000ffff967224 */ /* 0x000fe400078e008e */
[----:B------:R-:W-:-:S05]  /*5330*/  IMAD.MOV.U32 R142, RZ, RZ, R120 ;  /* 0x000000ffff8e7224 */ /* 0x000fca00078e0078 */
[----:B------:R-:W-:Y:S01]  /*5340*/  HMMA.16816.F32.BF16 R168, R8, R14, R168 ;  /* 0x0000000e08a8723c */ /* 0x000fe200000418a8 */
[----:B-1----:R-:W-:-:S07]  /*5350*/  FFMA.FTZ R3, R202, c[0x0][0x2d0], -R0 ;  /* 0x0000b400ca037a23 */ /* 0x002fce0000010800 */
[C---:B----4-:R-:W-:Y:S01]  /*5360*/  HMMA.16816.F32.BF16 R180, R8.reuse, R20, R180 ;  /* 0x0000001408b4723c */ /* 0x050fe200000418b4 */
[----:B------:R-:W-:Y:S01]  /*5370*/  IMAD.MOV.U32 R202, RZ, RZ, R157 ;  /* 0x000000ffffca7224 */ /* 0x000fe200078e009d */
[----:B------:R1:W-:Y:S06]  /*5380*/  MUFU.EX2 R92, R3 ;  /* 0x00000003005c7308 */ /* 0x0003ec0000000800 */
[C---:B------:R-:W-:Y:S08]  /*5390*/  HMMA.16816.F32.BF16 R76, R8.reuse, R22, R76 ;  /* 0x00000016084c723c */ /* 0x040ff0000004184c */
[----:B------:R-:W-:Y:S01]  /*53a0*/  HMMA.16816.F32.BF16 R72, R8, R28, R72 ;  /* 0x0000001c0848723c */ /* 0x000fe20000041848 */
[----:B-1----:R-:W-:-:S02]  /*53b0*/  FFMA.FTZ R3, R204, c[0x0][0x2d0], -R0 ;  /* 0x0000b400cc037a23 */ /* 0x002fc40000010800 */
[----:B------:R-:W-:Y:S02]  /*53c0*/  IMAD.MOV.U32 R204, RZ, RZ, R118 ;  /* 0x000000ffffcc7224 */ /* 0x000fe400078e0076 */
[----:B------:R1:W3:Y:S03]  /*53d0*/  MUFU.EX2 R91, R3 ;  /* 0x00000003005b7308 */ /* 0x0002e60000000800 */
[----:B------:R-:W-:Y:S07]  /*53e0*/  HMMA.16816.F32.BF16 R68, R8, R30, R68 ;  /* 0x0000001e0844723c */ /* 0x000fee0000041844 */
[----:B------:R-:W-:-:S02]  /*53f0*/  F2FP.BF16.PACK_AB R8, R109, R110 ;  /* 0x0000006e6d08723e */ /* 0x000fc400000010ff */
[----:B--2---:R-:W-:Y:S02]  /*5400*/  F2FP.BF16.PACK_AB R9, R93, R94 ;  /* 0x0000005e5d09723e */ /* 0x004fe400000010ff */
[----:B------:R-:W-:Y:S01]  /*5410*/  F2FP.BF16.PACK_AB R10, R105, R108 ;  /* 0x0000006c690a723e */ /* 0x000fe200000010ff */
[----:B-1----:R-:W-:Y:S01]  /*5420*/  FFMA.FTZ R3, R134, c[0x0][0x2d0], -R6 ;  /* 0x0000b40086037a23 */ /* 0x002fe20000010806 */
[----:B---3--:R-:W-:-:S03]  /*5430*/  F2FP.BF16.PACK_AB R11, R91, R92 ;  /* 0x0000005c5b0b723e */ /* 0x008fc600000010ff */
[----:B------:R1:W-:Y:S04]  /*5440*/  MUFU.EX2 R90, R3 ;  /* 0x00000003005a7308 */ /* 0x0003e80000000800 */
[C---:B------:R-:W-:Y:S08]  /*5450*/  HMMA.16816.F32.BF16 R64, R8.reuse, R16, R64 ;  /* 0x000000100840723c */ /* 0x040ff00000041840 */
[----:B------:R-:W-:Y:S01]  /*5460*/  HMMA.16816.F32.BF16 R56, R8, R18, R56 ;  /* 0x000000120838723c */ /* 0x000fe20000041838 */
[----:B------:R-:W-:Y:S01]  /*5470*/  LDSM.16.MT88.4 R16, [R229+0x2900] ;  /* 0x00290000e510783b */ /* 0x000fe20000004200 */
[----:B-1----:R-:W-:-:S04]  /*5480*/  FFMA.FTZ R3, R133, c[0x0][0x2d0], -R6 ;  /* 0x0000b40085037a23 */ /* 0x002fc80000010806 */
[----:B------:R1:W2:Y:S02]  /*5490*/  MUFU.EX2 R89, R3 ;  /* 0x0000000300597308 */ /* 0x0002a40000000800 */
[C---:B------:R-:W-:Y:S08]  /*54a0*/  HMMA.16816.F32.BF16 R52, R8.reuse, R12, R52 ;  /* 0x0000000c0834723c */ /* 0x040ff00000041834 */
[----:B------:R-:W-:Y:S01]  /*54b0*/  HMMA.16816.F32.BF16 R48, R8, R14, R48 ;  /* 0x0000000e0830723c */ /* 0x000fe20000041830 */
[----:B------:R-:W-:Y:S01]  /*54c0*/  LDSM.16.MT88.4 R12, [R230+0x2900] ;  /* 0x00290000e60c783b */ /* 0x000fe20000004200 */
[----:B-1----:R-:W-:-:S06]  /*54d0*/  FFMA.FTZ R3, R172, c[0x0][0x2d0], -R6 ;  /* 0x0000b400ac037a23 */ /* 0x002fcc0000010806 */
[C---:B------:R-:W-:Y:S01]  /*54e0*/  HMMA.16816.F32.BF16 R32, R8.reuse, R20, R32 ;  /* 0x000000140820723c */ /* 0x040fe20000041820 */
[----:B------:R1:W-:Y:S07]  /*54f0*/  MUFU.EX2 R88, R3 ;  /* 0x0000000300587308 */ /* 0x0003ee0000000800 */
[C---:B------:R-:W-:Y:S01]  /*5500*/  HMMA.16816.F32.BF16 R40, R8.reuse, R22, R40 ;  /* 0x000000160828723c */ /* 0x040fe20000041828 */
[----:B------:R-:W3:Y:S07]  /*5510*/  LDSM.16.MT88.4 R20, [R231+0x2900] ;  /* 0x00290000e714783b */ /* 0x000eee0000004200 */
[----:B------:R-:W-:Y:S01]  /*5520*/  HMMA.16816.F32.BF16 R36, R8, R30, R36 ;  /* 0x0000001e0824723c */ /* 0x000fe20000041824 */
[----:B-1----:R-:W-:-:S04]  /*5530*/  FFMA.FTZ R3, R173, c[0x0][0x2d0], -R6 ;  /* 0x0000b400ad037a23 */ /* 0x002fc80000010806 */
[----:B------:R1:W4:Y:S03]  /*5540*/  MUFU.EX2 R87, R3 ;  /* 0x0000000300577308 */ /* 0x0003260000000800 */
[----:B------:R-:W-:Y:S07]  /*5550*/  HMMA.16816.F32.BF16 R44, R8, R28, R44 ;  /* 0x0000001c082c723c */ /* 0x000fee000004182c */
[----:B--2---:R-:W-:Y:S01]  /*5560*/  F2FP.BF16.PACK_AB R8, R89, R90 ;  /* 0x0000005a5908723e */ /* 0x004fe200000010ff */
[----:B-1----:R-:W-:Y:S01]  /*5570*/  FFMA.FTZ R3, R211, c[0x0][0x2d0], -R5 ;  /* 0x0000b400d3037a23 */ /* 0x002fe20000010805 */
[----:B----4-:R-:W-:Y:S01]  /*5580*/  F2FP.BF16.PACK_AB R10, R87, R88 ;  /* 0x00000058570a723e */ /* 0x010fe200000010ff */
[----:B------:R-:W-:-:S02]  /*5590*/  IMAD.MOV.U32 R211, RZ, RZ, R131 ;  /* 0x000000ffffd37224 */ /* 0x000fc400078e0083 */
[----:B------:R1:W-:Y:S02]  /*55a0*/  MUFU.EX2 R86, R3 ;  /* 0x0000000300567308 */ /* 0x0003e40000000800 */
[----:B-1----:R-:W-:Y:S02]  /*55b0*/  FFMA.FTZ R3, R214, c[0x0][0x2d0], -R5 ;  /* 0x0000b400d6037a23 */ /* 0x002fe40000010805 */
[----:B------:R-:W-:-:S04]  /*55c0*/  IMAD.MOV.U32 R214, RZ, RZ, R129 ;  /* 0x000000ffffd67224 */ /* 0x000fc800078e0081 */
[----:B------:R1:W2:Y:S02]  /*55d0*/  MUFU.EX2 R85, R3 ;  /* 0x0000000300557308 */ /* 0x0002a40000000800 */
[----:B-1----:R-:W-:Y:S01]  /*55e0*/  FFMA.FTZ R3, R174, c[0x0][0x2d0], -R5 ;  /* 0x0000b400ae037a23 */ /* 0x002fe20000010805 */
[----:B--2---:R-:W-:-:S05]  /*55f0*/  F2FP.BF16.PACK_AB R9, R85, R86 ;  /* 0x000000565509723e */ /* 0x004fca00000010ff */
[----:B------:R1:W-:Y:S02]  /*5600*/  MUFU.EX2 R83, R3 ;  /* 0x0000000300537308 */ /* 0x0003e40000000800 */
[----:B-1----:R-:W-:Y:S02]  /*5610*/  FFMA.FTZ R3, R175, c[0x0][0x2d0], -R5 ;  /* 0x0000b400af037a23 */ /* 0x002fe40000010805 */
[----:B------:R-:W-:Y:S04]  /*5620*/  LDSM.16.MT88.4 R172, [R231+0x3100] ;  /* 0x00310000e7ac783b */ /* 0x000fe80000004200 */
[----:B------:R1:W2:Y:S02]  /*5630*/  MUFU.EX2 R84, R3 ;  /* 0x0000000300547308 */ /* 0x0002a40000000800 */
[----:B-1----:R-:W-:Y:S01]  /*5640*/  FFMA.FTZ R3, R223, c[0x0][0x2d0], -R7 ;  /* 0x0000b400df037a23 */ /* 0x002fe20000010807 */
[----:B--2---:R-:W-:Y:S01]  /*5650*/  F2FP.BF16.PACK_AB R11, R84, R83 ;  /* 0x00000053540b723e */ /* 0x004fe200000010ff */
[----:B------:R-:W-:-:S04]  /*5660*/  IMAD.MOV.U32 R223, RZ, RZ, R128 ;  /* 0x000000ffffdf7224 */ /* 0x000fc800078e0080 */
[----:B------:R1:W-:Y:S02]  /*5670*/  MUFU.EX2 R82, R3 ;  /* 0x0000000300527308 */ /* 0x0003e40000000800 */
[C---:B------:R-:W-:Y:S08]  /*5680*/  HMMA.16816.F32.BF16 R144, R8.reuse, R24, R144 ;  /* 0x000000180890723c */ /* 0x040ff00000041890 */
[----:B------:R-:W-:Y:S01]  /*5690*/  HMMA.16816.F32.BF16 R152, R8, R26, R152 ;  /* 0x0000001a0898723c */ /* 0x000fe20000041898 */
[----:B-1----:R-:W-:-:S04]  /*56a0*/  FFMA.FTZ R3, R221, c[0x0][0x2d0], -R7 ;  /* 0x0000b400dd037a23 */ /* 0x002fc80000010807 */
[----:B------:R1:W2:Y:S03]  /*56b0*/  MUFU.EX2 R81, R3 ;  /* 0x0000000300517308 */ /* 0x0002a60000000800 */
[C---:B---3--:R-:W-:Y:S08]  /*56c0*/  HMMA.16816.F32.BF16 R164, R8.reuse, R20, R164 ;  /* 0x0000001408a4723c */ /* 0x048ff000000418a4 */
[----:B------:R-:W-:Y:S01]  /*56d0*/  HMMA.16816.F32.BF16 R168, R8, R22, R168 ;  /* 0x0000001608a8723c */ /* 0x000fe200000418a8 */
[----:B-1----:R-:W-:-:S07]  /*56e0*/  FFMA.FTZ R3, R251, c[0x0][0x2d0], -R7 ;  /* 0x0000b400fb037a23 */ /* 0x002fce0000010807 */
[C---:B------:R-:W-:Y:S01]  /*56f0*/  HMMA.16816.F32.BF16 R180, R8.reuse, R16, R180 ;  /* 0x0000001008b4723c */ /* 0x040fe200000418b4 */
[----:B------:R1:W-:Y:S07]  /*5700*/  MUFU.EX2 R80, R3 ;  /* 0x0000000300507308 */ /* 0x0003ee0000000800 */
[C---:B------:R-:W-:Y:S08]  /*5710*/  HMMA.16816.F32.BF16 R116, R8.reuse, R18, R76 ;  /* 0x000000120874723c */ /* 0x040ff0000004184c */
[----:B------:R-:W-:Y:S01]  /*5720*/  HMMA.16816.F32.BF16 R72, R8, R12, R72 ;  /* 0x0000000c0848723c */ /* 0x000fe20000041848 */
[----:B-1----:R-:W-:-:S04]  /*5730*/  FFMA.FTZ R3, R252, c[0x0][0x2d0], -R7 ;  /* 0x0000b400fc037a23 */ /* 0x002fc80000010807 */
[----:B------:R1:W3:Y:S03]  /*5740*/  MUFU.EX2 R63, R3 ;  /* 0x00000003003f7308 */ /* 0x0002e60000000800 */
[----:B------:R-:W-:Y:S07]  /*5750*/  HMMA.16816.F32.BF16 R68, R8, R14, R68 ;  /* 0x0000000e0844723c */ /* 0x000fee0000041844 */
[----:B--2---:R-:W-:Y:S01]  /*5760*/  F2FP.BF16.PACK_AB R8, R81, R82 ;  /* 0x000000525108723e */ /* 0x004fe200000010ff */
[----:B-1----:R-:W-:Y:S01]  /*5770*/  FFMA.FTZ R3, R160, c[0x0][0x2d0], -R0 ;  /* 0x0000b400a0037a23 */ /* 0x002fe20000010800 */
[----:B---3--:R-:W-:Y:S01]  /*5780*/  F2FP.BF16.PACK_AB R10, R63, R80 ;  /* 0x000000503f0a723e */ /* 0x008fe200000010ff */
[----:B------:R-:W-:-:S02]  /*5790*/  IMAD.MOV.U32 R160, RZ, RZ, R158 ;  /* 0x000000ffffa07224 */ /* 0x000fc400078e009e */
[----:B------:R1:W-:Y:S02]  /*57a0*/  MUFU.EX2 R62, R3 ;  /* 0x00000003003e7308 */ /* 0x0003e40000000800 */
[----:B-1----:R-:W-:Y:S02]  /*57b0*/  FFMA.FTZ R3, R161, c[0x0][0x2d0], -R0 ;  /* 0x0000b400a1037a23 */ /* 0x002fe40000010800 */
[----:B------:R-:W-:-:S04]  /*57c0*/  IMAD.MOV.U32 R161, RZ, RZ, R151 ;  /* 0x000000ffffa17224 */ /* 0x000fc800078e0097 */
[----:B------:R1:W2:Y:S01]  /*57d0*/  MUFU.EX2 R61, R3 ;  /* 0x00000003003d7308 */ /* 0x0002a20000000800 */
[----:B------:R-:W-:Y:S02]  /*57e0*/  IMAD.MOV.U32 R151, RZ, RZ, R139 ;  /* 0x000000ffff977224 */ /* 0x000fe400078e008b */
[----:B------:R-:W-:Y:S02]  /*57f0*/  IMAD.MOV.U32 R139, RZ, RZ, R122 ;  /* 0x000000ffff8b7224 */ /* 0x000fe400078e007a */
[----:B------:R-:W-:Y:S01]  /*5800*/  LDSM.16.MT88.4 R120, [R229+0x3100] ;  /* 0x00310000e578783b */ /* 0x000fe20000004200 */
[--C-:B-1----:R-:W-:Y:S01]  /*5810*/  FFMA.FTZ R3, R159, c[0x0][0x2d0], -R0.reuse ;  /* 0x0000b4009f037a23 */ /* 0x102fe20000010800 */
[----:B--2---:R-:W-:Y:S02]  /*5820*/  F2FP.BF16.PACK_AB R9, R61, R62 ;  /* 0x0000003e3d09723e */ /* 0x004fe400000010ff */
[----:B------:R-:W1:Y:S01]  /*5830*/  LDSM.16.MT88.4 R156, [R228+0x3100] ;  /* 0x00310000e49c783b */ /* 0x000e620000004200 */
[----:B------:R2:W-:Y:S02]  /*5840*/  MUFU.EX2 R60, R3 ;  /* 0x00000003003c7308 */ /* 0x0005e40000000800 */
[----:B--2---:R-:W-:-:S06]  /*5850*/  FFMA.FTZ R3, R132, c[0x0][0x2d0], -R0 ;  /* 0x0000b40084037a23 */ /* 0x004fcc0000010800 */
[----:B------:R2:W3:Y:S02]  /*5860*/  MUFU.EX2 R31, R3 ;  /* 0x00000003001f7308 */ /* 0x0004e40000000800 */
[----:B--2---:R-:W-:Y:S01]  /*5870*/  FFMA.FTZ R3, R216, c[0x0][0x2d0], -R6 ;  /* 0x0000b400d8037a23 */ /* 0x004fe20000010806 */
[----:B---3--:R-:W-:-:S05]  /*5880*/  F2FP.BF16.PACK_AB R11, R31, R60 ;  /* 0x0000003c1f0b723e */ /* 0x008fca00000010ff */
[----:B------:R2:W-:Y:S02]  /*5890*/  MUFU.EX2 R29, R3 ;  /* 0x00000003001d7308 */ /* 0x0005e40000000800 */
[C---:B------:R-:W-:Y:S08]  /*58a0*/  HMMA.16816.F32.BF16 R56, R8.reuse, R26, R56 ;  /* 0x0000001a0838723c */ /* 0x040ff00000041838 */
[----:B------:R-:W-:Y:S01]  /*58b0*/  HMMA.16816.F32.BF16 R64, R8, R24, R64 ;  /* 0x000000180840723c */ /* 0x000fe20000041840 */
[----:B--2---:R-:W-:-:S04]  /*58c0*/  FFMA.FTZ R3, R177, c[0x0][0x2d0], -R6 ;  /* 0x0000b400b1037a23 */ /* 0x004fc80000010806 */
[----:B------:R2:W3:Y:S03]  /*58d0*/  MUFU.EX2 R30, R3 ;  /* 0x00000003001e7308 */ /* 0x0004e60000000800 */
[C---:B------:R-:W-:Y:S05]  /*58e0*/  HMMA.16816.F32.BF16 R48, R8.reuse, R22, R48 ;  /* 0x000000160830723c */ /* 0x040fea0000041830 */
[----:B------:R4:W-:Y:S03]  /*58f0*/  MUFU.EX2 R22, R4 ;  /* 0x0000000400167308 */ /* 0x0009e60000000800 */
[----:B------:R-:W-:Y:S01]  /*5900*/  HMMA.16816.F32.BF16 R44, R8, R12, R44 ;  /* 0x0000000c082c723c */ /* 0x000fe2000004182c */
[----:B--2---:R-:W-:-:S07]  /*5910*/  FFMA.FTZ R3, R217, c[0x0][0x2d0], -R6 ;  /* 0x0000b400d9037a23 */ /* 0x004fce0000010806 */
[C---:B------:R-:W-:Y:S01]  /*5920*/  HMMA.16816.F32.BF16 R52, R8.reuse, R20, R52 ;  /* 0x000000140834723c */ /* 0x040fe20000041834 */
[--C-:B------:R-:W-:Y:S01]  /*5930*/  FFMA.FTZ R12, R222, c[0x0][0x2d0], -R0.reuse ;  /* 0x0000b400de0c7a23 */ /* 0x100fe20000010800 */
[----:B---3--:R-:W-:Y:S01]  /*5940*/  F2FP.BF16.PACK_AB R132, R30, R29 ;  /* 0x0000001d1e84723e */ /* 0x008fe200000010ff */
[----:B------:R2:W-:Y:S01]  /*5950*/  MUFU.EX2 R28, R3 ;  /* 0x00000003001c7308 */ /* 0x0005e20000000800 */
[----:B------:R-:W-:Y:S02]  /*5960*/  FADD.FTZ R13, R184, R203 ;  /* 0x000000cbb80d7221 */ /* 0x000fe40000010000 */
[----:B------:R-:W-:Y:S02]  /*5970*/  IMAD.MOV.U32 R203, RZ, RZ, R149 ;  /* 0x000000ffffcb7224 */ /* 0x000fe400078e0095 */
[----:B----4-:R-:W-:Y:S01]  /*5980*/  FFMA.FTZ R4, R249, c[0x0][0x2d0], -R0 ;  /* 0x0000b400f9047a23 */ /* 0x010fe20000010800 */
[----:B------:R-:W-:Y:S01]  /*5990*/  HMMA.16816.F32.BF16 R36, R8, R14, R36 ;  /* 0x0000000e0824723c */ /* 0x000fe20000041824 */
[----:B------:R-:W-:-:S07]  /*59a0*/  FADD.FTZ R20, R176, R135 ;  /* 0x00000087b0147221 */ /* 0x000fce0000010000 */
[C---:B------:R-:W-:Y:S01]  /*59b0*/  HMMA.16816.F32.BF16 R32, R8.reuse, R16, R32 ;  /* 0x000000100820723c */ /* 0x040fe20000041820 */
[----:B--2---:R-:W-:Y:S02]  /*59c0*/  FFMA.FTZ R3, R218, c[0x0][0x2d0], -R6 ;  /* 0x0000b400da037a23 */ /* 0x004fe40000010806 */
[--C-:B------:R-:W-:Y:S02]  /*59d0*/  FFMA.FTZ R6, R248, c[0x0][0x2d0], -R0.reuse ;  /* 0x0000b400f8067a23 */ /* 0x100fe40000010800 */
[----:B------:R2:W3:Y:S01]  /*59e0*/  MUFU.EX2 R27, R3 ;  /* 0x00000003001b7308 */ /* 0x0004e20000000800 */
[----:B------:R-:W-:Y:S02]  /*59f0*/  FFMA.FTZ R0, R219, c[0x0][0x2d0], -R0 ;  /* 0x0000b400db007a23 */ /* 0x000fe40000010800 */
[----:B------:R-:W-:Y:S01]  /*5a00*/  HMMA.16816.F32.BF16 R40, R8, R18, R40 ;  /* 0x000000120828723c */ /* 0x000fe20000041828 */
[----:B------:R-:W4:Y:S04]  /*5a10*/  LDSM.16.MT88.4 R16, [R230+0x3100] ;  /* 0x00310000e610783b */ /* 0x000f280000004200 */
[----:B------:R5:W-:Y:S01]  /*5a20*/  MUFU.EX2 R10, R4 ;  /* 0x00000004000a7308 */ /* 0x000be20000000800 */
[----:B--2---:R-:W-:-:S07]  /*5a30*/  FFMA.FTZ R3, R178, c[0x0][0x2d0], -R5 ;  /* 0x0000b400b2037a23 */ /* 0x004fce0000010805 */
[----:B------:R-:W-:Y:S01]  /*5a40*/  MUFU.EX2 R11, R12 ;  /* 0x0000000c000b7308 */ /* 0x000fe20000000800 */
[----:B---3--:R-:W-:Y:S01]  /*5a50*/  F2FP.BF16.PACK_AB R134, R27, R28 ;  /* 0x0000001c1b86723e */ /* 0x008fe200000010ff */
[----:B-----5:R-:W-:-:S06]  /*5a60*/  FADD.FTZ R4, R163, R186 ;  /* 0x000000baa3047221 */ /* 0x020fcc0000010000 */
[----:B------:R2:W-:Y:S01]  /*5a70*/  MUFU.EX2 R26, R3 ;  /* 0x00000003001a7308 */ /* 0x0005e20000000800 */
[----:B------:R-:W-:-:S07]  /*5a80*/  FADD.FTZ R4, R151, R4 ;  /* 0x0000000497047221 */ /* 0x000fce0000010000 */
[----:B------:R3:W-:Y:S01]  /*5a90*/  MUFU.EX2 R12, R0 ;  /* 0x00000000000c7308 */ /* 0x0007e20000000800 */
[----:B--2---:R-:W-:-:S07]  /*5aa0*/  FFMA.FTZ R3, R179, c[0x0][0x2d0], -R5 ;  /* 0x0000b400b3037a23 */ /* 0x004fce0000010805 */
[----:B------:R2:W-:Y:S01]  /*5ab0*/  MUFU.EX2 R9, R6 ;  /* 0x0000000600097308 */ /* 0x0005e20000000800 */
[----:B---3--:R-:W-:-:S07]  /*5ac0*/  FADD.FTZ R0, R246, R20 ;  /* 0x00000014f6007221 */ /* 0x008fce0000010000 */
[----:B------:R3:W5:Y:S01]  /*5ad0*/  MUFU.EX2 R25, R3 ;  /* 0x0000000300197308 */ /* 0x0007620000000800 */
[----:B--2---:R-:W-:-:S04]  /*5ae0*/  FADD.FTZ R6, R247, R0 ;  /* 0x00000000f7067221 */ /* 0x004fc80000010000 */
[----:B------:R-:W-:Y:S02]  /*5af0*/  FADD.FTZ R6, R226, R6 ;  /* 0x00000006e2067221 */ /* 0x000fe40000010000 */
[--C-:B---3--:R-:W-:Y:S01]  /*5b00*/  FFMA.FTZ R3, R220, c[0x0][0x2d0], -R5.reuse ;  /* 0x0000b400dc037a23 */ /* 0x108fe20000010805 */
[----:B-----5:R-:W-:Y:S01]  /*5b10*/  F2FP.BF16.PACK_AB R133, R25, R26 ;  /* 0x0000001a1985723e */ /* 0x020fe200000010ff */
[----:B------:R-:W-:Y:S02]  /*5b20*/  FADD.FTZ R8, R225, R6 ;  /* 0x00000006e1087221 */ /* 0x000fe40000010000 */
[----:B------:R2:W-:Y:S02]  /*5b30*/  MUFU.EX2 R24, R3 ;  /* 0x0000000300187308 */ /* 0x0005e40000000800 */
[----:B--2---:R-:W-:Y:S02]  /*5b40*/  FFMA.FTZ R3, R250, c[0x0][0x2d0], -R5 ;  /* 0x0000b400fa037a23 */ /* 0x004fe40000010805 */
[----:B------:R-:W-:-:S04]  /*5b50*/  FFMA.FTZ R5, R202, c[0x0][0x2d0], -R7 ;  /* 0x0000b400ca057a23 */ /* 0x000fc80000010807 */
[----:B------:R2:W3:Y:S01]  /*5b60*/  MUFU.EX2 R23, R3 ;  /* 0x0000000300177308 */ /* 0x0004e20000000800 */
[----:B------:R-:W-:-:S07]  /*5b70*/  IMAD.MOV.U32 R202, RZ, RZ, R161 ;  /* 0x000000ffffca7224 */ /* 0x000fce00078e00a1 */
[----:B------:R5:W-:Y:S01]  /*5b80*/  MUFU.EX2 R15, R5 ;  /* 0x00000005000f7308 */ /* 0x000be20000000800 */
[--C-:B--2---:R-:W-:Y:S01]  /*5b90*/  FFMA.FTZ R3, R204, c[0x0][0x2d0], -R7.reuse ;  /* 0x0000b400cc037a23 */ /* 0x104fe20000010807 */
[----:B---3--:R-:W-:Y:S01]  /*5ba0*/  F2FP.BF16.PACK_AB R135, R23, R24 ;  /* 0x000000181787723e */ /* 0x008fe200000010ff */
[----:B------:R-:W-:Y:S01]  /*5bb0*/  FFMA.FTZ R7, R187, c[0x0][0x2d0], -R7 ;  /* 0x0000b400bb077a23 */ /* 0x000fe20000010807 */
[----:B------:R-:W-:-:S04]  /*5bc0*/  F2FP.BF16.PACK_AB R187, R12, R11 ;  /* 0x0000000b0cbb723e */ /* 0x000fc800000010ff */
[----:B------:R2:W3:Y:S01]  /*5bd0*/  MUFU.EX2 R21, R3 ;  /* 0x0000000300157308 */ /* 0x0004e20000000800 */
[----:B------:R-:W-:Y:S02]  /*5be0*/  IMAD.MOV.U32 R204, RZ, RZ, R160 ;  /* 0x000000ffffcc7224 */ /* 0x000fe400078e00a0 */
[----:B-----5:R-:W-:Y:S01]  /*5bf0*/  FADD.FTZ R5, R130, R185 ;  /* 0x000000b982057221 */ /* 0x020fe20000010000 */
[----:B------:R-:W-:Y:S01]  /*5c00*/  F2FP.BF16.PACK_AB R185, R9, R10 ;  /* 0x0000000a09b9723e */ /* 0x000fe200000010ff */
[C---:B-1----:R-:W-:Y:S03]  /*5c10*/  HMMA.16816.F32.BF16 R144, R132.reuse, R156, R144 ;  /* 0x0000009c8490723c */ /* 0x042fe60000041890 */
[----:B------:R1:W5:Y:S05]  /*5c20*/  MUFU.EX2 R14, R7 ;  /* 0x00000007000e7308 */ /* 0x00036a0000000800 */
[----:B------:R-:W-:Y:S01]  /*5c30*/  HMMA.16816.F32.BF16 R152, R132, R158, R152 ;  /* 0x0000009e8498723c */ /* 0x000fe20000041898 */
[----:B--2---:R-:W-:Y:S01]  /*5c40*/  FADD.FTZ R3, R162, R13 ;  /* 0x0000000da2037221 */ /* 0x004fe20000010000 */
[----:B---3--:R-:W-:-:S06]  /*5c50*/  F2FP.BF16.PACK_AB R184, R21, R22 ;  /* 0x0000001615b8723e */ /* 0x008fcc00000010ff */
[C---:B------:R-:W-:Y:S01]  /*5c60*/  HMMA.16816.F32.BF16 R164, R132.reuse, R172, R164 ;  /* 0x000000ac84a4723c */ /* 0x040fe200000418a4 */
[----:B-1----:R-:W-:Y:S01]  /*5c70*/  FADD.FTZ R7, R150, R5 ;  /* 0x0000000596077221 */ /* 0x002fe20000010000 */
[----:B-----5:R-:W-:Y:S01]  /*5c80*/  F2FP.BF16.PACK_AB R186, R14, R15 ;  /* 0x0000000f0eba723e */ /* 0x020fe200000010ff */
[----:B------:R-:W-:Y:S02]  /*5c90*/  FADD.FTZ R5, R148, R3 ;  /* 0x0000000394057221 */ /* 0x000fe40000010000 */
[----:B------:R-:W-:Y:S02]  /*5ca0*/  FADD.FTZ R0, R223, R7 ;  /* 0x00000007df007221 */ /* 0x000fe40000010000 */
[----:B------:R-:W-:Y:S01]  /*5cb0*/  FADD.FTZ R3, R214, R4 ;  /* 0x00000004d6037221 */ /* 0x000fe20000010000 */
[----:B------:R-:W-:Y:S01]  /*5cc0*/  HMMA.16816.F32.BF16 R168, R132, R174, R168 ;  /* 0x000000ae84a8723c */ /* 0x000fe200000418a8 */
[----:B------:R-:W-:Y:S02]  /*5cd0*/  FADD.FTZ R5, R211, R5 ;  /* 0x00000005d3057221 */ /* 0x000fe40000010000 */
[----:B------:R-:W-:-:S02]  /*5ce0*/  FADD.FTZ R4, R204, R0 ;  /* 0x00000000cc047221 */ /* 0x000fc40000010000 */
[----:B------:R-:W-:Y:S02]  /*5cf0*/  FADD.FTZ R3, R202, R3 ;  /* 0x00000003ca037221 */ /* 0x000fe40000010000 */
[----:B------:R-:W-:Y:S01]  /*5d00*/  FADD.FTZ R0, R126, R5 ;  /* 0x000000057e007221 */ /* 0x000fe20000010000 */
[C---:B------:R-:W-:Y:S01]  /*5d10*/  HMMA.16816.F32.BF16 R180, R132.reuse, R120, R180 ;  /* 0x0000007884b4723c */ /* 0x040fe200000418b4 */
[----:B------:R-:W-:Y:S02]  /*5d20*/  FADD.FTZ R7, R127, R4 ;  /* 0x000000047f077221 */ /* 0x000fe40000010000 */
[----:B------:R-:W-:Y:S02]  /*5d30*/  FADD.FTZ R6, R124, R3 ;  /* 0x000000037c067221 */ /* 0x000fe40000010000 */
[----:B------:R-:W-:Y:S02]  /*5d40*/  FADD.FTZ R5, R125, R0 ;  /* 0x000000007d057221 */ /* 0x000fe40000010000 */
[----:B------:R-:W-:Y:S01]  /*5d50*/  FADD.FTZ R4, R227, R8 ;  /* 0x00000008e3047221 */ /* 0x000fe20000010000 */
[----:B------:R-:W-:Y:S01]  /*5d60*/  HMMA.16816.F32.BF16 R116, R132, R122, R116 ;  /* 0x0000007a8474723c */ /* 0x000fe20000041874 */
[----:B------:R-:W-:-:S02]  /*5d70*/  FADD.FTZ R3, R203, R7 ;  /* 0x00000007cb037221 */ /* 0x000fc40000010000 */
[----:B------:R-:W-:Y:S02]  /*5d80*/  FADD.FTZ R0, R141, R6 ;  /* 0x000000068d007221 */ /* 0x000fe40000010000 */
[----:B------:R-:W-:Y:S02]  /*5d90*/  FADD.FTZ R6, R142, R5 ;  /* 0x000000058e067221 */ /* 0x000fe40000010000 */
[----:B------:R-:W-:Y:S01]  /*5da0*/  FADD.FTZ R4, R224, R4 ;  /* 0x00000004e0047221 */ /* 0x000fe20000010000 */
[----:B------:R-:W-:Y:S01]  /*5db0*/  HMMA.16816.F32.BF16 R148, R184, R156, R64 ;  /* 0x0000009cb894723c */ /* 0x000fe20000041840 */
[----:B------:R-:W-:Y:S02]  /*5dc0*/  FADD.FTZ R5, R139, R3 ;  /* 0x000000038b057221 */ /* 0x000fe40000010000 */
[----:B------:R-:W-:Y:S02]  /*5dd0*/  FADD.FTZ R3, R140, R0 ;  /* 0x000000008c037221 */ /* 0x000fe40000010000 */
[----:B------:R-:W-:-:S02]  /*5de0*/  FADD.FTZ R0, R205, R6 ;  /* 0x00000006cd007221 */ /* 0x000fc40000010000 */
        /* <DEDUP_REMOVED lines=11> */
[----:B----4-:R-:W-:Y:S01]  /*5ea0*/  HMMA.16816.F32.BF16 R128, R132, R16, R72 ;  /* 0x000000108480723c */ /* 0x010fe20000041848 */
        /* <DEDUP_REMOVED lines=19> */
[----:B------:R-:W-:Y:S01]  /*5fe0*/  HMMA.16816.F32.BF16 R124, R184, R16, R44 ;  /* 0x00000010b87c723c */ /* 0x000fe2000004182c */
        /* <DEDUP_REMOVED lines=55> */
[----:B------:R1:W-:Y:S01]  /*6360*/  STL [R1], R6 ;  /* 0x0000000601007387 */ /* 0x0003e20000100800 */
[----:B------:R-:W-:-:S03]  /*6370*/  FADD.FTZ R0, R23, R5 ;  /* 0x0000000517007221 */ /* 0x000fc60000010000 */
[----:B------:R1:W-:Y:S04]  /*6380*/  STL [R1+0x8], R4 ;  /* 0x0000080401007387 */ /* 0x0003e80000100800 */
[----:B------:R1:W-:Y:S04]  /*6390*/  STL [R1+0xc], R0 ;  /* 0x00000c0001007387 */ /* 0x0003e80000100800 */
[----:B------:R1:W-:Y:S01]  /*63a0*/  STL [R1+0x4], R3 ;  /* 0x0000040301007387 */ /* 0x0003e20000100800 */
[----:B------:R-:W-:Y:S05]  /*63b0*/  @!P0 BRA `(.L_x_32) ;  /* 0x00003ef000008947 */ /* 0x000fea0003800000 */
[----:B------:R-:W2:Y:S01]  /*63c0*/  LDL.LU R140, [R1+0x38] ;  /* 0x00003800018c7983 */ /* 0x000ea20000300800 */
[----:B-1----:R-:W-:Y:S01]  /*63d0*/  IMAD.MOV.U32 R3, RZ, RZ, R137 ;  /* 0x000000ffff037224 */ /* 0x002fe200078e0089 */
[----:B------:R-:W-:Y:S01]  /*63e0*/  MOV R142, R2 ;  /* 0x00000002008e7202 */ /* 0x000fe20000000f00 */
[----:B------:R-:W-:Y:S01]  /*63f0*/  IMAD.MOV.U32 R0, RZ, RZ, R138 ;  /* 0x000000ffff007224 */ /* 0x000fe200078e008a */
[----:B------:R-:W3:Y:S01]  /*6400*/  LDL.LU.64 R202, [R1+0x30] ;  /* 0x0000300001ca7983 */ /* 0x000ee20000300a00 */
[----:B------:R-:W-:Y:S01]  /*6410*/  IMAD.MOV.U32 R139, RZ, RZ, R136 ;  /* 0x000000ffff8b7224 */ /* 0x000fe200078e0088 */
[----:B--2---:R-:W-:-:S02]  /*6420*/  IADD3 R246, R140, -0x2, RZ ;  /* 0xfffffffe8cf67810 */ /* 0x004fc40007ffe0ff */
[----:B------:R-:W2:Y:S01]  /*6430*/  LDL.LU.64 R140, [R1+0x40] ;  /* 0x00004000018c7983 */ /* 0x000ea20000300a00 */
[----:B---3--:R-:W-:Y:S02]  /*6440*/  MOV R5, R203 ;  /* 0x000000cb00057202 */ /* 0x008fe40000000f00 */
[----:B--2---:R-:W-:-:S05]  /*6450*/  MOV R4, R140 ;  /* 0x0000008c00047202 */ /* 0x004fca0000000f00 */
[----:B------:R1:W-:Y:S02]  /*6460*/  STL.64 [R1+0x18], R4 ;  /* 0x0000180401007387 */ /* 0x0003e40000100a00 */
.L_x_33:
        /* <DEDUP_REMOVED lines=10> */
[----:B------:R-:W-:Y:S08]  /*6510*/  LDSM.16.M88.4 R112, [R234+0x7100] ;  /* 0x00710000ea70783b */ /* 0x000ff00000000200 */
[----:B------:R-:W3:Y:S08]  /*6520*/  LDSM.16.M88.4 R16, [R143+0x3900] ;  /* 0x003900008f10783b */ /* 0x000ef00000000200 */
[----:B------:R-:W4:Y:S08]  /*6530*/  LDSM.16.M88.4 R108, [R234+0x9100] ;  /* 0x00910000ea6c783b */ /* 0x000f300000000200 */
[----:B------:R-:W5:Y:S08]  /*6540*/  LDSM.16.M88.4 R32, [R143+0x4100] ;  /* 0x004100008f20783b */ /* 0x000f700000000200 */
        /* <DEDUP_REMOVED lines=10> */
[-C--:B-----5:R-:W-:Y:S06]  /*65f0*/  HMMA.16816.F32.BF16 R20, R112, R32.reuse, RZ ;  /* 0x000000207014723c */ /* 0x0a0fec00000418ff */
[----:B------:R-:W5:Y:S02]  /*6600*/  LDSM.16.M88.4 R196, [R238] ;  /* 0x00000000eec4783b */ /* 0x000f640000000200 */
        /* <DEDUP_REMOVED lines=15> */
[----:B------:R-:W5:Y:S06]  /*6700*/  LDL.64 R250, [R1+0x20] ;  /* 0x0000200001fa7983 */ /* 0x000f6c0000100a00 */
[----:B------:R-:W5:Y:S01]  /*6710*/  LDL.64 R248, [R1+0x28] ;  /* 0x0000280001f87983 */ /* 0x000f620000100a00 */
[C---:B------:R-:W-:Y:S08]  /*6720*/  HMMA.16816.F32.BF16 R56, R108.reuse, R64, RZ ;  /* 0x000000406c38723c */ /* 0x040ff000000418ff */
[-C--:B------:R-:W-:Y:S08]  /*6730*/  HMMA.16816.F32.BF16 R60, R108, R66.reuse, RZ ;  /* 0x000000426c3c723c */ /* 0x080ff000000418ff */
[C---:B------:R-:W-:Y:S08]  /*6740*/  HMMA.16816.F32.BF16 R64, R112.reuse, R66, RZ ;  /* 0x000000427040723c */ /* 0x040ff000000418ff */
[-C--:B-1----:R-:W-:Y:S01]  /*6750*/  HMMA.16816.F32.BF16 R68, R112, R80.reuse, RZ ;  /* 0x000000507044723c */ /* 0x082fe200000418ff */
[----:B--2---:R-:W-:Y:S07]  /*6760*/  IMAD.WIDE.U32 R84, R84, 0x70, R72 ;  /* 0x0000007054547825 */ /* 0x004fee00078e0048 */
[C---:B------:R-:W-:Y:S04]  /*6770*/  HMMA.16816.F32.BF16 R72, R108.reuse, R80, RZ ;  /* 0x000000506c48723c */ /* 0x040fe800000418ff */
[----:B------:R-:W-:Y:S02]  /*6780*/  LEA R88, P0, R84, c[0x0][0x1f8], 0x1 ;  /* 0x00007e0054587a11 */ /* 0x000fe400078008ff */
[----:B------:R-:W-:Y:S02]  /*6790*/  IADD3 R2, R85, R2, RZ ;  /* 0x0000000255027210 */ /* 0x000fe40007ffe0ff */
[----:B------:R-:W-:Y:S01]  /*67a0*/  IADD3 R92, P1, R88, UR7, RZ ;  /* 0x00000007585c7c10 */ /* 0x000fe2000ff3e0ff */
[-C--:B------:R-:W-:Y:S03]  /*67b0*/  HMMA.16816.F32.BF16 R76, R108, R82.reuse, RZ ;  /* 0x000000526c4c723c */ /* 0x080fe600000418ff */
[----:B------:R-:W-:Y:S02]  /*67c0*/  LEA.HI.X R89, R84, c[0x0][0x1fc], R2, 0x1, P0 ;  /* 0x00007f0054597a11 */ /* 0x000fe400000f0c02 */
[----:B------:R-:W-:Y:S03]  /*67d0*/  IADD3 R94, P0, R92, UR7, RZ ;  /* 0x000000075c5e7c10 */ /* 0x000fe6000ff1e0ff */
[----:B------:R-:W-:Y:S01]  /*67e0*/  @!PT LDS RZ, [RZ] ;  /* 0x00000000fffff984 */ /* 0x000fe20000000800 */
[----:B------:R-:W-:Y:S01]  /*67f0*/  @!PT LDS RZ, [RZ] ;  /* 0x00000000fffff984 */ /* 0x000fe20000000800 */
[----:B------:R-:W-:Y:S01]  /*6800*/  @!PT LDS RZ, [RZ] ;  /* 0x00000000fffff984 */ /* 0x000fe20000000800 */
[----:B------:R1:W-:Y:S01]  /*6810*/  LDGSTS.E.BYPASS.LTC128B.128 [R245+0x100], [R88.64], !P2 ;  /* 0x0010000058f57fae */ /* 0x0003e2000d101d48 */
[----:B------:R-:W-:Y:S01]  /*6820*/  IADD3.X R93, R89, UR5, RZ, P1, !PT ;  /* 0x00000005595d7c10 */ /* 0x000fe20008ffe4ff */
[C---:B------:R-:W-:Y:S03]  /*6830*/  HMMA.16816.F32.BF16 R80, R112.reuse, R82, RZ ;  /* 0x000000527050723c */ /* 0x040fe600000418ff */
[----:B------:R-:W-:Y:S03]  /*6840*/  IADD3.X R95, R93, UR5, RZ, P0, !PT ;  /* 0x000000055d5f7c10 */ /* 0x000fe600087fe4ff */
[----:B------:R2:W-:Y:S01]  /*6850*/  LDGSTS.E.BYPASS.LTC128B.128 [R245+0x900], [R92.64], !P2 ;  /* 0x009000005cf57fae */ /* 0x0005e2000d101d48 */
[----:B------:R-:W-:Y:S01]  /*6860*/  IADD3 R102, P1, R94, UR7, RZ ;  /* 0x000000075e667c10 */ /* 0x000fe2000ff3e0ff */
[-C--:B---3--:R-:W-:Y:S04]  /*6870*/  HMMA.16816.F32.BF16 R84, R112, R96.reuse, RZ ;  /* 0x000000607054723c */ /* 0x088fe800000418ff */
[----:B------:R-:W-:Y:S02]  /*6880*/  IADD3.X R103, R95, UR5, RZ, P1, !PT ;  /* 0x000000055f677c10 */ /* 0x000fe40008ffe4ff */
[----:B------:R2:W-:Y:S08]  /*6890*/  LDGSTS.E.BYPASS.LTC128B.128 [R245+0x1100], [R94.64], !P2 ;  /* 0x011000005ef57fae */ /* 0x0005f0000d101d48 */
[----:B------:R3:W-:Y:S01]  /*68a0*/  LDGSTS.E.BYPASS.LTC128B.128 [R245+0x1900], [R102.64], !P2 ;  /* 0x0190000066f57fae */ /* 0x0007e2000d101d48 */
[C---:B-1----:R-:W-:Y:S07]  /*68b0*/  HMMA.16816.F32.BF16 R88, R108.reuse, R96, RZ ;  /* 0x000000606c58723c */ /* 0x042fee00000418ff */
[----:B------:R-:W-:Y:S05]  /*68c0*/  IADD3 R96, P0, R102, UR7, RZ ;  /* 0x0000000766607c10 */ /* 0x000fea000ff1e0ff */
[----:B------:R-:W-:Y:S02]  /*68d0*/  IADD3.X R97, R103, UR5, RZ, P0, !PT ;  /* 0x0000000567617c10 */ /* 0x000fe400087fe4ff */
[----:B------:R-:W-:Y:S01]  /*68e0*/  IADD3 R100, P1, R96, UR7, RZ ;  /* 0x0000000760647c10 */ /* 0x000fe2000ff3e0ff */
[-C--:B--2---:R-:W-:Y:S02]  /*68f0*/  HMMA.16816.F32.BF16 R92, R108, R98.reuse, RZ ;  /* 0x000000626c5c723c */ /* 0x084fe400000418ff */
[----:B------:R1:W-:Y:S01]  /*6900*/  LDGSTS.E.BYPASS.LTC128B.128 [R245+0x2100], [R96.64], !P2 ;  /* 0x0210000060f57fae */ /* 0x0003e2000d101d48 */
[----:B------:R-:W-:Y:S02]  /*6910*/  IADD3.X R101, R97, UR5, RZ, P1, !PT ;  /* 0x0000000561657c10 */ /* 0x000fe40008ffe4ff */
[----:B---3--:R-:W-:Y:S05]  /*6920*/  IADD3 R102, P0, R100, UR7, RZ ;  /* 0x0000000764667c10 */ /* 0x008fea000ff1e0ff */
[----:B------:R4:W-:Y:S02]  /*6930*/  LDGSTS.E.BYPASS.LTC128B.128 [R245+0x2900], [R100.64], !P2 ;  /* 0x0290000064f57fae */ /* 0x0009e4000d101d48 */
[----:B------:R-:W-:Y:S02]  /*6940*/  IADD3.X R103, R101, UR5, RZ, P0, !PT ;  /* 0x0000000565677c10 */ /* 0x000fe400087fe4ff */
[C---:B------:R-:W-:Y:S02]  /*6950*/  ISETP.GT.AND P0, PT, R246.reuse, RZ, PT ;  /* 0x000000fff600720c */ /* 0x040fe40003f04270 */
[----:B------:R-:W-:Y:S02]  /*6960*/  IADD3 R246, R246, -0x1, RZ ;  /* 0xfffffffff6f67810 */ /* 0x000fe40007ffe0ff */
[----:B------:R4:W-:Y:S08]  /*6970*/  LDGSTS.E.BYPASS.LTC128B.128 [R245+0x3100], [R102.64], !P2 ;  /* 0x0310000066f57fae */ /* 0x0009f0000d101d48 */
[----:B------:R-:W0:Y:S01]  /*6980*/  LDGDEPBAR ;  /* 0x00000000000079af */ /* 0x000e220000000000 */
[C---:B-1----:R-:W-:Y:S08]  /*6990*/  HMMA.16816.F32.BF16 R96, R112.reuse, R98, RZ ;  /* 0x000000627060723c */ /* 0x042ff000000418ff */
[-C--:B----4-:R-:W-:Y:S08]  /*69a0*/  HMMA.16816.F32.BF16 R100, R112, R188.reuse, RZ ;  /* 0x000000bc7064723c */ /* 0x090ff000000418ff */
[C---:B------:R-:W-:Y:S08]  /*69b0*/  HMMA.16816.F32.BF16 R104, R108.reuse, R188, RZ ;  /* 0x000000bc6c68723c */ /* 0x040ff000000418ff */
[-C--:B------:R-:W-:Y:S08]  /*69c0*/  HMMA.16816.F32.BF16 R108, R108, R190.reuse, RZ ;  /* 0x000000be6c6c723c */ /* 0x080ff000000418ff */
[----:B------:R-:W-:Y:S01]  /*69d0*/  HMMA.16816.F32.BF16 R112, R112, R190, RZ ;  /* 0x000000be7070723c */ /* 0x000fe200000418ff */
[----:B------:R-:W-:Y:S07]  /*69e0*/  LDSM.16.M88.4 R188, [R235+0x7100] ;  /* 0x00710000ebbc783b */ /* 0x000fee0000000200 */
[-C--:B-----5:R-:W-:Y:S08]  /*69f0*/  HMMA.16816.F32.BF16 R4, R192, R196.reuse, R4 ;  /* 0x000000c4c004723c */ /* 0x0a0ff00000041804 */
        /* <DEDUP_REMOVED lines=32> */
[----:B------:R-:W5:Y:S07]  /*6c00*/  LDSM.16.M88.4 R200, [R233+0x5100] ;  /* 0x00510000e9c8783b */ /* 0x000f6e0000000200 */
        /* <DEDUP_REMOVED lines=17> */
[-C--:B-----5:R-:W-:Y:S08]  /*6d20*/  HMMA.16816.F32.BF16 R52, R188, R200.reuse, R52 ;  /* 0x000000c8bc34723c */ /* 0x0a0ff00000041834 */
        /* <DEDUP_REMOVED lines=165> */
[----:B------:R-:W-:Y:S01]  /*7780*/  FADD.FTZ R0, -R138, R0 ;  /* 0x000000008a007221 */ /* 0x000fe20000010100 */
        /* <DEDUP_REMOVED lines=23> */
[----:B------:R-:W-:Y:S02]  /*7900*/  FFMA.FTZ R4, R4, c[0x0][0x2d0], -R192 ;  /* 0x0000b40004047a23 */ /* 0x000fe400000108c0 */
[--C-:B------:R-:W-:Y:S02]  /*7910*/  FFMA.FTZ R22, R22, c[0x0][0x2d0], -R194.reuse ;  /* 0x0000b40016167a23 */ /* 0x100fe400000108c2 */
[--C-:B------:R-:W-:Y:S01]  /*7920*/  FFMA.FTZ R23, R23, c[0x0][0x2d0], -R194.reuse ;  /* 0x0000b40017177a23 */ /* 0x100fe200000108c2 */
[----:B-1----:R-:W-:Y:S01]  /*7930*/  FMNMX.FTZ R136, R136, R189, !PT ;  /* 0x000000bd88887209 */ /* 0x002fe20007810000 */
[--C-:B------:R-:W-:Y:S02]  /*7940*/  FFMA.FTZ R54, R54, c[0x0][0x2d0], -R194.reuse ;  /* 0x0000b40036367a23 */ /* 0x100fe400000108c2 */
[--C-:B------:R-:W-:Y:S01]  /*7950*/  FFMA.FTZ R55, R55, c[0x0][0x2d0], -R194.reuse ;  /* 0x0000b40037377a23 */ /* 0x100fe200000108c2 */
[----:B------:R1:W-:Y:S01]  /*7960*/  MUFU.EX2 R221, R4 ;  /* 0x0000000400dd7308 */ /* 0x0003e20000000800 */
[--C-:B------:R-:W-:Y:S02]  /*7970*/  FFMA.FTZ R6, R6, c[0x0][0x2d0], -R194.reuse ;  /* 0x0000b40006067a23 */ /* 0x100fe400000108c2 */
[--C-:B------:R-:W-:Y:S02]  /*7980*/  FFMA.FTZ R66, R66, c[0x0][0x2d0], -R194.reuse ;  /* 0x0000b40042427a23 */ /* 0x100fe400000108c2 */
[----:B--2---:R-:W-:Y:S02]  /*7990*/  FADD.FTZ R2, -R137, R3 ;  /* 0x0000000389027221 */ /* 0x004fe40000010100 */
[----:B------:R-:W2:Y:S01]  /*79a0*/  SHFL.BFLY PT, R3, R0, 0x2, 0x1f ;  /* 0x0c401f0000037f89 */ /* 0x000ea200000e0000 */
[--C-:B------:R-:W-:Y:S02]  /*79b0*/  FFMA.FTZ R67, R67, c[0x0][0x2d0], -R194.reuse ;  /* 0x0000b40043437a23 */ /* 0x100fe400000108c2 */
[----:B------:R-:W-:Y:S01]  /*79c0*/  MUFU.EX2 R219, R6 ;  /* 0x0000000600db7308 */ /* 0x000fe20000000800 */
[----:B------:R-:W-:Y:S02]  /*79d0*/  FMUL.FTZ R2, R2, c[0x0][0x2d0] ;  /* 0x0000b40002027a20 */ /* 0x000fe40000410000 */
[--C-:B------:R-:W-:Y:S02]  /*79e0*/  FFMA.FTZ R70, R70, c[0x0][0x2d0], -R194.reuse ;  /* 0x0000b40046467a23 */ /* 0x100fe400000108c2 */
[--C-:B------:R-:W-:Y:S02]  /*79f0*/  FFMA.FTZ R71, R71, c[0x0][0x2d0], -R194.reuse ;  /* 0x0000b40047477a23 */ /* 0x100fe400000108c2 */
[----:B------:R-:W-:Y:S02]  /*7a00*/  FFMA.FTZ R7, R7, c[0x0][0x2d0], -R194 ;  /* 0x0000b40007077a23 */ /* 0x000fe400000108c2 */
[----:B------:R-:W-:Y:S01]  /*7a10*/  FMUL.FTZ R193, R136, c[0x0][0x2d0] ;  /* 0x0000b40088c17a20 */ /* 0x000fe20000410000 */
[----:B------:R4:W5:Y:S01]  /*7a20*/  MUFU.EX2 R140, R2 ;  /* 0x00000002008c7308 */ /* 0x0009620000000800 */
[----:B------:R-:W-:Y:S02]  /*7a30*/  FFMA.FTZ R5, R5, c[0x0][0x2d0], -R192 ;  /* 0x0000b40005057a23 */ /* 0x000fe400000108c0 */
[--C-:B------:R-:W-:Y:S01]  /*7a40*/  FFMA.FTZ R60, R60, c[0x0][0x2d0], -R193.reuse ;  /* 0x0000b4003c3c7a23 */ /* 0x100fe200000108c1 */
[----:B-1----:R-:W-:Y:S01]  /*7a50*/  @P0 SHF.R.S32.HI R4, RZ, 0x1f, R246 ;  /* 0x0000001fff040819 */ /* 0x002fe200000114f6 */
[--C-:B------:R-:W-:Y:S02]  /*7a60*/  FFMA.FTZ R61, R61, c[0x0][0x2d0], -R193.reuse ;  /* 0x0000b4003d3d7a23 */ /* 0x100fe400000108c1 */
[--C-:B------:R-:W-:Y:S02]  /*7a70*/  FFMA.FTZ R16, R16, c[0x0][0x2d0], -R192.reuse ;  /* 0x0000b40010107a23 */ /* 0x100fe400000108c0 */
[----:B------:R-:W-:Y:S01]  /*7a80*/  FFMA.FTZ R17, R17, c[0x0][0x2d0], -R192 ;  /* 0x0000b40011117a23 */ /* 0x000fe200000108c0 */
[----:B------:R-:W-:Y:S01]  /*7a90*/  MUFU.EX2 R220, R7 ;  /* 0x0000000700dc7308 */ /* 0x000fe20000000800 */
[----:B--2---:R-:W-:Y:S01]  /*7aa0*/  FMNMX.FTZ R0, R0, R3, !PT ;  /* 0x0000000300007209 */ /* 0x004fe20007810000 */
[--C-:B------:R-:W-:Y:S02]  /*7ab0*/  FFMA.FTZ R18, R18, c[0x0][0x2d0], -R194.reuse ;  /* 0x0000b40012127a23 */ /* 0x100fe400000108c2 */
[----:B------:R-:W-:Y:S02]  /*7ac0*/  FFMA.FTZ R19, R19, c[0x0][0x2d0], -R194 ;  /* 0x0000b40013137a23 */ /* 0x000fe400000108c2 */
[C---:B---3--:R-:W-:Y:S02]  /*7ad0*/  FMUL.FTZ R120, R141.reuse, R120 ;  /* 0x000000788d787220 */ /* 0x048fe40000410000 */
[----:B------:R-:W-:Y:S02]  /*7ae0*/  FMUL.FTZ R121, R141, R121 ;  /* 0x000000798d797220 */ /* 0x000fe40000410000 */
[----:B------:R-:W-:Y:S01]  /*7af0*/  MUFU.EX2 R224, R5 ;  /* 0x0000000500e07308 */ /* 0x000fe20000000800 */
[--C-:B------:R-:W-:Y:S02]  /*7b00*/  FFMA.FTZ R8, R8, c[0x0][0x2d0], -R193.reuse ;  /* 0x0000b40008087a23 */ /* 0x100fe400000108c1 */
[----:B------:R-:W-:Y:S02]  /*7b10*/  FFMA.FTZ R9, R9, c[0x0][0x2d0], -R193 ;  /* 0x0000b40009097a23 */ /* 0x000fe400000108c1 */
[----:B----4-:R-:W-:Y:S02]  /*7b20*/  FADD.FTZ R2, -R136, R139 ;  /* 0x0000008b88027221 */ /* 0x010fe40000010100 */
[----:B-----5:R-:W-:Y:S02]  /*7b30*/  FMUL.FTZ R122, R140, R122 ;  /* 0x0000007a8c7a7220 */ /* 0x020fe40000410000 */
[----:B------:R-:W-:Y:S01]  /*7b40*/  FMUL.FTZ R2, R2, c[0x0][0x2d0] ;  /* 0x0000b40002027a20 */ /* 0x000fe20000410000 */
[----:B------:R1:W-:Y:S01]  /*7b50*/  MUFU.EX2 R217, R8 ;  /* 0x0000000800d97308 */ /* 0x0003e20000000800 */
[C---:B------:R-:W-:Y:S02]  /*7b60*/  FMUL.FTZ R123, R140.reuse, R123 ;  /* 0x0000007b8c7b7220 */ /* 0x040fe40000410000 */
[C---:B------:R-:W-:Y:S02]  /*7b70*/  FMUL.FTZ R124, R141.reuse, R124 ;  /* 0x0000007c8d7c7220 */ /* 0x040fe40000410000 */
[----:B------:R-:W-:Y:S02]  /*7b80*/  FMUL.FTZ R125, R141, R125 ;  /* 0x0000007d8d7d7220 */ /* 0x000fe40000410000 */
[C---:B------:R-:W-:Y:S02]  /*7b90*/  FMUL.FTZ R126, R140.reuse, R126 ;  /* 0x0000007e8c7e7220 */ /* 0x040fe40000410000 */
[----:B------:R-:W-:Y:S01]  /*7ba0*/  FMUL.FTZ R127, R140, R127 ;  /* 0x0000007f8c7f7220 */ /* 0x000fe20000410000 */
[----:B------:R2:W3:Y:S01]  /*7bb0*/  MUFU.EX2 R139, R2 ;  /* 0x00000002008b7308 */ /* 0x0004e20000000800 */
[--C-:B------:R-:W-:Y:S02]  /*7bc0*/  FFMA.FTZ R56, R56, c[0x0][0x2d0], -R193.reuse ;  /* 0x0000b40038387a23 */ /* 0x100fe400000108c1 */
[--C-:B------:R-:W-:Y:S02]  /*7bd0*/  FFMA.FTZ R57, R57, c[0x0][0x2d0], -R193.reuse ;  /* 0x0000b40039397a23 */ /* 0x100fe400000108c1 */
[----:B------:R-:W-:Y:S02]  /*7be0*/  FFMA.FTZ R81, R81, c[0x0][0x2d0], -R192 ;  /* 0x0000b40051517a23 */ /* 0x000fe400000108c0 */
[--C-:B------:R-:W-:Y:S02]  /*7bf0*/  FFMA.FTZ R13, R13, c[0x0][0x2d0], -R193.reuse ;  /* 0x0000b4000d0d7a23 */ /* 0x100fe400000108c1 */
[--C-:B------:R-:W-:Y:S01]  /*7c00*/  FFMA.FTZ R25, R25, c[0x0][0x2d0], -R193.reuse ;  /* 0x0000b40019197a23 */ /* 0x100fe200000108c1 */
[----:B------:R4:W-:Y:S01]  /*7c10*/  MUFU.EX2 R218, R9 ;  /* 0x0000000900da7308 */ /* 0x0009e20000000800 */
[--C-:B------:R-:W-:Y:S02]  /*7c20*/  FFMA.FTZ R12, R12, c[0x0][0x2d0], -R193.reuse ;  /* 0x0000b4000c0c7a23 */ /* 0x100fe400000108c1 */
[--C-:B------:R-:W-:Y:S01]  /*7c30*/  FFMA.FTZ R24, R24, c[0x0][0x2d0], -R193.reuse ;  /* 0x0000b40018187a23 */ /* 0x100fe200000108c1 */
[----:B-1----:R-:W-:Y:S01]  /*7c40*/  @P0 MOV R8, R248 ;  /* 0x000000f800080202 */ /* 0x002fe20000000f00 */
[--C-:B------:R-:W-:Y:S01]  /*7c50*/  FFMA.FTZ R28, R28, c[0x0][0x2d0], -R193.reuse ;  /* 0x0000b4001c1c7a23 */ /* 0x100fe200000108c1 */
[----:B------:R-:W-:Y:S01]  /*7c60*/  MOV R248, c[0x0][0x1e4] ;  /* 0x0000790000f87a02 */ /* 0x000fe20000000f00 */
[----:B------:R-:W-:Y:S02]  /*7c70*/  FFMA.FTZ R29, R29, c[0x0][0x2d0], -R193 ;  /* 0x0000b4001d1d7a23 */ /* 0x000fe400000108c1 */
[----:B------:R-:W-:Y:S01]  /*7c80*/  FFMA.FTZ R35, R35, c[0x0][0x2d0], -R194 ;  /* 0x0000b40023237a23 */ /* 0x000fe200000108c2 */
[----:B------:R1:W-:Y:S01]  /*7c90*/  MUFU.EX2 R209, R13 ;  /* 0x0000000d00d17308 */ /* 0x0003e20000000800 */
[----:B------:R-:W-:Y:S02]  /*7ca0*/  @P0 IMAD R6, R4, c[0x0][0x1e0], RZ ;  /* 0x0000780004060a24 */ /* 0x000fe400078e02ff */
[----:B------:R-:W-:Y:S01]  /*7cb0*/  FFMA.FTZ R36, R36, c[0x0][0x2d0], -R192 ;  /* 0x0000b40024247a23 */ /* 0x000fe200000108c0 */
[----:B--2---:R-:W2:Y:S01]  /*7cc0*/  SHFL.BFLY PT, R2, R0, 0x1, 0x1f ;  /* 0x0c201f0000027f89 */ /* 0x004ea200000e0000 */
[C---:B---3--:R-:W-:Y:S02]  /*7cd0*/  FMUL.FTZ R116, R139.reuse, R116 ;  /* 0x000000748b747220 */ /* 0x048fe40000410000 */
[C---:B------:R-:W-:Y:S02]  /*7ce0*/  FMUL.FTZ R117, R139.reuse, R117 ;  /* 0x000000758b757220 */ /* 0x040fe40000410000 */
[C---:B------:R-:W-:Y:S01]  /*7cf0*/  FMUL.FTZ R128, R139.reuse, R128 ;  /* 0x000000808b807220 */ /* 0x040fe20000410000 */
[----:B------:R3:W-:Y:S01]  /*7d00*/  MUFU.EX2 R210, R12 ;  /* 0x0000000c00d27308 */ /* 0x0007e20000000800 */
[C---:B------:R-:W-:Y:S01]  /*7d10*/  @P0 IMAD.WIDE.U32 R4, R246.reuse, c[0x0][0x1e0], RZ ;  /* 0x00007800f6040a25 */ /* 0x040fe200078e00ff */
[----:B----4-:R-:W-:Y:S03]  /*7d20*/  @P0 MOV R9, R251 ;  /* 0x000000fb00090202 */ /* 0x010fe60000000f00 */
[----:B------:R-:W-:Y:S02]  /*7d30*/  @P0 IMAD R6, R246, c[0x0][0x1e4], R6 ;  /* 0x00007900f6060a24 */ /* 0x000fe400078e0206 */
[----:B------:R-:W-:Y:S02]  /*7d40*/  FMUL.FTZ R129, R139, R129 ;  /* 0x000000818b817220 */ /* 0x000fe40000410000 */
[----:B------:R-:W-:Y:S01]  /*7d50*/  @P0 IMAD.WIDE.U32 R8, R4, 0x70, R8 ;  /* 0x0000007004080825 */ /* 0x000fe200078e0008 */
[----:B------:R-:W-:Y:S01]  /*7d60*/  MUFU.EX2 R205, R22 ;  /* 0x0000001600cd7308 */ /* 0x000fe20000000800 */
[----:B------:R-:W-:Y:S02]  /*7d70*/  @P0 IADD3 R6, R5, R6, RZ ;  /* 0x0000000605060210 */ /* 0x000fe40007ffe0ff */
[----:B------:R-:W-:Y:S01]  /*7d80*/  FMUL.FTZ R132, R139, R132 ;  /* 0x000000848b847220 */ /* 0x000fe20000410000 */
[----:B-1----:R-:W-:Y:S01]  /*7d90*/  @P0 SHF.L.U32 R13, R247, 0x5, RZ ;  /* 0x00000005f70d0819 */ /* 0x002fe200000006ff */
[----:B------:R-:W-:Y:S02]  /*7da0*/  FMUL.FTZ R133, R139, R133 ;  /* 0x000000858b857220 */ /* 0x000fe40000410000 */
[----:B------:R-:W-:Y:S01]  /*7db0*/  @P0 IMAD R4, R6, 0x70, RZ ;  /* 0x0000007006040824 */ /* 0x000fe200078e02ff */
[----:B--2---:R-:W-:Y:S01]  /*7dc0*/  FMNMX.FTZ R2, R0, R2, !PT ;  /* 0x0000000200027209 */ /* 0x004fe20007810000 */
[----:B------:R-:W-:Y:S01]  /*7dd0*/  FFMA.FTZ R37, R37, c[0x0][0x2d0], -R192 ;  /* 0x0000b40025257a23 */ /* 0x000fe200000108c0 */
[----:B------:R-:W-:Y:S01]  /*7de0*/  MUFU.EX2 R207, R23 ;  /* 0x0000001700cf7308 */ /* 0x000fe20000000800 */
[----:B------:R-:W-:Y:S01]  /*7df0*/  @P0 LEA R6, P3, R8, c[0x0][0x1c8], 0x1 ;  /* 0x0000720008060a11 */ /* 0x000fe200078608ff */
[--C-:B------:R-:W-:Y:S01]  /*7e00*/  FFMA.FTZ R38, R38, c[0x0][0x2d0], -R194.reuse ;  /* 0x0000b40026267a23 */ /* 0x100fe200000108c2 */
[----:B------:R-:W-:Y:S01]  /*7e10*/  @P0 IADD3 R5, R9, R4, RZ ;  /* 0x0000000409050210 */ /* 0x000fe20007ffe0ff */
[----:B------:R-:W-:Y:S01]  /*7e20*/  FMUL.FTZ R3, R2, c[0x0][0x2d0] ;  /* 0x0000b40002037a20 */ /* 0x000fe20000410000 */
[-C--:B------:R-:W-:Y:S01]  /*7e30*/  @P0 IADD3 R4, P1, R6, R13.reuse, RZ ;  /* 0x0000000d06040210 */ /* 0x080fe20007f3e0ff */
[----:B------:R-:W-:Y:S01]  /*7e40*/  FFMA.FTZ R39, R39, c[0x0][0x2d0], -R194 ;  /* 0x0000b40027277a23 */ /* 0x000fe200000108c2 */
[----:B------:R-:W-:Y:S01]  /*7e50*/  @P0 LEA.HI.X R7, R8, c[0x0][0x1cc], R5, 0x1, P3 ;  /* 0x0000730008070a11 */ /* 0x000fe200018f0c05 */
[--C-:B------:R-:W-:Y:S01]  /*7e60*/  FFMA.FTZ R10, R10, c[0x0][0x2d0], -R3.reuse ;  /* 0x0000b4000a0a7a23 */ /* 0x100fe20000010803 */
[----:B---3--:R-:W-:Y:S01]  /*7e70*/  @P0 SHF.L.U64.HI R12, R247, 0x5, R248 ;  /* 0x00000005f70c0819 */ /* 0x008fe200000102f8 */
[----:B------:R1:W-:Y:S01]  /*7e80*/  MUFU.EX2 R227, R16 ;  /* 0x0000001000e37308 */ /* 0x0003e20000000800 */
[--C-:B------:R-:W-:Y:S01]  /*7e90*/  FFMA.FTZ R62, R62, c[0x0][0x2d0], -R3.reuse ;  /* 0x0000b4003e3e7a23 */ /* 0x100fe20000010803 */
[----:B------:R2:W-:Y:S01]  /*7ea0*/  @P0 LDGSTS.E.BYPASS.LTC128B.128 [R245+0x3900], [R6.64], !P2 ;  /* 0x0390000006f50fae */ /* 0x0005e2000d101d48 */
[----:B------:R-:W-:Y:S01]  /*7eb0*/  @P0 IADD3.X R5, R7, R12, RZ, P1, !PT ;  /* 0x0000000c07050210 */ /* 0x000fe20000ffe4ff */
[--C-:B------:R-:W-:Y:S02]  /*7ec0*/  FFMA.FTZ R63, R63, c[0x0][0x2d0], -R3.reuse ;  /* 0x0000b4003f3f7a23 */ /* 0x100fe40000010803 */
[--C-:B------:R-:W-:Y:S02]  /*7ed0*/  FFMA.FTZ R11, R11, c[0x0][0x2d0], -R3.reuse ;  /* 0x0000b4000b0b7a23 */ /* 0x100fe40000010803 */
[--C-:B------:R-:W-:Y:S02]  /*7ee0*/  FFMA.FTZ R14, R14, c[0x0][0x2d0], -R3.reuse ;  /* 0x0000b4000e0e7a23 */ /* 0x100fe40000010803 */
[----:B------:R3:W-:Y:S01]  /*7ef0*/  MUFU.EX2 R195, R10 ;  /* 0x0000000a00c37308 */ /* 0x0007e20000000800 */
[----:B------:R4:W-:Y:S01]  /*7f00*/  @P0 LDGSTS.E.BYPASS.LTC128B.128 [R245+0x4100], [R4.64], !P2 ;  /* 0x0410000004f50fae */ /* 0x0009e2000d101d48 */
[--C-:B------:R-:W-:Y:S02]  /*7f10*/  FFMA.FTZ R15, R15, c[0x0][0x2d0], -R3.reuse ;  /* 0x0000b4000f0f7a23 */ /* 0x100fe40000010803 */
[--C-:B------:R-:W-:Y:S02]  /*7f20*/  FFMA.FTZ R58, R58, c[0x0][0x2d0], -R3.reuse ;  /* 0x0000b4003a3a7a23 */ /* 0x100fe40000010803 */
[--C-:B------:R-:W-:Y:S02]  /*7f30*/  FFMA.FTZ R59, R59, c[0x0][0x2d0], -R3.reuse ;  /* 0x0000b4003b3b7a23 */ /* 0x100fe40000010803 */
[--C-:B------:R-:W-:Y:S02]  /*7f40*/  FFMA.FTZ R30, R30, c[0x0][0x2d0], -R3.reuse ;  /* 0x0000b4001e1e7a23 */ /* 0x100fe40000010803 */
[----:B------:R5:W-:Y:S01]  /*7f50*/  MUFU.EX2 R211, R17 ;  /* 0x0000001100d37308 */ /* 0x000be20000000800 */
[--C-:B------:R-:W-:Y:S02]  /*7f60*/  FFMA.FTZ R26, R26, c[0x0][0x2d0], -R3.reuse ;  /* 0x0000b4001a1a7a23 */ /* 0x100fe40000010803 */
[--C-:B------:R-:W-:Y:S02]  /*7f70*/  FFMA.FTZ R27, R27, c[0x0][0x2d0], -R3.reuse ;  /* 0x0000b4001b1b7a23 */ /* 0x100fe40000010803 */
[----:B-1----:R-:W-:Y:S02]  /*7f80*/  FMUL.FTZ R16, R141, R156 ;  /* 0x0000009c8d107220 */ /* 0x002fe40000410000 */
[----:B------:R-:W-:Y:S02]  /*7f90*/  FFMA.FTZ R31, R31, c[0x0][0x2d0], -R3 ;  /* 0x0000b4001f1f7a23 */ /* 0x000fe40000010803 */
[----:B------:R-:W-:Y:S01]  /*7fa0*/  FFMA.FTZ R48, R48, c[0x0][0x2d0], -R192 ;  /* 0x0000b40030307a23 */ /* 0x000fe200000108c0 */
[----:B------:R1:W-:Y:S01]  /*7fb0*/  MUFU.EX2 R196, R11 ;  /* 0x0000000b00c47308 */ /* 0x0003e20000000800 */
[----:B------:R-:W-:Y:S02]  /*7fc0*/  FADD.FTZ R0, -R2, R142 ;  /* 0x0000008e02007221 */ /* 0x000fe40000010100 */
[----:B------:R-:W-:Y:S01]  /*7fd0*/  FFMA.FTZ R49, R49, c[0x0][0x2d0], -R192 ;  /* 0x0000b40031317a23 */ /* 0x000fe200000108c0 */
[-C--:B---3--:R-:W-:Y:S01]  /*7fe0*/  @P0 IADD3 R10, P4, R4, R13.reuse, RZ ;  /* 0x0000000d040a0210 */ /* 0x088fe20007f9e0ff */
[----:B------:R-:W-:Y:S02]  /*7ff0*/  FMUL.FTZ R0, R0, c[0x0][0x2d0] ;  /* 0x0000b40000007a20 */ /* 0x000fe40000410000 */
[--C-:B------:R-:W-:Y:S01]  /*8000*/  FFMA.FTZ R50, R50, c[0x0][0x2d0], -R194.reuse ;  /* 0x0000b40032327a23 */ /* 0x100fe200000108c2 */
[-C--:B------:R-:W-:Y:S01]  /*8010*/  @P0 IADD3 R8, P3, R10, R13.reuse, RZ ;  /* 0x0000000d0a080210 */ /* 0x080fe20007f7e0ff */
[----:B------:R-:W-:Y:S01]  /*8020*/  FFMA.FTZ R51, R51, c[0x0][0x2d0], -R194 ;  /* 0x0000b40033337a23 */ /* 0x000fe200000108c2 */
[----:B------:R3:W-:Y:S01]  /*8030*/  MUFU.EX2 R213, R18 ;  /* 0x0000001200d57308 */ /* 0x0007e20000000800 */
[--C-:B------:R-:W-:Y:S01]  /*8040*/  FFMA.FTZ R40, R40, c[0x0][0x2d0], -R193.reuse ;  /* 0x0000b40028287a23 */ /* 0x100fe200000108c1 */
[----:B--2---:R-:W-:Y:S01]  /*8050*/  @P0 IADD3 R6, P1, R8, R13, RZ ;  /* 0x0000000d08060210 */ /* 0x004fe20007f3e0ff */
[----:B------:R-:W-:Y:S02]  /*8060*/  FFMA.FTZ R41, R41, c[0x0][0x2d0], -R193 ;  /* 0x0000b40029297a23 */ /* 0x000fe400000108c1 */
[----:B-----5:R-:W-:Y:S02]  /*8070*/  FMUL.FTZ R17, R141, R157 ;  /* 0x0000009d8d117220 */ /* 0x020fe40000410000 */
[--C-:B------:R-:W-:Y:S02]  /*8080*/  FFMA.FTZ R42, R42, c[0x0][0x2d0], -R3.reuse ;  /* 0x0000b4002a2a7a23 */ /* 0x100fe40000010803 */
[----:B------:R-:W-:Y:S01]  /*8090*/  FFMA.FTZ R43, R43, c[0x0][0x2d0], -R3 ;  /* 0x0000b4002b2b7a23 */ /* 0x000fe20000010803 */
[----:B------:R2:W-:Y:S01]  /*80a0*/  MUFU.EX2 R208, R19 ;  /* 0x0000001300d07308 */ /* 0x0005e20000000800 */
[--C-:B------:R-:W-:Y:S02]  /*80b0*/  FFMA.FTZ R44, R44, c[0x0][0x2d0], -R193.reuse ;  /* 0x0000b4002c2c7a23 */ /* 0x100fe400000108c1 */
[----:B------:R-:W-:Y:S01]  /*80c0*/  FFMA.FTZ R45, R45, c[0x0][0x2d0], -R193 ;  /* 0x0000b4002d2d7a23 */ /* 0x000fe200000108c1 */
[-C--:B-1----:R-:W-:Y:S01]  /*80d0*/  @P0 IADD3.X R11, R5, R12.reuse, RZ, P4, !PT ;  /* 0x0000000c050b0210 */ /* 0x082fe200027fe4ff */
[----:B------:R-:W-:Y:S02]  /*80e0*/  FFMA.FTZ R46, R46, c[0x0][0x2d0], -R3 ;  /* 0x0000b4002e2e7a23 */ /* 0x000fe40000010803 */
[--C-:B------:R-:W-:Y:S01]  /*80f0*/  FFMA.FTZ R72, R72, c[0x0][0x2d0], -R193.reuse ;  /* 0x0000b40048487a23 */ /* 0x100fe200000108c1 */
[-C--:B------:R-:W-:Y:S01]  /*8100*/  @P0 IADD3.X R9, R11, R12.reuse, RZ, P3, !PT ;  /* 0x0000000c0b090210 */ /* 0x080fe20001ffe4ff */
[----:B------:R1:W-:Y:S01]  /*8110*/  @P0 LDGSTS.E.BYPASS.LTC128B.128 [R245+0x4900], [R10.64], !P2 ;  /* 0x049000000af50fae */ /* 0x0003e2000d101d48 */
[----:B------:R-:W5:Y:S01]  /*8120*/  MUFU.EX2 R0, R0 ;  /* 0x0000000000007308 */ /* 0x000f620000000800 */
[----:B----4-:R-:W-:Y:S01]  /*8130*/  @P0 IADD3 R4, P3, R6, R13, RZ ;  /* 0x0000000d06040210 */ /* 0x010fe20007f7e0ff */
[----:B------:R-:W-:Y:S01]  /*8140*/  FFMA.FTZ R113, R113, c[0x0][0x2d0], -R192 ;  /* 0x0000b40071717a23 */ /* 0x000fe200000108c0 */
[----:B------:R-:W-:Y:S01]  /*8150*/  @P0 IADD3.X R7, R9, R12, RZ, P1, !PT ;  /* 0x0000000c09070210 */ /* 0x000fe20000ffe4ff */
[----:B---3--:R-:W-:Y:S02]  /*8160*/  FMUL.FTZ R18, R140, R158 ;  /* 0x0000009e8c127220 */ /* 0x008fe40000410000 */
[----:B------:R-:W-:Y:S01]  /*8170*/  FFMA.FTZ R115, R115, c[0x0][0x2d0], -R194 ;  /* 0x0000b40073737a23 */ /* 0x000fe200000108c2 */
[----:B------:R3:W-:Y:S01]  /*8180*/  @P0 LDGSTS.E.BYPASS.LTC128B.128 [R245+0x5100], [R8.64], !P2 ;  /* 0x0510000008f50fae */ /* 0x0007e2000d101d48 */
[----:B------:R-:W-:Y:S01]  /*8190*/  @P0 IADD3.X R5, R7, R12, RZ, P3, !PT ;  /* 0x0000000c07050210 */ /* 0x000fe20001ffe4ff */
[--C-:B------:R-:W-:Y:S01]  /*81a0*/  FFMA.FTZ R109, R109, c[0x0][0x2d0], -R193.reuse ;  /* 0x0000b4006d6d7a23 */ /* 0x100fe200000108c1 */
[----:B------:R4:W-:Y:S01]  /*81b0*/  MUFU.EX2 R201, R14 ;  /* 0x0000000e00c97308 */ /* 0x0009e20000000800 */
[--C-:B------:R-:W-:Y:S02]  /*81c0*/  FFMA.FTZ R32, R32, c[0x0][0x2d0], -R192.reuse ;  /* 0x0000b40020207a23 */ /* 0x100fe400000108c0 */
[----:B------:R-:W-:Y:S02]  /*81d0*/  FFMA.FTZ R33, R33, c[0x0][0x2d0], -R192 ;  /* 0x0000b40021217a23 */ /* 0x000fe400000108c0 */
[----:B------:R4:W-:Y:S01]  /*81e0*/  @P0 LDGSTS.E.BYPASS.LTC128B.128 [R245+0x5900], [R6.64], !P2 ;  /* 0x0590000006f50fae */ /* 0x0009e2000d101d48 */
[----:B--2---:R-:W-:Y:S02]  /*81f0*/  FMUL.FTZ R19, R140, R159 ;  /* 0x0000009f8c137220 */ /* 0x004fe40000410000 */
[--C-:B------:R-:W-:Y:S02]  /*8200*/  FFMA.FTZ R34, R34, c[0x0][0x2d0], -R194.reuse ;  /* 0x0000b40022227a23 */ /* 0x100fe400000108c2 */
[----:B------:R2:W2:Y:S01]  /*8210*/  MUFU.EX2 R202, R15 ;  /* 0x0000000f00ca7308 */ /* 0x0004a20000000800 */
[--C-:B------:R-:W-:Y:S02]  /*8220*/  FFMA.FTZ R82, R82, c[0x0][0x2d0], -R194.reuse ;  /* 0x0000b40052527a23 */ /* 0x100fe400000108c2 */
[----:B------:R2:W-:Y:S01]  /*8230*/  @P0 LDGSTS.E.BYPASS.LTC128B.128 [R245+0x6100], [R4.64], !P2 ;  /* 0x0610000004f50fae */ /* 0x0005e2000d101d48 */
[----:B-----5:R-:W-:Y:S01]  /*8240*/  FMUL.FTZ R118, R0, R118 ;  /* 0x0000007600767220 */ /* 0x020fe20000410000 */
[----:B-1----:R-:W-:Y:S01]  /*8250*/  @P0 IADD3 R10, P1, R4, R13, RZ ;  /* 0x0000000d040a0210 */ /* 0x002fe20007f3e0ff */
[----:B------:R-:W-:Y:S02]  /*8260*/  FMUL.FTZ R13, R139, R153 ;  /* 0x000000998b0d7220 */ /* 0x000fe40000410000 */
[----:B------:R-:W-:Y:S02]  /*8270*/  FMUL.FTZ R119, R0, R119 ;  /* 0x0000007700777220 */ /* 0x000fe40000410000 */
[----:B------:R-:W-:Y:S01]  /*8280*/  MUFU.EX2 R225, R32 ;  /* 0x0000002000e17308 */ /* 0x000fe20000000800 */
[----:B------:R-:W-:Y:S01]  /*8290*/  @P0 IADD3.X R11, R5, R12, RZ, P1, !PT ;  /* 0x0000000c050b0210 */ /* 0x000fe20000ffe4ff */
[C---:B------:R-:W-:Y:S02]  /*82a0*/  FMUL.FTZ R12, R139.reuse, R152 ;  /* 0x000000988b0c7220 */ /* 0x040fe40000410000 */
[C---:B---3--:R-:W-:Y:S01]  /*82b0*/  FMUL.FTZ R8, R139.reuse, R144 ;  /* 0x000000908b087220 */ /* 0x048fe20000410000 */
[----:B------:R-:W-:Y:S01]  /*82c0*/  F2FP.BF16.PACK_AB R144, R218, R217 ;  /* 0x000000d9da90723e */ /* 0x000fe200000010ff */
[----:B------:R1:W-:Y:S01]  /*82d0*/  @P0 LDGSTS.E.BYPASS.LTC128B.128 [R245+0x6900], [R10.64], !P2 ;  /* 0x069000000af50fae */ /* 0x0003e2000d101d48 */
[----:B------:R-:W-:Y:S01]  /*82e0*/  FMUL.FTZ R9, R139, R145 ;  /* 0x000000918b097220 */ /* 0x000fe20000410000 */
[----:B------:R-:W-:Y:S01]  /*82f0*/  F2FP.BF16.PACK_AB R145, R196, R195 ;  /* 0x000000c3c491723e */ /* 0x000fe200000010ff */
[C---:B----4-:R-:W-:Y:S01]  /*8300*/  FMUL.FTZ R14, R0.reuse, R154 ;  /* 0x0000009a000e7220 */ /* 0x050fe20000410000 */
[----:B------:R-:W3:Y:S01]  /*8310*/  MUFU.EX2 R226, R33 ;  /* 0x0000002100e27308 */ /* 0x000ee20000000800 */
[----:B------:R-:W-:Y:S02]  /*8320*/  FMUL.FTZ R130, R0, R130 ;  /* 0x0000008200827220 */ /* 0x000fe40000410000 */
[C---:B------:R-:W-:Y:S01]  /*8330*/  FMUL.FTZ R6, R140.reuse, R150 ;  /* 0x000000968c067220 */ /* 0x040fe20000410000 */
[----:B------:R-:W4:Y:S01]  /*8340*/  LDSM.16.MT88.4 R20, [R228+0x100] ;  /* 0x00010000e414783b */ /* 0x000f220000004200 */
[----:B------:R-:W-:Y:S01]  /*8350*/  F2FP.BF16.PACK_AB R150, R211, R227 ;  /* 0x000000e3d396723e */ /* 0x000fe200000010ff */
[----:B------:R-:W-:Y:S01]  /*8360*/  FMUL.FTZ R7, R140, R151 ;  /* 0x000000978c077220 */ /* 0x000fe20000410000 */
[----:B------:R-:W-:Y:S01]  /*8370*/  F2FP.BF16.PACK_AB R151, R208, R213 ;  /* 0x000000d5d097723e */ /* 0x000fe200000010ff */
[----:B--2---:R-:W-:Y:S02]  /*8380*/  FMUL.FTZ R15, R0, R155 ;  /* 0x0000009b000f7220 */ /* 0x004fe40000410000 */
[----:B------:R2:W-:Y:S01]  /*8390*/  MUFU.EX2 R32, R25 ;  /* 0x0000001900207308 */ /* 0x0005e20000000800 */
[C---:B------:R-:W-:Y:S01]  /*83a0*/  FMUL.FTZ R4, R141.reuse, R148 ;  /* 0x000000948d047220 */ /* 0x040fe20000410000 */
[----:B------:R-:W-:Y:S01]  /*83b0*/  F2FP.BF16.PACK_AB R148, R224, R221 ;  /* 0x000000dde094723e */ /* 0x000fe200000010ff */
[----:B------:R-:W-:Y:S01]  /*83c0*/  FMUL.FTZ R5, R141, R149 ;  /* 0x000000958d057220 */ /* 0x000fe20000410000 */
[----:B------:R-:W-:Y:S01]  /*83d0*/  F2FP.BF16.PACK_AB R149, R220, R219 ;  /* 0x000000dbdc95723e */ /* 0x000fe200000010ff */
[----:B------:R-:W5:Y:S01]  /*83e0*/  LDSM.16.MT88.4 R188, [R231+0x100] ;  /* 0x00010000e7bc783b */ /* 0x000f620000004200 */
[C---:B------:R-:W-:Y:S02]  /*83f0*/  FMUL.FTZ R131, R0.reuse, R131 ;  /* 0x0000008300837220 */ /* 0x040fe40000410000 */
[C---:B------:R-:W-:Y:S02]  /*8400*/  FMUL.FTZ R134, R0.reuse, R134 ;  /* 0x0000008600867220 */ /* 0x040fe40000410000 */
[----:B------:R-:W-:Y:S01]  /*8410*/  MUFU.EX2 R206, R60 ;  /* 0x0000003c00ce7308 */ /* 0x000fe20000000800 */
[C---:B------:R-:W-:Y:S02]  /*8420*/  FMUL.FTZ R135, R0.reuse, R135 ;  /* 0x0000008700877220 */ /* 0x040fe40000410000 */
[----:B------:R-:W5:Y:S01]  /*8430*/  LDSM.16.MT88.4 R152, [R229+0x100] ;  /* 0x00010000e598783b */ /* 0x000f620000004200 */
[C---:B-1----:R-:W-:Y:S01]  /*8440*/  FMUL.FTZ R10, R0.reuse, R146 ;  /* 0x00000092000a7220 */ /* 0x042fe20000410000 */
[----:B------:R-:W-:Y:S01]  /*8450*/  F2FP.BF16.PACK_AB R146, R209, R210 ;  /* 0x000000d2d192723e */ /* 0x000fe200000010ff */
[----:B------:R-:W-:Y:S01]  /*8460*/  FMUL.FTZ R11, R0, R147 ;  /* 0x00000093000b7220 */ /* 0x000fe20000410000 */
[----:B------:R-:W-:Y:S01]  /*8470*/  F2FP.BF16.PACK_AB R147, R202, R201 ;  /* 0x000000c9ca93723e */ /* 0x000fe200000010ff */
[----:B------:R-:W-:Y:S02]  /*8480*/  FFMA.FTZ R83, R83, c[0x0][0x2d0], -R194 ;  /* 0x0000b40053537a23 */ /* 0x000fe400000108c2 */
[----:B------:R1:W-:Y:S01]  /*8490*/  MUFU.EX2 R249, R37 ;  /* 0x0000002500f97308 */ /* 0x0003e20000000800 */
[----:B------:R-:W5:Y:S01]  /*84a0*/  LDSM.16.MT88.4 R156, [R230+0x100] ;  /* 0x00010000e69c783b */ /* 0x000f620000004200 */
[--C-:B------:R-:W-:Y:S02]  /*84b0*/  FFMA.FTZ R80, R80, c[0x0][0x2d0], -R192.reuse ;  /* 0x0000b40050507a23 */ /* 0x100fe400000108c0 */
[----:B--2---:R-:W-:Y:S01]  /*84c0*/  FMUL.FTZ R25, R139, R165 ;  /* 0x000000a58b197220 */ /* 0x004fe20000410000 */
[----:B---3--:R-:W-:Y:S01]  /*84d0*/  MOV R165, R226 ;  /* 0x000000e200a57202 */ /* 0x008fe20000000f00 */
[--C-:B------:R-:W-:Y:S02]  /*84e0*/  FFMA.FTZ R73, R73, c[0x0][0x2d0], -R193.reuse ;  /* 0x0000b40049497a23 */ /* 0x100fe400000108c1 */
[--C-:B------:R-:W-:Y:S01]  /*84f0*/  FFMA.FTZ R76, R76, c[0x0][0x2d0], -R193.reuse ;  /* 0x0000b4004c4c7a23 */ /* 0x100fe200000108c1 */
[----:B------:R-:W0:Y:S01]  /*8500*/  LDGDEPBAR ;  /* 0x00000000000079af */ /* 0x000e220000000000 */
[----:B------:R2:W-:Y:S01]  /*8510*/  MUFU.EX2 R248, R48 ;  /* 0x0000003000f87308 */ /* 0x0005e20000000800 */
[----:B------:R-:W-:Y:S02]  /*8520*/  FFMA.FTZ R77, R77, c[0x0][0x2d0], -R193 ;  /* 0x0000b4004d4d7a23 */ /* 0x000fe400000108c1 */
[--C-:B------:R-:W-:Y:S01]  /*8530*/  FFMA.FTZ R74, R74, c[0x0][0x2d0], -R3.reuse ;  /* 0x0000b4004a4a7a23 */ /* 0x100fe20000010803 */
[-C--:B----4-:R-:W-:Y:S05]  /*8540*/  HMMA.16816.F32.BF16 R4, R148, R20.reuse, R4 ;  /* 0x000000149404723c */ /* 0x090fea0000041804 */
[--C-:B------:R-:W-:Y:S01]  /*8550*/  FFMA.FTZ R75, R75, c[0x0][0x2d0], -R3.reuse ;  /* 0x0000b4004b4b7a23 */ /* 0x100fe20000010803 */
[----:B------:R3:W-:Y:S01]  /*8560*/  MUFU.EX2 R223, R50 ;  /* 0x0000003200df7308 */ /* 0x0007e20000000800 */
[--C-:B------:R-:W-:Y:S01]  /*8570*/  FFMA.FTZ R78, R78, c[0x0][0x2d0], -R3.reuse ;  /* 0x0000b4004e4e7a23 */ /* 0x100fe20000010803 */
[C---:B------:R-:W-:Y:S04]  /*8580*/  HMMA.16816.F32.BF16 R8, R144.reuse, R20, R8 ;  /* 0x000000149008723c */ /* 0x040fe80000041808 */
[----:B-1----:R-:W-:Y:S02]  /*8590*/  FMUL.FTZ R37, R141, R177 ;  /* 0x000000b18d257220 */ /* 0x002fe40000410000 */
[--C-:B------:R-:W-:Y:S02]  /*85a0*/  FFMA.FTZ R79, R79, c[0x0][0x2d0], -R3.reuse ;  /* 0x0000b4004f4f7a23 */ /* 0x100fe40000010803 */
[-C--:B------:R-:W-:Y:S01]  /*85b0*/  HMMA.16816.F32.BF16 R12, R144, R22.reuse, R12 ;  /* 0x00000016900c723c */ /* 0x080fe2000004180c */
[----:B------:R1:W-:Y:S03]  /*85c0*/  MUFU.EX2 R199, R30 ;  /* 0x0000001e00c77308 */ /* 0x0003e60000000800 */
[C---:B------:R-:W-:Y:S02]  /*85d0*/  FMUL.FTZ R20, R141.reuse, R160 ;  /* 0x000000a08d147220 */ /* 0x040fe40000410000 */
[----:B------:R-:W-:Y:S02]  /*85e0*/  FMUL.FTZ R21, R141, R161 ;  /* 0x000000a18d157220 */ /* 0x000fe40000410000 */
[C---:B------:R-:W-:Y:S03]  /*85f0*/  HMMA.16816.F32.BF16 R16, R148.reuse, R22, R16 ;  /* 0x000000169410723c */ /* 0x040fe60000041810 */
[----:B------:R4:W-:Y:S01]  /*8600*/  MUFU.EX2 R251, R24 ;  /* 0x0000001800fb7308 */ /* 0x0009e20000000800 */
[----:B--2---:R-:W-:Y:S02]  /*8610*/  FMUL.FTZ R48, R139, R180 ;  /* 0x000000b48b307220 */ /* 0x004fe40000410000 */
[----:B---3--:R-:W-:Y:S02]  /*8620*/  FMUL.FTZ R50, R0, R182 ;  /* 0x000000b600327220 */ /* 0x008fe40000410000 */
[C---:B------:R-:W-:Y:S04]  /*8630*/  FMUL.FTZ R22, R140.reuse, R162 ;  /* 0x000000a28c167220 */ /* 0x040fe80000410000 */
[----:B------:R-:W-:Y:S01]  /*8640*/  FMUL.FTZ R23, R140, R163 ;  /* 0x000000a38c177220 */ /* 0x000fe20000410000 */
[----:B------:R2:W-:Y:S01]  /*8650*/  MUFU.EX2 R197, R26 ;  /* 0x0000001a00c57308 */ /* 0x0005e20000000800 */
[----:B------:R-:W-:Y:S01]  /*8660*/  LDSM.16.MT88.4 R160, [R231+0x900] ;  /* 0x00090000e7a0783b */ /* 0x000fe20000004200 */
[--C-:B------:R-:W-:Y:S02]  /*8670*/  FFMA.FTZ R84, R84, c[0x0][0x2d0], -R192.reuse ;  /* 0x0000b40054547a23 */ /* 0x100fe400000108c0 */
[----:B-1----:R-:W-:Y:S01]  /*8680*/  FMUL.FTZ R30, R0, R170 ;  /* 0x000000aa001e7220 */ /* 0x002fe20000410000 */
[----:B------:R-:W-:Y:S01]  /*8690*/  MOV R170, R225 ;  /* 0x000000e100aa7202 */ /* 0x000fe20000000f00 */
[-C--:B-----5:R-:W-:Y:S03]  /*86a0*/  HMMA.16816.F32.BF16 R20, R148, R188.reuse, R20 ;  /* 0x000000bc9414723c */ /* 0x0a0fe60000041814 */
[--C-:B------:R-:W-:Y:S01]  /*86b0*/  FFMA.FTZ R85, R85, c[0x0][0x2d0], -R192.reuse ;  /* 0x0000b40055557a23 */ /* 0x100fe200000108c0 */
[----:B------:R1:W-:Y:S01]  /*86c0*/  MUFU.EX2 R198, R27 ;  /* 0x0000001b00c67308 */ /* 0x0003e20000000800 */
[--C-:B------:R-:W-:Y:S02]  /*86d0*/  FFMA.FTZ R96, R96, c[0x0][0x2d0], -R192.reuse ;  /* 0x0000b40060607a23 */ /* 0x100fe400000108c0 */
[----:B------:R-:W-:Y:S02]  /*86e0*/  FFMA.FTZ R97, R97, c[0x0][0x2d0], -R192 ;  /* 0x0000b40061617a23 */ /* 0x000fe400000108c0 */
[----:B----4-:R-:W-:Y:S03]  /*86f0*/  FMUL.FTZ R24, R139, R164 ;  /* 0x000000a48b187220 */ /* 0x010fe60000410000 */
[--C-:B------:R-:W-:Y:S02]  /*8700*/  FFMA.FTZ R86, R86, c[0x0][0x2d0], -R194.reuse ;  /* 0x0000b40056567a23 */ /* 0x100fe400000108c2 */
[----:B------:R-:W3:Y:S01]  /*8710*/  MUFU.EX2 R33, R34 ;  /* 0x0000002200217308 */ /* 0x000ee20000000800 */
[--C-:B------:R-:W-:Y:S02]  /*8720*/  FFMA.FTZ R87, R87, c[0x0][0x2d0], -R194.reuse ;  /* 0x0000b40057577a23 */ /* 0x100fe400000108c2 */
[--C-:B------:R-:W-:Y:S02]  /*8730*/  FFMA.FTZ R98, R98, c[0x0][0x2d0], -R194.reuse ;  /* 0x0000b40062627a23 */ /* 0x100fe400000108c2 */
[----:B--2---:R-:W-:Y:S02]  /*8740*/  FMUL.FTZ R26, R0, R166 ;  /* 0x000000a6001a7220 */ /* 0x004fe40000410000 */
[----:B------:R-:W-:Y:S02]  /*8750*/  FFMA.FTZ R99, R99, c[0x0][0x2d0], -R194 ;  /* 0x0000b40063637a23 */ /* 0x000fe400000108c2 */
[--C-:B------:R-:W-:Y:S01]  /*8760*/  FFMA.FTZ R90, R90, c[0x0][0x2d0], -R3.reuse ;  /* 0x0000b4005a5a7a23 */ /* 0x100fe20000010803 */
[----:B------:R2:W4:Y:S01]  /*8770*/  MUFU.EX2 R34, R28 ;  /* 0x0000001c00227308 */ /* 0x0005220000000800 */
[--C-:B------:R-:W-:Y:S02]  /*8780*/  FFMA.FTZ R91, R91, c[0x0][0x2d0], -R3.reuse ;  /* 0x0000b4005b5b7a23 */ /* 0x100fe40000010803 */
[--C-:B------:R-:W-:Y:S02]  /*8790*/  FFMA.FTZ R94, R94, c[0x0][0x2d0], -R3.reuse ;  /* 0x0000b4005e5e7a23 */ /* 0x100fe40000010803 */
[----:B-1----:R-:W-:Y:S02]  /*87a0*/  FMUL.FTZ R27, R0, R167 ;  /* 0x000000a7001b7220 */ /* 0x002fe40000410000 */
[--C-:B------:R-:W-:Y:S02]  /*87b0*/  FFMA.FTZ R95, R95, c[0x0][0x2d0], -R3.reuse ;  /* 0x0000b4005f5f7a23 */ /* 0x100fe40000010803 */
[--C-:B------:R-:W-:Y:S01]  /*87c0*/  FFMA.FTZ R106, R106, c[0x0][0x2d0], -R3.reuse ;  /* 0x0000b4006a6a7a23 */ /* 0x100fe20000010803 */
[----:B------:R1:W-:Y:S01]  /*87d0*/  MUFU.EX2 R252, R29 ;  /* 0x0000001d00fc7308 */ /* 0x0003e20000000800 */
[--C-:B------:R-:W-:Y:S01]  /*87e0*/  FFMA.FTZ R107, R107, c[0x0][0x2d0], -R3.reuse ;  /* 0x0000b4006b6b7a23 */ /* 0x100fe20000010803 */
[C---:B------:R-:W-:Y:S04]  /*87f0*/  HMMA.16816.F32.BF16 R24, R144.reuse, R188, R24 ;  /* 0x000000bc9018723c */ /* 0x040fe80000041818 */
[----:B---3--:R-:W-:Y:S01]  /*8800*/  MOV R167, R33 ;  /* 0x0000002100a77202 */ /* 0x008fe20000000f00 */
[----:B------:R-:W-:Y:S01]  /*8810*/  FMUL.FTZ R33, R141, R173 ;  /* 0x000000ad8d217220 */ /* 0x000fe20000410000 */
[----:B------:R-:W-:Y:S01]  /*8820*/  MOV R173, R210 ;  /* 0x000000d200ad7202 */ /* 0x000fe20000000f00 */
[----:B------:R-:W-:Y:S01]  /*8830*/  FFMA.FTZ R110, R110, c[0x0][0x2d0], -R3 ;  /* 0x0000b4006e6e7a23 */ /* 0x000fe20000010803 */
[----:B------:R3:W-:Y:S01]  /*8840*/  MUFU.EX2 R200, R31 ;  /* 0x0000001f00c87308 */ /* 0x0007e20000000800 */
[--C-:B------:R-:W-:Y:S03]  /*8850*/  FFMA.FTZ R100, R100, c[0x0][0x2d0], -R192.reuse ;  /* 0x0000b40064647a23 */ /* 0x100fe600000108c0 */
[----:B--2---:R-:W-:Y:S01]  /*8860*/  FMUL.FTZ R28, R139, R168 ;  /* 0x000000a88b1c7220 */ /* 0x004fe20000410000 */
[----:B----4-:R-:W-:Y:S01]  /*8870*/  MOV R166, R34 ;  /* 0x0000002200a67202 */ /* 0x010fe20000000f00 */
[----:B------:R-:W-:Y:S01]  /*8880*/  FMUL.FTZ R34, R140, R174 ;  /* 0x000000ae8c227220 */ /* 0x000fe20000410000 */
[----:B------:R-:W-:Y:S01]  /*8890*/  MOV R174, R213 ;  /* 0x000000d500ae7202 */ /* 0x000fe20000000f00 */
[--C-:B------:R-:W-:Y:S02]  /*88a0*/  FFMA.FTZ R101, R101, c[0x0][0x2d0], -R192.reuse ;  /* 0x0000b40065657a23 */ /* 0x100fe400000108c0 */
[----:B------:R2:W4:Y:S01]  /*88b0*/  MUFU.EX2 R142, R35 ;  /* 0x00000023008e7308 */ /* 0x0005220000000800 */
[----:B------:R-:W-:Y:S02]  /*88c0*/  FFMA.FTZ R112, R112, c[0x0][0x2d0], -R192 ;  /* 0x0000b40070707a23 */ /* 0x000fe400000108c0 */
[--C-:B------:R-:W-:Y:S02]  /*88d0*/  FFMA.FTZ R102, R102, c[0x0][0x2d0], -R194.reuse ;  /* 0x0000b40066667a23 */ /* 0x100fe400000108c2 */
[----:B-1----:R-:W-:Y:S02]  /*88e0*/  FMUL.FTZ R29, R139, R169 ;  /* 0x000000a98b1d7220 */ /* 0x002fe40000410000 */
[--C-:B------:R-:W-:Y:S02]  /*88f0*/  FFMA.FTZ R103, R103, c[0x0][0x2d0], -R194.reuse ;  /* 0x0000b40067677a23 */ /* 0x100fe400000108c2 */
[----:B------:R-:W-:Y:S01]  /*8900*/  FFMA.FTZ R114, R114, c[0x0][0x2d0], -R194 ;  /* 0x0000b40072727a23 */ /* 0x000fe200000108c2 */
[----:B------:R1:W-:Y:S01]  /*8910*/  MUFU.EX2 R225, R39 ;  /* 0x0000002700e17308 */ /* 0x0003e20000000800 */
[--C-:B------:R-:W-:Y:S02]  /*8920*/  FFMA.FTZ R105, R105, c[0x0][0x2d0], -R193.reuse ;  /* 0x0000b40069697a23 */ /* 0x100fe400000108c1 */
[--C-:B------:R-:W-:Y:S02]  /*8930*/  FFMA.FTZ R108, R108, c[0x0][0x2d0], -R193.reuse ;  /* 0x0000b4006c6c7a23 */ /* 0x100fe400000108c1 */
[----:B---3--:R-:W-:Y:S01]  /*8940*/  FMUL.FTZ R31, R0, R171 ;  /* 0x000000ab001f7220 */ /* 0x008fe20000410000 */
[----:B------:R-:W-:Y:S01]  /*8950*/  MOV R171, R32 ;  /* 0x0000002000ab7202 */ /* 0x000fe20000000f00 */
[----:B------:R-:W-:Y:S01]  /*8960*/  FMUL.FTZ R32, R141, R172 ;  /* 0x000000ac8d207220 */ /* 0x000fe20000410000 */
[----:B------:R-:W-:Y:S01]  /*8970*/  MOV R172, R211 ;  /* 0x000000d300ac7202 */ /* 0x000fe20000000f00 */
[--C-:B------:R-:W-:Y:S01]  /*8980*/  FFMA.FTZ R88, R88, c[0x0][0x2d0], -R193.reuse ;  /* 0x0000b40058587a23 */ /* 0x100fe200000108c1 */
[----:B------:R3:W5:Y:S01]  /*8990*/  MUFU.EX2 R250, R36 ;  /* 0x0000002400fa7308 */ /* 0x0007620000000800 */
[--C-:B------:R-:W-:Y:S01]  /*89a0*/  FFMA.FTZ R89, R89, c[0x0][0x2d0], -R193.reuse ;  /* 0x0000b40059597a23 */ /* 0x100fe200000108c1 */
[-C--:B------:R-:W-:Y:S03]  /*89b0*/  HMMA.16816.F32.BF16 R28, R144, R190.reuse, R28 ;  /* 0x000000be901c723c */ /* 0x080fe6000004181c */
[----:B--2---:R-:W-:Y:S01]  /*89c0*/  FMUL.FTZ R35, R140, R175 ;  /* 0x000000af8c237220 */ /* 0x004fe20000410000 */
[----:B------:R-:W-:Y:S01]  /*89d0*/  MOV R175, R208 ;  /* 0x000000d000af7202 */ /* 0x000fe20000000f00 */
[----:B------:R-:W-:Y:S01]  /*89e0*/  FFMA.FTZ R92, R92, c[0x0][0x2d0], -R193 ;  /* 0x0000b4005c5c7a23 */ /* 0x000fe200000108c1 */
[----:B----4-:R-:W-:Y:S01]  /*89f0*/  MOV R164, R142 ;  /* 0x0000008e00a47202 */ /* 0x010fe20000000f00 */
[--C-:B------:R-:W-:Y:S01]  /*8a00*/  FFMA.FTZ R142, R47, c[0x0][0x2d0], -R3.reuse ;  /* 0x0000b4002f8e7a23 */ /* 0x100fe20000010803 */
[----:B------:R2:W-:Y:S01]  /*8a10*/  MUFU.EX2 R226, R38 ;  /* 0x0000002600e27308 */ /* 0x0005e20000000800 */
[----:B------:R-:W-:Y:S01]  /*8a20*/  FFMA.FTZ R3, R111, c[0x0][0x2d0], -R3 ;  /* 0x0000b4006f037a23 */ /* 0x000fe20000010803 */
[C---:B------:R-:W-:Y:S04]  /*8a30*/  HMMA.16816.F32.BF16 R32, R148.reuse, R190, R32 ;  /* 0x000000be9420723c */ /* 0x040fe80000041820 */
[----:B-1----:R-:W-:Y:S01]  /*8a40*/  FMUL.FTZ R39, R140, R179 ;  /* 0x000000b38c277220 */ /* 0x002fe20000410000 */
[----:B------:R-:W-:Y:S01]  /*8a50*/  F2FP.BF16.PACK_AB R47, R164, R167 ;  /* 0x000000a7a42f723e */ /* 0x000fe200000010ff */
[--C-:B------:R-:W-:Y:S02]  /*8a60*/  FFMA.FTZ R93, R93, c[0x0][0x2d0], -R193.reuse ;  /* 0x0000b4005d5d7a23 */ /* 0x100fe400000108c1 */
[----:B------:R1:W2:Y:S01]  /*8a70*/  MUFU.EX2 R247, R49 ;  /* 0x0000003100f77308 */ /* 0x0002a20000000800 */
[----:B------:R-:W-:Y:S03]  /*8a80*/  FFMA.FTZ R104, R104, c[0x0][0x2d0], -R193 ;  /* 0x0000b40068687a23 */ /* 0x000fe600000108c1 */
[----:B---3--:R-:W-:Y:S06]  /*8a90*/  FMUL.FTZ R36, R141, R176 ;  /* 0x000000b08d247220 */ /* 0x008fec0000410000 */
[----:B------:R3:W3:Y:S01]  /*8aa0*/  MUFU.EX2 R222, R51 ;  /* 0x0000003300de7308 */ /* 0x0006e20000000800 */
[----:B--2---:R-:W-:Y:S09]  /*8ab0*/  FMUL.FTZ R38, R140, R178 ;  /* 0x000000b28c267220 */ /* 0x004ff20000410000 */
[----:B------:R-:W-:Y:S01]  /*8ac0*/  MUFU.EX2 R213, R52 ;  /* 0x0000003400d57308 */ /* 0x000fe20000000800 */
[-C--:B------:R-:W-:Y:S03]  /*8ad0*/  HMMA.16816.F32.BF16 R36, R148, R152.reuse, R36 ;  /* 0x000000989424723c */ /* 0x080fe60000041824 */
[----:B-1----:R-:W-:Y:S06]  /*8ae0*/  FMUL.FTZ R49, R139, R181 ;  /* 0x000000b58b317220 */ /* 0x002fec0000410000 */
[----:B------:R1:W-:Y:S03]  /*8af0*/  MUFU.EX2 R169, R40 ;  /* 0x0000002800a97308 */ /* 0x0003e60000000800 */
[----:B---3--:R-:W-:Y:S07]  /*8b00*/  FMUL.FTZ R51, R0, R183 ;  /* 0x000000b700337220 */ /* 0x008fee0000410000 */
[----:B------:R-:W-:Y:S01]  /*8b10*/  MUFU.EX2 R208, R55 ;  /* 0x0000003700d07308 */ /* 0x000fe20000000800 */
[C---:B------:R-:W-:Y:S08]  /*8b20*/  HMMA.16816.F32.BF16 R48, R144.reuse, R152, R48 ;  /* 0x000000989030723c */ /* 0x040ff00000041830 */
[-C--:B------:R-:W-:Y:S01]  /*8b30*/  HMMA.16816.F32.BF16 R116, R144, R154.reuse, R116 ;  /* 0x0000009a9074723c */ /* 0x080fe20000041874 */
[----:B------:R-:W-:Y:S03]  /*8b40*/  MUFU.EX2 R211, R64 ;  /* 0x0000004000d37308 */ /* 0x000fe60000000800 */
[C---:B-1----:R-:W-:Y:S01]  /*8b50*/  FMUL.FTZ R40, R141.reuse, R184 ;  /* 0x000000b88d287220 */ /* 0x042fe20000410000 */
[----:B------:R-:W-:Y:S03]  /*8b60*/  MOV R184, R207 ;  /* 0x000000cf00b87202 */ /* 0x000fe60000000f00 */
[C---:B------:R-:W-:Y:S01]  /*8b70*/  HMMA.16816.F32.BF16 R120, R148.reuse, R154, R120 ;  /* 0x0000009a9478723c */ /* 0x040fe20000041878 */
[----:B------:R-:W1:Y:S02]  /*8b80*/  LDSM.16.MT88.4 R152, [R228+0x900] ;  /* 0x00090000e498783b */ /* 0x000e640000004200 */
[----:B------:R2:W3:Y:S05]  /*8b90*/  MUFU.EX2 R216, R41 ;  /* 0x0000002900d87308 */ /* 0x0004ea0000000800 */
[-C--:B------:R-:W-:Y:S05]  /*8ba0*/  HMMA.16816.F32.BF16 R124, R148, R156.reuse, R124 ;  /* 0x0000009c947c723c */ /* 0x080fea000004187c */
[----:B------:R3:W-:Y:S03]  /*8bb0*/  MUFU.EX2 R168, R42 ;  /* 0x0000002a00a87308 */ /* 0x0007e60000000800 */
[C---:B------:R-:W-:Y:S01]  /*8bc0*/  HMMA.16816.F32.BF16 R128, R144.reuse, R156, R128 ;  /* 0x0000009c9080723c */ /* 0x040fe20000041880 */
[----:B------:R-:W4:Y:S06]  /*8bd0*/  LDL.LU R156, [R1+0xc] ;  /* 0x00000c00019c7983 */ /* 0x000f2c0000300800 */
[----:B------:R1:W1:Y:S01]  /*8be0*/  MUFU.EX2 R178, R43 ;  /* 0x0000002b00b27308 */ /* 0x0002620000000800 */
[-C--:B------:R-:W-:Y:S04]  /*8bf0*/  HMMA.16816.F32.BF16 R132, R144, R158.reuse, R132 ;  /* 0x0000009e9084723c */ /* 0x080fe80000041884 */
[----:B--2---:R-:W-:Y:S01]  /*8c00*/  FMUL.FTZ R41, R141, R185 ;  /* 0x000000b98d297220 */ /* 0x004fe20000410000 */
[----:B------:R-:W-:Y:S02]  /*8c10*/  MOV R185, R204 ;  /* 0x000000cc00b97202 */ /* 0x000fe40000000f00 */
[----:B------:R-:W-:Y:S02]  /*8c20*/  F2FP.BF16.PACK_AB R144, R171, R251 ;  /* 0x000000fbab90723e */ /* 0x000fe400000010ff */
[----:B------:R2:W-:Y:S03]  /*8c30*/  MUFU.EX2 R215, R44 ;  /* 0x0000002c00d77308 */ /* 0x0005e60000000800 */
[----:B------:R-:W-:Y:S01]  /*8c40*/  F2FP.BF16.PACK_AB R146, R252, R166 ;  /* 0x000000a6fc92723e */ /* 0x000fe200000010ff */
[----:B---3--:R-:W-:Y:S01]  /*8c50*/  FMUL.FTZ R42, R140, R186 ;  /* 0x000000ba8c2a7220 */ /* 0x008fe20000410000 */
[----:B------:R-:W-:Y:S02]  /*8c60*/  MOV R186, R205 ;  /* 0x000000cd00ba7202 */ /* 0x000fe40000000f00 */
[----:B------:R-:W-:Y:S02]  /*8c70*/  F2FP.BF16.PACK_AB R145, R198, R197 ;  /* 0x000000c5c691723e */ /* 0x000fe400000010ff */
[----:B------:R-:W-:Y:S01]  /*8c80*/  F2FP.BF16.PACK_AB R147, R200, R199 ;  /* 0x000000c7c893723e */ /* 0x000fe200000010ff */
[----:B------:R3:W3:Y:S01]  /*8c90*/  MUFU.EX2 R214, R45 ;  /* 0x0000002d00d67308 */ /* 0x0006e20000000800 */
[----:B------:R-:W-:Y:S01]  /*8ca0*/  MOV R157, R209 ;  /* 0x000000d1009d7202 */ /* 0x000fe20000000f00 */
[----:B-1----:R-:W-:Y:S01]  /*8cb0*/  FMUL.FTZ R43, R140, R187 ;  /* 0x000000bb8c2b7220 */ /* 0x002fe20000410000 */
[----:B------:R-:W-:Y:S07]  /*8cc0*/  MOV R187, R212 ;  /* 0x000000d400bb7202 */ /* 0x000fee0000000f00 */
[----:B------:R1:W-:Y:S01]  /*8cd0*/  MUFU.EX2 R177, R46 ;  /* 0x0000002e00b17308 */ /* 0x0003e20000000800 */
[----:B------:R-:W-:Y:S01]  /*8ce0*/  HMMA.16816.F32.BF16 R40, R148, R158, R40 ;  /* 0x0000009e9428723c */ /* 0x000fe20000041828 */
[----:B------:R-:W5:Y:S03]  /*8cf0*/  LDSM.16.MT88.4 R148, [R229+0x900] ;  /* 0x00090000e594783b */ /* 0x000f660000004200 */
[----:B--2---:R-:W-:Y:S05]  /*8d00*/  F2FP.BF16.PACK_AB R44, R185, R187 ;  /* 0x000000bbb92c723e */ /* 0x004fea00000010ff */
[----:B------:R-:W2:Y:S01]  /*8d10*/  LDL.LU R158, [R1+0x8] ;  /* 0x00000800019e7983 */ /* 0x000ea20000300800 */
[----:B------:R-:W-:Y:S02]  /*8d20*/  MUFU.EX2 R212, R53 ;  /* 0x0000003500d47308 */ /* 0x000fe40000000800 */
[----:B---3--:R-:W-:Y:S01]  /*8d30*/  F2FP.BF16.PACK_AB R45, R184, R186 ;  /* 0x000000bab82d723e */ /* 0x008fe200000010ff */
[----:B------:R-:W3:Y:S07]  /*8d40*/  LDL.LU R159, [R1+0x4] ;  /* 0x00000400019f7983 */ /* 0x000eee0000300800 */
[----:B------:R5:W-:Y:S01]  /*8d50*/  MUFU.EX2 R209, R54 ;  /* 0x0000003600d17308 */ /* 0x000be20000000800 */
[----:B-1----:R-:W-:Y:S07]  /*8d60*/  F2FP.BF16.PACK_AB R46, R165, R170 ;  /* 0x000000aaa52e723e */ /* 0x002fee00000010ff */
[-C--:B------:R-:W-:Y:S02]  /*8d70*/  HMMA.16816.F32.BF16 R4, R44, R152.reuse, R4 ;  /* 0x000000982c04723c */ /* 0x080fe40000041804 */
[----:B------:R-:W-:Y:S06]  /*8d80*/  MUFU.EX2 R210, R65 ;  /* 0x0000004100d27308 */ /* 0x000fec0000000800 */
[C---:B------:R-:W-:Y:S04]  /*8d90*/  HMMA.16816.F32.BF16 R8, R144.reuse, R152, R8 ;  /* 0x000000989008723c */ /* 0x040fe80000041808 */
[----:B------:R-:W-:Y:S01]  /*8da0*/  MUFU.EX2 R183, R66 ;  /* 0x0000004200b77308 */ /* 0x000fe20000000800 */
[----:B-----5:R-:W-:Y:S03]  /*8db0*/  LDSM.16.MT88.4 R52, [R228+0x1100] ;  /* 0x00110000e434783b */ /* 0x020fe60000004200 */
[-C--:B------:R-:W-:Y:S06]  /*8dc0*/  HMMA.16816.F32.BF16 R12, R144, R154.reuse, R12 ;  /* 0x0000009a900c723c */ /* 0x080fec000004180c */
[----:B------:R1:W-:Y:S02]  /*8dd0*/  MUFU.EX2 R207, R67 ;  /* 0x0000004300cf7308 */ /* 0x0003e40000000800 */
[C---:B------:R-:W-:Y:S01]  /*8de0*/  HMMA.16816.F32.BF16 R16, R44.reuse, R154, R16 ;  /* 0x0000009a2c10723c */ /* 0x040fe20000041810 */
[----:B------:R-:W5:Y:S07]  /*8df0*/  LDSM.16.MT88.4 R152, [R230+0x900] ;  /* 0x00090000e698783b */ /* 0x000f6e0000004200 */
[----:B------:R-:W-:Y:S01]  /*8e00*/  MUFU.EX2 R205, R61 ;  /* 0x0000003d00cd7308 */ /* 0x000fe20000000800 */
[-C--:B------:R-:W-:Y:S08]  /*8e10*/  HMMA.16816.F32.BF16 R20, R44, R160.reuse, R20 ;  /* 0x000000a02c14723c */ /* 0x080ff00000041814 */
[C---:B------:R-:W-:Y:S01]  /*8e20*/  HMMA.16816.F32.BF16 R24, R144.reuse, R160, R24 ;  /* 0x000000a09018723c */ /* 0x040fe20000041818 */
[----:B------:R-:W3:Y:S01]  /*8e30*/  LDL.LU R161, [R1] ;  /* 0x0000000001a17983 */ /* 0x000ee20000300800 */
[----:B------:R-:W-:Y:S03]  /*8e40*/  MUFU.EX2 R188, R62 ;  /* 0x0000003e00bc7308 */ /* 0x000fe60000000800 */
[----:B-1----:R-:W1:Y:S02]  /*8e50*/  LDSM.16.MT88.4 R64, [R231+0x1100] ;  /* 0x00110000e740783b */ /* 0x002e640000004200 */
[----:B------:R-:W-:Y:S01]  /*8e60*/  MOV R160, R175 ;  /* 0x000000af00a07202 */ /* 0x000fe20000000f00 */
[-C--:B------:R-:W-:Y:S04]  /*8e70*/  HMMA.16816.F32.BF16 R28, R144, R162.reuse, R28 ;  /* 0x000000a2901c723c */ /* 0x080fe8000004181c */
[----:B------:R-:W-:Y:S04]  /*8e80*/  MUFU.EX2 R191, R68 ;  /* 0x0000004400bf7308 */ /* 0x000fe80000000800 */
[C---:B------:R-:W-:Y:S06]  /*8e90*/  HMMA.16816.F32.BF16 R32, R44.reuse, R162, R32 ;  /* 0x000000a22c20723c */ /* 0x040fec0000041820 */
[----:B------:R-:W-:Y:S02]  /*8ea0*/  MUFU.EX2 R204, R69 ;  /* 0x0000004500cc7308 */ /* 0x000fe40000000800 */
[-C--:B------:R-:W-:Y:S08]  /*8eb0*/  HMMA.16816.F32.BF16 R36, R44, R148.reuse, R36 ;  /* 0x000000942c24723c */ /* 0x080ff00000041824 */
[C---:B------:R-:W-:Y:S01]  /*8ec0*/  HMMA.16816.F32.BF16 R48, R144.reuse, R148, R48 ;  /* 0x000000949030723c */ /* 0x040fe20000041830 */
[----:B------:R-:W-:Y:S07]  /*8ed0*/  MUFU.EX2 R189, R70 ;  /* 0x0000004600bd7308 */ /* 0x000fee0000000800 */
[-C--:B------:R-:W-:Y:S03]  /*8ee0*/  HMMA.16816.F32.BF16 R116, R144, R150.reuse, R116 ;  /* 0x000000969074723c */ /* 0x080fe60000041874 */
[----:B------:R-:W1:Y:S05]  /*8ef0*/  MUFU.EX2 R176, R142 ;  /* 0x0000008e00b07308 */ /* 0x000e6a0000000800 */
[C---:B------:R-:W-:Y:S05]  /*8f00*/  HMMA.16816.F32.BF16 R120, R44.reuse, R150, R120 ;  /* 0x000000962c78723c */ /* 0x040fea0000041878 */
[----:B------:R1:W-:Y:S03]  /*8f10*/  MUFU.EX2 R142, R63 ;  /* 0x0000003f008e7308 */ /* 0x0003e60000000800 */
[-C--:B-----5:R-:W-:Y:S07]  /*8f20*/  HMMA.16816.F32.BF16 R124, R44, R152.reuse, R124 ;  /* 0x000000982c7c723c */ /* 0x0a0fee000004187c */
[----:B------:R5:W-:Y:S01]  /*8f30*/  MUFU.EX2 R179, R56 ;  /* 0x0000003800b37308 */ /* 0x000be20000000800 */
[C---:B------:R-:W-:Y:S08]  /*8f40*/  HMMA.16816.F32.BF16 R128, R144.reuse, R152, R128 ;  /* 0x000000989080723c */ /* 0x040ff00000041880 */
[-C--:B------:R-:W-:Y:S01]  /*8f50*/  HMMA.16816.F32.BF16 R132, R144, R154.reuse, R132 ;  /* 0x0000009a9084723c */ /* 0x080fe20000041884 */
[----:B------:R5:W4:Y:S01]  /*8f60*/  MUFU.EX2 R182, R57 ;  /* 0x0000003900b67308 */ /* 0x000b220000000800 */
[----:B-1----:R-:W1:Y:S06]  /*8f70*/  LDSM.16.MT88.4 R60, [R229+0x1100] ;  /* 0x00110000e53c783b */ /* 0x002e6c0000004200 */
[----:B------:R-:W-:Y:S03]  /*8f80*/  HMMA.16816.F32.BF16 R40, R44, R154, R40 ;  /* 0x0000009a2c28723c */ /* 0x000fe60000041828 */
[----:B------:R1:W-:Y:S04]  /*8f90*/  MUFU.EX2 R181, R58 ;  /* 0x0000003a00b57308 */ /* 0x0003e80000000800 */
[----:B------:R-:W-:Y:S02]  /*8fa0*/  F2FP.BF16.PACK_AB R44, R249, R250 ;  /* 0x000000faf92c723e */ /* 0x000fe400000010ff */
[----:B------:R-:W-:Y:S03]  /*8fb0*/  F2FP.BF16.PACK_AB R46, R247, R248 ;  /* 0x000000f8f72e723e */ /* 0x000fe600000010ff */
[----:B------:R-:W-:Y:S01]  /*8fc0*/  F2FP.BF16.PACK_AB R45, R225, R226 ;  /* 0x000000e2e12d723e */ /* 0x000fe200000010ff */
[----:B------:R1:W1:Y:S01]  /*8fd0*/  MUFU.EX2 R180, R59 ;  /* 0x0000003b00b47308 */ /* 0x0002620000000800 */
[----:B------:R-:W-:Y:S02]  /*8fe0*/  F2FP.BF16.PACK_AB R47, R222, R223 ;  /* 0x000000dfde2f723e */ /* 0x000fe400000010ff */
[----:B-----5:R-:W-:Y:S02]  /*8ff0*/  F2FP.BF16.PACK_AB R56, R216, R169 ;  /* 0x000000a9d838723e */ /* 0x020fe400000010ff */
[----:B------:R-:W-:Y:S03]  /*9000*/  F2FP.BF16.PACK_AB R57, R178, R168 ;  /* 0x000000a8b239723e */ /* 0x000fe600000010ff */
[-C--:B------:R-:W-:Y:S02]  /*9010*/  HMMA.16816.F32.BF16 R4, R44, R52.reuse, R4 ;  /* 0x000000342c04723c */ /* 0x080fe40000041804 */
[----:B------:R-:W-:Y:S01]  /*9020*/  MUFU.EX2 R190, R81 ;  /* 0x0000005100be7308 */ /* 0x000fe20000000800 */
[----:B-1----:R-:W-:Y:S09]  /*9030*/  F2FP.BF16.PACK_AB R58, R214, R215 ;  /* 0x000000d7d63a723e */ /* 0x002ff200000010ff */
[----:B------:R1:W-:Y:S01]  /*9040*/  MUFU.EX2 R81, R71 ;  /* 0x0000004700517308 */ /* 0x0003e20000000800 */
[----:B------:R-:W-:Y:S09]  /*9050*/  F2FP.BF16.PACK_AB R59, R176, R177 ;  /* 0x000000b1b03b723e */ /* 0x000ff200000010ff */
[----:B------:R-:W-:Y:S01]  /*9060*/  MUFU.EX2 R113, R113 ;  /* 0x0000007100717308 */ /* 0x000fe20000000800 */
[C---:B------:R-:W-:Y:S08]  /*9070*/  HMMA.16816.F32.BF16 R8, R56.reuse, R52, R8 ;  /* 0x000000343808723c */ /* 0x040ff00000041808 */
[-C--:B------:R-:W-:Y:S01]  /*9080*/  HMMA.16816.F32.BF16 R12, R56, R54.reuse, R12 ;  /* 0x00000036380c723c */ /* 0x080fe2000004180c */
[----:B------:R-:W-:Y:S01]  /*9090*/  MUFU.EX2 R115, R115 ;  /* 0x0000007300737308 */ /* 0x000fe20000000800 */
[----:B-1----:R-:W-:Y:S06]  /*90a0*/  LDSM.16.MT88.4 R68, [R229+0x2100] ;  /* 0x00210000e544783b */ /* 0x002fec0000004200 */
[C---:B------:R-:W-:Y:S03]  /*90b0*/  HMMA.16816.F32.BF16 R16, R44.reuse, R54, R16 ;  /* 0x000000362c10723c */ /* 0x040fe60000041810 */
[----:B------:R-:W-:Y:S01]  /*90c0*/  MUFU.EX2 R109, R109 ;  /* 0x0000006d006d7308 */ /* 0x000fe20000000800 */
[----:B------:R-:W1:Y:S04]  /*90d0*/  LDSM.16.MT88.4 R52, [R230+0x1100] ;  /* 0x00110000e634783b */ /* 0x000e680000004200 */
[-C--:B------:R-:W-:Y:S05]  /*90e0*/  HMMA.16816.F32.BF16 R20, R44, R64.reuse, R20 ;  /* 0x000000402c14723c */ /* 0x080fea0000041814 */
[----:B------:R-:W-:Y:S03]  /*90f0*/  MUFU.EX2 R203, R80 ;  /* 0x0000005000cb7308 */ /* 0x000fe60000000800 */
[C---:B------:R-:W-:Y:S07]  /*9100*/  HMMA.16816.F32.BF16 R24, R56.reuse, R64, R24 ;  /* 0x000000403818723c */ /* 0x040fee0000041818 */
[----:B------:R-:W-:Y:S01]  /*9110*/  MUFU.EX2 R82, R82 ;  /* 0x0000005200527308 */ /* 0x000fe20000000800 */
[-C--:B------:R-:W-:Y:S08]  /*9120*/  HMMA.16816.F32.BF16 R28, R56, R66.reuse, R28 ;  /* 0x00000042381c723c */ /* 0x080ff0000004181c */
[C---:B------:R-:W-:Y:S01]  /*9130*/  HMMA.16816.F32.BF16 R32, R44.reuse, R66, R32 ;  /* 0x000000422c20723c */ /* 0x040fe20000041820 */
[----:B------:R-:W5:Y:S01]  /*9140*/  LDSM.16.MT88.4 R64, [R228+0x1900] ;  /* 0x00190000e440783b */ /* 0x000f620000004200 */
[----:B------:R-:W-:Y:S06]  /*9150*/  MUFU.EX2 R83, R83 ;  /* 0x0000005300537308 */ /* 0x000fec0000000800 */
[-C--:B------:R-:W-:Y:S04]  /*9160*/  HMMA.16816.F32.BF16 R36, R44, R60.reuse, R36 ;  /* 0x0000003c2c24723c */ /* 0x080fe80000041824 */
[----:B------:R1:W-:Y:S04]  /*9170*/  MUFU.EX2 R80, R72 ;  /* 0x0000004800507308 */ /* 0x0003e80000000800 */
[C---:B------:R-:W-:Y:S04]  /*9180*/  HMMA.16816.F32.BF16 R48, R56.reuse, R60, R48 ;  /* 0x0000003c3830723c */ /* 0x040fe80000041830 */
[----:B----4-:R-:W-:Y:S02]  /*9190*/  FFMA.FTZ R0, R0, R156, R195 ;  /* 0x0000009c00007223 */ /* 0x010fe400000100c3 */
[----:B------:R-:W4:Y:S02]  /*91a0*/  MUFU.EX2 R73, R73 ;  /* 0x0000004900497308 */ /* 0x000f240000000800 */
[-C--:B------:R-:W-:Y:S08]  /*91b0*/  HMMA.16816.F32.BF16 R116, R56, R62.reuse, R116 ;  /* 0x0000003e3874723c */ /* 0x080ff00000041874 */
[C---:B------:R-:W-:Y:S01]  /*91c0*/  HMMA.16816.F32.BF16 R120, R44.reuse, R62, R120 ;  /* 0x0000003e2c78723c */ /* 0x040fe20000041878 */
[----:B------:R-:W-:Y:S01]  /*91d0*/  LDSM.16.MT88.4 R60, [R229+0x1900] ;  /* 0x00190000e53c783b */ /* 0x000fe20000004200 */
[----:B------:R-:W-:Y:S02]  /*91e0*/  MUFU.EX2 R76, R76 ;  /* 0x0000004c004c7308 */ /* 0x000fe40000000800 */
[----:B-1----:R-:W-:Y:S04]  /*91f0*/  FADD.FTZ R72, R196, R0 ;  /* 0x00000000c4487221 */ /* 0x002fe80000010000 */
[-C--:B------:R-:W-:Y:S04]  /*9200*/  HMMA.16816.F32.BF16 R124, R44, R52.reuse, R124 ;  /* 0x000000342c7c723c */ /* 0x080fe8000004187c */
[----:B------:R-:W1:Y:S04]  /*9210*/  MUFU.EX2 R77, R77 ;  /* 0x0000004d004d7308 */ /* 0x000e680000000800 */
[C---:B------:R-:W-:Y:S06]  /*9220*/  HMMA.16816.F32.BF16 R128, R56.reuse, R52, R128 ;  /* 0x000000343880723c */ /* 0x040fec0000041880 */
[----:B------:R-:W-:Y:S01]  /*9230*/  MUFU.EX2 R74, R74 ;  /* 0x0000004a004a7308 */ /* 0x000fe20000000800 */
[----:B------:R-:W-:Y:S01]  /*9240*/  F2FP.BF16.PACK_AB R52, R182, R179 ;  /* 0x000000b3b634723e */ /* 0x000fe200000010ff */
[-C--:B------:R-:W-:Y:S01]  /*9250*/  HMMA.16816.F32.BF16 R132, R56, R54.reuse, R132 ;  /* 0x000000363884723c */ /* 0x080fe20000041884 */
[----:B------:R-:W1:Y:S03]  /*9260*/  LDSM.16.MT88.4 R56, [R231+0x1900] ;  /* 0x00190000e738783b */ /* 0x000e660000004200 */
[----:B------:R-:W-:Y:S04]  /*9270*/  F2FP.BF16.PACK_AB R53, R180, R181 ;  /* 0x000000b5b435723e */ /* 0x000fe800000010ff */
[----:B------:R-:W-:Y:S01]  /*9280*/  HMMA.16816.F32.BF16 R40, R44, R54, R40 ;  /* 0x000000362c28723c */ /* 0x000fe20000041828 */
[----:B------:R-:W1:Y:S03]  /*9290*/  MUFU.EX2 R75, R75 ;  /* 0x0000004b004b7308 */ /* 0x000e660000000800 */
[----:B--2---:R-:W-:Y:S03]  /*92a0*/  FFMA.FTZ R140, R140, R158, R219 ;  /* 0x0000009e8c8c7223 */ /* 0x004fe600000100db */
[----:B------:R-:W-:Y:S01]  /*92b0*/  F2FP.BF16.PACK_AB R44, R212, R213 ;  /* 0x000000d5d42c723e */ /* 0x000fe200000010ff */
[----:B---3--:R-:W-:Y:S01]  /*92c0*/  FFMA.FTZ R139, R139, R159, R217 ;  /* 0x0000009f8b8b7223 */ /* 0x008fe200000100d9 */
[----:B------:R-:W-:Y:S02]  /*92d0*/  F2FP.BF16.PACK_AB R46, R210, R211 ;  /* 0x000000d3d22e723e */ /* 0x000fe400000010ff */
[----:B------:R-:W-:Y:S01]  /*92e0*/  MUFU.EX2 R78, R78 ;  /* 0x0000004e004e7308 */ /* 0x000fe20000000800 */
[----:B------:R-:W-:Y:S01]  /*92f0*/  F2FP.BF16.PACK_AB R45, R208, R209 ;  /* 0x000000d1d02d723e */ /* 0x000fe200000010ff */
[----:B------:R-:W-:Y:S01]  /*9300*/  FADD.FTZ R140, R220, R140 ;  /* 0x0000008cdc8c7221 */ /* 0x000fe20000010000 */
[----:B------:R-:W-:Y:S01]  /*9310*/  F2FP.BF16.PACK_AB R47, R207, R183 ;  /* 0x000000b7cf2f723e */ /* 0x000fe200000010ff */
[----:B------:R-:W-:Y:S01]  /*9320*/  FADD.FTZ R139, R218, R139 ;  /* 0x0000008bda8b7221 */ /* 0x000fe20000010000 */
[----:B------:R-:W-:Y:S02]  /*9330*/  F2FP.BF16.PACK_AB R54, R205, R206 ;  /* 0x000000cecd36723e */ /* 0x000fe400000010ff */
[----:B------:R-:W-:Y:S01]  /*9340*/  F2FP.BF16.PACK_AB R55, R142, R188 ;  /* 0x000000bc8e37723e */ /* 0x000fe200000010ff */
[----:B------:R-:W-:Y:S01]  /*9350*/  FADD.FTZ R0, R173, R139 ;  /* 0x0000008bad007221 */ /* 0x000fe20000010000 */
[----:B------:R-:W-:Y:S01]  /*9360*/  MOV R139, R136 ;  /* 0x00000088008b7202 */ /* 0x000fe20000000f00 */
[-C--:B-----5:R-:W-:Y:S01]  /*9370*/  HMMA.16816.F32.BF16 R4, R44, R64.reuse, R4 ;  /* 0x000000402c04723c */ /* 0x0a0fe20000041804 */
[----:B------:R-:W2:Y:S07]  /*9380*/  MUFU.EX2 R79, R79 ;  /* 0x0000004f004f7308 */ /* 0x000eae0000000800 */
[C---:B------:R-:W-:Y:S03]  /*9390*/  HMMA.16816.F32.BF16 R8, R52.reuse, R64, R8 ;  /* 0x000000403408723c */ /* 0x040fe60000041808 */
[----:B------:R-:W-:Y:S05]  /*93a0*/  MUFU.EX2 R84, R84 ;  /* 0x0000005400547308 */ /* 0x000fea0000000800 */
[-C--:B------:R-:W-:Y:S05]  /*93b0*/  HMMA.16816.F32.BF16 R12, R52, R66.reuse, R12 ;  /* 0x00000042340c723c */ /* 0x080fea000004180c */
[----:B------:R-:W-:Y:S03]  /*93c0*/  MUFU.EX2 R85, R85 ;  /* 0x0000005500557308 */ /* 0x000fe60000000800 */
[C---:B------:R-:W-:Y:S01]  /*93d0*/  HMMA.16816.F32.BF16 R16, R44.reuse, R66, R16 ;  /* 0x000000422c10723c */ /* 0x040fe20000041810 */
[----:B------:R-:W3:Y:S06]  /*93e0*/  LDSM.16.MT88.4 R64, [R230+0x1900] ;  /* 0x00190000e640783b */ /* 0x000eec0000004200 */
[----:B------:R-:W-:Y:S01]  /*93f0*/  MUFU.EX2 R96, R96 ;  /* 0x0000006000607308 */ /* 0x000fe20000000800 */
[-C--:B-1----:R-:W-:Y:S08]  /*9400*/  HMMA.16816.F32.BF16 R20, R44, R56.reuse, R20 ;  /* 0x000000382c14723c */ /* 0x082ff00000041814 */
[C---:B------:R-:W-:Y:S01]  /*9410*/  HMMA.16816.F32.BF16 R24, R52.reuse, R56, R24 ;  /* 0x000000383418723c */ /* 0x040fe20000041818 */
[----:B------:R-:W-:Y:S03]  /*9420*/  MUFU.EX2 R97, R97 ;  /* 0x0000006100617308 */ /* 0x000fe60000000800 */
[----:B------:R-:W-:Y:S01]  /*9430*/  FFMA.FTZ R141, R141, R161, R221 ;  /* 0x000000a18d8d7223 */ /* 0x000fe200000100dd */
[----:B------:R-:W-:Y:S02]  /*9440*/  MOV R161, R157 ;  /* 0x0000009d00a17202 */ /* 0x000fe40000000f00 */
[----:B------:R-:W-:Y:S01]  /*9450*/  LDSM.16.MT88.4 R156, [R228+0x3100] ;  /* 0x00310000e49c783b */ /* 0x000fe20000004200 */
[-C--:B------:R-:W-:Y:S03]  /*9460*/  HMMA.16816.F32.BF16 R28, R52, R58.reuse, R28 ;  /* 0x0000003a341c723c */ /* 0x080fe6000004181c */
[----:B------:R-:W-:Y:S01]  /*9470*/  MUFU.EX2 R86, R86 ;  /* 0x0000005600567308 */ /* 0x000fe20000000800 */
[----:B------:R-:W-:Y:S04]  /*9480*/  FADD.FTZ R141, R224, R141 ;  /* 0x0000008de08d7221 */ /* 0x000fe80000010000 */
[C---:B------:R-:W-:Y:S01]  /*9490*/  HMMA.16816.F32.BF16 R32, R44.reuse, R58, R32 ;  /* 0x0000003a2c20723c */ /* 0x040fe20000041820 */
[----:B------:R-:W1:Y:S03]  /*94a0*/  LDSM.16.MT88.4 R56, [R228+0x2100] ;  /* 0x00210000e438783b */ /* 0x000e660000004200 */
[----:B------:R-:W-:Y:S01]  /*94b0*/  FADD.FTZ R141, R227, R141 ;  /* 0x0000008de38d7221 */ /* 0x000fe20000010000 */
[----:B------:R-:W-:Y:S03]  /*94c0*/  MUFU.EX2 R87, R87 ;  /* 0x0000005700577308 */ /* 0x000fe60000000800 */
[-C--:B------:R-:W-:Y:S07]  /*94d0*/  HMMA.16816.F32.BF16 R36, R44, R60.reuse, R36 ;  /* 0x0000003c2c24723c */ /* 0x080fee0000041824 */
[----:B------:R-:W-:Y:S01]  /*94e0*/  MUFU.EX2 R98, R98 ;  /* 0x0000006200627308 */ /* 0x000fe20000000800 */
[C---:B------:R-:W-:Y:S08]  /*94f0*/  HMMA.16816.F32.BF16 R48, R52.reuse, R60, R48 ;  /* 0x0000003c3430723c */ /* 0x040ff00000041830 */
[-C--:B------:R-:W-:Y:S01]  /*9500*/  HMMA.16816.F32.BF16 R116, R52, R62.reuse, R116 ;  /* 0x0000003e3474723c */ /* 0x080fe20000041874 */
[----:B------:R-:W-:Y:S07]  /*9510*/  MUFU.EX2 R99, R99 ;  /* 0x0000006300637308 */ /* 0x000fee0000000800 */
[C---:B------:R-:W-:Y:S01]  /*9520*/  HMMA.16816.F32.BF16 R120, R44.reuse, R62, R120 ;  /* 0x0000003e2c78723c */ /* 0x040fe20000041878 */
[----:B------:R-:W5:Y:S02]  /*9530*/  LDSM.16.MT88.4 R60, [R231+0x2100] ;  /* 0x00210000e73c783b */ /* 0x000f640000004200 */
[----:B------:R-:W-:Y:S05]  /*9540*/  MUFU.EX2 R100, R100 ;  /* 0x0000006400647308 */ /* 0x000fea0000000800 */
[-C--:B---3--:R-:W-:Y:S05]  /*9550*/  HMMA.16816.F32.BF16 R124, R44, R64.reuse, R124 ;  /* 0x000000402c7c723c */ /* 0x088fea000004187c */
[----:B------:R-:W-:Y:S03]  /*9560*/  MUFU.EX2 R101, R101 ;  /* 0x0000006500657308 */ /* 0x000fe60000000800 */
[C---:B------:R-:W-:Y:S07]  /*9570*/  HMMA.16816.F32.BF16 R128, R52.reuse, R64, R128 ;  /* 0x000000403480723c */ /* 0x040fee0000041880 */
[----:B------:R-:W-:Y:S01]  /*9580*/  MUFU.EX2 R112, R112 ;  /* 0x0000007000707308 */ /* 0x000fe20000000800 */
[-C--:B------:R-:W-:Y:S07]  /*9590*/  HMMA.16816.F32.BF16 R132, R52, R66.reuse, R132 ;  /* 0x000000423484723c */ /* 0x080fee0000041884 */
[----:B----4-:R-:W-:Y:S01]  /*95a0*/  F2FP.BF16.PACK_AB R52, R73, R80 ;  /* 0x000000504934723e */ /* 0x010fe200000010ff */
[----:B------:R-:W-:Y:S01]  /*95b0*/  HMMA.16816.F32.BF16 R40, R44, R66, R40 ;  /* 0x000000422c28723c */ /* 0x000fe20000041828 */
[----:B------:R-:W3:Y:S01]  /*95c0*/  LDSM.16.MT88.4 R64, [R230+0x2100] ;  /* 0x00210000e640783b */ /* 0x000ee20000004200 */
[----:B------:R-:W-:Y:S02]  /*95d0*/  MUFU.EX2 R102, R102 ;  /* 0x0000006600667308 */ /* 0x000fe40000000800 */
[----:B------:R-:W-:Y:S02]  /*95e0*/  F2FP.BF16.PACK_AB R54, R77, R76 ;  /* 0x0000004c4d36723e */ /* 0x000fe400000010ff */
[----:B------:R-:W-:Y:S02]  /*95f0*/  F2FP.BF16.PACK_AB R53, R75, R74 ;  /* 0x0000004a4b35723e */ /* 0x000fe400000010ff */
[----:B------:R-:W-:Y:S04]  /*9600*/  F2FP.BF16.PACK_AB R44, R204, R191 ;  /* 0x000000bfcc2c723e */ /* 0x000fe800000010ff */
[----:B------:R-:W-:Y:S01]  /*9610*/  F2FP.BF16.PACK_AB R46, R190, R203 ;  /* 0x000000cbbe2e723e */ /* 0x000fe200000010ff */
[----:B------:R-:W-:Y:S01]  /*9620*/  MUFU.EX2 R103, R103 ;  /* 0x0000006700677308 */ /* 0x000fe20000000800 */
[----:B------:R-:W-:Y:S02]  /*9630*/  F2FP.BF16.PACK_AB R45, R81, R189 ;  /* 0x000000bd512d723e */ /* 0x000fe400000010ff */
[----:B------:R-:W-:Y:S02]  /*9640*/  F2FP.BF16.PACK_AB R47, R83, R82 ;  /* 0x00000052532f723e */ /* 0x000fe400000010ff */
[----:B--2---:R-:W-:Y:S05]  /*9650*/  F2FP.BF16.PACK_AB R55, R79, R78 ;  /* 0x0000004e4f37723e */ /* 0x004fea00000010ff */
[-C--:B-1----:R-:W-:Y:S01]  /*9660*/  HMMA.16816.F32.BF16 R4, R44, R56.reuse, R4 ;  /* 0x000000382c04723c */ /* 0x082fe20000041804 */
[----:B------:R-:W-:Y:S07]  /*9670*/  MUFU.EX2 R114, R114 ;  /* 0x0000007200727308 */ /* 0x000fee0000000800 */
[C---:B------:R-:W-:Y:S03]  /*9680*/  HMMA.16816.F32.BF16 R8, R52.reuse, R56, R8 ;  /* 0x000000383408723c */ /* 0x040fe60000041808 */
[----:B------:R-:W-:Y:S05]  /*9690*/  MUFU.EX2 R105, R105 ;  /* 0x0000006900697308 */ /* 0x000fea0000000800 */
[-C--:B------:R-:W-:Y:S05]  /*96a0*/  HMMA.16816.F32.BF16 R12, R52, R58.reuse, R12 ;  /* 0x0000003a340c723c */ /* 0x080fea000004180c */
[----:B------:R-:W-:Y:S03]  /*96b0*/  MUFU.EX2 R108, R108 ;  /* 0x0000006c006c7308 */ /* 0x000fe60000000800 */
[C---:B------:R-:W-:Y:S01]  /*96c0*/  HMMA.16816.F32.BF16 R16, R44.reuse, R58, R16 ;  /* 0x0000003a2c10723c */ /* 0x040fe20000041810 */
[----:B------:R-:W1:Y:S06]  /*96d0*/  LDSM.16.MT88.4 R56, [R228+0x2900] ;  /* 0x00290000e438783b */ /* 0x000e6c0000004200 */
[----:B------:R-:W-:Y:S01]  /*96e0*/  MUFU.EX2 R88, R88 ;  /* 0x0000005800587308 */ /* 0x000fe20000000800 */
[-C--:B-----5:R-:W-:Y:S08]  /*96f0*/  HMMA.16816.F32.BF16 R20, R44, R60.reuse, R20 ;  /* 0x0000003c2c14723c */ /* 0x0a0ff00000041814 */
[C---:B------:R-:W-:Y:S01]  /*9700*/  HMMA.16816.F32.BF16 R24, R52.reuse, R60, R24 ;  /* 0x0000003c3418723c */ /* 0x040fe20000041818 */
[----:B------:R-:W2:Y:S07]  /*9710*/  MUFU.EX2 R89, R89 ;  /* 0x0000005900597308 */ /* 0x000eae0000000800 */
[-C--:B------:R-:W-:Y:S03]  /*9720*/  HMMA.16816.F32.BF16 R28, R52, R62.reuse, R28 ;  /* 0x0000003e341c723c */ /* 0x080fe6000004181c */
[----:B------:R-:W-:Y:S05]  /*9730*/  MUFU.EX2 R92, R92 ;  /* 0x0000005c005c7308 */ /* 0x000fea0000000800 */
[C---:B------:R-:W-:Y:S01]  /*9740*/  HMMA.16816.F32.BF16 R32, R44.reuse, R62, R32 ;  /* 0x0000003e2c20723c */ /* 0x040fe20000041820 */
[----:B------:R-:W4:Y:S04]  /*9750*/  LDSM.16.MT88.4 R60, [R231+0x2900] ;  /* 0x00290000e73c783b */ /* 0x000f280000004200 */
[----:B------:R-:W5:Y:S03]  /*9760*/  MUFU.EX2 R93, R93 ;  /* 0x0000005d005d7308 */ /* 0x000f660000000800 */
[-C--:B------:R-:W-:Y:S07]  /*9770*/  HMMA.16816.F32.BF16 R36, R44, R68.reuse, R36 ;  /* 0x000000442c24723c */ /* 0x080fee0000041824 */
[----:B------:R-:W-:Y:S01]  /*9780*/  MUFU.EX2 R90, R90 ;  /* 0x0000005a005a7308 */ /* 0x000fe20000000800 */
[C---:B------:R-:W-:Y:S08]  /*9790*/  HMMA.16816.F32.BF16 R48, R52.reuse, R68, R48 ;  /* 0x000000443430723c */ /* 0x040ff00000041830 */
[-C--:B------:R-:W-:Y:S01]  /*97a0*/  HMMA.16816.F32.BF16 R116, R52, R70.reuse, R116 ;  /* 0x000000463474723c */ /* 0x080fe20000041874 */
[----:B------:R-:W1:Y:S07]  /*97b0*/  MUFU.EX2 R91, R91 ;  /* 0x0000005b005b7308 */ /* 0x000e6e0000000800 */
[C---:B------:R-:W-:Y:S01]  /*97c0*/  HMMA.16816.F32.BF16 R120, R44.reuse, R70, R120 ;  /* 0x000000462c78723c */ /* 0x040fe20000041878 */
[----:B------:R-:W4:Y:S02]  /*97d0*/  LDSM.16.MT88.4 R68, [R229+0x2900] ;  /* 0x00290000e544783b */ /* 0x000f240000004200 */
[----:B------:R-:W-:Y:S05]  /*97e0*/  MUFU.EX2 R94, R94 ;  /* 0x0000005e005e7308 */ /* 0x000fea0000000800 */
[-C--:B---3--:R-:W-:Y:S05]  /*97f0*/  HMMA.16816.F32.BF16 R124, R44, R64.reuse, R124 ;  /* 0x000000402c7c723c */ /* 0x088fea000004187c */
[----:B------:R-:W3:Y:S03]  /*9800*/  MUFU.EX2 R95, R95 ;  /* 0x0000005f005f7308 */ /* 0x000ee60000000800 */
[C---:B------:R-:W-:Y:S07]  /*9810*/  HMMA.16816.F32.BF16 R128, R52.reuse, R64, R128 ;  /* 0x000000403480723c */ /* 0x040fee0000041880 */
[----:B------:R-:W3:Y:S01]  /*9820*/  MUFU.EX2 R104, R104 ;  /* 0x0000006800687308 */ /* 0x000ee20000000800 */
[-C--:B------:R-:W-:Y:S07]  /*9830*/  HMMA.16816.F32.BF16 R132, R52, R66.reuse, R132 ;  /* 0x000000423484723c */ /* 0x080fee0000041884 */
[----:B--2---:R-:W-:Y:S01]  /*9840*/  F2FP.BF16.PACK_AB R52, R89, R88 ;  /* 0x000000585934723e */ /* 0x004fe200000010ff */
[----:B------:R-:W-:Y:S01]  /*9850*/  HMMA.16816.F32.BF16 R40, R44, R66, R40 ;  /* 0x000000422c28723c */ /* 0x000fe20000041828 */
[----:B------:R-:W2:Y:S01]  /*9860*/  LDSM.16.MT88.4 R64, [R230+0x2900] ;  /* 0x00290000e640783b */ /* 0x000ea20000004200 */
[----:B------:R-:W-:Y:S02]  /*9870*/  MUFU.EX2 R106, R106 ;  /* 0x0000006a006a7308 */ /* 0x000fe40000000800 */
[----:B-----5:R-:W-:Y:S02]  /*9880*/  F2FP.BF16.PACK_AB R54, R93, R92 ;  /* 0x0000005c5d36723e */ /* 0x020fe400000010ff */
[----:B-1----:R-:W-:Y:S02]  /*9890*/  F2FP.BF16.PACK_AB R53, R91, R90 ;  /* 0x0000005a5b35723e */ /* 0x002fe400000010ff */
[----:B------:R-:W-:Y:S04]  /*98a0*/  F2FP.BF16.PACK_AB R44, R85, R84 ;  /* 0x00000054552c723e */ /* 0x000fe800000010ff */
[----:B------:R-:W-:Y:S01]  /*98b0*/  F2FP.BF16.PACK_AB R46, R97, R96 ;  /* 0x00000060612e723e */ /* 0x000fe200000010ff */
[----:B------:R-:W1:Y:S01]  /*98c0*/  MUFU.EX2 R107, R107 ;  /* 0x0000006b006b7308 */ /* 0x000e620000000800 */
[----:B------:R-:W-:Y:S02]  /*98d0*/  F2FP.BF16.PACK_AB R45, R87, R86 ;  /* 0x00000056572d723e */ /* 0x000fe400000010ff */
[----:B------:R-:W-:Y:S02]  /*98e0*/  F2FP.BF16.PACK_AB R47, R99, R98 ;  /* 0x00000062632f723e */ /* 0x000fe400000010ff */
[----:B---3--:R-:W-:Y:S05]  /*98f0*/  F2FP.BF16.PACK_AB R55, R95, R94 ;  /* 0x0000005e5f37723e */ /* 0x008fea00000010ff */
[-C--:B------:R-:W-:Y:S08]  /*9900*/  HMMA.16816.F32.BF16 R4, R44, R56.reuse, R4 ;  /* 0x000000382c04723c */ /* 0x080ff00000041804 */
[C---:B------:R-:W-:Y:S07]  /*9910*/  HMMA.16816.F32.BF16 R8, R52.reuse, R56, R8 ;  /* 0x000000383408723c */ /* 0x040fee0000041808 */
[----:B------:R-:W-:Y:S01]  /*9920*/  FADD.FTZ R57, R174, R140 ;  /* 0x0000008cae397221 */ /* 0x000fe20000010000 */
[-C--:B------:R-:W-:Y:S04]  /*9930*/  HMMA.16816.F32.BF16 R12, R52, R58.reuse, R12 ;  /* 0x0000003a340c723c */ /* 0x080fe8000004180c */
[----:B------:R-:W-:Y:S04]  /*9940*/  FADD.FTZ R56, R201, R72 ;  /* 0x00000048c9387221 */ /* 0x000fe80000010000 */
[C---:B------:R-:W-:Y:S07]  /*9950*/  HMMA.16816.F32.BF16 R16, R44.reuse, R58, R16 ;  /* 0x0000003a2c10723c */ /* 0x040fee0000041810 */
[----:B------:R-:W-:Y:S01]  /*9960*/  FADD.FTZ R59, R172, R141 ;  /* 0x0000008dac3b7221 */ /* 0x000fe20000010000 */
[-C--:B----4-:R-:W-:Y:S01]  /*9970*/  HMMA.16816.F32.BF16 R20, R44, R60.reuse, R20 ;  /* 0x0000003c2c14723c */ /* 0x090fe20000041814 */
[----:B------:R-:W3:Y:S03]  /*9980*/  LDSM.16.MT88.4 R172, [R231+0x3100] ;  /* 0x00310000e7ac783b */ /* 0x000ee60000004200 */
[----:B------:R-:W-:Y:S02]  /*9990*/  FADD.FTZ R58, R160, R57 ;  /* 0x00000039a03a7221 */ /* 0x000fe40000010000 */
[----:B------:R-:W-:Y:S02]  /*99a0*/  FADD.FTZ R57, R161, R0 ;  /* 0x00000000a1397221 */ /* 0x000fe40000010000 */
[C---:B------:R-:W-:Y:S01]  /*99b0*/  HMMA.16816.F32.BF16 R24, R52.reuse, R60, R24 ;  /* 0x0000003c3418723c */ /* 0x040fe20000041818 */
[----:B------:R4:W-:Y:S03]  /*99c0*/  MUFU.EX2 R60, R3 ;  /* 0x00000003003c7308 */ /* 0x0009e60000000800 */
[----:B------:R-:W-:Y:S01]  /*99d0*/  FADD.FTZ R0, R186, R58 ;  /* 0x0000003aba007221 */ /* 0x000fe20000010000 */
[----:B------:R-:W-:Y:S01]  /*99e0*/  F2FP.BF16.PACK_AB R186, R113, R112 ;  /* 0x0000007071ba723e */ /* 0x000fe200000010ff */
[----:B------:R-:W-:Y:S02]  /*99f0*/  FADD.FTZ R57, R251, R57 ;  /* 0x00000039fb397221 */ /* 0x000fe40000010000 */
[-C--:B------:R-:W-:Y:S03]  /*9a00*/  HMMA.16816.F32.BF16 R28, R52, R62.reuse, R28 ;  /* 0x0000003e341c723c */ /* 0x080fe6000004181c */
[----:B------:R-:W5:Y:S01]  /*9a10*/  MUFU.EX2 R61, R110 ;  /* 0x0000006e003d7308 */ /* 0x000f620000000800 */
[----:B------:R-:W-:Y:S01]  /*9a20*/  FADD.FTZ R0, R184, R0 ;  /* 0x00000000b8007221 */ /* 0x000fe20000010000 */
[----:B------:R-:W-:Y:S01]  /*9a30*/  F2FP.BF16.PACK_AB R184, R101, R100 ;  /* 0x0000006465b8723e */ /* 0x000fe200000010ff */
[----:B------:R-:W-:Y:S02]  /*9a40*/  FADD.FTZ R57, R171, R57 ;  /* 0x00000039ab397221 */ /* 0x000fe40000010000 */
[C---:B------:R-:W-:Y:S04]  /*9a50*/  HMMA.16816.F32.BF16 R32, R44.reuse, R62, R32 ;  /* 0x0000003e2c20723c */ /* 0x040fe80000041820 */
[----:B------:R-:W-:Y:S04]  /*9a60*/  FADD.FTZ R0, R167, R0 ;  /* 0x00000000a7007221 */ /* 0x000fe80000010000 */
[-C--:B------:R-:W-:Y:S04]  /*9a70*/  HMMA.16816.F32.BF16 R36, R44, R68.reuse, R36 ;  /* 0x000000442c24723c */ /* 0x080fe80000041824 */
[----:B----4-:R-:W-:Y:S01]  /*9a80*/  FADD.FTZ R3, R187, R59 ;  /* 0x0000003bbb037221 */ /* 0x010fe20000010000 */
[----:B------:R-:W-:Y:S03]  /*9a90*/  F2FP.BF16.PACK_AB R187, R115, R114 ;  /* 0x0000007273bb723e */ /* 0x000fe600000010ff */
[C---:B------:R-:W-:Y:S04]  /*9aa0*/  HMMA.16816.F32.BF16 R48, R52.reuse, R68, R48 ;  /* 0x000000443430723c */ /* 0x040fe80000041830 */
[----:B------:R-:W-:Y:S01]  /*9ab0*/  FADD.FTZ R3, R185, R3 ;  /* 0x00000003b9037221 */ /* 0x000fe20000010000 */
[----:B------:R-:W-:Y:S03]  /*9ac0*/  F2FP.BF16.PACK_AB R185, R103, R102 ;  /* 0x0000006667b9723e */ /* 0x000fe600000010ff */
[-C--:B------:R-:W-:Y:S08]  /*9ad0*/  HMMA.16816.F32.BF16 R116, R52, R70.reuse, R116 ;  /* 0x000000463474723c */ /* 0x080ff00000041874 */
[C---:B------:R-:W-:Y:S08]  /*9ae0*/  HMMA.16816.F32.BF16 R120, R44.reuse, R70, R120 ;  /* 0x000000462c78723c */ /* 0x040ff00000041878 */
[-C--:B--2---:R-:W-:Y:S08]  /*9af0*/  HMMA.16816.F32.BF16 R124, R44, R64.reuse, R124 ;  /* 0x000000402c7c723c */ /* 0x084ff0000004187c */
[C---:B------:R-:W-:Y:S08]  /*9b00*/  HMMA.16816.F32.BF16 R128, R52.reuse, R64, R128 ;  /* 0x000000403480723c */ /* 0x040ff00000041880 */
[-C--:B------:R-:W-:Y:S07]  /*9b10*/  HMMA.16816.F32.BF16 R132, R52, R66.reuse, R132 ;  /* 0x000000423484723c */ /* 0x080fee0000041884 */
[----:B------:R-:W-:Y:S01]  /*9b20*/  FADD.FTZ R52, R202, R56 ;  /* 0x00000038ca347221 */ /* 0x000fe20000010000 */
[----:B------:R-:W-:Y:S04]  /*9b30*/  HMMA.16816.F32.BF16 R40, R44, R66, R40 ;  /* 0x000000422c28723c */ /* 0x000fe80000041828 */
[----:B------:R-:W-:Y:S03]  /*9b40*/  FADD.FTZ R52, R197, R52 ;  /* 0x00000034c5347221 */ /* 0x000fe60000010000 */
[----:B------:R-:W-:Y:S01]  /*9b50*/  F2FP.BF16.PACK_AB R44, R105, R104 ;  /* 0x00000068692c723e */ /* 0x000fe200000010ff */
[----:B------:R-:W-:Y:S01]  /*9b60*/  FADD.FTZ R53, R198, R52 ;  /* 0x00000034c6357221 */ /* 0x000fe20000010000 */
[-C--:B------:R-:W-:Y:S01]  /*9b70*/  HMMA.16816.F32.BF16 R148, R184, R156.reuse, R4 ;  /* 0x0000009cb894723c */ /* 0x080fe20000041804 */
[----:B------:R-:W2:Y:S04]  /*9b80*/  LDSM.16.MT88.4 R4, [R229+0x3100] ;  /* 0x00310000e504783b */ /* 0x000ea80000004200 */
[----:B------:R-:W-:Y:S01]  /*9b90*/  FADD.FTZ R52, R170, R3 ;  /* 0x00000003aa347221 */ /* 0x000fe20000010000 */
[----:B------:R-:W-:Y:S01]  /*9ba0*/  F2FP.BF16.PACK_AB R46, R109, R108 ;  /* 0x0000006c6d2e723e */ /* 0x000fe200000010ff */
[----:B------:R-:W-:Y:S01]  /*9bb0*/  FADD.FTZ R3, R199, R53 ;  /* 0x00000035c7037221 */ /* 0x000fe20000010000 */
[----:B-1----:R-:W-:Y:S04]  /*9bc0*/  F2FP.BF16.PACK_AB R45, R107, R106 ;  /* 0x0000006a6b2d723e */ /* 0x002fe800000010ff */
[----:B------:R-:W-:Y:S01]  /*9bd0*/  FADD.FTZ R3, R200, R3 ;  /* 0x00000003c8037221 */ /* 0x000fe20000010000 */
[----:B-----5:R-:W-:Y:S07]  /*9be0*/  F2FP.BF16.PACK_AB R47, R60, R61 ;  /* 0x0000003d3c2f723e */ /* 0x020fee00000010ff */
[C---:B------:R-:W-:Y:S07]  /*9bf0*/  HMMA.16816.F32.BF16 R144, R44.reuse, R156, R8 ;  /* 0x0000009c2c90723c */ /* 0x040fee0000041808 */
[----:B------:R-:W-:Y:S01]  /*9c00*/  FADD.FTZ R8, R166, R57 ;  /* 0x00000039a6087221 */ /* 0x000fe20000010000 */
[-C--:B------:R-:W-:Y:S04]  /*9c10*/  HMMA.16816.F32.BF16 R152, R44, R158.reuse, R12 ;  /* 0x0000009e2c98723c */ /* 0x080fe8000004180c */
[----:B------:R-:W-:Y:S02]  /*9c20*/  FADD.FTZ R9, R165, R52 ;  /* 0x00000034a5097221 */ /* 0x000fe40000010000 */
[----:B------:R-:W-:Y:S02]  /*9c30*/  FADD.FTZ R8, R252, R8 ;  /* 0x00000008fc087221 */ /* 0x000fe40000010000 */
[----:B------:R-:W-:Y:S01]  /*9c40*/  FADD.FTZ R12, R164, R0 ;  /* 0x00000000a40c7221 */ /* 0x000fe20000010000 */
[C---:B------:R-:W-:Y:S04]  /*9c50*/  HMMA.16816.F32.BF16 R156, R184.reuse, R158, R16 ;  /* 0x0000009eb89c723c */ /* 0x040fe80000041810 */
[----:B------:R-:W-:Y:S02]  /*9c60*/  FADD.FTZ R0, R250, R9 ;  /* 0x00000009fa007221 */ /* 0x000fe40000010000 */
[----:B------:R-:W-:Y:S02]  /*9c70*/  FADD.FTZ R12, R226, R12 ;  /* 0x0000000ce20c7221 */ /* 0x000fe40000010000 */
[----:B------:R-:W-:Y:S01]  /*9c80*/  FADD.FTZ R11, R169, R8 ;  /* 0x00000008a90b7221 */ /* 0x000fe20000010000 */
[-C--:B---3--:R-:W-:Y:S03]  /*9c90*/  HMMA.16816.F32.BF16 R160, R184, R172.reuse, R20 ;  /* 0x000000acb8a0723c */ /* 0x088fe60000041814 */
        /* <DEDUP_REMOVED lines=9> */
[----:B------:R-:W-:Y:S01]  /*9d30*/  FADD.FTZ R14, R215, R3 ;  /* 0x00000003d70e7221 */ /* 0x000fe20000010000 */
[----:B------:R-:W1:Y:S01]  /*9d40*/  LDSM.16.MT88.4 R8, [R230+0x3100] ;  /* 0x00310000e608783b */ /* 0x000e620000004200 */
        /* <DEDUP_REMOVED lines=8> */
[----:B------:R-:W-:Y:S01]  /*9dd0*/  FADD.FTZ R15, R213, R12 ;  /* 0x0000000cd50f7221 */ /* 0x000fe20000010000 */
[-C--:B--2---:R-:W-:Y:S03]  /*9de0*/  HMMA.16816.F32.BF16 R176, R184, R4.reuse, R36 ;  /* 0x00000004b8b0723c */ /* 0x084fe60000041824 */
[----:B------:R-:W-:Y:S02]  /*9df0*/  FADD.FTZ R12, R181, R16 ;  /* 0x00000010b50c7221 */ /* 0x000fe40000010000 */
[----:B------:R-:W-:Y:S02]  /*9e00*/  FADD.FTZ R0, R208, R14 ;  /* 0x0000000ed0007221 */ /* 0x000fe40000010000 */
[----:B------:R-:W-:Y:S02]  /*9e10*/  FADD.FTZ R3, R212, R15 ;  /* 0x0000000fd4037221 */ /* 0x000fe40000010000 */
[----:B------:R-:W-:Y:S03]  /*9e20*/  FADD.FTZ R15, R182, R13 ;  /* 0x0000000db60f7221 */ /* 0x000fe60000010000 */
        /* <DEDUP_REMOVED lines=12> */
[----:B------:R-:W-:Y:S01]  /*9ef0*/  FADD.FTZ R12, R142, R3 ;  /* 0x000000038e0c7221 */ /* 0x000fe20000010000 */
[----:B------:R-:W-:Y:S01]  /*9f00*/  MOV R142, R2 ;  /* 0x00000002008e7202 */ /* 0x000fe20000000f00 */
        /* <DEDUP_REMOVED lines=48> */
[----:B------:R-:W-:Y:S01]  /*a210*/  STL [R1], R5 ;  /* 0x0000000501007387 */ /* 0x000fe20000100800 */
[----:B------:R-:W-:Y:S02]  /*a220*/  FADD.FTZ R3, R109, R3 ;  /* 0x000000036d037221 */ /* 0x000fe40000010000 */
[----:B------:R-:W-:Y:S01]  /*a230*/  FADD.FTZ R0, R61, R7 ;  /* 0x000000073d007221 */ /* 0x000fe20000010000 */
[----:B------:R-:W-:Y:S03]  /*a240*/  STL [R1+0x8], R4 ;  /* 0x0000080401007387 */ /* 0x000fe60000100800 */
[----:B------:R-:W-:Y:S01]  /*a250*/  FADD.FTZ R0, R60, R0 ;  /* 0x000000003c007221 */ /* 0x000fe20000010000 */
[----:B------:R1:W-:Y:S04]  /*a260*/  STL [R1+0x4], R3 ;  /* 0x0000040301007387 */ /* 0x0003e80000100800 */
[----:B------:R2:W-:Y:S01]  /*a270*/  STL [R1+0xc], R0 ;  /* 0x00000c0001007387 */ /* 0x0005e20000100800 */
[----:B-1----:R-:W-:Y:S02]  /*a280*/  MOV R3, R137 ;  /* 0x0000008900037202 */ /* 0x002fe40000000f00 */
[----:B--2---:R-:W-:Y:S01]  /*a290*/  MOV R0, R138 ;  /* 0x0000008a00007202 */ /* 0x004fe20000000f00 */
[----:B------:R-:W-:-:S05]  /*a2a0*/  @P0 BRA `(.L_x_33) ;  /* 0xffffc1c000000947 */ /* 0x000fca000383ffff */
.L_x_32:
[----:B------:R-:W2:Y:S04]  /*a2b0*/  LDL.LU R7, [R1] ;  /* 0x0000000001077983 */ /* 0x000ea80000300800 */
[----:B-1----:R-:W3:Y:S04]  /*a2c0*/  LDL.LU R4, [R1+0x8] ;  /* 0x0000080001047983 */ /* 0x002ee80000300800 */
[----:B------:R-:W4:Y:S04]  /*a2d0*/  LDL.LU R10, [R1+0x4] ;  /* 0x00000400010a7983 */ /* 0x000f280000300800 */
[----:B------:R-:W5:Y:S01]  /*a2e0*/  LDL.LU R9, [R1+0xc] ;  /* 0x00000c0001097983 */ /* 0x000f620000300800 */
[----:B------:R-:W-:-:S02]  /*a2f0*/  MOV R37, 0xff800000 ;  /* 0xff80000000257802 */ /* 0x000fc40000000f00 */
[----:B------:R-:W-:Y:S02]  /*a300*/  MOV R38, 0xff800000 ;  /* 0xff80000000267802 */ /* 0x000fe40000000f00 */
[----:B------:R-:W-:Y:S02]  /*a310*/  MOV R39, 0xff800000 ;  /* 0xff80000000277802 */ /* 0x000fe40000000f00 */
[----:B------:R-:W-:Y:S02]  /*a320*/  MOV R40, 0xff800000 ;  /* 0xff80000000287802 */ /* 0x000fe40000000f00 */
[----:B------:R-:W-:Y:S01]  /*a330*/  PLOP3.LUT P4, PT, PT, PT, PT, 0x8, 0x0 ;  /* 0x000000000000781c */ /* 0x000fe20003f8e170 */
[----:B--2---:R-:W1:Y:S04]  /*a340*/  SHFL.BFLY PT, R5, R7, 0x2, 0x1f ;  /* 0x0c401f0007057f89 */ /* 0x004e6800000e0000 */
[----:B---3--:R-:W2:Y:S04]  /*a350*/  SHFL.BFLY PT, R6, R4, 0x2, 0x1f ;  /* 0x0c401f0004067f89 */ /* 0x008ea800000e0000 */
[----:B-----5:R-:W3:Y:S01]  /*a360*/  SHFL.BFLY PT, R8, R9, 0x2, 0x1f ;  /* 0x0c401f0009087f89 */ /* 0x020ee200000e0000 */
[----:B-1----:R-:W-:-:S03]  /*a370*/  FADD.FTZ R5, R5, R7 ;  /* 0x0000000705057221 */ /* 0x002fc60000010000 */
[----:B----4-:R-:W1:Y:S01]  /*a380*/  SHFL.BFLY PT, R7, R10, 0x2, 0x1f ;  /* 0x0c401f000a077f89 */ /* 0x010e6200000e0000 */
[----:B--2---:R-:W-:-:S03]  /*a390*/  FADD.FTZ R6, R6, R4 ;  /* 0x0000000406067221 */ /* 0x004fc60000010000 */
[----:B------:R-:W2:Y:S04]  /*a3a0*/  SHFL.BFLY PT, R0, R5, 0x1, 0x1f ;  /* 0x0c201f0005007f89 */ /* 0x000ea800000e0000 */
[----:B------:R-:W4:Y:S01]  /*a3b0*/  SHFL.BFLY PT, R4, R6, 0x1, 0x1f ;  /* 0x0c201f0006047f89 */ /* 0x000f2200000e0000 */
[----:B---3--:R-:W-:-:S05]  /*a3c0*/  FADD.FTZ R8, R8, R9 ;  /* 0x0000000908087221 */ /* 0x008fca0000010000 */
[----:B------:R-:W3:Y:S01]  /*a3d0*/  SHFL.BFLY PT, R9, R8, 0x1, 0x1f ;  /* 0x0c201f0008097f89 */ /* 0x000ee200000e0000 */
[----:B-1----:R-:W-:Y:S02]  /*a3e0*/  FADD.FTZ R7, R7, R10 ;  /* 0x0000000a07077221 */ /* 0x002fe40000010000 */
[----:B--2---:R-:W-:-:S03]  /*a3f0*/  FADD.FTZ R5, R5, R0 ;  /* 0x0000000005057221 */ /* 0x004fc60000010000 */
[----:B------:R-:W1:Y:S01]  /*a400*/  SHFL.BFLY PT, R3, R7, 0x1, 0x1f ;  /* 0x0c201f0007037f89 */ /* 0x000e6200000e0000 */
[----:B------:R-:W-:Y:S01]  /*a410*/  MOV R0, RZ ;  /* 0x000000ff00007202 */ /* 0x000fe20000000f00 */
[----:B----4-:R-:W-:Y:S01]  /*a420*/  FADD.FTZ R6, R6, R4 ;  /* 0x0000000406067221 */ /* 0x010fe20000010000 */
[----:B------:R-:W-:Y:S02]  /*a430*/  FSETP.NE.FTZ.AND P3, PT, R5, RZ, PT ;  /* 0x000000ff0500720b */ /* 0x000fe40003f75000 */
[----:B------:R-:W-:Y:S02]  /*a440*/  MOV R4, RZ ;  /* 0x000000ff00047202 */ /* 0x000fe40000000f00 */
[----:B------:R-:W-:Y:S01]  /*a450*/  FSETP.NE.FTZ.AND P2, PT, R6, RZ, PT ;  /* 0x000000ff0600720b */ /* 0x000fe20003f55000 */
[----:B---3--:R-:W-:-:S05]  /*a460*/  FADD.FTZ R8, R9, R8 ;  /* 0x0000000809087221 */ /* 0x008fca0000010000 */
[----:B------:R-:W-:-:S03]  /*a470*/  FSETP.NE.FTZ.AND P0, PT, R8, RZ, PT ;  /* 0x000000ff0800720b */ /* 0x000fc60003f15000 */
[----:B------:R-:W2:Y:S01]  /*a480*/  @P3 MUFU.RCP R0, R5 ;  /* 0x0000000500003308 */ /* 0x000ea20000001000 */
[----:B-1----:R-:W-:Y:S01]  /*a490*/  FADD.FTZ R7, R7, R3 ;  /* 0x0000000307077221 */ /* 0x002fe20000010000 */
[----:B------:R-:W-:-:S06]  /*a4a0*/  MOV R3, RZ ;  /* 0x000000ff00037202 */ /* 0x000fcc0000000f00 */
[----:B------:R-:W-:Y:S01]  /*a4b0*/  @P2 MUFU.RCP R4, R6 ;  /* 0x0000000600042308 */ /* 0x000fe20000001000 */
[----:B------:R-:W-:Y:S01]  /*a4c0*/  FSETP.NE.FTZ.AND P1, PT, R7, RZ, PT ;  /* 0x000000ff0700720b */ /* 0x000fe20003f35000 */
[----:B--2---:R-:W-:-:S06]  /*a4d0*/  FMUL.FTZ R148, R0, R148 ;  /* 0x0000009400947220 */ /* 0x004fcc0000410000 */
[----:B------:R-:W-:Y:S01]  /*a4e0*/  @P2 MUFU.LG2 R9, R6 ;  /* 0x0000000600092308 */ /* 0x000fe20000000c00 */
[C---:B------:R-:W-:Y:S02]  /*a4f0*/  FMUL.FTZ R149, R0.reuse, R149 ;  /* 0x0000009500957220 */ /* 0x040fe40000410000 */
[C---:B------:R-:W-:Y:S02]  /*a500*/  FMUL.FTZ R156, R0.reuse, R156 ;  /* 0x0000009c009c7220 */ /* 0x040fe40000410000 */
[C---:B------:R-:W-:Y:S02]  /*a510*/  FMUL.FTZ R157, R0.reuse, R157 ;  /* 0x0000009d009d7220 */ /* 0x040fe40000410000 */
[C---:B------:R-:W-:Y:S01]  /*a520*/  FMUL.FTZ R160, R0.reuse, R160 ;  /* 0x000000a000a07220 */ /* 0x040fe20000410000 */
[----:B------:R-:W1:Y:S01]  /*a530*/  @P1 MUFU.RCP R3, R7 ;  /* 0x0000000700031308 */ /* 0x000e620000001000 */
[C---:B------:R-:W-:Y:S02]  /*a540*/  FMUL.FTZ R29, R0.reuse, R161 ;  /* 0x000000a1001d7220 */ /* 0x040fe40000410000 */
[----:B------:R-:W-:-:S02]  /*a550*/  FMUL.FTZ R172, R0, R172 ;  /* 0x000000ac00ac7220 */ /* 0x000fc40000410000 */
[C---:B------:R-:W-:Y:S02]  /*a560*/  FMUL.FTZ R14, R0.reuse, R173 ;  /* 0x000000ad000e7220 */ /* 0x040fe40000410000 */
[C---:B------:R-:W-:Y:S01]  /*a570*/  FMUL.FTZ R176, R0.reuse, R176 ;  /* 0x000000b000b07220 */ /* 0x040fe20000410000 */
[----:B------:R-:W-:Y:S01]  /*a580*/  @P3 MUFU.LG2 R11, R5 ;  /* 0x00000005000b3308 */ /* 0x000fe20000000c00 */
[C---:B------:R-:W-:Y:S02]  /*a590*/  FMUL.FTZ R25, R0.reuse, R177 ;  /* 0x000000b100197220 */ /* 0x040fe40000410000 */
[C---:B------:R-:W-:Y:S02]  /*a5a0*/  FMUL.FTZ R120, R0.reuse, R120 ;  /* 0x0000007800787220 */ /* 0x040fe40000410000 */
[C---:B------:R-:W-:Y:S02]  /*a5b0*/  FMUL.FTZ R21, R0.reuse, R121 ;  /* 0x0000007900157220 */ /* 0x040fe40000410000 */
[C---:B------:R-:W-:Y:S01]  /*a5c0*/  FMUL.FTZ R124, R0.reuse, R124 ;  /* 0x0000007c007c7220 */ /* 0x040fe20000410000 */
[----:B------:R-:W-:Y:S01]  /*a5d0*/  @P1 MUFU.LG2 R7, R7 ;  /* 0x0000000700071308 */ /* 0x000fe20000000c00 */
[----:B------:R-:W-:-:S02]  /*a5e0*/  FMUL.FTZ R19, R0, R125 ;  /* 0x0000007d00137220 */ /* 0x000fc40000410000 */
[C---:B------:R-:W-:Y:S02]  /*a5f0*/  FMUL.FTZ R184, R0.reuse, R184 ;  /* 0x000000b800b87220 */ /* 0x040fe40000410000 */
[----:B------:R-:W-:Y:S01]  /*a600*/  FMUL.FTZ R12, R0, R185 ;  /* 0x000000b9000c7220 */ /* 0x000fe20000410000 */
[----:B------:R-:W-:Y:S01]  /*a610*/  MOV R0, RZ ;  /* 0x000000ff00007202 */ /* 0x000fe20000000f00 */
[C---:B-1----:R-:W-:Y:S01]  /*a620*/  FMUL.FTZ R144, R3.reuse, R144 ;  /* 0x0000009003907220 */ /* 0x042fe20000410000 */
[----:B------:R-:W-:Y:S01]  /*a630*/  @P0 MUFU.LG2 R6, R8 ;  /* 0x0000000800060308 */ /* 0x000fe20000000c00 */
[C---:B------:R-:W-:Y:S02]  /*a640*/  FMUL.FTZ R34, R3.reuse, R145 ;  /* 0x0000009103227220 */ /* 0x040fe40000410000 */
[C---:B------:R-:W-:Y:S02]  /*a650*/  FMUL.FTZ R152, R3.reuse, R152 ;  /* 0x0000009803987220 */ /* 0x040fe40000410000 */
[----:B------:R-:W-:-:S02]  /*a660*/  FMUL.FTZ R33, R3, R153 ;  /* 0x0000009903217220 */ /* 0x000fc40000410000 */
[C---:B------:R-:W-:Y:S01]  /*a670*/  FMUL.FTZ R164, R3.reuse, R164 ;  /* 0x000000a403a47220 */ /* 0x040fe20000410000 */
[----:B------:R1:W2:Y:S01]  /*a680*/  @P0 MUFU.RCP R0, R8 ;  /* 0x0000000800000308 */ /* 0x0002a20000001000 */
[C---:B------:R-:W-:Y:S02]  /*a690*/  FMUL.FTZ R32, R3.reuse, R165 ;  /* 0x000000a503207220 */ /* 0x040fe40000410000 */
[C---:B------:R-:W-:Y:S02]  /*a6a0*/  FMUL.FTZ R168, R3.reuse, R168 ;  /* 0x000000a803a87220 */ /* 0x040fe40000410000 */
[C---:B------:R-:W-:Y:S02]  /*a6b0*/  FMUL.FTZ R31, R3.reuse, R169 ;  /* 0x000000a9031f7220 */ /* 0x040fe40000410000 */
[C---:B------:R-:W-:Y:S02]  /*a6c0*/  FMUL.FTZ R180, R3.reuse, R180 ;  /* 0x000000b403b47220 */ /* 0x040fe40000410000 */
[----:B------:R-:W-:-:S02]  /*a6d0*/  FMUL.FTZ R23, R3, R181 ;  /* 0x000000b503177220 */ /* 0x000fc40000410000 */
[C---:B------:R-:W-:Y:S02]  /*a6e0*/  FMUL.FTZ R116, R3.reuse, R116 ;  /* 0x0000007403747220 */ /* 0x040fe40000410000 */
[C---:B------:R-:W-:Y:S02]  /*a6f0*/  FMUL.FTZ R20, R3.reuse, R117 ;  /* 0x0000007503147220 */ /* 0x040fe40000410000 */
[C---:B------:R-:W-:Y:S01]  /*a700*/  FMUL.FTZ R128, R3.reuse, R128 ;  /* 0x0000008003807220 */ /* 0x040fe20000410000 */
[----:B-1----:R-:W-:Y:S01]  /*a710*/  @P0 MOV R8, 0x3f317218 ;  /* 0x3f31721800080802 */ /* 0x002fe20000000f00 */
[C---:B------:R-:W-:Y:S02]  /*a720*/  FMUL.FTZ R13, R3.reuse, R129 ;  /* 0x00000081030d7220 */ /* 0x040fe40000410000 */
[C---:B------:R-:W-:Y:S02]  /*a730*/  FMUL.FTZ R132, R3.reuse, R132 ;  /* 0x0000008403847220 */ /* 0x040fe40000410000 */
[----:B------:R-:W-:Y:S01]  /*a740*/  FMUL.FTZ R133, R3, R133 ;  /* 0x0000008503857220 */ /* 0x000fe20000410000 */
[----:B------:R-:W-:Y:S01]  /*a750*/  @P2 MOV R3, 0x3f317218 ;  /* 0x3f31721800032802 */ /* 0x000fe20000000f00 */
        /* <DEDUP_REMOVED lines=16> */
[----:B------:R-:W-:Y:S01]  /*a860*/  @P3 MOV R4, 0x3f317218 ;  /* 0x3f31721800043802 */ /* 0x000fe20000000f00 */
[C---:B--2---:R-:W-:Y:S02]  /*a870*/  FMUL.FTZ R146, R0.reuse, R146 ;  /* 0x0000009200927220 */ /* 0x044fe40000410000 */
        /* <DEDUP_REMOVED lines=14> */
[----:B------:R-:W-:Y:S01]  /*a960*/  FMUL.FTZ R135, R0, R135 ;  /* 0x0000008700877220 */ /* 0x000fe20000410000 */
[----:B------:R-:W-:Y:S01]  /*a970*/  @P1 MOV R0, 0x3f317218 ;  /* 0x3f31721800001802 */ /* 0x000fe20000000f00 */
[----:B------:R-:W-:Y:S02]  /*a980*/  @P2 FMUL.FTZ R5, R3, c[0x0][0x2d0] ;  /* 0x0000b40003052a20 */ /* 0x000fe40000410000 */
[----:B------:R-:W-:Y:S02]  /*a990*/  @P3 FMUL.FTZ R10, R4, c[0x0][0x2d0] ;  /* 0x0000b400040a3a20 */ /* 0x000fe40000410000 */
[----:B------:R-:W-:Y:S02]  /*a9a0*/  @P1 FMUL.FTZ R3, R0, c[0x0][0x2d0] ;  /* 0x0000b40000031a20 */ /* 0x000fe40000410000 */
[----:B------:R-:W-:Y:S02]  /*a9b0*/  @P3 FMUL.FTZ R11, R11, 0.69314718246459960938 ;  /* 0x3f3172180b0b3820 */ /* 0x000fe40000410000 */
[----:B------:R-:W-:-:S02]  /*a9c0*/  @P2 FMUL.FTZ R9, R9, 0.69314718246459960938 ;  /* 0x3f31721809092820 */ /* 0x000fc40000410000 */
[----:B------:R-:W-:Y:S02]  /*a9d0*/  @P1 FMUL.FTZ R7, R7, 0.69314718246459960938 ;  /* 0x3f31721807071820 */ /* 0x000fe40000410000 */
[----:B------:R-:W-:Y:S02]  /*a9e0*/  @P0 FMUL.FTZ R4, R6, 0.69314718246459960938 ;  /* 0x3f31721806040820 */ /* 0x000fe40000410000 */
[----:B------:R-:W-:Y:S02]  /*a9f0*/  @P0 FMUL.FTZ R0, R8, c[0x0][0x2d0] ;  /* 0x0000b40008000a20 */ /* 0x000fe40000410000 */
[----:B------:R-:W-:Y:S02]  /*aa00*/  @P3 FFMA.FTZ R37, R10, R138, R11 ;  /* 0x0000008a0a253223 */ /* 0x000fe4000001000b */
[----:B------:R-:W-:Y:S02]  /*aa10*/  @P2 FFMA.FTZ R38, R5, R137, R9 ;  /* 0x0000008905262223 */ /* 0x000fe40000010009 */
[----:B------:R-:W-:-:S02]  /*aa20*/  @P1 FFMA.FTZ R39, R3, R136, R7 ;  /* 0x0000008803271223 */ /* 0x000fc40000010007 */
[----:B------:R-:W-:Y:S02]  /*aa30*/  @P0 FFMA.FTZ R40, R0, R2, R4 ;  /* 0x0000000200280223 */ /* 0x000fe40000010004 */
.L_x_16:
[----:B-1----:R-:W-:Y:S05]  /*aa40*/  @P4 BRA `(.L_x_34) ;  /* 0x0000131000004947 */ /* 0x002fea0003800000 */
[----:B------:R-:W2:Y:S01]  /*aa50*/  LDL R43, [R1+0x10] ;  /* 0x00001000012b7983 */ /* 0x000ea20000100800 */
[----:B------:R-:W-:Y:S01]  /*aa60*/  IMAD.MOV.U32 R6, RZ, RZ, -0x10 ;  /* 0xfffffff0ff067424 */ /* 0x000fe200078e00ff */
[----:B------:R-:W-:Y:S02]  /*aa70*/  F2FP.BF16.PACK_AB R5, R149, R148 ;  /* 0x000000949505723e */ /* 0x000fe400000010ff */
[----:B------:R-:W1:Y:S01]  /*aa80*/  S2R R41, SR_TID.X ;  /* 0x0000000000297919 */ /* 0x000e620000002100 */
[----:B------:R-:W-:Y:S02]  /*aa90*/  F2FP.BF16.PACK_AB R7, R151, R150 ;  /* 0x000000969707723e */ /* 0x000fe400000010ff */
[----:B------:R-:W-:Y:S02]  /*aaa0*/  F2FP.BF16.PACK_AB R8, R157, R156 ;  /* 0x0000009c9d08723e */ /* 0x000fe400000010ff */
[----:B------:R-:W-:Y:S02]  /*aab0*/  F2FP.BF16.PACK_AB R30, R30, R158 ;  /* 0x0000009e1e1e723e */ /* 0x000fe400000010ff */
[----:B------:R-:W-:-:S02]  /*aac0*/  F2FP.BF16.PACK_AB R34, R34, R144 ;  /* 0x000000902222723e */ /* 0x000fc400000010ff */
[----:B------:R-:W-:Y:S02]  /*aad0*/  F2FP.BF16.PACK_AB R146, R147, R146 ;  /* 0x000000929392723e */ /* 0x000fe400000010ff */
[----:B------:R-:W-:Y:S02]  /*aae0*/  F2FP.BF16.PACK_AB R33, R33, R152 ;  /* 0x000000982121723e */ /* 0x000fe400000010ff */
[----:B------:R-:W-:Y:S02]  /*aaf0*/  F2FP.BF16.PACK_AB R154, R155, R154 ;  /* 0x0000009a9b9a723e */ /* 0x000fe400000010ff */
[----:B------:R-:W-:Y:S02]  /*ab00*/  F2FP.BF16.PACK_AB R29, R29, R160 ;  /* 0x000000a01d1d723e */ /* 0x000fe400000010ff */
[----:B------:R-:W-:Y:S02]  /*ab10*/  F2FP.BF16.PACK_AB R28, R28, R162 ;  /* 0x000000a21c1c723e */ /* 0x000fe400000010ff */
[----:B------:R-:W-:-:S02]  /*ab20*/  F2FP.BF16.PACK_AB R14, R14, R172 ;  /* 0x000000ac0e0e723e */ /* 0x000fc400000010ff */
[----:B------:R-:W-:Y:S02]  /*ab30*/  F2FP.BF16.PACK_AB R26, R26, R174 ;  /* 0x000000ae1a1a723e */ /* 0x000fe400000010ff */
[----:B------:R-:W-:Y:S02]  /*ab40*/  F2FP.BF16.PACK_AB R32, R32, R164 ;  /* 0x000000a42020723e */ /* 0x000fe400000010ff */
[----:B-1----:R-:W-:Y:S02]  /*ab50*/  SHF.R.S32.HI R42, RZ, 0x1f, R41 ;  /* 0x0000001fff2a7819 */ /* 0x002fe40000011429 */
[----:B------:R-:W-:Y:S02]  /*ab60*/  F2FP.BF16.PACK_AB R166, R167, R166 ;  /* 0x000000a6a7a6723e */ /* 0x000fe400000010ff */
[CC--:B------:R-:W-:Y:S02]  /*ab70*/  LEA.HI R2, R42.reuse, R41.reuse, RZ, 0x2 ;  /* 0x000000292a027211 */ /* 0x0c0fe400078f10ff */
[----:B------:R-:W-:-:S02]  /*ab80*/  LEA.HI R36, R42, R41, RZ, 0x5 ;  /* 0x000000292a247211 */ /* 0x000fc400078f28ff */
[--C-:B------:R-:W-:Y:S02]  /*ab90*/  SHF.R.S32.HI R4, RZ, 0x2, R2.reuse ;  /* 0x00000002ff047819 */ /* 0x100fe40000011402 */
[----:B------:R-:W-:Y:S02]  /*aba0*/  SHF.R.S32.HI R0, RZ, 0x1f, R2 ;  /* 0x0000001fff007819 */ /* 0x000fe40000011402 */
[----:B------:R-:W-:Y:S02]  /*abb0*/  SHF.R.S32.HI R35, RZ, 0x5, R36 ;  /* 0x00000005ff237819 */ /* 0x000fe40000011424 */
[----:B------:R-:W-:Y:S02]  /*abc0*/  LEA.HI R0, R0, R4, RZ, 0x3 ;  /* 0x0000000400007211 */ /* 0x000fe400078f18ff */
[----:B------:R-:W-:Y:S02]  /*abd0*/  F2FP.BF16.PACK_AB R31, R31, R168 ;  /* 0x000000a81f1f723e */ /* 0x000fe400000010ff */
[----:B------:R-:W-:-:S02]  /*abe0*/  LOP3.LUT R0, R0, 0xfffffff8, RZ, 0xc0, !PT ;  /* 0xfffffff800007812 */ /* 0x000fc400078ec0ff */
[----:B------:R-:W-:Y:S02]  /*abf0*/  F2FP.BF16.PACK_AB R170, R171, R170 ;  /* 0x000000aaabaa723e */ /* 0x000fe400000010ff */
[----:B------:R-:W-:Y:S01]  /*ac00*/  F2FP.BF16.PACK_AB R25, R25, R176 ;  /* 0x000000b01919723e */ /* 0x000fe200000010ff */
[----:B------:R-:W-:Y:S01]  /*ac10*/  IMAD.IADD R4, R4, 0x1, -R0 ;  /* 0x0000000104047824 */ /* 0x000fe200078e0a00 */
[----:B------:R-:W-:Y:S02]  /*ac20*/  LOP3.LUT R0, R2, 0xfffffffc, RZ, 0xc0, !PT ;  /* 0xfffffffc02007812 */ /* 0x000fe400078ec0ff */
[----:B------:R-:W-:Y:S01]  /*ac30*/  F2FP.BF16.PACK_AB R24, R24, R178 ;  /* 0x000000b21818723e */ /* 0x000fe200000010ff */
[C---:B------:R-:W-:Y:S01]  /*ac40*/  IMAD.SHL.U32 R2, R4.reuse, 0x40, RZ ;  /* 0x0000004004027824 */ /* 0x040fe200078e00ff */
[----:B------:R-:W-:Y:S01]  /*ac50*/  LOP3.LUT R3, R4, 0x1, RZ, 0xc0, !PT ;  /* 0x0000000104037812 */ /* 0x000fe200078ec0ff */
[----:B------:R-:W-:Y:S01]  /*ac60*/  IMAD.IADD R18, R41, 0x1, -R0 ;  /* 0x0000000129127824 */ /* 0x000fe200078e0a00 */
[----:B------:R-:W-:-:S02]  /*ac70*/  F2FP.BF16.PACK_AB R21, R21, R120 ;  /* 0x000000781515723e */ /* 0x000fc400000010ff */
[----:B------:R-:W-:Y:S01]  /*ac80*/  LOP3.LUT R2, R2, 0x1c0, RZ, 0xc0, !PT ;  /* 0x000001c002027812 */ /* 0x000fe200078ec0ff */
[----:B------:R-:W-:Y:S01]  /*ac90*/  IMAD R0, R35, 0x200, R18 ;  /* 0x0000020023007824 */ /* 0x000fe200078e0212 */
[----:B------:R-:W-:Y:S02]  /*aca0*/  ISETP.NE.U32.AND P0, PT, R3, 0x1, PT ;  /* 0x000000010300780c */ /* 0x000fe40003f05070 */
[----:B------:R-:W-:Y:S02]  /*acb0*/  LEA.HI R2, R2, R2, RZ, 0x1d ;  /* 0x0000000202027211 */ /* 0x000fe400078fe8ff */
[----:B------:R-:W-:Y:S02]  /*acc0*/  R2P PR, R4, 0x6 ;  /* 0x0000000604007804 */ /* 0x000fe40000000000 */
[----:B------:R-:W-:Y:S01]  /*acd0*/  SEL R6, R6, 0x10, !P0 ;  /* 0x0000001006067807 */ /* 0x000fe20004000000 */
[----:B------:R-:W-:Y:S01]  /*ace0*/  IMAD.U32 R2, R0, 0x2, R2 ;  /* 0x0000000200027824 */ /* 0x000fe200078e0002 */
[----:B------:R-:W-:-:S02]  /*acf0*/  F2FP.BF16.PACK_AB R17, R123, R122 ;  /* 0x0000007a7b11723e */ /* 0x000fc400000010ff */
[----:B------:R-:W-:Y:S01]  /*ad00*/  F2FP.BF16.PACK_AB R23, R23, R180 ;  /* 0x000000b41717723e */ /* 0x000fe200000010ff */
[----:B------:R-:W-:Y:S01]  /*ad10*/  IMAD.SHL.U32 R2, R2, 0x2, RZ ;  /* 0x0000000202027824 */ /* 0x000fe200078e00ff */
[----:B------:R-:W-:Y:S01]  /*ad20*/  BAR.SYNC.DEFER_BLOCKING 0x1, 0x80 ;  /* 0x0042000000007b1d */ /* 0x000fe20000010000 */
[----:B------:R-:W-:Y:S02]  /*ad30*/  F2FP.BF16.PACK_AB R22, R22, R182 ;  /* 0x000000b61616723e */ /* 0x000fe400000010ff */
[C---:B------:R-:W-:Y:S01]  /*ad40*/  IMAD.IADD R3, R2.reuse, 0x1, R6 ;  /* 0x0000000102037824 */ /* 0x040fe200078e0206 */
[C---:B------:R-:W-:Y:S02]  /*ad50*/  IADD3 R4, R2.reuse, 0x80, RZ ;  /* 0x0000008002047810 */ /* 0x040fe40007ffe0ff */
[----:B------:R-:W-:Y:S02]  /*ad60*/  IADD3 R0, R2, 0xc0, RZ ;  /* 0x000000c002007810 */ /* 0x000fe40007ffe0ff */
[----:B------:R-:W-:-:S02]  /*ad70*/  @P2 IADD3 R0, R4, -0x40, RZ ;  /* 0xffffffc004002810 */ /* 0x000fc40007ffe0ff */
[----:B------:R-:W-:Y:S02]  /*ad80*/  F2FP.BF16.PACK_AB R20, R20, R116 ;  /* 0x000000741414723e */ /* 0x000fe400000010ff */
[----:B------:R-:W-:Y:S02]  /*ad90*/  F2FP.BF16.PACK_AB R27, R27, R118 ;  /* 0x000000761b1b723e */ /* 0x000fe400000010ff */
[----:B------:R-:W-:Y:S02]  /*ada0*/  F2FP.BF16.PACK_AB R19, R19, R124 ;  /* 0x0000007c1313723e */ /* 0x000fe400000010ff */
[----:B------:R-:W-:Y:S02]  /*adb0*/  F2FP.BF16.PACK_AB R16, R16, R126 ;  /* 0x0000007e1010723e */ /* 0x000fe400000010ff */
[----:B------:R-:W-:Y:S02]  /*adc0*/  F2FP.BF16.PACK_AB R12, R12, R184 ;  /* 0x000000b80c0c723e */ /* 0x000fe400000010ff */
[----:B------:R-:W-:-:S02]  /*add0*/  F2FP.BF16.PACK_AB R11, R187, R186 ;  /* 0x000000babb0b723e */ /* 0x000fc400000010ff */
[----:B------:R-:W-:Y:S01]  /*ade0*/  F2FP.BF16.PACK_AB R13, R13, R128 ;  /* 0x000000800d0d723e */ /* 0x000fe200000010ff */
[----:B------:R1:W-:Y:S01]  /*adf0*/  STS [R2+0x80], R5 ;  /* 0x0000800502007388 */ /* 0x0003e20000000800 */
[----:B------:R-:W-:Y:S02]  /*ae00*/  F2FP.BF16.PACK_AB R15, R15, R130 ;  /* 0x000000820f0f723e */ /* 0x000fe400000010ff */
[----:B------:R-:W-:Y:S01]  /*ae10*/  F2FP.BF16.PACK_AB R10, R133, R132 ;  /* 0x00000084850a723e */ /* 0x000fe200000010ff */
[----:B------:R-:W-:Y:S01]  /*ae20*/  STS [R2+0x480], R7 ;  /* 0x0004800702007388 */ /* 0x000fe20000000800 */
[----:B------:R-:W-:Y:S02]  /*ae30*/  F2FP.BF16.PACK_AB R9, R135, R134 ;  /* 0x000000868709723e */ /* 0x000fe400000010ff */
[----:B------:R-:W-:Y:S01]  /*ae40*/  ISETP.NE.U32.AND P0, PT, RZ, c[0x0][0x500], PT ;  /* 0x00014000ff007a0c */ /* 0x000fe20003f05070 */
[----:B------:R3:W-:Y:S03]  /*ae50*/  STS [R3+0x80], R8 ;  /* 0x0000800803007388 */ /* 0x0007e60000000800 */
[----:B------:R-:W-:Y:S01]  /*ae60*/  ISETP.NE.AND.EX P0, PT, RZ, c[0x0][0x504], PT, P0 ;  /* 0x00014100ff007a0c */ /* 0x000fe20003f05300 */
[----:B------:R-:W-:Y:S04]  /*ae70*/  STS [R3+0x480], R30 ;  /* 0x0004801e03007388 */ /* 0x000fe80000000800 */
[----:B------:R-:W-:Y:S04]  /*ae80*/  STS [R2+0x2080], R34 ;  /* 0x0020802202007388 */ /* 0x000fe80000000800 */
[----:B------:R4:W-:Y:S04]  /*ae90*/  STS [R2+0x2480], R146 ;  /* 0x0024809202007388 */ /* 0x0009e80000000800 */
[----:B------:R-:W-:Y:S01]  /*aea0*/  STS [R3+0x2080], R33 ;  /* 0x0020802103007388 */ /* 0x000fe20000000800 */
[----:B-1----:R-:W-:-:S03]  /*aeb0*/  IMAD.MOV.U32 R5, RZ, RZ, 0x20 ;  /* 0x00000020ff057424 */ /* 0x002fc600078e00ff */
[----:B------:R1:W-:Y:S02]  /*aec0*/  STS [R3+0x2480], R154 ;  /* 0x0024809a03007388 */ /* 0x0003e40000000800 */
[----:B---3--:R-:W-:Y:S02]  /*aed0*/  SEL R8, R5, 0xffffffe0, !P1 ;  /* 0xffffffe005087807 */ /* 0x008fe40004800000 */
[----:B------:R-:W-:-:S03]  /*aee0*/  ISETP.NE.U32.AND P1, PT, RZ, c[0x0][0x508], PT ;  /* 0x00014200ff007a0c */ /* 0x000fc60003f25070 */
[----:B------:R-:W-:Y:S01]  /*aef0*/  IMAD.IADD R5, R2, 0x1, R8 ;  /* 0x0000000102057824 */ /* 0x000fe200078e0208 */
[----:B------:R-:W-:Y:S01]  /*af00*/  ISETP.NE.AND.EX P1, PT, RZ, c[0x0][0x50c], PT, P1 ;  /* 0x00014300ff007a0c */ /* 0x000fe20003f25310 */
[----:B------:R-:W-:-:S03]  /*af10*/  IMAD.IADD R4, R8, 0x1, R3 ;  /* 0x0000000108047824 */ /* 0x000fc600078e0203 */
[----:B------:R-:W-:Y:S01]  /*af20*/  STS [R5+0x80], R29 ;  /* 0x0000801d05007388 */ /* 0x000fe20000000800 */
[----:B----4-:R-:W-:-:S03]  /*af30*/  IADD3 R2, R8, 0x400, R0 ;  /* 0x0000040008027810 */ /* 0x010fc60007ffe000 */
[----:B------:R-:W-:Y:S02]  /*af40*/  STS [R5+0x480], R28 ;  /* 0x0004801c05007388 */ /* 0x000fe40000000800 */
[C---:B------:R-:W-:Y:S02]  /*af50*/  IMAD.IADD R7, R6.reuse, 0x1, R2 ;  /* 0x0000000106077824 */ /* 0x040fe400078e0202 */
[----:B------:R-:W-:Y:S01]  /*af60*/  STS [R4+0x80], R14 ;  /* 0x0000800e04007388 */ /* 0x000fe20000000800 */
[----:B------:R-:W-:-:S03]  /*af70*/  IMAD.IADD R2, R6, 0x1, R0 ;  /* 0x0000000106027824 */ /* 0x000fc600078e0200 */
[----:B------:R-:W-:Y:S01]  /*af80*/  STS [R4+0x480], R26 ;  /* 0x0004801a04007388 */ /* 0x000fe20000000800 */
[----:B-1----:R-:W-:-:S03]  /*af90*/  IMAD.IADD R3, R8, 0x1, R2 ;  /* 0x0000000108037824 */ /* 0x002fc600078e0202 */
[----:B------:R-:W-:Y:S04]  /*afa0*/  STS [R5+0x2080], R32 ;  /* 0x0020802005007388 */ /* 0x000fe80000000800 */
[----:B------:R-:W-:Y:S04]  /*afb0*/  STS [R5+0x2480], R166 ;  /* 0x002480a605007388 */ /* 0x000fe80000000800 */
[----:B------:R-:W-:Y:S04]  /*afc0*/  STS [R4+0x2080], R31 ;  /* 0x0020801f04007388 */ /* 0x000fe80000000800 */
[----:B------:R-:W-:Y:S04]  /*afd0*/  STS [R4+0x2480], R170 ;  /* 0x002480aa04007388 */ /* 0x000fe80000000800 */
[----:B------:R-:W-:Y:S04]  /*afe0*/  STS [R0], R25 ;  /* 0x0000001900007388 */ /* 0x000fe80000000800 */
[----:B------:R-:W-:Y:S04]  /*aff0*/  STS [R0+0x400], R24 ;  /* 0x0004001800007388 */ /* 0x000fe80000000800 */
[----:B------:R-:W-:Y:S04]  /*b000*/  STS [R2], R21 ;  /* 0x0000001502007388 */ /* 0x000fe80000000800 */
[----:B------:R-:W-:Y:S04]  /*b010*/  STS [R2+0x400], R17 ;  /* 0x0004001102007388 */ /* 0x000fe80000000800 */
[----:B------:R-:W-:Y:S04]  /*b020*/  STS [R0+0x2000], R23 ;  /* 0x0020001700007388 */ /* 0x000fe80000000800 */
[----:B------:R1:W-:Y:S04]  /*b030*/  STS [R0+0x2400], R22 ;  /* 0x0024001600007388 */ /* 0x0003e80000000800 */
[----:B------:R-:W-:Y:S04]  /*b040*/  STS [R2+0x2000], R20 ;  /* 0x0020001402007388 */ /* 0x000fe80000000800 */
[----:B------:R3:W-:Y:S01]  /*b050*/  STS [R2+0x2400], R27 ;  /* 0x0024001b02007388 */ /* 0x0007e20000000800 */
[----:B-1----:R-:W-:-:S05]  /*b060*/  IMAD.IADD R0, R8, 0x1, R0 ;  /* 0x0000000108007824 */ /* 0x002fca00078e0200 */
[----:B------:R-:W-:Y:S01]  /*b070*/  STS [R0], R19 ;  /* 0x0000001300007388 */ /* 0x000fe20000000800 */
[----:B---3--:R-:W-:-:S03]  /*b080*/  IMAD.MOV.U32 R2, RZ, RZ, 0x4 ;  /* 0x00000004ff027424 */ /* 0x008fc600078e00ff */
[----:B------:R-:W-:Y:S04]  /*b090*/  STS [R0+0x400], R16 ;  /* 0x0004001000007388 */ /* 0x000fe80000000800 */
[----:B------:R-:W-:Y:S04]  /*b0a0*/  STS [R3], R12 ;  /* 0x0000000c03007388 */ /* 0x000fe80000000800 */
[----:B------:R-:W-:Y:S04]  /*b0b0*/  STS [R7], R11 ;  /* 0x0000000b07007388 */ /* 0x000fe80000000800 */
[----:B------:R-:W-:Y:S04]  /*b0c0*/  STS [R0+0x2000], R13 ;  /* 0x0020000d00007388 */ /* 0x000fe80000000800 */
[----:B------:R1:W-:Y:S04]  /*b0d0*/  STS [R0+0x2400], R15 ;  /* 0x0024000f00007388 */ /* 0x0003e80000000800 */
[----:B------:R3:W-:Y:S04]  /*b0e0*/  STS [R3+0x2000], R10 ;  /* 0x0020000a03007388 */ /* 0x0007e80000000800 */
[----:B------:R4:W-:Y:S01]  /*b0f0*/  STS [R7+0x2000], R9 ;  /* 0x0020000907007388 */ /* 0x0009e20000000800 */
[----:B--2---:R-:W-:-:S03]  /*b100*/  IMAD.WIDE R4, R43, R2, c[0x0][0x500] ;  /* 0x000140002b047625 */ /* 0x004fc600078e0202 */
[----:B------:R-:W-:Y:S06]  /*b110*/  BAR.SYNC.DEFER_BLOCKING 0x1, 0x80 ;  /* 0x0042000000007b1d */ /* 0x000fec0000010000 */
[----:B-1----:R-:W2:Y:S01]  /*b120*/  @P0 LDG.E R0, [R4.64] ;  /* 0x0000000804000981 */ /* 0x002ea2000c1e1900 */
[----:B------:R-:W-:Y:S02]  /*b130*/  IMAD.MOV.U32 R17, RZ, RZ, c[0x0][0x388] ;  /* 0x0000e200ff117624 */ /* 0x000fe400078e00ff */
[----:B---3--:R-:W-:-:S05]  /*b140*/  @P1 IMAD.WIDE R2, R43, R2, c[0x0][0x508] ;  /* 0x000142002b021625 */ /* 0x008fca00078e0202 */
[----:B------:R1:W5:Y:S02]  /*b150*/  @P1 LDG.E R17, [R2.64] ;  /* 0x0000000802111981 */ /* 0x000364000c1e1900 */
[----:B-1----:R-:W-:Y:S02]  /*b160*/  CS2R R2, SRZ ;  /* 0x0000000000027805 */ /* 0x002fe4000001ff00 */
[--C-:B--2---:R-:W-:Y:S01]  /*b170*/  @P0 SHF.R.S32.HI R3, RZ, 0x1f, R0.reuse ;  /* 0x0000001fff030819 */ /* 0x104fe20000011400 */
[----:B------:R-:W-:Y:S01]  /*b180*/  @P0 IMAD.MOV.U32 R2, RZ, RZ, R0 ;  /* 0x000000ffff020224 */ /* 0x000fe200078e0000 */
[----:B------:R-:W-:Y:S05]  /*b190*/  @P1 BRA `(.L_x_35) ;  /* 0x0000004000001947 */ /* 0x000fea0003800000 */
[----:B----4-:R-:W-:Y:S05]  /*b1a0*/  @!P0 BRA `(.L_x_35) ;  /* 0x0000003000008947 */ /* 0x010fea0003800000 */
[----:B------:R-:W2:Y:S04]  /*b1b0*/  LDG.E R6, [R4.64] ;  /* 0x0000000804067981 */ /* 0x000ea8000c1e1900 */
[----:B------:R-:W2:Y:S02]  /*b1c0*/  LDG.E R0, [R4.64+0x4] ;  /* 0x0000040804007981 */ /* 0x000ea4000c1e1900 */
[----:B--2--5:R-:W-:-:S02]  /*b1d0*/  IADD3 R17, -R6, R0, RZ ;  /* 0x0000000006117210 */ /* 0x024fc40007ffe1ff */
.L_x_35:
[----:B----4-:R-:W-:Y:S01]  /*b1e0*/  IMAD.MOV.U32 R4, RZ, RZ, c[0x0][0x4e8] ;  /* 0x00013a00ff047624 */ /* 0x010fe200078e00ff */
[----:B------:R-:W-:Y:S01]  /*b1f0*/  LEA.HI R6, R18, R18, RZ, 0x1 ;  /* 0x0000001212067211 */ /* 0x000fe200078f08ff */
[----:B------:R-:W1:Y:S01]  /*b200*/  S2R R19, SR_CTAID.Y ;  /* 0x0000000000137919 */ /* 0x000e620000002600 */
[----:B------:R-:W-:Y:S01]  /*b210*/  LEA.HI R20, R42, R41, RZ, 0x3 ;  /* 0x000000292a147211 */ /* 0x000fe200078f18ff */
[----:B------:R-:W-:Y:S01]  /*b220*/  IMAD R7, R3, c[0x0][0x3a0], RZ ;  /* 0x0000e80003077a24 */ /* 0x000fe200078e02ff */
[----:B------:R-:W-:Y:S01]  /*b230*/  LOP3.LUT R0, R6, 0x1ffffffe, RZ, 0xc0, !PT ;  /* 0x1ffffffe06007812 */ /* 0x000fe200078ec0ff */
[----:B------:R-:W2:Y:S01]  /*b240*/  S2R R23, SR_CTAID.X ;  /* 0x0000000000177919 */ /* 0x000ea20000002500 */
[----:B------:R-:W-:Y:S01]  /*b250*/  ISETP.NE.AND P2, PT, R4, 0x1, PT ;  /* 0x000000010400780c */ /* 0x000fe20003f45270 */
[----:B------:R-:W-:Y:S01]  /*b260*/  IMAD.SHL.U32 R8, R6, 0x20, RZ ;  /* 0x0000002006087824 */ /* 0x000fe200078e00ff */
[----:B------:R-:W-:Y:S01]  /*b270*/  LOP3.LUT R4, R36, 0xffffffe0, RZ, 0xc0, !PT ;  /* 0xffffffe024047812 */ /* 0x000fe200078ec0ff */
[----:B------:R-:W-:Y:S01]  /*b280*/  IMAD.IADD R10, R18, 0x1, -R0 ;  /* 0x00000001120a7824 */ /* 0x000fe200078e0a00 */
[----:B------:R-:W-:Y:S01]  /*b290*/  SHF.R.S32.HI R9, RZ, 0x1f, R35 ;  /* 0x0000001fff097819 */ /* 0x000fe20000011423 */
[----:B------:R-:W-:Y:S01]  /*b2a0*/  IMAD R6, R2, c[0x0][0x3a4], R7 ;  /* 0x0000e90002067a24 */ /* 0x000fe200078e0207 */
[----:B------:R-:W-:Y:S01]  /*b2b0*/  LOP3.LUT R5, R20, 0xfffffff8, RZ, 0xc0, !PT ;  /* 0xfffffff814057812 */ /* 0x000fe200078ec0ff */
[----:B------:R-:W-:Y:S01]  /*b2c0*/  IMAD.IADD R0, R41, 0x1, -R4 ;  /* 0x0000000129007824 */ /* 0x000fe200078e0a04 */
[----:B------:R-:W-:-:S02]  /*b2d0*/  LEA.HI R9, R9, R35, RZ, 0x2 ;  /* 0x0000002309097211 */ /* 0x000fc400078f10ff */
[----:B------:R-:W-:Y:S01]  /*b2e0*/  LOP3.LUT R8, R8, 0xffffffc0, RZ, 0xc0, !PT ;  /* 0xffffffc008087812 */ /* 0x000fe200078ec0ff */
[----:B------:R-:W-:Y:S01]  /*b2f0*/  IMAD.IADD R13, R41, 0x1, -R5 ;  /* 0x00000001290d7824 */ /* 0x000fe200078e0a05 */
[----:B------:R-:W-:Y:S01]  /*b300*/  SHF.R.S32.HI R11, RZ, 0x1f, R0 ;  /* 0x0000001fff0b7819 */ /* 0x000fe20000011400 */
[----:B------:R-:W-:Y:S01]  /*b310*/  IMAD.WIDE.U32 R4, R2, c[0x0][0x3a0], RZ ;  /* 0x0000e80002047a25 */ /* 0x000fe200078e00ff */
[----:B------:R-:W-:Y:S02]  /*b320*/  LOP3.LUT R9, R9, 0xffffffc, RZ, 0xc0, !PT ;  /* 0x0ffffffc09097812 */ /* 0x000fe400078ec0ff */
[----:B------:R-:W-:Y:S01]  /*b330*/  LEA.HI R7, R11, R0, RZ, 0x2 ;  /* 0x000000000b077211 */ /* 0x000fe200078f10ff */
[----:B------:R-:W-:Y:S01]  /*b340*/  IMAD.IADD R5, R5, 0x1, R6 ;  /* 0x0000000105057824 */ /* 0x000fe200078e0206 */
[----:B------:R-:W-:Y:S01]  /*b350*/  LOP3.LUT P1, RZ, R0, 0x3, RZ, 0xc0, !PT ;  /* 0x0000000300ff7812 */ /* 0x000fe2000782c0ff */
[----:B------:R-:W-:Y:S01]  /*b360*/  IMAD.IADD R0, R35, 0x1, -R9 ;  /* 0x0000000123007824 */ /* 0x000fe200078e0a09 */
[----:B------:R-:W-:Y:S01]  /*b370*/  SHF.R.S32.HI R6, RZ, 0x2, R7 ;  /* 0x00000002ff067819 */ /* 0x000fe20000011407 */
[----:B------:R-:W-:Y:S01]  /*b380*/  IMAD R8, R10, 0x8, R8 ;  /* 0x000000080a087824 */ /* 0x000fe200078e0208 */
[----:B-1----:R-:W-:Y:S01]  /*b390*/  SHF.R.S32.HI R7, RZ, 0x1f, R19 ;  /* 0x0000001fff077819 */ /* 0x002fe20000011413 */
[----:B------:R-:W-:Y:S01]  /*b3a0*/  IMAD.WIDE.U32 R14, R19, c[0x0][0x490], R2 ;  /* 0x00012400130e7a25 */ /* 0x000fe200078e0002 */
[----:B------:R-:W-:-:S02]  /*b3b0*/  SHF.R.S32.HI R20, RZ, 0x3, R20 ;  /* 0x00000003ff147819 */ /* 0x000fc40000011414 */
[----:B------:R-:W-:Y:S01]  /*b3c0*/  LEA.HI R22, R42, R41, RZ, 0x6 ;  /* 0x000000292a167211 */ /* 0x000fe200078f30ff */
[----:B------:R-:W-:Y:S02]  /*b3d0*/  IMAD R16, R0, 0x10, R6 ;  /* 0x0000001000107824 */ /* 0x000fe400078e0206 */
[C---:B------:R-:W-:Y:S02]  /*b3e0*/  IMAD R9, R7.reuse, c[0x0][0x490], RZ ;  /* 0x0001240007097a24 */ /* 0x040fe400078e02ff */
[----:B------:R-:W-:Y:S02]  /*b3f0*/  IMAD.IADD R0, R16, 0x1, R8 ;  /* 0x0000000110007824 */ /* 0x000fe400078e0208 */
[----:B------:R-:W-:Y:S02]  /*b400*/  IMAD R12, R7, c[0x0][0x3e8], RZ ;  /* 0x0000fa00070c7a24 */ /* 0x000fe400078e02ff */
[----:B------:R-:W-:Y:S02]  /*b410*/  IMAD.SHL.U32 R7, R20, 0x40, RZ ;  /* 0x0000004014077824 */ /* 0x000fe400078e00ff */
[----:B--2---:R-:W-:-:S02]  /*b420*/  IMAD R6, R23, 0x80, R0 ;  /* 0x0000008017067824 */ /* 0x004fc400078e0200 */
[----:B------:R-:W-:Y:S01]  /*b430*/  IMAD R9, R19, c[0x0][0x494], R9 ;  /* 0x0001250013097a24 */ /* 0x000fe200078e0209 */
[----:B------:R-:W-:Y:S01]  /*b440*/  LOP3.LUT R7, R7, 0x1c0, RZ, 0xc0, !PT ;  /* 0x000001c007077812 */ /* 0x000fe200078ec0ff */
[----:B------:R-:W-:Y:S02]  /*b450*/  IMAD.SHL.U32 R8, R13, 0x8, RZ ;  /* 0x000000080d087824 */ /* 0x000fe400078e00ff */
[----:B------:R-:W-:-:S03]  /*b460*/  @P2 IMAD.HI.U32 R10, R6, c[0x0][0x4ec], RZ ;  /* 0x00013b00060a2a27 */ /* 0x000fc600078e00ff */
[----:B------:R-:W-:Y:S01]  /*b470*/  LOP3.LUT R11, R7, 0x38, R8, 0xf8, !PT ;  /* 0x00000038070b7812 */ /* 0x000fe200078ef808 */
[----:B------:R-:W-:Y:S01]  /*b480*/  IMAD.WIDE.U32 R2, R19, c[0x0][0x3e8], R4 ;  /* 0x0000fa0013027a25 */ /* 0x000fe200078e0004 */
[----:B------:R-:W-:Y:S02]  /*b490*/  SHF.R.U32.HI R7, RZ, 0x3, R7 ;  /* 0x00000003ff077819 */ /* 0x000fe40000011607 */
[----:B------:R-:W-:Y:S01]  /*b4a0*/  ISETP.GE.AND P6, PT, R8, c[0x0][0x3c8], PT ;  /* 0x0000f20008007a0c */ /* 0x000fe20003fc6270 */
[----:B------:R-:W-:Y:S01]  /*b4b0*/  IMAD.IADD R5, R15, 0x1, R9 ;  /* 0x000000010f057824 */ /* 0x000fe200078e0209 */
[----:B------:R-:W-:Y:S01]  /*b4c0*/  SHF.R.S32.HI R9, RZ, 0x1f, R43 ;  /* 0x0000001fff097819 */ /* 0x000fe2000001142b */
[----:B------:R-:W-:Y:S01]  /*b4d0*/  IMAD.MOV.U32 R0, RZ, RZ, R6 ;  /* 0x000000ffff007224 */ /* 0x000fe200078e0006 */
[----:B------:R-:W-:Y:S01]  /*b4e0*/  @P2 SHF.R.U32.HI R0, RZ, c[0x0][0x4f0], R10 ;  /* 0x00013c00ff002a19 */ /* 0x000fe2000001160a */
[----:B------:R-:W-:Y:S01]  /*b4f0*/  IMAD R12, R19, c[0x0][0x3ec], R12 ;  /* 0x0000fb00130c7a24 */ /* 0x000fe200078e020c */
[----:B------:R-:W-:Y:S01]  /*b500*/  SEL R9, R9, RZ, !P0 ;  /* 0x000000ff09097207 */ /* 0x000fe20004000000 */
[----:B------:R-:W-:Y:S01]  /*b510*/  IMAD.MOV.U32 R4, RZ, RZ, R14 ;  /* 0x000000ffff047224 */ /* 0x000fe200078e000e */
[----:B------:R-:W-:Y:S01]  /*b520*/  SEL R10, R43, RZ, !P0 ;  /* 0x000000ff2b0a7207 */ /* 0x000fe20004000000 */
[----:B------:R-:W-:Y:S01]  /*b530*/  IMAD.IADD R3, R3, 0x1, R12 ;  /* 0x0000000103037824 */ /* 0x000fe200078e020c */
[----:B------:R-:W-:Y:S01]  /*b540*/  LOP3.LUT R21, R11, R7, RZ, 0x3c, !PT ;  /* 0x000000070b157212 */ /* 0x000fe200078e3cff */
[----:B------:R-:W-:Y:S01]  /*b550*/  IMAD R7, R13, 0x10, R20 ;  /* 0x000000100d077824 */ /* 0x000fe200078e0214 */
[----:B------:R-:W-:Y:S01]  /*b560*/  SHF.R.S32.HI R53, RZ, 0x1f, R8 ;  /* 0x0000001fff357819 */ /* 0x000fe20000011408 */
[----:B------:R-:W-:-:S02]  /*b570*/  IMAD.MOV R12, RZ, RZ, -R0 ;  /* 0x000000ffff0c7224 */ /* 0x000fc400078e0a00 */
[----:B------:R-:W-:Y:S02]  /*b580*/  IMAD R13, R9, c[0x0][0x498], RZ ;  /* 0x00012600090d7a24 */ /* 0x000fe400078e02ff */
[----:B------:R-:W-:-:S04]  /*b590*/  IMAD.WIDE.U32 R4, R10, c[0x0][0x498], R4 ;  /* 0x000126000a047a25 */ /* 0x000fc800078e0004 */
[----:B------:R-:W-:Y:S01]  /*b5a0*/  IMAD R11, R23, 0x80, R7 ;  /* 0x00000080170b7824 */ /* 0x000fe200078e0207 */
[----:B------:R-:W-:Y:S01]  /*b5b0*/  IADD3 R4, P0, R0, R4, RZ ;  /* 0x0000000400047210 */ /* 0x000fe20007f1e0ff */
[----:B------:R-:W-:Y:S02]  /*b5c0*/  IMAD R7, R12, c[0x0][0x4e8], R6 ;  /* 0x00013a000c077a24 */ /* 0x000fe400078e0206 */
[----:B------:R-:W-:Y:S01]  /*b5d0*/  IMAD R12, R10, c[0x0][0x49c], R13 ;  /* 0x000127000a0c7a24 */ /* 0x000fe200078e020d */
[----:B------:R-:W-:Y:S01]  /*b5e0*/  SHF.R.S32.HI R13, RZ, 0x1f, R0 ;  /* 0x0000001fff0d7819 */ /* 0x000fe20000011400 */
[----:B------:R-:W-:Y:S01]  /*b5f0*/  IMAD R0, R9, c[0x0][0x3f0], RZ ;  /* 0x0000fc0009007a24 */ /* 0x000fe200078e02ff */
[----:B------:R-:W-:Y:S01]  /*b600*/  SHF.R.S32.HI R9, RZ, 0x1f, R7 ;  /* 0x0000001fff097819 */ /* 0x000fe20000011407 */
[----:B------:R-:W-:Y:S01]  /*b610*/  @P2 IMAD.HI.U32 R14, R11, c[0x0][0x4ec], RZ ;  /* 0x00013b000b0e2a27 */ /* 0x000fe200078e00ff */
[----:B------:R-:W-:-:S03]  /*b620*/  IADD3.X R5, R13, R5, R12, P0, !PT ;  /* 0x000000050d057210 */ /* 0x000fc600007fe40c */
[----:B------:R-:W-:Y:S02]  /*b630*/  IMAD R12, R10, c[0x0][0x3f4], R0 ;  /* 0x0000fd000a0c7a24 */ /* 0x000fe400078e0200 */
[----:B------:R-:W-:Y:S02]  /*b640*/  IMAD R0, R9, c[0x0][0x488], RZ ;  /* 0x0001220009007a24 */ /* 0x000fe400078e02ff */
[----:B------:R-:W-:Y:S01]  /*b650*/  IMAD.MOV.U32 R6, RZ, RZ, R11 ;  /* 0x000000ffff067224 */ /* 0x000fe200078e000b */
[----:B------:R-:W-:Y:S01]  /*b660*/  @P2 SHF.R.U32.HI R6, RZ, c[0x0][0x4f0], R14 ;  /* 0x00013c00ff062a19 */ /* 0x000fe2000001160e */
[----:B------:R-:W-:-:S04]  /*b670*/  IMAD.WIDE.U32 R4, R7, c[0x0][0x488], R4 ;  /* 0x0001220007047a25 */ /* 0x000fc800078e0004 */
[----:B------:R-:W-:Y:S01]  /*b680*/  IMAD R9, R7, c[0x0][0x48c], R0 ;  /* 0x0001230007097a24 */ /* 0x000fe200078e0200 */
[----:B------:R-:W-:Y:S01]  /*b690*/  LEA R7, P0, R4, c[0x0][0x450], 0x2 ;  /* 0x0001140004077a11 */ /* 0x000fe200078010ff */
[----:B------:R-:W-:Y:S01]  /*b6a0*/  IMAD.WIDE.U32 R2, R10, c[0x0][0x3f0], R2 ;  /* 0x0000fc000a027a25 */ /* 0x000fe200078e0002 */
[----:B------:R-:W-:-:S03]  /*b6b0*/  SHF.R.S32.HI R10, RZ, 0x1f, R6 ;  /* 0x0000001fff0a7819 */ /* 0x000fc60000011406 */
[----:B------:R-:W-:Y:S01]  /*b6c0*/  IMAD.IADD R5, R5, 0x1, R9 ;  /* 0x0000000105057824 */ /* 0x000fe200078e0209 */
[----:B------:R-:W-:Y:S01]  /*b6d0*/  SHFL.IDX PT, R14, R7, 0x1, 0x1c1f ;  /* 0x003c1f00070e7f89 */ /* 0x000fe200000e0000 */
[----:B------:R-:W-:Y:S02]  /*b6e0*/  IMAD R0, R10, c[0x0][0x3e0], RZ ;  /* 0x0000f8000a007a24 */ /* 0x000fe400078e02ff */
[----:B------:R-:W-:Y:S01]  /*b6f0*/  IMAD.MOV R18, RZ, RZ, -R6 ;  /* 0x000000ffff127224 */ /* 0x000fe200078e0a06 */
[----:B------:R-:W-:Y:S01]  /*b700*/  LEA.HI.X R4, R4, c[0x0][0x454], R5, 0x2, P0 ;  /* 0x0001150004047a11 */ /* 0x000fe200000f1405 */
[----:B------:R-:W-:Y:S01]  /*b710*/  IMAD R9, R6, c[0x0][0x3e4], R0 ;  /* 0x0000f90006097a24 */ /* 0x000fe200078e0200 */
[----:B------:R-:W-:Y:S01]  /*b720*/  SHFL.IDX PT, R10, R7, 0x3, 0x1c1f ;  /* 0x007c1f00070a7f89 */ /* 0x000fe200000e0000 */
[----:B------:R-:W-:Y:S02]  /*b730*/  IMAD.IADD R3, R3, 0x1, R12 ;  /* 0x0000000103037824 */ /* 0x000fe400078e020c */
[----:B-----5:R-:W-:Y:S01]  /*b740*/  IMAD R0, R17, c[0x0][0x4e8], RZ ;  /* 0x00013a0011007a24 */ /* 0x020fe200078e02ff */
[----:B------:R-:W-:Y:S01]  /*b750*/  SHFL.IDX PT, R15, R4, 0x1, 0x1c1f ;  /* 0x003c1f00040f7f89 */ /* 0x000fe200000e0000 */
[----:B------:R-:W-:-:S02]  /*b760*/  IMAD R5, R23, 0x80, R16 ;  /* 0x0000008017057824 */ /* 0x000fc400078e0210 */
[----:B------:R-:W-:Y:S01]  /*b770*/  IMAD R18, R18, c[0x0][0x4e8], R11 ;  /* 0x00013a0012127a24 */ /* 0x000fe200078e020b */
[----:B------:R-:W-:Y:S01]  /*b780*/  SHFL.IDX PT, R16, R7, RZ, 0x1c1f ;  /* 0x001c1fff07107589 */ /* 0x000fe200000e0000 */
[----:B------:R-:W-:Y:S01]  /*b790*/  IMAD.WIDE.U32 R2, R6, c[0x0][0x3e0], R2 ;  /* 0x0000f80006027a25 */ /* 0x000fe200078e0002 */
[-C--:B------:R-:W-:Y:S02]  /*b7a0*/  ISETP.GE.OR P4, PT, R5, R0.reuse, P1 ;  /* 0x000000000500720c */ /* 0x080fe40000f86670 */
[----:B------:R-:W1:Y:S01]  /*b7b0*/  SHFL.IDX PT, R17, R4, RZ, 0x1c1f ;  /* 0x001c1fff04117589 */ /* 0x000e6200000e0000 */
[----:B------:R-:W-:Y:S01]  /*b7c0*/  SHF.R.S32.HI R6, RZ, 0x1f, R18 ;  /* 0x0000001fff067819 */ /* 0x000fe20000011412 */
[----:B------:R-:W-:Y:S01]  /*b7d0*/  IMAD.IADD R3, R3, 0x1, R9 ;  /* 0x0000000103037824 */ /* 0x000fe200078e0209 */
[----:B------:R-:W-:Y:S01]  /*b7e0*/  IADD3 R9, R5, 0x8, RZ ;  /* 0x0000000805097810 */ /* 0x000fe20007ffe0ff */
[----:B------:R2:W-:Y:S02]  /*b7f0*/  SHFL.IDX PT, R12, R7, 0x2, 0x1c1f ;  /* 0x005c1f00070c7f89 */ /* 0x0005e400000e0000 */
[----:B------:R-:W-:Y:S01]  /*b800*/  IMAD R6, R6, c[0x0][0x3d8], RZ ;  /* 0x0000f60006067a24 */ /* 0x000fe200078e02ff */
[----:B------:R-:W-:Y:S01]  /*b810*/  ISETP.GE.OR P3, PT, R9, R0, P1 ;  /* 0x000000000900720c */ /* 0x000fe20000f66670 */
[----:B------:R-:W3:Y:S01]  /*b820*/  SHFL.IDX PT, R13, R4, 0x2, 0x1c1f ;  /* 0x005c1f00040d7f89 */ /* 0x000ee200000e0000 */
[----:B------:R-:W-:-:S02]  /*b830*/  IMAD.SHL.U32 R9, R22, 0x8, RZ ;  /* 0x0000000816097824 */ /* 0x000fc400078e00ff */
[C---:B------:R-:W-:Y:S01]  /*b840*/  IMAD R19, R18.reuse, c[0x0][0x3dc], R6 ;  /* 0x0000f70012137a24 */ /* 0x040fe200078e0206 */
[----:B------:R4:W3:Y:S04]  /*b850*/  SHFL.IDX PT, R11, R4, 0x3, 0x1c1f ;  /* 0x007c1f00040b7f89 */ /* 0x0008e800000e0000 */
[----:B-1----:R-:W-:Y:S01]  /*b860*/  @!P4 ST.E [R16.64], R37 ;  /* 0x000000251000c985 */ /* 0x002fe2000c101908 */
[----:B--2---:R-:W-:Y:S01]  /*b870*/  IMAD.WIDE.U32 R6, R18, c[0x0][0x3d8], R2 ;  /* 0x0000f60012067a25 */ /* 0x004fe200078e0002 */
[----:B------:R-:W-:Y:S02]  /*b880*/  IADD3 R18, R5, 0x48, RZ ;  /* 0x0000004805127810 */ /* 0x000fe40007ffe0ff */
[----:B------:R-:W-:Y:S01]  /*b890*/  @!P3 ST.E [R14.64], R38 ;  /* 0x000000260e00b985 */ /* 0x000fe2000c101908 */
[----:B------:R-:W-:-:S02]  /*b8a0*/  IMAD.IADD R3, R7, 0x1, R19 ;  /* 0x0000000107037824 */ /* 0x000fc400078e0213 */
[----:B------:R-:W-:Y:S01]  /*b8b0*/  IMAD R2, R23, 0x80, R20 ;  /* 0x0000008017027824 */ /* 0x000fe200078e0214 */
[----:B----4-:R-:W-:Y:S02]  /*b8c0*/  IADD3 R4, R5, 0x40, RZ ;  /* 0x0000004005047810 */ /* 0x010fe40007ffe0ff */
[----:B------:R-:W-:Y:S02]  /*b8d0*/  LOP3.LUT R5, R21, 0x7ffffe00, R9, 0xf8, !PT ;  /* 0x7ffffe0015057812 */ /* 0x000fe400078ef809 */
[-C--:B------:R-:W-:Y:S02]  /*b8e0*/  ISETP.GE.OR P2, PT, R4, R0.reuse, P1 ;  /* 0x000000000400720c */ /* 0x080fe40000f46670 */
[----:B------:R-:W-:Y:S01]  /*b8f0*/  LEA R4, P0, R6, c[0x0][0x380], 0x1 ;  /* 0x0000e00006047a11 */ /* 0x000fe200078008ff */
[----:B------:R-:W-:Y:S01]  /*b900*/  IMAD.SHL.U32 R5, R5, 0x2, RZ ;  /* 0x0000000205057824 */ /* 0x000fe200078e00ff */
[-C--:B------:R-:W-:Y:S02]  /*b910*/  ISETP.GE.OR P1, PT, R18, R0.reuse, P1 ;  /* 0x000000001200720c */ /* 0x080fe40000f26670 */
[----:B------:R-:W-:Y:S01]  /*b920*/  LEA.HI.X R3, R6, c[0x0][0x384], R3, 0x1, P0 ;  /* 0x0000e10006037a11 */ /* 0x000fe200000f0c03 */
[----:B------:R-:W-:Y:S01]  /*b930*/  SHFL.IDX PT, R7, R4, 0x1, 0x181f ;  /* 0x00381f0004077f89 */ /* 0x000fe200000e0000 */
[----:B------:R-:W-:-:S02]  /*b940*/  ISETP.GE.OR P3, PT, R2, R0, P6 ;  /* 0x000000000200720c */ /* 0x000fc40003766670 */
[C---:B------:R-:W-:Y:S01]  /*b950*/  IADD3 R6, R2.reuse, 0x10, RZ ;  /* 0x0000001002067810 */ /* 0x040fe20007ffe0ff */
[----:B------:R-:W-:Y:S01]  /*b960*/  SHFL.IDX PT, R9, R3, RZ, 0x181f ;  /* 0x00181fff03097589 */ /* 0x000fe200000e0000 */
[C---:B------:R-:W-:Y:S02]  /*b970*/  IADD3 R32, R2.reuse, 0x40, RZ ;  /* 0x0000004002207810 */ /* 0x040fe40007ffe0ff */
[----:B------:R-:W-:Y:S01]  /*b980*/  IADD3 R54, R2, 0x60, RZ ;  /* 0x0000006002367810 */ /* 0x000fe20007ffe0ff */
[----:B---3--:R-:W-:Y:S01]  /*b990*/  @!P2 ST.E [R12.64], R39 ;  /* 0x000000270c00a985 */ /* 0x008fe2000c101908 */
[-C--:B------:R-:W-:Y:S02]  /*b9a0*/  ISETP.GE.OR P2, PT, R6, R0.reuse, P6 ;  /* 0x000000000600720c */ /* 0x080fe40003746670 */
[----:B------:R-:W-:Y:S01]  /*b9b0*/  IADD3 R6, R2, 0x20, RZ ;  /* 0x0000002002067810 */ /* 0x000fe20007ffe0ff */
[----:B------:R-:W1:Y:S04]  /*b9c0*/  SHFL.IDX PT, R12, R4, RZ, 0x181f ;  /* 0x00181fff040c7589 */ /* 0x000e6800000e0000 */
[----:B------:R2:W-:Y:S01]  /*b9d0*/  @!P1 ST.E [R10.64], R40 ;  /* 0x000000280a009985 */ /* 0x0005e2000c101908 */
[----:B------:R-:W-:-:S02]  /*b9e0*/  ISETP.GE.OR P1, PT, R6, R0, P6 ;  /* 0x000000000600720c */ /* 0x000fc40003726670 */
[----:B------:R-:W-:Y:S01]  /*b9f0*/  IADD3 R6, R2, 0x30, RZ ;  /* 0x0000003002067810 */ /* 0x000fe20007ffe0ff */
[----:B------:R-:W-:Y:S03]  /*ba00*/  LDS.128 R24, [R5+0x80] ;  /* 0x0000800005187984 */ /* 0x000fe60000000c00 */
[----:B------:R-:W-:Y:S01]  /*ba10*/  ISETP.GE.OR P0, PT, R6, R0, P6 ;  /* 0x000000000600720c */ /* 0x000fe20003706670 */
[----:B------:R-:W3:Y:S04]  /*ba20*/  SHFL.IDX PT, R11, R3, 0x1, 0x181f ;  /* 0x00381f00030b7f89 */ /* 0x000ee800000e0000 */
[----:B------:R-:W4:Y:S04]  /*ba30*/  SHFL.IDX PT, R14, R4, 0x2, 0x181f ;  /* 0x00581f00040e7f89 */ /* 0x000f2800000e0000 */
[----:B------:R-:W4:Y:S04]  /*ba40*/  SHFL.IDX PT, R44, R3, 0x2, 0x181f ;  /* 0x00581f00032c7f89 */ /* 0x000f2800000e0000 */
[----:B------:R-:W4:Y:S01]  /*ba50*/  SHFL.IDX PT, R15, R4, 0x3, 0x181f ;  /* 0x00781f00040f7f89 */ /* 0x000f2200000e0000 */
[----:B-1----:R-:W-:-:S03]  /*ba60*/  @!P3 LEA R12, P5, R8, R12, 0x1 ;  /* 0x0000000c080cb211 */ /* 0x002fc600078a08ff */
[----:B------:R-:W-:Y:S01]  /*ba70*/  LDS.128 R20, [R5+0x880] ;  /* 0x0008800005147984 */ /* 0x000fe20000000c00 */
[----:B------:R-:W-:Y:S02]  /*ba80*/  @!P3 LEA.HI.X R13, R8, R9, R53, 0x1, P5 ;  /* 0x00000009080db211 */ /* 0x000fe400028f0c35 */
[----:B------:R-:W-:Y:S01]  /*ba90*/  ISETP.GE.OR P5, PT, R32, R0, P6 ;  /* 0x000000002000720c */ /* 0x000fe200037a6670 */
[----:B------:R-:W-:Y:S01]  /*baa0*/  LDS.128 R16, [R5+0x1080] ;  /* 0x0010800005107984 */ /* 0x000fe20000000c00 */
[----:B--2---:R-:W-:-:S03]  /*bab0*/  @!P2 LEA R10, P4, R8, R7, 0x1 ;  /* 0x00000007080aa211 */ /* 0x004fc600078808ff */
[----:B------:R-:W1:Y:S01]  /*bac0*/  SHFL.IDX PT, R45, R3, 0x3, 0x181f ;  /* 0x00781f00032d7f89 */ /* 0x000e6200000e0000 */
[----:B---3--:R-:W-:-:S03]  /*bad0*/  @!P2 LEA.HI.X R11, R8, R11, R53, 0x1, P4 ;  /* 0x0000000b080ba211 */ /* 0x008fc600020f0c35 */
[----:B------:R-:W2:Y:S01]  /*bae0*/  LDS.128 R28, [R5+0x1880] ;  /* 0x00188000051c7984 */ /* 0x000ea20000000c00 */
[----:B----4-:R-:W-:-:S03]  /*baf0*/  @!P1 LEA R6, P4, R8, R14, 0x1 ;  /* 0x0000000e08069211 */ /* 0x010fc600078808ff */
[----:B------:R-:W-:Y:S01]  /*bb00*/  LDS.128 R32, [R5+0x2080] ;  /* 0x0020800005207984 */ /* 0x000fe20000000c00 */
[--C-:B------:R-:W-:Y:S02]  /*bb10*/  @!P1 LEA.HI.X R7, R8, R44, R53.reuse, 0x1, P4 ;  /* 0x0000002c08079211 */ /* 0x100fe400020f0c35 */
[----:B------:R-:W-:Y:S01]  /*bb20*/  IADD3 R44, R2, 0x50, RZ ;  /* 0x00000050022c7810 */ /* 0x000fe20007ffe0ff */
[----:B------:R-:W-:Y:S01]  /*bb30*/  LDS.128 R36, [R5+0x2880] ;  /* 0x0028800005247984 */ /* 0x000fe20000000c00 */
[----:B------:R-:W-:Y:S02]  /*bb40*/  @!P0 LEA R14, P4, R8, R15, 0x1 ;  /* 0x0000000f080e8211 */ /* 0x000fe400078808ff */
[----:B------:R-:W-:Y:S01]  /*bb50*/  IADD3 R2, R2, 0x70, RZ ;  /* 0x0000007002027810 */ /* 0x000fe20007ffe0ff */
[----:B------:R-:W-:Y:S04]  /*bb60*/  LDS.128 R40, [R5+0x3080] ;  /* 0x0030800005287984 */ /* 0x000fe80000000c00 */
[----:B------:R-:W3:Y:S04]  /*bb70*/  SHFL.IDX PT, R48, R4, 0x4, 0x181f ;  /* 0x00981f0004307f89 */ /* 0x000ee800000e0000 */
[----:B------:R-:W4:Y:S01]  /*bb80*/  SHFL.IDX PT, R9, R4, 0x5, 0x181f ;  /* 0x00b81f0004097f89 */ /* 0x000f2200000e0000 */
[----:B-1----:R-:W-:-:S02]  /*bb90*/  @!P0 LEA.HI.X R15, R8, R45, R53, 0x1, P4 ;  /* 0x0000002d080f8211 */ /* 0x002fc400020f0c35 */
[-C--:B------:R-:W-:Y:S01]  /*bba0*/  ISETP.GE.OR P4, PT, R44, R0.reuse, P6 ;  /* 0x000000002c00720c */ /* 0x080fe20003786670 */
[----:B------:R-:W-:Y:S04]  /*bbb0*/  SHFL.IDX PT, R49, R4, 0x6, 0x181f ;  /* 0x00d81f0004317f89 */ /* 0x000fe800000e0000 */
[----:B------:R-:W1:Y:S04]  /*bbc0*/  SHFL.IDX PT, R52, R3, 0x4, 0x181f ;  /* 0x00981f0003347f89 */ /* 0x000e6800000e0000 */
[----:B------:R-:W1:Y:S04]  /*bbd0*/  SHFL.IDX PT, R51, R3, 0x5, 0x181f ;  /* 0x00b81f0003337f89 */ /* 0x000e6800000e0000 */
[----:B------:R-:W1:Y:S04]  /*bbe0*/  SHFL.IDX PT, R50, R3, 0x6, 0x181f ;  /* 0x00d81f0003327f89 */ /* 0x000e6800000e0000 */
[----:B------:R-:W1:Y:S04]  /*bbf0*/  LDS.128 R44, [R5+0x3880] ;  /* 0x00388000052c7984 */ /* 0x000e680000000c00 */
[----:B------:R3:W-:Y:S01]  /*bc00*/  @!P3 ST.E.128 [R12.64], R24 ;  /* 0x000000180c00b985 */ /* 0x0007e2000c101d08 */
[----:B------:R-:W-:-:S02]  /*bc10*/  ISETP.GE.OR P3, PT, R54, R0, P6 ;  /* 0x000000003600720c */ /* 0x000fc40003766670 */
[----:B------:R-:W-:Y:S01]  /*bc20*/  ISETP.GE.OR P6, PT, R2, R0, P6 ;  /* 0x000000000200720c */ /* 0x000fe200037c6670 */
[----:B------:R4:W-:Y:S04]  /*bc30*/  @!P2 ST.E.128 [R10.64], R20 ;  /* 0x000000140a00a985 */ /* 0x0009e8000c101d08 */
[----:B------:R1:W-:Y:S04]  /*bc40*/  @!P1 ST.E.128 [R6.64], R16 ;  /* 0x0000001006009985 */ /* 0x0003e8000c101d08 */
[----:B--2---:R2:W-:Y:S04]  /*bc50*/  @!P0 ST.E.128 [R14.64], R28 ;  /* 0x0000001c0e008985 */ /* 0x0045e8000c101d08 */
[----:B------:R-:W1:Y:S04]  /*bc60*/  SHFL.IDX PT, R4, R4, 0x7, 0x181f ;  /* 0x00f81f0004047f89 */ /* 0x000e6800000e0000 */
[----:B------:R-:W2:Y:S01]  /*bc70*/  SHFL.IDX PT, R3, R3, 0x7, 0x181f ;  /* 0x00f81f0003037f89 */ /* 0x000ea200000e0000 */
[----:B---3--:R-:W-:-:S02]  /*bc80*/  @!P5 LEA R12, P2, R8, R48, 0x1 ;  /* 0x00000030080cd211 */ /* 0x008fc400078408ff */
[C---:B----4-:R-:W-:Y:S02]  /*bc90*/  @!P4 LEA R10, P1, R8.reuse, R9, 0x1 ;  /* 0x00000009080ac211 */ /* 0x050fe400078208ff */
[C-C-:B-1----:R-:W-:Y:S02]  /*bca0*/  @!P5 LEA.HI.X R13, R8.reuse, R52, R53.reuse, 0x1, P2 ;  /* 0x00000034080dd211 */ /* 0x142fe400010f0c35 */
[C---:B------:R-:W-:Y:S02]  /*bcb0*/  @!P3 LEA R6, P0, R8.reuse, R49, 0x1 ;  /* 0x000000310806b211 */ /* 0x040fe400078008ff */
[C-C-:B------:R-:W-:Y:S01]  /*bcc0*/  @!P4 LEA.HI.X R11, R8.reuse, R51, R53.reuse, 0x1, P1 ;  /* 0x00000033080bc211 */ /* 0x140fe200008f0c35 */
[----:B------:R1:W-:Y:S01]  /*bcd0*/  @!P5 ST.E.128 [R12.64], R32 ;  /* 0x000000200c00d985 */ /* 0x0003e2000c101d08 */
[----:B------:R-:W-:-:S03]  /*bce0*/  @!P3 LEA.HI.X R7, R8, R50, R53, 0x1, P0 ;  /* 0x000000320807b211 */ /* 0x000fc600000f0c35 */
[----:B------:R1:W-:Y:S04]  /*bcf0*/  @!P4 ST.E.128 [R10.64], R36 ;  /* 0x000000240a00c985 */ /* 0x0003e8000c101d08 */
[----:B------:R1:W-:Y:S01]  /*bd00*/  @!P3 ST.E.128 [R6.64], R40 ;  /* 0x000000280600b985 */ /* 0x0003e2000c101d08 */
[----:B------:R-:W-:Y:S05]  /*bd10*/  @P6 EXIT ;  /* 0x000000000000694d */ /* 0x000fea0003800000 */
[----:B--2---:R-:W-:-:S04]  /*bd20*/  LEA R2, P0, R8, R4, 0x1 ;  /* 0x0000000408027211 */ /* 0x004fc800078008ff */
[----:B------:R-:W-:-:S05]  /*bd30*/  LEA.HI.X R3, R8, R3, R53, 0x1, P0 ;  /* 0x0000000308037211 */ /* 0x000fca00000f0c35 */
[----:B------:R-:W-:Y:S01]  /*bd40*/  ST.E.128 [R2.64], R44 ;  /* 0x0000002c02007985 */ /* 0x000fe2000c101d08 */
[----:B------:R-:W-:Y:S05]  /*bd50*/  EXIT ;  /* 0x000000000000794d */ /* 0x000fea0003800000 */
.L_x_34:
[----:B------:R-:W2:Y:S01]  /*bd60*/  LDL R8, [R1+0x10] ;  /* 0x0000100001087983 */ /* 0x000ea20000100800 */
[----:B------:R-:W-:Y:S01]  /*bd70*/  ISETP.NE.U32.AND P0, PT, RZ, c[0x0][0x508], PT ;  /* 0x00014200ff007a0c */ /* 0x000fe20003f05070 */
[----:B------:R-:W-:Y:S01]  /*bd80*/  IMAD.MOV.U32 R2, RZ, RZ, 0x4 ;  /* 0x00000004ff027424 */ /* 0x000fe200078e00ff */
[----:B------:R-:W-:Y:S02]  /*bd90*/  ISETP.NE.U32.AND P1, PT, RZ, c[0x0][0x500], PT ;  /* 0x00014000ff007a0c */ /* 0x000fe40003f25070 */
[----:B------:R-:W-:Y:S02]  /*bda0*/  ISETP.NE.AND.EX P0, PT, RZ, c[0x0][0x50c], PT, P0 ;  /* 0x00014300ff007a0c */ /* 0x000fe40003f05300 */
[----:B------:R-:W-:Y:S01]  /*bdb0*/  ISETP.NE.AND.EX P1, PT, RZ, c[0x0][0x504], PT, P1 ;  /* 0x00014100ff007a0c */ /* 0x000fe20003f25310 */
[----:B------:R-:W-:Y:S02]  /*bdc0*/  IMAD.MOV.U32 R18, RZ, RZ, c[0x0][0x388] ;  /* 0x0000e200ff127624 */ /* 0x000fe400078e00ff */
[----:B--2---:R-:W-:-:S08]  /*bdd0*/  IMAD.WIDE R6, R8, R2, c[0x0][0x500] ;  /* 0x0001400008067625 */ /* 0x004fd000078e0202 */
[----:B------:R-:W-:Y:S02]  /*bde0*/  @P0 IMAD.WIDE R2, R8, R2, c[0x0][0x508] ;  /* 0x0001420008020625 */ /* 0x000fe400078e0202 */
[----:B------:R-:W2:Y:S04]  /*bdf0*/  @P1 LDG.E R0, [R6.64] ;  /* 0x0000000806001981 */ /* 0x000ea8000c1e1900 */
[----:B------:R1:W5:Y:S01]  /*be00*/  @P0 LDG.E R18, [R2.64] ;  /* 0x0000000802120981 */ /* 0x000362000c1e1900 */
[----:B------:R-:W-:Y:S02]  /*be10*/  CS2R R4, SRZ ;  /* 0x0000000000047805 */ /* 0x000fe4000001ff00 */
[--C-:B--2---:R-:W-:Y:S01]  /*be20*/  @P1 SHF.R.S32.HI R5, RZ, 0x1f, R0.reuse ;  /* 0x0000001fff051819 */ /* 0x104fe20000011400 */
[----:B------:R-:W-:Y:S01]  /*be30*/  @P1 IMAD.MOV.U32 R4, RZ, RZ, R0 ;  /* 0x000000ffff041224 */ /* 0x000fe200078e0000 */
[----:B------:R-:W-:Y:S05]  /*be40*/  @P0 BRA `(.L_x_36) ;  /* 0x0000004000000947 */ /* 0x000fea0003800000 */
[----:B-1----:R-:W-:Y:S05]  /*be50*/  @!P1 BRA `(.L_x_36) ;  /* 0x0000003000009947 */ /* 0x002fea0003800000 */
[----:B------:R1:W2:Y:S04]  /*be60*/  LDG.E R0, [R6.64] ;  /* 0x0000000806007981 */ /* 0x0002a8000c1e1900 */
[----:B-1----:R-:W2:Y:S02]  /*be70*/  LDG.E R6, [R6.64+0x4] ;  /* 0x0000040806067981 */ /* 0x002ea4000c1e1900 */
[----:B--2--5:R-:W-:-:S02]  /*be80*/  IADD3 R18, -R0, R6, RZ ;  /* 0x0000000600127210 */ /* 0x024fc40007ffe1ff */
.L_x_36:
[----:B-1----:R-:W1:Y:S01]  /*be90*/  S2R R12, SR_TID.X ;  /* 0x00000000000c7919 */ /* 0x002e620000002100 */
[----:B------:R-:W-:Y:S01]  /*bea0*/  SHF.R.S32.HI R0, RZ, 0x1f, R8 ;  /* 0x0000001fff007819 */ /* 0x000fe20000011408 */
[----:B------:R-:W-:Y:S01]  /*beb0*/  BSSY B0, `(.L_x_37) ;  /* 0x0000028000007945 */ /* 0x000fe20003800000 */
[----:B------:R-:W-:-:S02]  /*bec0*/  SEL R10, R8, RZ, !P1 ;  /* 0x000000ff080a7207 */ /* 0x000fc40004800000 */
[----:B------:R-:W-:Y:S02]  /*bed0*/  SEL R11, R0, RZ, !P1 ;  /* 0x000000ff000b7207 */ /* 0x000fe40004800000 */
[----:B-1----:R-:W-:-:S13]  /*bee0*/  ISETP.GE.AND P0, PT, R12, 0x80, PT ;  /* 0x000000800c00780c */ /* 0x002fda0003f06270 */
[----:B------:R-:W-:Y:S05]  /*bef0*/  @P0 BRA `(.L_x_38) ;  /* 0x0000023000000947 */ /* 0x000fea0003800000 */
[----:B------:R-:W1:Y:S01]  /*bf00*/  S2R R9, SR_CTAID.X ;  /* 0x0000000000097919 */ /* 0x000e620000002500 */
[----:B-----5:R-:W-:Y:S01]  /*bf10*/  IMAD R0, R18, c[0x0][0x4e8], RZ ;  /* 0x00013a0012007a24 */ /* 0x020fe200078e02ff */
[----:B-1----:R-:W-:-:S04]  /*bf20*/  LEA R9, R9, R12, 0x7 ;  /* 0x0000000c09097211 */ /* 0x002fc800078e38ff */
[----:B------:R-:W-:-:S13]  /*bf30*/  ISETP.GE.AND P0, PT, R9, R0, PT ;  /* 0x000000000900720c */ /* 0x000fda0003f06270 */
[----:B------:R-:W-:Y:S05]  /*bf40*/  @P0 BRA `(.L_x_38) ;  /* 0x000001e000000947 */ /* 0x000fea0003800000 */
[----:B------:R-:W1:Y:S01]  /*bf50*/  S2R R8, SR_CTAID.Y ;  /* 0x0000000000087919 */ /* 0x000e620000002600 */
[----:B------:R-:W-:Y:S01]  /*bf60*/  MOV R0, c[0x0][0x4e8] ;  /* 0x00013a0000007a02 */ /* 0x000fe20000000f00 */
[----:B------:R-:W-:Y:S01]  /*bf70*/  IMAD.MOV.U32 R3, RZ, RZ, R5 ;  /* 0x000000ffff037224 */ /* 0x000fe200078e0005 */
[----:B------:R-:W-:Y:S02]  /*bf80*/  MOV R2, R4 ;  /* 0x0000000400027202 */ /* 0x000fe40000000f00 */
[----:B------:R-:W-:-:S13]  /*bf90*/  ISETP.NE.AND P0, PT, R0, 0x1, PT ;  /* 0x000000010000780c */ /* 0x000fda0003f05270 */
[----:B------:R-:W-:Y:S01]  /*bfa0*/  @P0 IMAD.HI.U32 R7, R9, c[0x0][0x4ec], RZ ;  /* 0x00013b0009070a27 */ /* 0x000fe200078e00ff */
[----:B-1----:R-:W-:-:S03]  /*bfb0*/  SHF.R.S32.HI R0, RZ, 0x1f, R8 ;  /* 0x0000001fff007819 */ /* 0x002fc60000011408 */
[----:B------:R-:W-:-:S04]  /*bfc0*/  IMAD.WIDE.U32 R2, R8, c[0x0][0x490], R2 ;  /* 0x0001240008027a25 */ /* 0x000fc800078e0002 */
[----:B------:R-:W-:Y:S02]  /*bfd0*/  IMAD R6, R0, c[0x0][0x490], RZ ;  /* 0x0001240000067a24 */ /* 0x000fe400078e02ff */
[----:B------:R-:W-:Y:S01]  /*bfe0*/  IMAD.MOV.U32 R0, RZ, RZ, R9 ;  /* 0x000000ffff007224 */ /* 0x000fe200078e0009 */
[----:B------:R-:W-:Y:S01]  /*bff0*/  @P0 SHF.R.U32.HI R0, RZ, c[0x0][0x4f0], R7 ;  /* 0x00013c00ff000a19 */ /* 0x000fe20000011607 */
[----:B------:R-:W-:Y:S02]  /*c000*/  IMAD R6, R8, c[0x0][0x494], R6 ;  /* 0x0001250008067a24 */ /* 0x000fe400078e0206 */
[----:B------:R-:W-:Y:S01]  /*c010*/  IMAD R8, R11, c[0x0][0x498], RZ ;  /* 0x000126000b087a24 */ /* 0x000fe200078e02ff */
[----:B------:R-:W-:Y:S01]  /*c020*/  IADD3 R7, -R0, RZ, RZ ;  /* 0x000000ff00077210 */ /* 0x000fe20007ffe1ff */
[----:B------:R-:W-:Y:S02]  /*c030*/  IMAD.IADD R3, R6, 0x1, R3 ;  /* 0x0000000106037824 */ /* 0x000fe400078e0203 */
[----:B------:R-:W-:-:S02]  /*c040*/  IMAD R8, R10, c[0x0][0x49c], R8 ;  /* 0x000127000a087a24 */ /* 0x000fc400078e0208 */
[----:B------:R-:W-:Y:S01]  /*c050*/  IMAD R6, R7, c[0x0][0x4e8], R9 ;  /* 0x00013a0007067a24 */ /* 0x000fe200078e0209 */
[----:B------:R-:W-:Y:S01]  /*c060*/  SHF.R.S32.HI R9, RZ, 0x1f, R0 ;  /* 0x0000001fff097819 */ /* 0x000fe20000011400 */
[----:B------:R-:W-:-:S03]  /*c070*/  IMAD.WIDE.U32 R2, R10, c[0x0][0x498], R2 ;  /* 0x000126000a027a25 */ /* 0x000fc600078e0002 */
[----:B------:R-:W-:Y:S02]  /*c080*/  SHF.R.S32.HI R7, RZ, 0x1f, R6 ;  /* 0x0000001fff077819 */ /* 0x000fe40000011406 */
[----:B------:R-:W-:-:S03]  /*c090*/  IADD3 R2, P0, R0, R2, RZ ;  /* 0x0000000200027210 */ /* 0x000fc60007f1e0ff */
[----:B------:R-:W-:Y:S01]  /*c0a0*/  IMAD R0, R7, c[0x0][0x488], RZ ;  /* 0x0001220007007a24 */ /* 0x000fe200078e02ff */
[----:B------:R-:W-:-:S03]  /*c0b0*/  IADD3.X R3, R9, R3, R8, P0, !PT ;  /* 0x0000000309037210 */ /* 0x000fc600007fe408 */
[C---:B------:R-:W-:Y:S02]  /*c0c0*/  IMAD R0, R6.reuse, c[0x0][0x48c], R0 ;  /* 0x0001230006007a24 */ /* 0x040fe400078e0200 */
[----:B------:R-:W-:-:S05]  /*c0d0*/  IMAD.WIDE.U32 R2, R6, c[0x0][0x488], R2 ;  /* 0x0001220006027a25 */ /* 0x000fca00078e0002 */
[----:B------:R-:W-:Y:S02]  /*c0e0*/  IADD3 R0, R3, R0, RZ ;  /* 0x0000000003007210 */ /* 0x000fe40007ffe0ff */
[----:B------:R-:W-:-:S04]  /*c0f0*/  LEA R6, P0, R2, c[0x0][0x450], 0x2 ;  /* 0x0001140002067a11 */ /* 0x000fc800078010ff */
[----:B------:R-:W-:Y:S02]  /*c100*/  LEA.HI.X R7, R2, c[0x0][0x454], R0, 0x2, P0 ;  /* 0x0001150002077a11 */ /* 0x000fe400000f1400 */
[----:B------:R-:W-:-:S05]  /*c110*/  MOV R0, 0xff800000 ;  /* 0xff80000000007802 */ /* 0x000fca0000000f00 */
[----:B------:R1:W-:Y:S02]  /*c120*/  STG.E [R6.64], R0 ;  /* 0x0000000006007986 */ /* 0x0003e4000c101908 */
.L_x_38:
[----:B------:R-:W-:Y:S05]  /*c130*/  BSYNC B0 ;  /* 0x0000000000007941 */ /* 0x000fea0003800000 */
.L_x_37:
[----:B-1----:R-:W1:Y:S01]  /*c140*/  S2R R6, SR_CTAID.Y ;  /* 0x0000000000067919 */ /* 0x002e620000002600 */
[----:B------:R-:W-:Y:S01]  /*c150*/  IMAD R0, R5, c[0x0][0x3a0], RZ ;  /* 0x0000e80005007a24 */ /* 0x000fe200078e02ff */
[----:B------:R-:W-:Y:S01]  /*c160*/  SHF.R.S32.HI R5, RZ, 0x1f, R12 ;  /* 0x0000001fff057819 */ /* 0x000fe2000001140c */
[C---:B------:R-:W-:Y:S01]  /*c170*/  IMAD.WIDE.U32 R2, R4.reuse, c[0x0][0x3a0], RZ ;  /* 0x0000e80004027a25 */ /* 0x040fe200078e00ff */
[----:B------:R-:W2:Y:S02]  /*c180*/  S2R R13, SR_CTAID.X ;  /* 0x00000000000d7919 */ /* 0x000ea40000002500 */
[----:B------:R-:W-:Y:S01]  /*c190*/  LEA.HI R5, R5, R12, RZ, 0x3 ;  /* 0x0000000c05057211 */ /* 0x000fe200078f18ff */
[----:B------:R-:W-:Y:S02]  /*c1a0*/  IMAD R0, R4, c[0x0][0x3a4], R0 ;  /* 0x0000e90004007a24 */ /* 0x000fe400078e0200 */
[----:B------:R-:W-:Y:S01]  /*c1b0*/  IMAD.MOV.U32 R8, RZ, RZ, c[0x0][0x4e8] ;  /* 0x00013a00ff087624 */ /* 0x000fe200078e00ff */
[----:B------:R-:W-:Y:S01]  /*c1c0*/  LOP3.LUT R4, R5, 0xfffffff8, RZ, 0xc0, !PT ;  /* 0xfffffff805047812 */ /* 0x000fe200078ec0ff */
[----:B------:R-:W-:Y:S01]  /*c1d0*/  IMAD.IADD R3, R3, 0x1, R0 ;  /* 0x0000000103037824 */ /* 0x000fe200078e0200 */
[----:B------:R-:W-:Y:S01]  /*c1e0*/  SHF.R.S32.HI R9, RZ, 0x3, R5 ;  /* 0x00000003ff097819 */ /* 0x000fe20000011405 */
[----:B-----5:R-:W-:Y:S01]  /*c1f0*/  IMAD R18, R18, c[0x0][0x4e8], RZ ;  /* 0x00013a0012127a24 */ /* 0x020fe200078e02ff */
[----:B------:R-:W-:Y:S01]  /*c200*/  ISETP.NE.AND P0, PT, R8, 0x1, PT ;  /* 0x000000010800780c */ /* 0x000fe20003f05270 */
[----:B------:R-:W-:-:S04]  /*c210*/  IMAD.IADD R8, R12, 0x1, -R4 ;  /* 0x000000010c087824 */ /* 0x000fc800078e0a04 */
[----:B------:R-:W-:Y:S01]  /*c220*/  IMAD R4, R8, 0x10, R9 ;  /* 0x0000001008047824 */ /* 0x000fe200078e0209 */
[----:B-1----:R-:W-:Y:S01]  /*c230*/  SHF.R.S32.HI R7, RZ, 0x1f, R6 ;  /* 0x0000001fff077819 */ /* 0x002fe20000011406 */
[----:B------:R-:W-:-:S04]  /*c240*/  IMAD.WIDE.U32 R2, R6, c[0x0][0x3e8], R2 ;  /* 0x0000fa0006027a25 */ /* 0x000fc800078e0002 */
[----:B------:R-:W-:Y:S02]  /*c250*/  IMAD R0, R7, c[0x0][0x3e8], RZ ;  /* 0x0000fa0007007a24 */ /* 0x000fe400078e02ff */
[----:B--2---:R-:W-:Y:S02]  /*c260*/  IMAD R4, R13, 0x80, R4 ;  /* 0x000000800d047824 */ /* 0x004fe400078e0204 */
[----:B------:R-:W-:Y:S02]  /*c270*/  IMAD R0, R6, c[0x0][0x3ec], R0 ;  /* 0x0000fb0006007a24 */ /* 0x000fe400078e0200 */
[----:B------:R-:W-:-:S04]  /*c280*/  @P0 IMAD.HI.U32 R5, R4, c[0x0][0x4ec], RZ ;  /* 0x00013b0004050a27 */ /* 0x000fc800078e00ff */
[----:B------:R-:W-:Y:S02]  /*c290*/  IMAD.IADD R3, R0, 0x1, R3 ;  /* 0x0000000100037824 */ /* 0x000fe400078e0203 */
[----:B------:R-:W-:Y:S01]  /*c2a0*/  IMAD.MOV.U32 R0, RZ, RZ, R4 ;  /* 0x000000ffff007224 */ /* 0x000fe200078e0004 */
[----:B------:R-:W-:Y:S01]  /*c2b0*/  @P0 SHF.R.U32.HI R0, RZ, c[0x0][0x4f0], R5 ;  /* 0x00013c00ff000a19 */ /* 0x000fe20000011605 */
[----:B------:R-:W-:Y:S02]  /*c2c0*/  IMAD R6, R11, c[0x0][0x3f0], RZ ;  /* 0x0000fc000b067a24 */ /* 0x000fe400078e02ff */
[----:B------:R-:W-:-:S04]  /*c2d0*/  IMAD.WIDE.U32 R2, R10, c[0x0][0x3f0], R2 ;  /* 0x0000fc000a027a25 */ /* 0x000fc800078e0002 */
[----:B------:R-:W-:Y:S01]  /*c2e0*/  IMAD R7, R10, c[0x0][0x3f4], R6 ;  /* 0x0000fd000a077a24 */ /* 0x000fe200078e0206 */
[--C-:B------:R-:W-:Y:S01]  /*c2f0*/  SHF.R.S32.HI R6, RZ, 0x1f, R0.reuse ;  /* 0x0000001fff067819 */ /* 0x100fe20000011400 */
[----:B------:R-:W-:Y:S02]  /*c300*/  IMAD.MOV R5, RZ, RZ, -R0 ;  /* 0x000000ffff057224 */ /* 0x000fe400078e0a00 */
[----:B------:R-:W-:Y:S02]  /*c310*/  IMAD.IADD R3, R3, 0x1, R7 ;  /* 0x0000000103037824 */ /* 0x000fe400078e0207 */
[----:B------:R-:W-:Y:S02]  /*c320*/  IMAD R5, R5, c[0x0][0x4e8], R4 ;  /* 0x00013a0005057a24 */ /* 0x000fe400078e0204 */
[----:B------:R-:W-:Y:S02]  /*c330*/  IMAD R6, R6, c[0x0][0x3e0], RZ ;  /* 0x0000f80006067a24 */ /* 0x000fe400078e02ff */
[----:B------:R-:W-:Y:S01]  /*c340*/  IMAD.WIDE.U32 R2, R0, c[0x0][0x3e0], R2 ;  /* 0x0000f80000027a25 */ /* 0x000fe200078e0002 */
[----:B------:R-:W-:-:S03]  /*c350*/  SHF.R.S32.HI R4, RZ, 0x1f, R5 ;  /* 0x0000001fff047819 */ /* 0x000fc60000011405 */
[----:B------:R-:W-:-:S04]  /*c360*/  IMAD R0, R0, c[0x0][0x3e4], R6 ;  /* 0x0000f90000007a24 */ /* 0x000fc800078e0206 */
[----:B------:R-:W-:Y:S02]  /*c370*/  IMAD.IADD R3, R3, 0x1, R0 ;  /* 0x0000000103037824 */ /* 0x000fe400078e0200 */
[----:B------:R-:W-:Y:S02]  /*c380*/  IMAD R0, R4, c[0x0][0x3d8], RZ ;  /* 0x0000f60004007a24 */ /* 0x000fe400078e02ff */
[----:B------:R-:W-:-:S04]  /*c390*/  IMAD.WIDE.U32 R2, R5, c[0x0][0x3d8], R2 ;  /* 0x0000f60005027a25 */ /* 0x000fc800078e0002 */
[----:B------:R-:W-:Y:S01]  /*c3a0*/  IMAD R0, R5, c[0x0][0x3dc], R0 ;  /* 0x0000f70005007a24 */ /* 0x000fe200078e0200 */
[----:B------:R-:W-:-:S03]  /*c3b0*/  LEA R4, P0, R2, c[0x0][0x380], 0x1 ;  /* 0x0000e00002047a11 */ /* 0x000fc600078008ff */
[----:B------:R-:W-:Y:S02]  /*c3c0*/  IMAD.IADD R3, R3, 0x1, R0 ;  /* 0x0000000103037824 */ /* 0x000fe400078e0200 */
[----:B------:R-:W1:Y:S01]  /*c3d0*/  SHFL.IDX PT, R6, R4, RZ, 0x181f ;  /* 0x00181fff04067589 */ /* 0x000e6200000e0000 */
[----:B------:R-:W-:Y:S02]  /*c3e0*/  IMAD.SHL.U32 R0, R8, 0x8, RZ ;  /* 0x0000000808007824 */ /* 0x000fe400078e00ff */
[----:B------:R-:W-:Y:S01]  /*c3f0*/  LEA.HI.X R3, R2, c[0x0][0x384], R3, 0x1, P0 ;  /* 0x0000e10002037a11 */ /* 0x000fe200000f0c03 */
[----:B------:R-:W-:Y:S01]  /*c400*/  IMAD R2, R13, 0x80, R9 ;  /* 0x000000800d027824 */ /* 0x000fe200078e0209 */
[----:B------:R-:W-:Y:S01]  /*c410*/  SHFL.IDX PT, R5, R4, 0x1, 0x181f ;  /* 0x00381f0004057f89 */ /* 0x000fe200000e0000 */
[----:B------:R-:W-:Y:S02]  /*c420*/  ISETP.GE.AND P0, PT, R0, c[0x0][0x3c8], PT ;  /* 0x0000f20000007a0c */ /* 0x000fe40003f06270 */
[----:B------:R-:W-:Y:S01]  /*c430*/  SHF.R.S32.HI R19, RZ, 0x1f, R0 ;  /* 0x0000001fff137819 */ /* 0x000fe20000011400 */
[----:B------:R-:W2:Y:S01]  /*c440*/  SHFL.IDX PT, R7, R3, RZ, 0x181f ;  /* 0x00181fff03077589 */ /* 0x000ea200000e0000 */
[----:B------:R-:W-:-:S02]  /*c450*/  ISETP.GE.OR P2, PT, R2, R18, P0 ;  /* 0x000000120200720c */ /* 0x000fc40000746670 */
[C---:B------:R-:W-:Y:S01]  /*c460*/  IADD3 R8, R2.reuse, 0x10, RZ ;  /* 0x0000001002087810 */ /* 0x040fe20007ffe0ff */
[----:B------:R-:W3:Y:S01]  /*c470*/  SHFL.IDX PT, R9, R3, 0x1, 0x181f ;  /* 0x00381f0003097f89 */ /* 0x000ee200000e0000 */
[----:B------:R-:W-:Y:S02]  /*c480*/  IADD3 R14, R2, 0x20, RZ ;  /* 0x00000020020e7810 */ /* 0x000fe40007ffe0ff */
[-C--:B------:R-:W-:Y:S01]  /*c490*/  ISETP.GE.OR P4, PT, R8, R18.reuse, P0 ;  /* 0x000000120800720c */ /* 0x080fe20000786670 */
[----:B------:R-:W-:Y:S01]  /*c4a0*/  SHFL.IDX PT, R12, R3, 0x2, 0x181f ;  /* 0x00581f00030c7f89 */ /* 0x000fe200000e0000 */
[C---:B------:R-:W-:Y:S02]  /*c4b0*/  IADD3 R10, R2.reuse, 0x40, RZ ;  /* 0x00000040020a7810 */ /* 0x040fe40007ffe0ff */
[----:B------:R-:W-:Y:S01]  /*c4c0*/  IADD3 R13, R2, 0x30, RZ ;  /* 0x00000030020d7810 */ /* 0x000fe20007ffe0ff */
[----:B------:R-:W4:Y:S01]  /*c4d0*/  SHFL.IDX PT, R8, R4, 0x2, 0x181f ;  /* 0x00581f0004087f89 */ /* 0x000f2200000e0000 */
[----:B------:R-:W-:-:S02]  /*c4e0*/  ISETP.GE.OR P3, PT, R14, R18, P0 ;  /* 0x000000120e00720c */ /* 0x000fc40000766670 */
[----:B-1----:R-:W-:Y:S01]  /*c4f0*/  @!P2 LEA R6, P1, R0, R6, 0x1 ;  /* 0x000000060006a211 */ /* 0x002fe200078208ff */
[----:B------:R-:W-:Y:S01]  /*c500*/  SHFL.IDX PT, R11, R4, 0x3, 0x181f ;  /* 0x00781f00040b7f89 */ /* 0x000fe200000e0000 */
[----:B------:R-:W-:-:S03]  /*c510*/  ISETP.GE.OR P6, PT, R10, R18, P0 ;  /* 0x000000120a00720c */ /* 0x000fc600007c6670 */
[----:B------:R-:W-:Y:S01]  /*c520*/  SHFL.IDX PT, R14, R3, 0x3, 0x181f ;  /* 0x00781f00030e7f89 */ /* 0x000fe200000e0000 */
[----:B--2---:R-:W-:-:S03]  /*c530*/  @!P2 LEA.HI.X R7, R0, R7, R19, 0x1, P1 ;  /* 0x000000070007a211 */ /* 0x004fc600008f0c13 */
[----:B------:R-:W1:Y:S01]  /*c540*/  SHFL.IDX PT, R10, R4, 0x4, 0x181f ;  /* 0x00981f00040a7f89 */ /* 0x000e6200000e0000 */
[----:B------:R-:W-:-:S03]  /*c550*/  ISETP.GE.OR P1, PT, R13, R18, P0 ;  /* 0x000000120d00720c */ /* 0x000fc60000726670 */
[----:B------:R2:W-:Y:S04]  /*c560*/  @!P2 ST.E.128 [R6.64], RZ ;  /* 0x000000ff0600a985 */ /* 0x0005e8000c101d08 */
[----:B------:R-:W-:Y:S04]  /*c570*/  SHFL.IDX PT, R13, R4, 0x5, 0x181f ;  /* 0x00b81f00040d7f89 */ /* 0x000fe800000e0000 */
[----:B------:R-:W1:Y:S04]  /*c580*/  SHFL.IDX PT, R17, R3, 0x4, 0x181f ;  /* 0x00981f0003117f89 */ /* 0x000e6800000e0000 */
[----:B------:R-:W1:Y:S04]  /*c590*/  SHFL.IDX PT, R16, R3, 0x5, 0x181f ;  /* 0x00b81f0003107f89 */ /* 0x000e6800000e0000 */
[----:B------:R-:W-:Y:S04]  /*c5a0*/  SHFL.IDX PT, R15, R3, 0x6, 0x181f ;  /* 0x00d81f00030f7f89 */ /* 0x000fe800000e0000 */
[----:B------:R-:W-:Y:S01]  /*c5b0*/  SHFL.IDX PT, R3, R3, 0x7, 0x181f ;  /* 0x00f81f0003037f89 */ /* 0x000fe200000e0000 */
[----:B--2---:R-:W-:-:S02]  /*c5c0*/  @!P4 LEA R6, P2, R0, R5, 0x1 ;  /* 0x000000050006c211 */ /* 0x004fc400078408ff */
[----:B------:R-:W-:Y:S01]  /*c5d0*/  IADD3 R7, R2, 0x50, RZ ;  /* 0x0000005002077810 */ /* 0x000fe20007ffe0ff */
[----:B------:R-:W2:Y:S03]  /*c5e0*/  SHFL.IDX PT, R5, R4, 0x6, 0x181f ;  /* 0x00d81f0004057f89 */ /* 0x000ea600000e0000 */
[----:B------:R-:W-:Y:S01]  /*c5f0*/  ISETP.GE.OR P5, PT, R7, R18, P0 ;  /* 0x000000120700720c */ /* 0x000fe200007a6670 */
[----:B------:R-:W2:Y:S01]  /*c600*/  SHFL.IDX PT, R4, R4, 0x7, 0x181f ;  /* 0x00f81f0004047f89 */ /* 0x000ea200000e0000 */
[----:B---3--:R-:W-:Y:S02]  /*c610*/  @!P4 LEA.HI.X R7, R0, R9, R19, 0x1, P2 ;  /* 0x000000090007c211 */ /* 0x008fe400010f0c13 */
[----:B------:R-:W-:Y:S02]  /*c620*/  IADD3 R9, R2, 0x60, RZ ;  /* 0x0000006002097810 */ /* 0x000fe40007ffe0ff */
[----:B----4-:R-:W-:Y:S01]  /*c630*/  @!P3 LEA R8, P2, R0, R8, 0x1 ;  /* 0x000000080008b211 */ /* 0x010fe200078408ff */
[----:B------:R3:W-:Y:S01]  /*c640*/  @!P4 ST.E.128 [R6.64], RZ ;  /* 0x000000ff0600c985 */ /* 0x0007e2000c101d08 */
[----:B------:R-:W-:-:S02]  /*c650*/  ISETP.GE.OR P4, PT, R9, R18, P0 ;  /* 0x000000120900720c */ /* 0x000fc40000786670 */
[----:B------:R-:W-:Y:S02]  /*c660*/  @!P3 LEA.HI.X R9, R0, R12, R19, 0x1, P2 ;  /* 0x0000000c0009b211 */ /* 0x000fe400010f0c13 */
[----:B------:R-:W-:-:S03]  /*c670*/  IADD3 R2, R2, 0x70, RZ ;  /* 0x0000007002027810 */ /* 0x000fc60007ffe0ff */
[----:B------:R4:W-:Y:S01]  /*c680*/  @!P3 ST.E.128 [R8.64], RZ ;  /* 0x000000ff0800b985 */ /* 0x0009e2000c101d08 */
[----:B------:R-:W-:Y:S02]  /*c690*/  ISETP.GE.OR P0, PT, R2, R18, P0 ;  /* 0x000000120200720c */ /* 0x000fe40000706670 */
[C---:B-1----:R-:W-:Y:S02]  /*c6a0*/  @!P6 LEA R10, P3, R0.reuse, R10, 0x1 ;  /* 0x0000000a000ae211 */ /* 0x042fe400078608ff */
[C---:B---3--:R-:W-:Y:S02]  /*c6b0*/  @!P1 LEA R6, P2, R0.reuse, R11, 0x1 ;  /* 0x0000000b00069211 */ /* 0x048fe400078408ff */
[C-C-:B------:R-:W-:Y:S02]  /*c6c0*/  @!P6 LEA.HI.X R11, R0.reuse, R17, R19.reuse, 0x1, P3 ;  /* 0x00000011000be211 */ /* 0x140fe400018f0c13 */
[C---:B------:R-:W-:Y:S02]  /*c6d0*/  @!P1 LEA.HI.X R7, R0.reuse, R14, R19, 0x1, P2 ;  /* 0x0000000e00079211 */ /* 0x040fe400010f0c13 */
[----:B----4-:R-:W-:-:S03]  /*c6e0*/  @!P5 LEA R8, P2, R0, R13, 0x1 ;  /* 0x0000000d0008d211 */ /* 0x010fc600078408ff */
[----:B------:R2:W-:Y:S01]  /*c6f0*/  @!P1 ST.E.128 [R6.64], RZ ;  /* 0x000000ff06009985 */ /* 0x0005e2000c101d08 */
[----:B------:R-:W-:-:S03]  /*c700*/  @!P5 LEA.HI.X R9, R0, R16, R19, 0x1, P2 ;  /* 0x000000100009d211 */ /* 0x000fc600010f0c13 */
[----:B------:R1:W-:Y:S04]  /*c710*/  @!P6 ST.E.128 [R10.64], RZ ;  /* 0x000000ff0a00e985 */ /* 0x0003e8000c101d08 */
[----:B------:R1:W-:Y:S01]  /*c720*/  @!P5 ST.E.128 [R8.64], RZ ;  /* 0x000000ff0800d985 */ /* 0x0003e2000c101d08 */
[----:B--2---:R-:W-:-:S04]  /*c730*/  @!P4 LEA R6, P1, R0, R5, 0x1 ;  /* 0x000000050006c211 */ /* 0x004fc800078208ff */
[----:B------:R-:W-:-:S05]  /*c740*/  @!P4 LEA.HI.X R7, R0, R15, R19, 0x1, P1 ;  /* 0x0000000f0007c211 */ /* 0x000fca00008f0c13 */
[----:B------:R1:W-:Y:S01]  /*c750*/  @!P4 ST.E.128 [R6.64], RZ ;  /* 0x000000ff0600c985 */ /* 0x0003e2000c101d08 */
[----:B------:R-:W-:Y:S05]  /*c760*/  @P0 EXIT ;  /* 0x000000000000094d */ /* 0x000fea0003800000 */
[----:B------:R-:W-:-:S04]  /*c770*/  LEA R2, P0, R0, R4, 0x1 ;  /* 0x0000000400027211 */ /* 0x000fc800078008ff */
[----:B------:R-:W-:-:S05]  /*c780*/  LEA.HI.X R3, R0, R3, R19, 0x1, P0 ;  /* 0x0000000300037211 */ /* 0x000fca00000f0c13 */
[----:B------:R-:W-:Y:S01]  /*c790*/  ST.E.128 [R2.64], RZ ;  /* 0x000000ff02007985 */ /* 0x000fe2000c101d08 */
[----:B------:R-:W-:Y:S05]  /*c7a0*/  EXIT ;  /* 0x000000000000794d */ /* 0x000fea0003800000 */
.L_x_39:
        /* <DEDUP_REMOVED lines=13> */
.L_x_736:


//--------------------- .text._ZN7cutlass13device_kernelIN5flash19enable_sm80_to_sm89INS1_16FlashAttnFwdSm80INS1_25CollectiveMainloopFwdSm80ILi4ELi1ELb0EN4cute5tupleIJNS5_1CILi128EEENS7_ILi112EEENS7_ILi64EEEEEELi64ENS_10bfloat16_tEfNS_4arch4Sm80ELb0ELb0ELb0ELb1ELb0ELb1ELb1ELb0EEENS1_21CollectiveEpilogueFwdINS6_IJS8_SA_S9_EEENS6_IJNS7_ILi1EEESI_SI_EEESC_SE_Li128ELb1ELb1ELb0ELb0EEENS1_19SingleTileSchedulerILb1ELb0ELb1ELi128EEEEEEEEEvNT_6ParamsE --------------------------
	.section	.text._ZN7cutlass13device_kernelIN5flash19enable_sm80_to_sm89INS1_16FlashAttnFwdSm80INS1_25CollectiveMainloopFwdSm80ILi4ELi1ELb0EN4cute5tupleIJNS5_1CILi128EEENS7_ILi112EEENS7_ILi64EEEEEELi64ENS_10bfloat16_tEfNS_4arch4Sm80ELb0ELb0ELb0ELb1ELb0ELb1ELb1ELb0EEENS1_21CollectiveEpilogueFwdINS6_IJS8_SA_S9_EEENS6_IJNS7_ILi1EEESI_SI_EEESC_SE_Li128ELb1ELb1ELb0ELb0EEENS1_19SingleTileSchedulerILb1ELb0ELb1ELi128EEEEEEEEEvNT_6ParamsE,"ax",@progbits
	.sectioninfo	@"SHI_REGISTERS=255"
	.align	128
.text._ZN7cutlass13device_kernelIN5flash19enable_sm80_to_sm89INS1_16FlashAttnFwdSm80INS1_25CollectiveMainloopFwdSm80ILi4ELi1ELb0EN4cute5tupleIJNS5_1CILi128EEENS7_ILi112EEENS7_ILi64EEEEEELi64ENS_10bfloat16_tEfNS_4arch4Sm80ELb0ELb0ELb0ELb1ELb0ELb1ELb1ELb0EEENS1_21CollectiveEpilogueFwdINS6_IJS8_SA_S9_EEENS6_IJNS7_ILi1EEESI_SI_EEESC_SE_Li128ELb1ELb1ELb0ELb0EEENS1_19SingleTileSchedulerILb1ELb0ELb1ELi128EEEEEEEEEvNT_6ParamsE:
        .type           _ZN7cutlass13device_kernelIN5flash19enable_sm80_to_sm89INS1_16FlashAttnFwdSm80INS1_25CollectiveMainloopFwdSm80ILi4ELi1ELb0EN4cute5tupleIJNS5_1CILi128EEENS7_ILi112EEENS7_ILi64EEEEEELi64ENS_10bfloat16_tEfNS_4arch4Sm80ELb0ELb0ELb0ELb1ELb0ELb1ELb1ELb0EEENS1_21CollectiveEpilogueFwdINS6_IJS8_SA_S9_EEENS6_IJNS7_ILi1EEESI_SI_EEESC_SE_Li128ELb1ELb1ELb0ELb0EEENS1_19SingleTileSchedulerILb1ELb0ELb1ELi128EEEEEEEEEvNT_6ParamsE,@function
        .size           _ZN7cutlass13device_kernelIN5flash19enable_sm80_to_sm89INS1_16FlashAttnFwdSm80INS1_25CollectiveMainloopFwdSm80ILi4ELi1ELb0EN4cute5tupleIJNS5_1CILi128EEENS7_ILi112EEENS7_ILi64EEEEEELi64ENS_10bfloat16_tEfNS_4arch4Sm80ELb0ELb0ELb0ELb1ELb0ELb1ELb1ELb0EEENS1_21CollectiveEpilogueFwdINS6_IJS8_SA_S9_EEENS6_IJNS7_ILi1EEESI_SI_EEESC_SE_Li128ELb1ELb1ELb0ELb0EEENS1_19SingleTileSchedulerILb1ELb0ELb1ELi128EEEEEEEEEvNT_6ParamsE,(.L_x_737 - _ZN7cutlass13device_kernelIN5flash19enable_sm80_to_sm89INS1_16FlashAttnFwdSm80INS1_25CollectiveMainloopFwdSm80ILi4ELi1ELb0EN4cute5tupleIJNS5_1CILi128EEENS7_ILi112EEENS7_ILi64EEEEEELi64ENS_10bfloat16_tEfNS_4arch4Sm80ELb0ELb0ELb0ELb1ELb0ELb1ELb1ELb0EEENS1_21CollectiveEpilogueFwdINS6_IJS8_SA_S9_EEENS6_IJNS7_ILi1EEESI_SI_EEESC_SE_Li128ELb1ELb1ELb0ELb0EEENS1_19SingleTileSchedulerILb1ELb0ELb1ELi128EEEEEEEEEvNT_6ParamsE)
        .other          _ZN7cutlass13device_kernelIN5flash19enable_sm80_to_sm89INS1_16FlashAttnFwdSm80INS1_25CollectiveMainloopFwdSm80ILi4ELi1ELb0EN4cute5tupleIJNS5_1CILi128EEENS7_ILi112EEENS7_ILi64EEEEEELi64ENS_10bfloat16_tEfNS_4arch4Sm80ELb0ELb0ELb0ELb1ELb0ELb1ELb1ELb0EEENS1_21CollectiveEpilogueFwdINS6_IJS8_SA_S9_EEENS6_IJNS7_ILi1EEESI_SI_EEESC_SE_Li128ELb1ELb1ELb0ELb0EEENS1_19SingleTileSchedulerILb1ELb0ELb1ELi128EEEEEEEEEvNT_6ParamsE,@"STO_CUDA_ENTRY STV_DEFAULT"
_ZN7cutlass13device_kernelIN5flash19enable_sm80_to_sm89INS1_16FlashAttnFwdSm80INS1_25CollectiveMainloopFwdSm80ILi4ELi1ELb0EN4cute5tupleIJNS5_1CILi128EEENS7_ILi112EEENS7_ILi64EEEEEELi64ENS_10bfloat16_tEfNS_4arch4Sm80ELb0ELb0ELb0ELb1ELb0ELb1ELb1ELb0EEENS1_21CollectiveEpilogueFwdINS6_IJS8_SA_S9_EEENS6_IJNS7_ILi1EEESI_SI_EEESC_SE_Li128ELb1ELb1ELb0ELb0EEENS1_19SingleTileSchedulerILb1ELb0ELb1ELi128EEEEEEEEEvNT_6ParamsE:
        /* <DEDUP_REMOVED lines=17> */
.L_x_41:
        /* <DEDUP_REMOVED lines=8> */
.L_x_43:
[----:B------:R-:W-:-:S05]  /*0190*/  MOV R0, c[0x0][0x54c] ;  /* 0x0001530000007a02 */ /* 0x000fca0000000f00 */
.L_x_42:
[----:B-----5:R-:W-:Y:S01]  /*01a0*/  IMAD R0, R0, c[0x0][0x548], RZ ;  /* 0x0001520000007a24 */ /* 0x020fe200078e02ff */
[----:B-1----:R-:W-:-:S04]  /*01b0*/  SHF.L.U32 R2, R213, 0x7, RZ ;  /* 0x00000007d5027819 */ /* 0x002fc800000006ff */
[----:B------:R-:W-:-:S04]  /*01c0*/  ISETP.GE.AND P0, PT, R2, R0, PT ;  /* 0x000000000200720c */ /* 0x000fc80003f06270 */
[----:B------:R-:W-:-:S05]  /*01d0*/  SEL R0, R5, 0xffffffff, !P0 ;  /* 0xffffffff05007807 */ /* 0x000fca0004000000 */
[----:B------:R1:W-:Y:S01]  /*01e0*/  STL [R1+0x10], R0 ;  /* 0x0000100001007387 */ /* 0x0003e20000100800 */
[----:B------:R-:W-:Y:S05]  /*01f0*/  BRA `(.L_x_44) ;  /* 0x0000013000007947 */ /* 0x000fea0003800000 */
.L_x_40:
[----:B---3--:R-:W-:-:S04]  /*0200*/  ISETP.NE.U32.AND P0, PT, RZ, c[0x0][0x568], PT ;  /* 0x00015a00ff007a0c */ /* 0x008fc80003f05070 */
[----:B------:R-:W-:-:S13]  /*0210*/  ISETP.NE.AND.EX P0, PT, RZ, c[0x0][0x56c], PT, P0 ;  /* 0x00015b00ff007a0c */ /* 0x000fda0003f05300 */
[----:B------:R-:W-:Y:S05]  /*0220*/  @!P0 BRA `(.L_x_45) ;  /* 0x0000002000008947 */ /* 0x000fea0003800000 */
[----:B------:R1:W5:Y:S01]  /*0230*/  LDG.E R0, [R2.64] ;  /* 0x0000000a02007981 */ /* 0x000362000c1e1900 */
[----:B------:R-:W-:Y:S05]  /*0240*/  BRA `(.L_x_46) ;  /* 0x0000009000007947 */ /* 0x000fea0003800000 */
.L_x_45:
        /* <DEDUP_REMOVED lines=8> */
.L_x_47:
[----:B------:R-:W-:-:S05]  /*02d0*/  MOV R0, c[0x0][0x54c] ;  /* 0x0001530000007a02 */ /* 0x000fca0000000f00 */
.L_x_46:
[----:B-----5:R-:W-:Y:S01]  /*02e0*/  IMAD R0, R0, c[0x0][0x548], RZ ;  /* 0x0001520000007a24 */ /* 0x020fe200078e02ff */
[----:B-1----:R-:W-:-:S04]  /*02f0*/  SHF.L.U32 R2, R213, 0x7, RZ ;  /* 0x00000007d5027819 */ /* 0x002fc800000006ff */
[----:B------:R-:W-:-:S04]  /*0300*/  ISETP.GE.AND P0, PT, R2, R0, PT ;  /* 0x000000000200720c */ /* 0x000fc80003f06270 */
[----:B------:R-:W-:-:S05]  /*0310*/  SEL R0, R5, 0xffffffff, !P0 ;  /* 0xffffffff05007807 */ /* 0x000fca0004000000 */
[----:B------:R1:W-:Y:S04]  /*0320*/  STL [R1+0x10], R0 ;  /* 0x0000100001007387 */ /* 0x0003e80000100800 */
.L_x_44:
[----:B------:R-:W2:Y:S02]  /*0330*/  LDL R38, [R1+0x10] ;  /* 0x0000100001267983 */ /* 0x000ea40000100800 */
[----:B--2---:R-:W-:-:S13]  /*0340*/  ISETP.GE.AND P0, PT, R38, RZ, PT ;  /* 0x000000ff2600720c */ /* 0x004fda0003f06270 */
[----:B------:R-:W-:Y:S05]  /*0350*/  @!P0 EXIT ;  /* 0x000000000000894d */ /* 0x000fea0003800000 */
[----:B------:R-:W-:Y:S01]  /*0360*/  ISETP.NE.U32.AND P0, PT, RZ, c[0x0][0x370], PT ;  /* 0x0000dc00ff007a0c */ /* 0x000fe20003f05070 */
[----:B------:R-:W-:Y:S01]  /*0370*/  IMAD.MOV.U32 R187, RZ, RZ, RZ ;  /* 0x000000ffffbb7224 */ /* 0x000fe200078e00ff */
[----:B------:R-:W-:Y:S01]  /*0380*/  ISETP.NE.U32.AND P1, PT, RZ, c[0x0][0x360], PT ;  /* 0x0000d800ff007a0c */ /* 0x000fe20003f25070 */
[----:B------:R-:W-:Y:S01]  /*0390*/  IMAD.MOV.U32 R191, RZ, RZ, c[0x0][0x168] ;  /* 0x00005a00ffbf7624 */ /* 0x000fe200078e00ff */
[----:B------:R-:W-:Y:S01]  /*03a0*/  ISETP.NE.AND.EX P2, PT, RZ, c[0x0][0x374], PT, P0 ;  /* 0x0000dd00ff007a0c */ /* 0x000fe20003f45300 */
[----:B------:R-:W-:Y:S01]  /*03b0*/  IMAD.MOV.U32 R183, RZ, RZ, RZ ;  /* 0x000000ffffb77224 */ /* 0x000fe200078e00ff */
[----:B------:R-:W-:Y:S01]  /*03c0*/  ISETP.NE.AND.EX P0, PT, RZ, c[0x0][0x364], PT, P1 ;  /* 0x0000d900ff007a0c */ /* 0x000fe20003f05310 */
[----:B------:R-:W-:Y:S01]  /*03d0*/  IMAD.MOV.U32 R12, RZ, RZ, RZ ;  /* 0x000000ffff0c7224 */ /* 0x000fe200078e00ff */
[----:B------:R-:W-:Y:S01]  /*03e0*/  ISETP.NE.U32.AND P1, PT, RZ, c[0x0][0x348], PT ;  /* 0x0000d200ff007a0c */ /* 0x000fe20003f25070 */
[----:B------:R-:W-:Y:S01]  /*03f0*/  IMAD.WIDE R6, R38, R14, c[0x0][0x348] ;  /* 0x0000d20026067625 */ /* 0x000fe200078e020e */
[----:B------:R-:W-:-:S02]  /*0400*/  ISETP.NE.U32.AND P5, PT, RZ, c[0x0][0x350], PT ;  /* 0x0000d400ff007a0c */ /* 0x000fc40003fa5070 */
[----:B------:R-:W-:Y:S01]  /*0410*/  ISETP.NE.U32.AND P3, PT, RZ, c[0x0][0x358], PT ;  /* 0x0000d600ff007a0c */ /* 0x000fe20003f65070 */
[CC--:B------:R-:W-:Y:S01]  /*0420*/  IMAD.WIDE R4, R38.reuse, R14.reuse, c[0x0][0x350] ;  /* 0x0000d40026047625 */ /* 0x0c0fe200078e020e */
[----:B------:R-:W-:Y:S02]  /*0430*/  ISETP.NE.AND.EX P1, PT, RZ, c[0x0][0x34c], PT, P1 ;  /* 0x0000d300ff007a0c */ /* 0x000fe40003f25310 */
[----:B------:R-:W-:Y:S01]  /*0440*/  ISETP.NE.AND.EX P5, PT, RZ, c[0x0][0x354], PT, P5 ;  /* 0x0000d500ff007a0c */ /* 0x000fe20003fa5350 */
[CC--:B------:R-:W-:Y:S01]  /*0450*/  @P2 IMAD.WIDE R10, R38.reuse, R14.reuse, c[0x0][0x370] ;  /* 0x0000dc00260a2625 */ /* 0x0c0fe200078e020e */
[----:B------:R-:W-:Y:S02]  /*0460*/  ISETP.NE.AND.EX P3, PT, RZ, c[0x0][0x35c], PT, P3 ;  /* 0x0000d700ff007a0c */ /* 0x000fe40003f65330 */
[----:B------:R-:W-:Y:S01]  /*0470*/  MOV R190, RZ ;  /* 0x000000ff00be7202 */ /* 0x000fe20000000f00 */
[CC--:B------:R-:W-:Y:S01]  /*0480*/  @P0 IMAD.WIDE R8, R38.reuse, R14.reuse, c[0x0][0x360] ;  /* 0x0000d80026080625 */ /* 0x0c0fe200078e020e */
[----:B------:R2:W5:Y:S03]  /*0490*/  @P2 LDG.E R187, [R10.64] ;  /* 0x0000000a0abb2981 */ /* 0x000566000c1e1900 */
[----:B------:R-:W-:Y:S01]  /*04a0*/  IMAD.WIDE R2, R38, R14, c[0x0][0x358] ;  /* 0x0000d60026027625 */ /* 0x000fe200078e020e */
[----:B------:R2:W5:Y:S04]  /*04b0*/  @P0 LDG.E R191, [R8.64] ;  /* 0x0000000a08bf0981 */ /* 0x000568000c1e1900 */
[----:B------:R2:W5:Y:S04]  /*04c0*/  @P1 LDG.E R183, [R6.64] ;  /* 0x0000000a06b71981 */ /* 0x000568000c1e1900 */
[----:B------:R2:W5:Y:S04]  /*04d0*/  @P5 LDG.E R190, [R4.64] ;  /* 0x0000000a04be5981 */ /* 0x000568000c1e1900 */
[----:B------:R2:W5:Y:S04]  /*04e0*/  @P3 LDG.E R12, [R2.64] ;  /* 0x0000000a020c3981 */ /* 0x000568000c1e1900 */
[----:B------:R-:W3:Y:S01]  /*04f0*/  S2R R40, SR_CTAID.Y ;  /* 0x0000000000287919 */ /* 0x000ee20000002600 */
[----:B------:R-:W-:Y:S01]  /*0500*/  IMAD.MOV.U32 R13, RZ, RZ, c[0x0][0x1d0] ;  /* 0x00007400ff0d7624 */ /* 0x000fe200078e00ff */
[----:B-1----:R-:W-:-:S02]  /*0510*/  MOV R0, c[0x0][0x228] ;  /* 0x00008a0000007a02 */ /* 0x002fc40000000f00 */
[----:B---3--:R-:W-:Y:S01]  /*0520*/  SHF.R.S32.HI R217, RZ, 0x1f, R40 ;  /* 0x0000001fffd97819 */ /* 0x008fe20000011428 */
[----:B------:R-:W-:Y:S05]  /*0530*/  @P0 BRA `(.L_x_48) ;  /* 0x0000004000000947 */ /* 0x000fea0003800000 */
[----:B--2---:R-:W-:Y:S05]  /*0540*/  @!P1 BRA `(.L_x_48) ;  /* 0x0000003000009947 */ /* 0x004fea0003800000 */
[----:B------:R1:W2:Y:S04]  /*0550*/  LDG.E R8, [R6.64] ;  /* 0x0000000a06087981 */ /* 0x0002a8000c1e1900 */
[----:B-1----:R-:W2:Y:S02]  /*0560*/  LDG.E R6, [R6.64+0x4] ;  /* 0x0000040a06067981 */ /* 0x002ea4000c1e1900 */
[----:B--2--5:R-:W-:Y:S02]  /*0570*/  IADD3 R191, -R8, R6, RZ ;  /* 0x0000000608bf7210 */ /* 0x024fe40007ffe1ff */
.L_x_48:
[----:B--2---:R-:W-:-:S04]  /*0580*/  ISETP.NE.U32.AND P0, PT, RZ, c[0x0][0x368], PT ;  /* 0x0000da00ff007a0c */ /* 0x004fc80003f05070 */
[----:B------:R-:W-:-:S13]  /*0590*/  ISETP.NE.AND.EX P0, PT, RZ, c[0x0][0x36c], PT, P0 ;  /* 0x0000db00ff007a0c */ /* 0x000fda0003f05300 */
[----:B------:R-:W-:Y:S05]  /*05a0*/  @!P0 BRA `(.L_x_49) ;  /* 0x0000003000008947 */ /* 0x000fea0003800000 */
[----:B------:R-:W-:-:S05]  /*05b0*/  IMAD.WIDE R4, R38, R14, c[0x0][0x368] ;  /* 0x0000da0026047625 */ /* 0x000fca00078e020e */
[----:B------:R1:W5:Y:S01]  /*05c0*/  LDG.E R13, [R4.64] ;  /* 0x0000000a040d7981 */ /* 0x000362000c1e1900 */
[----:B------:R-:W-:Y:S05]  /*05d0*/  BRA `(.L_x_50) ;  /* 0x0000004000007947 */ /* 0x000fea0003800000 */
.L_x_49:
[----:B------:R-:W-:Y:S05]  /*05e0*/  @!P5 BRA `(.L_x_50) ;  /* 0x000000300000d947 */ /* 0x000fea0003800000 */
[----:B------:R1:W2:Y:S04]  /*05f0*/  LDG.E R6, [R4.64] ;  /* 0x0000000a04067981 */ /* 0x0002a8000c1e1900 */
[----:B-1----:R-:W2:Y:S02]  /*0600*/  LDG.E R4, [R4.64+0x4] ;  /* 0x0000040a04047981 */ /* 0x002ea4000c1e1900 */
[----:B--2---:R-:W-:Y:S02]  /*0610*/  IADD3 R13, -R6, R4, RZ ;  /* 0x00000004060d7210 */ /* 0x004fe40007ffe1ff */
.L_x_50:
[----:B------:R2:W3:Y:S04]  /*0620*/  @P3 LDG.E R6, [R2.64] ;  /* 0x0000000a02063981 */ /* 0x0004e8000c1e1900 */
[----:B-1----:R2:W3:Y:S01]  /*0630*/  @P3 LDG.E R5, [R2.64+0x4] ;  /* 0x0000040a02053981 */ /* 0x0024e2000c1e1900 */
[----:B------:R-:W-:Y:S01]  /*0640*/  ISETP.NE.U32.AND P0, PT, RZ, c[0x0][0x378], PT ;  /* 0x0000de00ff007a0c */ /* 0x000fe20003f05070 */
[----:B-----5:R-:W-:-:S03]  /*0650*/  IMAD.MOV.U32 R171, RZ, RZ, R13 ;  /* 0x000000ffffab7224 */ /* 0x020fc600078e000d */
[----:B------:R-:W-:Y:S01]  /*0660*/  ISETP.NE.AND.EX P0, PT, RZ, c[0x0][0x37c], PT, P0 ;  /* 0x0000df00ff007a0c */ /* 0x000fe20003f05300 */
[----:B------:R-:W-:-:S12]  /*0670*/  IMAD.IADD R4, R13, 0x1, -R187 ;  /* 0x000000010d047824 */ /* 0x000fd800078e0abb */
[----:B--2---:R-:W-:-:S05]  /*0680*/  @P0 IMAD.WIDE R2, R38, R14, c[0x0][0x378] ;  /* 0x0000de0026020625 */ /* 0x004fca00078e020e */
[----:B------:R1:W5:Y:S02]  /*0690*/  @P0 LDG.E R171, [R2.64] ;  /* 0x0000000a02ab0981 */ /* 0x000364000c1e1900 */
[----:B-1----:R-:W-:Y:S01]  /*06a0*/  MOV R2, RZ ;  /* 0x000000ff00027202 */ /* 0x002fe20000000f00 */
[----:B---3--:R-:W-:-:S04]  /*06b0*/  @P3 IMAD.IADD R0, R5, 0x1, -R6 ;  /* 0x0000000105003824 */ /* 0x008fc800078e0a06 */
[----:B------:R-:W-:-:S05]  /*06c0*/  IMAD.IADD R228, R4, 0x1, R0 ;  /* 0x0000000104e47824 */ /* 0x000fca00078e0200 */
[----:B------:R-:W-:-:S05]  /*06d0*/  IADD3 R3, R228, 0x6f, RZ ;  /* 0x0000006fe4037810 */ /* 0x000fca0007ffe0ff */
[----:B------:R-:W-:-:S05]  /*06e0*/  IMAD.HI R2, R3, -0x6db6db6d, R2 ;  /* 0x9249249303027827 */ /* 0x000fca00078e0202 */
[----:B------:R-:W-:-:S04]  /*06f0*/  SHF.R.U32.HI R3, RZ, 0x1f, R2 ;  /* 0x0000001fff037819 */ /* 0x000fc80000011602 */
[----:B------:R-:W-:Y:S01]  /*0700*/  LEA.HI.SX32 R7, R2, R3, 0x1a ;  /* 0x0000000302077211 */ /* 0x000fe200078fd2ff */
[----:B------:R-:W-:-:S04]  /*0710*/  IMAD.MOV R2, RZ, RZ, -R4 ;  /* 0x000000ffff027224 */ /* 0x000fc800078e0a04 */
[----:B------:R-:W-:Y:S01]  /*0720*/  IMAD R3, R7, 0x70, -R4 ;  /* 0x0000007007037824 */ /* 0x000fe200078e0a04 */
[----:B------:R-:W-:Y:S01]  /*0730*/  IMNMX R2, RZ, R2, !PT ;  /* 0x00000002ff027217 */ /* 0x000fe20007800200 */
[----:B------:R1:W-:Y:S03]  /*0740*/  STL [R1+0x30], R7 ;  /* 0x0000300701007387 */ /* 0x0003e60000100800 */
[----:B------:R-:W-:-:S04]  /*0750*/  IMNMX R3, R3, R0, PT ;  /* 0x0000000003037217 */ /* 0x000fc80003800200 */
[----:B------:R-:W-:Y:S02]  /*0760*/  ISETP.GT.AND P0, PT, R3, R2, PT ;  /* 0x000000020300720c */ /* 0x000fe40003f04270 */
[----:B------:R-:W-:-:S05]  /*0770*/  SHF.R.U32.HI R2, RZ, 0x4, R2 ;  /* 0x00000004ff027819 */ /* 0x000fca0000011602 */
[----:B------:R-:W-:-:S04]  /*0780*/  IMAD.WIDE.U32 R4, R2, 0x24924925, RZ ;  /* 0x2492492502047825 */ /* 0x000fc800078e00ff */
[----:B------:R-:W-:Y:S02]  /*0790*/  IMAD.MOV.U32 R164, RZ, RZ, R5 ;  /* 0x000000ffffa47224 */ /* 0x000fe400078e0005 */
[----:B------:R-:W-:Y:S02]  /*07a0*/  @P0 IADD3 R3, R3, 0x6f, RZ ;  /* 0x0000006f03030810 */ /* 0x000fe40007ffe0ff */
[----:B------:R-:W-:Y:S01]  /*07b0*/  @P0 MOV R2, RZ ;  /* 0x000000ff00020202 */ /* 0x000fe20000000f00 */
[----:B------:R-:W-:-:S04]  /*07c0*/  IMAD.MOV.U32 R6, RZ, RZ, R164 ;  /* 0x000000ffff067224 */ /* 0x000fc800078e00a4 */
[----:B------:R-:W-:-:S05]  /*07d0*/  @P0 IMAD.HI R2, R3, -0x6db6db6d, R2 ;  /* 0x9249249303020827 */ /* 0x000fca00078e0202 */
[----:B------:R-:W-:-:S04]  /*07e0*/  @P0 SHF.R.U32.HI R3, RZ, 0x1f, R2 ;  /* 0x0000001fff030819 */ /* 0x000fc80000011602 */
[----:B------:R-:W-:-:S04]  /*07f0*/  @P0 LEA.HI.SX32 R6, R2, R3, 0x1a ;  /* 0x0000000302060211 */ /* 0x000fc800078fd2ff */
[----:B------:R-:W-:-:S13]  /*0800*/  ISETP.GT.AND P0, PT, R6, R164, PT ;  /* 0x000000a40600720c */ /* 0x000fda0003f04270 */
[----:B------:R-:W-:Y:S05]  /*0810*/  @!P0 BRA `(.L_x_51) ;  /* 0x000077c000008947 */ /* 0x000fea0003800000 */
[----:B-1----:R-:W-:-:S04]  /*0820*/  ISETP.NE.U32.AND P0, PT, RZ, c[0x0][0x340], PT ;  /* 0x0000d000ff007a0c */ /* 0x002fc80003f05070 */
[----:B------:R-:W-:-:S13]  /*0830*/  ISETP.NE.AND.EX P4, PT, RZ, c[0x0][0x344], PT, P0 ;  /* 0x0000d100ff007a0c */ /* 0x000fda0003f85300 */
[----:B------:R-:W-:-:S05]  /*0840*/  @P4 IMAD.WIDE R2, R38, R14, c[0x0][0x340] ;  /* 0x0000d00026024625 */ /* 0x000fca00078e020e */
[----:B------:R1:W2:Y:S01]  /*0850*/  @P4 LDG.E R34, [R2.64] ;  /* 0x0000000a02224981 */ /* 0x0002a2000c1e1900 */
[----:B------:R-:W-:Y:S01]  /*0860*/  SHF.R.S32.HI R36, RZ, 0x1f, R231 ;  /* 0x0000001fff247819 */ /* 0x000fe200000114e7 */
[C---:B------:R-:W-:Y:S01]  /*0870*/  IMAD R7, R217.reuse, c[0x0][0x240], RZ ;  /* 0x00009000d9077a24 */ /* 0x040fe200078e02ff */
[----:B------:R-:W-:Y:S01]  /*0880*/  SHF.R.S32.HI R30, RZ, 0x1f, R38 ;  /* 0x0000001fff1e7819 */ /* 0x000fe20000011426 */
[----:B------:R-:W-:Y:S01]  /*0890*/  IMAD.MOV.U32 R172, RZ, RZ, 0x70 ;  /* 0x00000070ffac7424 */ /* 0x000fe200078e00ff */
[----:B------:R-:W-:Y:S01]  /*08a0*/  IADD3 R39, R6, -0x1, RZ ;  /* 0xffffffff06277810 */ /* 0x000fe20007ffe0ff */
[----:B------:R-:W-:Y:S01]  /*08b0*/  IMAD.MOV.U32 R166, RZ, RZ, c[0x0][0x238] ;  /* 0x00008e00ffa67624 */ /* 0x000fe200078e00ff */
[----:B------:R-:W-:Y:S01]  /*08c0*/  SEL R25, R30, RZ, !P3 ;  /* 0x000000ff1e197207 */ /* 0x000fe20005800000 */
[----:B------:R-:W-:Y:S01]  /*08d0*/  IMAD.WIDE.U32 R178, R172, c[0x0][0x238], RZ ;  /* 0x00008e00acb27a25 */ /* 0x000fe200078e00ff */
[----:B------:R-:W-:Y:S01]  /*08e0*/  SEL R102, R38, RZ, !P3 ;  /* 0x000000ff26667207 */ /* 0x000fe20005800000 */
[----:B------:R-:W-:Y:S01]  /*08f0*/  ULDC.U8 UR6, c[0x0][0x298] ;  /* 0x0000a60000067ab9 */ /* 0x000fe20000000000 */
[----:B------:R-:W-:Y:S01]  /*0900*/  SHF.R.S32.HI R6, RZ, 0x1f, R39 ;  /* 0x0000001fff067819 */ /* 0x000fe20000011427 */
[----:B------:R-:W-:Y:S01]  /*0910*/  IMAD.MOV.U32 R37, RZ, RZ, c[0x0][0x23c] ;  /* 0x00008f00ff257624 */ /* 0x000fe200078e00ff */
[-C--:B------:R-:W-:Y:S01]  /*0920*/  LEA.HI R21, R36, R231.reuse, RZ, 0x2 ;  /* 0x000000e724157211 */ /* 0x080fe200078f10ff */
[----:B------:R-:W-:Y:S01]  /*0930*/  IMAD.IADD R28, R190, 0x1, R13 ;  /* 0x00000001be1c7824 */ /* 0x000fe200078e020d */
[----:B------:R-:W-:Y:S01]  /*0940*/  MOV R216, c[0x0][0x27c] ;  /* 0x00009f0000d87a02 */ /* 0x000fe20000000f00 */
[----:B------:R-:W-:Y:S01]  /*0950*/  IMAD R17, R217, c[0x0][0x210], RZ ;  /* 0x00008400d9117a24 */ /* 0x000fe200078e02ff */
[----:B------:R-:W-:Y:S01]  /*0960*/  LOP3.LUT R32, R21, 0xfffffffc, RZ, 0xc0, !PT ;  /* 0xfffffffc15207812 */ /* 0x000fe200078ec0ff */
[----:B------:R-:W-:Y:S01]  /*0970*/  IMAD.MOV.U32 R186, RZ, RZ, 0x5 ;  /* 0x00000005ffba7424 */ /* 0x000fe200078e00ff */
[----:B------:R-:W-:Y:S01]  /*0980*/  SHF.R.S32.HI R31, RZ, 0x1f, R28 ;  /* 0x0000001fff1f7819 */ /* 0x000fe2000001141c */
[----:B------:R-:W-:Y:S01]  /*0990*/  IMAD R17, R40, c[0x0][0x214], R17 ;  /* 0x0000850028117a24 */ /* 0x000fe200078e0211 */
[----:B------:R-:W-:Y:S01]  /*09a0*/  SHF.R.S32.HI R101, RZ, 0x2, R21 ;  /* 0x00000002ff657819 */ /* 0x000fe20000011415 */
[----:B------:R-:W-:Y:S01]  /*09b0*/  IMAD.IADD R32, R231, 0x1, -R32 ;  /* 0x00000001e7207824 */ /* 0x000fe200078e0a20 */
[----:B------:R-:W-:Y:S01]  /*09c0*/  MOV R184, 0x6 ;  /* 0x0000000600b87802 */ /* 0x000fe20000000f00 */
[----:B------:R-:W-:Y:S01]  /*09d0*/  IMAD.MOV.U32 R180, RZ, RZ, c[0x0][0x1e0] ;  /* 0x00007800ffb47624 */ /* 0x000fe200078e00ff */
[----:B-1----:R-:W-:Y:S01]  /*09e0*/  LEA.HI R3, R36, R231, RZ, 0x3 ;  /* 0x000000e724037211 */ /* 0x002fe200078f18ff */
[C---:B------:R-:W-:Y:S01]  /*09f0*/  IMAD.SHL.U32 R26, R32.reuse, 0x8, RZ ;  /* 0x00000008201a7824 */ /* 0x040fe200078e00ff */
[----:B------:R-:W-:Y:S01]  /*0a00*/  SHF.R.S32.HI R35, RZ, 0x1f, R101 ;  /* 0x0000001fff237819 */ /* 0x000fe20000011465 */
[----:B------:R-:W-:Y:S01]  /*0a10*/  IMAD.SHL.U32 R32, R32, 0x4, RZ ;  /* 0x0000000420207824 */ /* 0x000fe200078e00ff */
[----:B------:R-:W-:Y:S01]  /*0a20*/  LOP3.LUT R2, R3, 0x1ffffff8, RZ, 0xc0, !PT ;  /* 0x1ffffff803027812 */ /* 0x000fe200078ec0ff */
[----:B------:R-:W-:Y:S01]  /*0a30*/  IMAD.SHL.U32 R170, R166, 0x20, RZ ;  /* 0x00000020a6aa7824 */ /* 0x000fe200078e00ff */
[----:B------:R-:W-:Y:S01]  /*0a40*/  SHF.R.S32.HI R5, RZ, 0x3, R3 ;  /* 0x00000003ff057819 */ /* 0x000fe20000011403 */
[----:B------:R-:W-:Y:S01]  /*0a50*/  IMAD R16, R35, c[0x0][0x280], RZ ;  /* 0x0000a00023107a24 */ /* 0x000fe200078e02ff */
[----:B------:R-:W-:Y:S01]  /*0a60*/  SHF.R.S32.HI R3, RZ, 0x1f, R12 ;  /* 0x0000001fff037819 */ /* 0x000fe2000001140c */
[----:B------:R-:W-:Y:S01]  /*0a70*/  IMAD.IADD R2, R231, 0x1, -R2 ;  /* 0x00000001e7027824 */ /* 0x000fe200078e0a02 */
[C---:B------:R-:W-:Y:S01]  /*0a80*/  IADD3 R160, P0, R5.reuse, R12, RZ ;  /* 0x0000000c05a07210 */ /* 0x040fe20007f1e0ff */
[----:B------:R-:W-:Y:S01]  /*0a90*/  IMAD.IADD R140, R0, 0x1, -R5 ;  /* 0x00000001008c7824 */ /* 0x000fe200078e0a05 */
[----:B------:R-:W-:Y:S01]  /*0aa0*/  SHF.R.S32.HI R27, RZ, 0x1f, R26 ;  /* 0x0000001fff1b7819 */ /* 0x000fe2000001141a */
[----:B------:R-:W-:Y:S01]  /*0ab0*/  IMAD.SHL.U32 R10, R2, 0x8, RZ ;  /* 0x00000008020a7824 */ /* 0x000fe200078e00ff */
[C---:B------:R-:W-:Y:S01]  /*0ac0*/  LEA.HI.X.SX32 R165, R5.reuse, R3, 0x1, P0 ;  /* 0x0000000305a57211 */ /* 0x040fe200000f0eff */
[----:B------:R-:W-:Y:S01]  /*0ad0*/  IMAD.SHL.U32 R5, R5, 0x40, RZ ;  /* 0x0000004005057824 */ /* 0x000fe200078e00ff */
[----:B------:R-:W-:Y:S01]  /*0ae0*/  IADD3 R117, R26, 0x20, RZ ;  /* 0x000000201a757810 */ /* 0x000fe20007ffe0ff */
[----:B------:R-:W-:Y:S01]  /*0af0*/  IMAD R14, R39, -0x70, R140 ;  /* 0xffffff90270e7824 */ /* 0x000fe200078e028c */
[----:B------:R-:W-:Y:S01]  /*0b00*/  SHF.R.S32.HI R11, RZ, 0x1f, R10 ;  /* 0x0000001fff0b7819 */ /* 0x000fe2000001140a */
[----:B------:R-:W-:Y:S01]  /*0b10*/  IMAD R2, R165, c[0x0][0x238], RZ ;  /* 0x00008e00a5027a24 */ /* 0x000fe200078e02ff */
[----:B------:R-:W-:Y:S01]  /*0b20*/  ISETP.GE.AND P6, PT, R10, c[0x0][0x1d4], PT ;  /* 0x000075000a007a0c */ /* 0x000fe20003fc6270 */
[----:B------:R-:W-:Y:S01]  /*0b30*/  IMAD R16, R101, c[0x0][0x284], R16 ;  /* 0x0000a10065107a24 */ /* 0x000fe200078e0210 */
[----:B------:R-:W-:Y:S01]  /*0b40*/  ISETP.GE.AND P1, PT, R14, 0x1, PT ;  /* 0x000000010e00780c */ /* 0x000fe20003f26270 */
[----:B------:R-:W-:Y:S01]  /*0b50*/  IMAD R4, R160, c[0x0][0x23c], R2 ;  /* 0x00008f00a0047a24 */ /* 0x000fe200078e0202 */
[----:B------:R-:W-:Y:S01]  /*0b60*/  ISETP.GE.AND P0, PT, R14, 0x11, PT ;  /* 0x000000110e00780c */ /* 0x000fe20003f06270 */
[----:B------:R-:W-:Y:S01]  /*0b70*/  IMAD.WIDE.U32 R2, R160, c[0x0][0x238], R10 ;  /* 0x00008e00a0027a25 */ /* 0x000fe200078e000a */
[----:B------:R-:W-:Y:S01]  /*0b80*/  ISETP.GE.AND P3, PT, R14, 0x21, PT ;  /* 0x000000210e00780c */ /* 0x000fe20003f66270 */
[----:B------:R-:W-:Y:S01]  /*0b90*/  ULDC UR8, c[0x0][0x1e4] ;  /* 0x0000790000087ab9 */ /* 0x000fe20000000800 */
[----:B------:R-:W-:Y:S01]  /*0ba0*/  SHF.R.S32.HI R33, RZ, 0x1f, R32 ;  /* 0x0000001fff217819 */ /* 0x000fe20000011420 */
[----:B------:R-:W-:Y:S01]  /*0bb0*/  IMAD.IADD R3, R3, 0x1, R4 ;  /* 0x0000000103037824 */ /* 0x000fe200078e0204 */
[C---:B------:R-:W-:Y:S01]  /*0bc0*/  IADD3 R169, R101.reuse, 0x20, RZ ;  /* 0x0000002065a97810 */ /* 0x040fe20007ffe0ff */
[C---:B------:R-:W-:Y:S01]  /*0bd0*/  IMAD R4, R40.reuse, c[0x0][0x244], R7 ;  /* 0x0000910028047a24 */ /* 0x040fe200078e0207 */
[C---:B------:R-:W-:Y:S01]  /*0be0*/  IADD3 R168, R101.reuse, 0x40, RZ ;  /* 0x0000004065a87810 */ /* 0x040fe20007ffe0ff */
[----:B------:R-:W-:Y:S01]  /*0bf0*/  IMAD.WIDE.U32 R2, R40, c[0x0][0x240], R2 ;  /* 0x0000900028027a25 */ /* 0x000fe200078e0002 */
[----:B------:R-:W-:Y:S01]  /*0c00*/  IADD3 R167, R101, 0x60, RZ ;  /* 0x0000006065a77810 */ /* 0x000fe20007ffe0ff */
[----:B------:R-:W-:Y:S01]  /*0c10*/  UMOV UR7, 0x60 ;  /* 0x0000006000077882 */ /* 0x000fe20000000000 */
[----:B------:R-:W-:Y:S01]  /*0c20*/  SHF.L.U32 R214, R180, 0x5, RZ ;  /* 0x00000005b4d67819 */ /* 0x000fe200000006ff */
[----:B------:R-:W-:Y:S01]  /*0c30*/  IMAD R7, R172, c[0x0][0x23c], RZ ;  /* 0x00008f00ac077a24 */ /* 0x000fe200078e02ff */
[C---:B------:R-:W-:Y:S01]  /*0c40*/  SHF.L.U64.HI R203, R180.reuse, R184, c[0x0][0x1e4] ;  /* 0x00007900b4cb7619 */ /* 0x040fe200000102b8 */
[----:B------:R-:W-:Y:S01]  /*0c50*/  IMAD.IADD R3, R3, 0x1, R4 ;  /* 0x0000000103037824 */ /* 0x000fe200078e0204 */
[----:B------:R-:W-:Y:S01]  /*0c60*/  SHF.L.U64.HI R198, R180, R186, c[0x0][0x1e4] ;  /* 0x00007900b4c67619 */ /* 0x000fe200000102ba */
[----:B------:R-:W-:Y:S01]  /*0c70*/  IMAD R4, R25, c[0x0][0x248], RZ ;  /* 0x0000920019047a24 */ /* 0x000fe200078e02ff */
[----:B------:R-:W-:Y:S01]  /*0c80*/  IADD3 R208, R179, R7, RZ ;  /* 0x00000007b3d07210 */ /* 0x000fe20007ffe0ff */
[----:B------:R-:W-:Y:S01]  /*0c90*/  IMAD.WIDE.U32 R138, R102, c[0x0][0x248], R2 ;  /* 0x00009200668a7a25 */ /* 0x000fe200078e0002 */
[----:B------:R-:W-:Y:S01]  /*0ca0*/  LOP3.LUT R2, R5, 0x1c0, RZ, 0xc0, !PT ;  /* 0x000001c005027812 */ /* 0x000fe200078ec0ff */
[----:B------:R-:W-:Y:S01]  /*0cb0*/  ULDC UR5, c[0x0][0x284] ;  /* 0x0000a10000057ab9 */ /* 0x000fe20000000800 */
[----:B------:R-:W-:Y:S01]  /*0cc0*/  LEA.HI R5, R36, R231, RZ, 0x6 ;  /* 0x000000e724057211 */ /* 0x000fe200078f30ff */
[----:B------:R-:W-:Y:S01]  /*0cd0*/  IMAD R7, R102, c[0x0][0x24c], R4 ;  /* 0x0000930066077a24 */ /* 0x000fe200078e0204 */
[----:B------:R-:W-:Y:S01]  /*0ce0*/  ULDC UR4, c[0x0][0x294] ;  /* 0x0000a50000047ab9 */ /* 0x000fe20000000800 */
[----:B------:R-:W-:Y:S01]  /*0cf0*/  IMAD R4, R208, R39, RZ ;  /* 0x00000027d0047224 */ /* 0x000fe200078e02ff */
[----:B------:R-:W-:Y:S01]  /*0d00*/  UIMAD UR8, UR8, 0x60, URZ ;  /* 0x00000060080878a4 */ /* 0x000fe2000f8e023f */
[----:B------:R-:W-:Y:S01]  /*0d10*/  IMAD.IADD R135, R139, 0x1, R7 ;  /* 0x000000018b877824 */ /* 0x000fe200078e0207 */
[----:B------:R-:W-:Y:S01]  /*0d20*/  UIMAD UR5, UR7, UR5, URZ ;  /* 0x00000005070572a4 */ /* 0x000fe2000f8e023f */
[-C--:B------:R-:W-:Y:S01]  /*0d30*/  IMAD R3, R6, R178.reuse, R4 ;  /* 0x000000b206037224 */ /* 0x080fe200078e0204 */
[----:B------:R-:W-:Y:S01]  /*0d40*/  LOP3.LUT R4, R2, 0x38, R10, 0xf8, !PT ;  /* 0x0000003802047812 */ /* 0x000fe200078ef80a */
[----:B------:R-:W-:Y:S01]  /*0d50*/  IMAD.MOV.U32 R134, RZ, RZ, R138 ;  /* 0x000000ffff867224 */ /* 0x000fe200078e008a */
[----:B------:R-:W-:Y:S01]  /*0d60*/  SHF.R.U32.HI R2, RZ, 0x3, R2 ;  /* 0x00000003ff027819 */ /* 0x000fe20000011602 */
[----:B------:R-:W-:Y:S01]  /*0d70*/  IMAD.SHL.U32 R5, R5, 0x8, RZ ;  /* 0x0000000805057824 */ /* 0x000fe200078e00ff */
[----:B------:R-:W-:Y:S01]  /*0d80*/  UIMAD UR4, UR7, UR4, URZ ;  /* 0x00000004070472a4 */ /* 0x000fe2000f8e023f */
[----:B------:R-:W-:Y:S01]  /*0d90*/  IMAD.WIDE.U32 R22, R39, R178, R134 ;  /* 0x000000b227167225 */ /* 0x000fe200078e0086 */
[----:B------:R-:W-:-:S02]  /*0da0*/  LOP3.LUT R2, R4, R2, RZ, 0x3c, !PT ;  /* 0x0000000204027212 */ /* 0x000fc400078e3cff */
[----:B------:R-:W-:Y:S01]  /*0db0*/  P2R R133, PR, RZ, 0x40 ;  /* 0x00000040ff857803 */ /* 0x000fe20000000000 */
[----:B------:R-:W-:Y:S01]  /*0dc0*/  IMAD.WIDE.U32 R6, R166, 0x20, RZ ;  /* 0x00000020a6067825 */ /* 0x000fe200078e00ff */
[----:B------:R-:W-:Y:S02]  /*0dd0*/  LOP3.LUT R2, R2, 0xfffffe00, R5, 0xf8, !PT ;  /* 0xfffffe0002027812 */ /* 0x000fe400078ef805 */
[----:B------:R-:W-:Y:S01]  /*0de0*/  IADD3 R3, R23, R3, RZ ;  /* 0x0000000317037210 */ /* 0x000fe20007ffe0ff */
[----:B------:R-:W-:Y:S01]  /*0df0*/  IMAD.WIDE.U32 R188, R101, c[0x0][0x1e0], RZ ;  /* 0x0000780065bc7a25 */ /* 0x000fe200078e00ff */
[----:B------:R-:W-:-:S03]  /*0e00*/  @P1 LEA R4, P2, R22, c[0x0][0x220], 0x1 ;  /* 0x0000880016041a11 */ /* 0x000fc600078408ff */
[----:B------:R-:W-:Y:S01]  /*0e10*/  IMAD.SHL.U32 R94, R2, 0x2, RZ ;  /* 0x00000002025e7824 */ /* 0x000fe200078e00ff */
[----:B------:R-:W-:Y:S01]  /*0e20*/  @P1 LEA.HI.X R5, R22, c[0x0][0x224], R3, 0x1, P2 ;  /* 0x0000890016051a11 */ /* 0x000fe200010f0c03 */
[----:B------:R-:W-:Y:S01]  /*0e30*/  IMAD.SHL.U32 R215, R180, 0x40, RZ ;  /* 0x00000040b4d77824 */ /* 0x000fe200078e00ff */
[----:B------:R-:W-:Y:S01]  /*0e40*/  @P0 LEA R2, P2, R166, R22, 0x4 ;  /* 0x00000016a6020211 */ /* 0x000fe200078420ff */
[----:B------:R-:W-:Y:S02]  /*0e50*/  IMAD R200, R172, c[0x0][0x294], RZ ;  /* 0x0000a500acc87a24 */ /* 0x000fe400078e02ff */
[----:B------:R-:W-:Y:S01]  /*0e60*/  @!PT LDS RZ, [RZ] ;  /* 0x00000000fffff984 */ /* 0x000fe20000000800 */
[----:B------:R-:W-:Y:S01]  /*0e70*/  @!PT LDS RZ, [RZ] ;  /* 0x00000000fffff984 */ /* 0x000fe20000000800 */
[----:B------:R-:W-:Y:S01]  /*0e80*/  @!PT LDS RZ, [RZ] ;  /* 0x00000000fffff984 */ /* 0x000fe20000000800 */
[----:B------:R1:W-:Y:S01]  /*0e90*/  @P1 LDGSTS.E.BYPASS.LTC128B.128 [R94+0x3900], [R4.64], !P6 ;  /* 0x03900000045e1fae */ /* 0x0003e2000f101d4a */
[----:B------:R-:W-:Y:S01]  /*0ea0*/  ISETP.GE.AND P1, PT, R14, 0x31, PT ;  /* 0x000000310e00780c */ /* 0x000fe20003f26270 */
[C---:B------:R-:W-:Y:S02]  /*0eb0*/  IMAD R201, R172.reuse, c[0x0][0x284], RZ ;  /* 0x0000a100acc97a24 */ /* 0x040fe400078e02ff */
[----:B------:R-:W-:-:S02]  /*0ec0*/  IMAD R202, R172, c[0x0][0x1e4], RZ ;  /* 0x00007900acca7a24 */ /* 0x000fc400078e02ff */
[----:B------:R-:W-:-:S04]  /*0ed0*/  IMAD.WIDE.U32 R176, R172, c[0x0][0x290], RZ ;  /* 0x0000a400acb07a25 */ /* 0x000fc800078e00ff */
[----:B------:R-:W-:-:S04]  /*0ee0*/  IMAD.WIDE.U32 R174, R172, c[0x0][0x280], RZ ;  /* 0x0000a000acae7a25 */ /* 0x000fc800078e00ff */
[----:B------:R-:W-:Y:S02]  /*0ef0*/  @P1 IMAD R12, R37, 0x30, RZ ;  /* 0x00000030250c1824 */ /* 0x000fe400078e02ff */
[----:B------:R-:W-:-:S04]  /*0f00*/  IMAD.WIDE.U32 R180, R180, 0x60, RZ ;  /* 0x00000060b4b47825 */ /* 0x000fc800078e00ff */
[----:B------:R-:W-:Y:S01]  /*0f10*/  IMAD.WIDE.U32 R194, R168, c[0x0][0x1e0], RZ ;  /* 0x00007800a8c27a25 */ /* 0x000fe200078e00ff */
[----:B------:R-:W-:-:S03]  /*0f20*/  IADD3 R199, R181, UR8, RZ ;  /* 0x00000008b5c77c10 */ /* 0x000fc6000fffe0ff */
[----:B------:R-:W-:Y:S01]  /*0f30*/  IMAD.WIDE.U32 R172, R172, c[0x0][0x1e0], RZ ;  /* 0x00007800acac7a25 */ /* 0x000fe200078e00ff */
[----:B-1----:R-:W-:-:S03]  /*0f40*/  @P0 LEA.HI.X R5, R166, R3, R37, 0x4, P2 ;  /* 0x00000003a6050211 */ /* 0x002fc600010f2425 */
[----:B------:R-:W-:Y:S01]  /*0f50*/  IMAD.WIDE.U32 R196, R169, c[0x0][0x1e0], RZ ;  /* 0x00007800a9c47a25 */ /* 0x000fe200078e00ff */
[----:B------:R-:W-:-:S03]  /*0f60*/  @P0 LEA R4, P2, R2, c[0x0][0x220], 0x1 ;  /* 0x0000880002040a11 */ /* 0x000fc600078408ff */
[----:B------:R-:W-:Y:S01]  /*0f70*/  IMAD.WIDE.U32 R192, R167, c[0x0][0x1e0], RZ ;  /* 0x00007800a7c07a25 */ /* 0x000fe200078e00ff */
[----:B------:R-:W-:Y:S02]  /*0f80*/  @P0 LEA.HI.X R5, R2, c[0x0][0x224], R5, 0x1, P2 ;  /* 0x0000890002050a11 */ /* 0x000fe400010f0c05 */
[----:B------:R-:W-:Y:S01]  /*0f90*/  @P3 IADD3 R6, P2, R22, R6, RZ ;  /* 0x0000000616063210 */ /* 0x000fe20007f5e0ff */
[----:B------:R-:W-:Y:S02]  /*0fa0*/  IMAD.SHL.U32 R2, R37, 0x20, RZ ;  /* 0x0000002025027824 */ /* 0x000fe400078e00ff */
[----:B------:R1:W-:Y:S01]  /*0fb0*/  @P0 LDGSTS.E.BYPASS.LTC128B.128 [R94+0x4100], [R4.64], !P6 ;  /* 0x04100000045e0fae */ /* 0x0003e2000f101d4a */
[----:B------:R-:W-:Y:S01]  /*0fc0*/  @P3 LEA R8, P0, R6, c[0x0][0x220], 0x1 ;  /* 0x0000880006083a11 */ /* 0x000fe200078008ff */
[----:B------:R-:W-:Y:S01]  /*0fd0*/  IMAD.IADD R200, R177, 0x1, R200 ;  /* 0x00000001b1c87824 */ /* 0x000fe200078e02c8 */
[----:B------:R-:W-:Y:S01]  /*0fe0*/  @P3 IADD3.X R7, R3, R7, R2, P2, !PT ;  /* 0x0000000703073210 */ /* 0x000fe200017fe402 */
[----:B------:R-:W-:Y:S01]  /*0ff0*/  IMAD.IADD R201, R175, 0x1, R201 ;  /* 0x00000001afc97824 */ /* 0x000fe200078e02c9 */
[----:B------:R-:W-:Y:S01]  /*1000*/  @P1 MOV R2, R22 ;  /* 0x0000001600021202 */ /* 0x000fe20000000f00 */
[----:B------:R-:W-:Y:S01]  /*1010*/  IMAD.IADD R202, R173, 0x1, R202 ;  /* 0x00000001adca7824 */ /* 0x000fe200078e02ca */
[----:B------:R-:W-:-:S02]  /*1020*/  ISETP.GE.AND P2, PT, R14, 0x41, PT ;  /* 0x000000410e00780c */ /* 0x000fc40003f46270 */
[----:B------:R-:W-:-:S05]  /*1030*/  @P3 LEA.HI.X R9, R6, c[0x0][0x224], R7, 0x1, P0 ;  /* 0x0000890006093a11 */ /* 0x000fca00000f0c07 */
[----:B------:R3:W-:Y:S01]  /*1040*/  @P3 LDGSTS.E.BYPASS.LTC128B.128 [R94+0x4900], [R8.64], !P6 ;  /* 0x04900000085e3fae */ /* 0x0007e2000f101d4a */
[----:B-1----:R-:W-:-:S04]  /*1050*/  @P1 IMAD.WIDE.U32 R4, R166, 0x30, R2 ;  /* 0x00000030a6041825 */ /* 0x002fc800078e0002 */
[----:B------:R-:W-:Y:S01]  /*1060*/  @P1 IMAD.IADD R2, R5, 0x1, R12 ;  /* 0x0000000105021824 */ /* 0x000fe200078e020c */
[----:B------:R-:W-:Y:S01]  /*1070*/  @P1 LEA R6, P0, R4, c[0x0][0x220], 0x1 ;  /* 0x0000880004061a11 */ /* 0x000fe200078008ff */
[----:B------:R-:W-:-:S03]  /*1080*/  IMAD R12, R217, c[0x0][0x1e8], RZ ;  /* 0x00007a00d90c7a24 */ /* 0x000fc600078e02ff */
[----:B------:R-:W-:Y:S01]  /*1090*/  @P1 LEA.HI.X R7, R4, c[0x0][0x224], R2, 0x1, P0 ;  /* 0x0000890004071a11 */ /* 0x000fe200000f0c02 */
[----:B------:R-:W-:Y:S01]  /*10a0*/  IMAD R12, R40, c[0x0][0x1ec], R12 ;  /* 0x00007b00280c7a24 */ /* 0x000fe200078e020c */
[----:B------:R-:W-:-:S03]  /*10b0*/  @P2 LEA R2, P0, R166, R22, 0x6 ;  /* 0x00000016a6022211 */ /* 0x000fc600078030ff */
[----:B------:R1:W-:Y:S01]  /*10c0*/  @P1 LDGSTS.E.BYPASS.LTC128B.128 [R94+0x5100], [R6.64], !P6 ;  /* 0x05100000065e1fae */ /* 0x0003e2000f101d4a */
[----:B------:R-:W-:Y:S01]  /*10d0*/  @P2 LEA.HI.X R4, R166, R3, R37, 0x6, P0 ;  /* 0x00000003a6042211 */ /* 0x000fe200000f3425 */
[----:B---3--:R-:W-:Y:S01]  /*10e0*/  IMAD R9, R217, c[0x0][0x260], RZ ;  /* 0x00009800d9097a24 */ /* 0x008fe200078e02ff */
[----:B------:R-:W-:Y:S02]  /*10f0*/  @P2 LEA R18, P0, R2, c[0x0][0x220], 0x1 ;  /* 0x0000880002122a11 */ /* 0x000fe400078008ff */
[----:B------:R-:W-:Y:S01]  /*1100*/  ISETP.GE.AND P1, PT, R216, 0x1, PT ;  /* 0x00000001d800780c */ /* 0x000fe20003f26270 */
[----:B------:R-:W-:Y:S01]  /*1110*/  IMAD R9, R40, c[0x0][0x264], R9 ;  /* 0x0000990028097a24 */ /* 0x000fe200078e0209 */
[----:B------:R-:W-:Y:S01]  /*1120*/  @P2 LEA.HI.X R19, R2, c[0x0][0x224], R4, 0x1, P0 ;  /* 0x0000890002132a11 */ /* 0x000fe200000f0c04 */
[----:B------:R-:W-:Y:S01]  /*1130*/  IMAD.WIDE.U32 R4, R28, c[0x0][0x1e0], RZ ;  /* 0x000078001c047a25 */ /* 0x000fe200078e00ff */
[C---:B------:R-:W-:Y:S02]  /*1140*/  ISETP.GE.AND P0, PT, R26.reuse, c[0x0][0x27c], PT ;  /* 0x00009f001a007a0c */ /* 0x040fe40003f06270 */
[----:B------:R-:W-:Y:S01]  /*1150*/  ISETP.GE.AND P1, PT, R26, c[0x0][0x1d4], PT ;  /* 0x000075001a007a0c */ /* 0x000fe20003f26270 */
[----:B------:R-:W-:Y:S01]  /*1160*/  IMAD.SHL.U32 R2, R216, 0x2, RZ ;  /* 0x00000002d8027824 */ /* 0x000fe200078e00ff */
[----:B------:R-:W-:Y:S01]  /*1170*/  SEL R8, RZ, c[0x0][0x27c], !P0 ;  /* 0x00009f00ff087a07 */ /* 0x000fe20004000000 */
[----:B------:R3:W-:Y:S01]  /*1180*/  @P2 LDGSTS.E.BYPASS.LTC128B.128 [R94+0x5900], [R18.64], !P6 ;  /* 0x05900000125e2fae */ /* 0x0007e2000f101d4a */
[----:B------:R-:W-:-:S02]  /*1190*/  SEL R24, RZ, 0x1, P1 ;  /* 0x00000001ff187807 */ /* 0x000fc40000800000 */
[----:B------:R-:W-:Y:S01]  /*11a0*/  ISETP.GE.AND P1, PT, R14, 0x51, PT ;  /* 0x000000510e00780c */ /* 0x000fe20003f26270 */
[----:B------:R-:W-:-:S04]  /*11b0*/  IMAD.IADD R8, R26, 0x1, R8 ;  /* 0x000000011a087824 */ /* 0x000fc800078e0208 */
[----:B------:R-:W-:Y:S02]  /*11c0*/  @P0 IADD3 R2, -R2, c[0x0][0x1d4], RZ ;  /* 0x0000750002020a10 */ /* 0x000fe40007ffe1ff */
[----:B------:R-:W-:Y:S01]  /*11d0*/  ISETP.GE.AND P0, PT, R117, c[0x0][0x1d4], PT ;  /* 0x0000750075007a0c */ /* 0x000fe20003f06270 */
[----:B-1----:R-:W-:-:S03]  /*11e0*/  IMAD R6, R31, c[0x0][0x1e0], RZ ;  /* 0x000078001f067a24 */ /* 0x002fc600078e02ff */
[----:B------:R-:W-:Y:S02]  /*11f0*/  SEL R23, RZ, 0xffffffff, P0 ;  /* 0xffffffffff177807 */ /* 0x000fe40000000000 */
[----:B------:R-:W-:Y:S01]  /*1200*/  ISETP.GT.AND P0, PT, R14, 0x60, PT ;  /* 0x000000600e00780c */ /* 0x000fe20003f04270 */
[----:B------:R-:W-:Y:S02]  /*1210*/  IMAD R6, R28, c[0x0][0x1e4], R6 ;  /* 0x000079001c067a24 */ /* 0x000fe400078e0206 */
[----:B------:R-:W-:-:S04]  /*1220*/  IMAD.WIDE.U32 R14, R101, c[0x0][0x280], R32 ;  /* 0x0000a000650e7a25 */ /* 0x000fc800078e0020 */
[----:B------:R-:W-:Y:S02]  /*1230*/  IMAD.IADD R5, R5, 0x1, R6 ;  /* 0x0000000105057824 */ /* 0x000fe400078e0206 */
[----:B------:R-:W-:Y:S02]  /*1240*/  IMAD.IADD R115, R15, 0x1, R16 ;  /* 0x000000010f737824 */ /* 0x000fe400078e0210 */
[----:B------:R-:W-:-:S04]  /*1250*/  IMAD.WIDE.U32 R6, R40, c[0x0][0x1e8], R4 ;  /* 0x00007a0028067a25 */ /* 0x000fc800078e0004 */
[----:B------:R-:W-:Y:S01]  /*1260*/  IMAD.WIDE.U32 R4, R40, c[0x0][0x260], R10 ;  /* 0x0000980028047a25 */ /* 0x000fe200078e000a */
[----:B------:R-:W-:-:S03]  /*1270*/  SHF.R.S32.HI R10, RZ, 0x1f, R2 ;  /* 0x0000001fff0a7819 */ /* 0x000fc60000011402 */
[----:B------:R-:W-:Y:S01]  /*1280*/  IMAD.IADD R93, R7, 0x1, R12 ;  /* 0x00000001075d7824 */ /* 0x000fe200078e020c */
[----:B------:R-:W-:Y:S01]  /*1290*/  LEA.HI R29, R10, R2, RZ, 0x4 ;  /* 0x000000020a1d7211 */ /* 0x000fe200078f20ff */
[----:B------:R-:W-:Y:S01]  /*12a0*/  IMAD.WIDE.U32 R12, R101, c[0x0][0x290], R32 ;  /* 0x0000a400650c7a25 */ /* 0x000fe200078e0020 */
[----:B------:R-:W-:Y:S02]  /*12b0*/  SHF.R.S32.HI R2, RZ, 0x1f, R8 ;  /* 0x0000001fff027819 */ /* 0x000fe40000011408 */
[----:B------:R-:W-:Y:S01]  /*12c0*/  IADD3 R5, R5, R9, RZ ;  /* 0x0000000905057210 */ /* 0x000fe20007ffe0ff */
[----:B------:R-:W-:Y:S01]  /*12d0*/  IMAD.MOV.U32 R92, RZ, RZ, R6 ;  /* 0x000000ffff5c7224 */ /* 0x000fe200078e0006 */
[----:B------:R-:W-:Y:S01]  /*12e0*/  LEA.HI R20, R2, R8, RZ, 0x3 ;  /* 0x0000000802147211 */ /* 0x000fe200078f18ff */
[----:B------:R-:W-:Y:S02]  /*12f0*/  IMAD R2, R35, c[0x0][0x290], RZ ;  /* 0x0000a40023027a24 */ /* 0x000fe400078e02ff */
[----:B------:R-:W-:Y:S01]  /*1300*/  IMAD.WIDE.U32 R8, R101, c[0x0][0x290], R26 ;  /* 0x0000a40065087a25 */ /* 0x000fe200078e001a */
[----:B------:R-:W-:-:S03]  /*1310*/  LOP3.LUT R120, R20, 0xfffffff8, RZ, 0xc0, !PT ;  /* 0xfffffff814787812 */ /* 0x000fc600078ec0ff */
[----:B------:R-:W-:Y:S01]  /*1320*/  IMAD R2, R101, c[0x0][0x294], R2 ;  /* 0x0000a50065027a24 */ /* 0x000fe200078e0202 */
[----:B------:R-:W-:Y:S01]  /*1330*/  SHF.R.S32.HI R126, RZ, 0x1f, R120 ;  /* 0x0000001fff7e7819 */ /* 0x000fe20000011478 */
[----:B------:R-:W-:Y:S02]  /*1340*/  IMAD.MOV.U32 R108, RZ, RZ, R8 ;  /* 0x000000ffff6c7224 */ /* 0x000fe400078e0008 */
[----:B------:R-:W-:Y:S01]  /*1350*/  IMAD R8, R25, c[0x0][0x268], RZ ;  /* 0x00009a0019087a24 */ /* 0x000fe200078e02ff */
[----:B------:R-:W-:Y:S01]  /*1360*/  IADD3 R25, R32, 0x10, RZ ;  /* 0x0000001020197810 */ /* 0x000fe20007ffe0ff */
[----:B------:R-:W-:Y:S02]  /*1370*/  IMAD.IADD R113, R13, 0x1, R2 ;  /* 0x000000010d717824 */ /* 0x000fe400078e0202 */
[----:B------:R-:W-:-:S04]  /*1380*/  IMAD.WIDE.U32 R6, R40, c[0x0][0x210], R26 ;  /* 0x0000840028067a25 */ /* 0x000fc800078e001a */
[----:B------:R-:W-:Y:S01]  /*1390*/  IMAD.IADD R109, R2, 0x1, R9 ;  /* 0x00000001026d7824 */ /* 0x000fe200078e0209 */
[----:B------:R-:W-:Y:S01]  /*13a0*/  SHF.R.S32.HI R2, RZ, 0x1f, R21 ;  /* 0x0000001fff027819 */ /* 0x000fe20000011415 */
[C---:B------:R-:W-:Y:S02]  /*13b0*/  IMAD R104, R102.reuse, c[0x0][0x26c], R8 ;  /* 0x00009b0066687a24 */ /* 0x040fe400078e0208 */
[----:B------:R-:W-:Y:S01]  /*13c0*/  IMAD.WIDE.U32 R102, R102, c[0x0][0x268], R4 ;  /* 0x00009a0066667a25 */ /* 0x000fe200078e0004 */
[----:B------:R-:W-:Y:S02]  /*13d0*/  @P1 MOV R5, R3 ;  /* 0x0000000300051202 */ /* 0x000fe40000000f00 */
[----:B------:R-:W-:Y:S01]  /*13e0*/  LEA.HI R2, R2, R101, RZ, 0x3 ;  /* 0x0000006502027211 */ /* 0x000fe200078f18ff */
[----:B------:R-:W-:Y:S02]  /*13f0*/  IMAD.IADD R15, R7, 0x1, R17 ;  /* 0x00000001070f7824 */ /* 0x000fe400078e0211 */
[----:B------:R-:W-:Y:S01]  /*1400*/  IMAD.SHL.U32 R7, R23, 0x2, RZ ;  /* 0x0000000217077824 */ /* 0x000fe200078e00ff */
[----:B------:R-:W-:Y:S01]  /*1410*/  LOP3.LUT R2, R2, 0xfffffff8, RZ, 0xc0, !PT ;  /* 0xfffffff802027812 */ /* 0x000fe200078ec0ff */
[----:B------:R-:W-:-:S02]  /*1420*/  @P1 IMAD.MOV.U32 R4, RZ, RZ, R22 ;  /* 0x000000ffff041224 */ /* 0x000fc400078e0016 */
[----:B------:R-:W-:Y:S01]  /*1430*/  IMAD.MOV.U32 R114, RZ, RZ, R14 ;  /* 0x000000ffff727224 */ /* 0x000fe200078e000e */
[----:B------:R-:W-:Y:S01]  /*1440*/  LOP3.LUT R24, R7, 0x2, R24, 0xe2, !PT ;  /* 0x0000000207187812 */ /* 0x000fe200078ee218 */
[----:B------:R-:W-:Y:S01]  /*1450*/  IMAD.MOV.U32 R14, RZ, RZ, R6 ;  /* 0x000000ffff0e7224 */ /* 0x000fe200078e0006 */
[----:B------:R-:W-:Y:S01]  /*1460*/  LEA.HI R7, R36, R231, RZ, 0x5 ;  /* 0x000000e724077211 */ /* 0x000fe200078f28ff */
[----:B------:R-:W-:Y:S01]  /*1470*/  @P1 IMAD R6, R37, 0x50, RZ ;  /* 0x0000005025061824 */ /* 0x000fe200078e02ff */
[----:B------:R-:W-:Y:S01]  /*1480*/  LOP3.LUT R98, R24, 0x1, RZ, 0xc0, !PT ;  /* 0x0000000118627812 */ /* 0x000fe200078ec0ff */
[----:B------:R-:W-:Y:S01]  /*1490*/  @P1 IMAD.WIDE.U32 R4, R166, 0x50, R4 ;  /* 0x00000050a6041825 */ /* 0x000fe200078e0004 */
[----:B------:R-:W-:-:S03]  /*14a0*/  LOP3.LUT R99, R24, 0x2, RZ, 0xc0, !PT ;  /* 0x0000000218637812 */ /* 0x000fc600078ec0ff */
[----:B------:R-:W-:Y:S01]  /*14b0*/  @P1 IMAD.IADD R5, R5, 0x1, R6 ;  /* 0x0000000105051824 */ /* 0x000fe200078e0206 */
[C---:B------:R-:W-:Y:S01]  /*14c0*/  @P1 LEA R8, P2, R4.reuse, c[0x0][0x220], 0x1 ;  /* 0x0000880004081a11 */ /* 0x040fe200078408ff */
[----:B------:R-:W-:Y:S02]  /*14d0*/  IMAD.IADD R2, R101, 0x1, -R2 ;  /* 0x0000000165027824 */ /* 0x000fe400078e0a02 */
[----:B------:R-:W-:Y:S01]  /*14e0*/  IMAD.SHL.U32 R6, R7, 0x10, RZ ;  /* 0x0000001007067824 */ /* 0x000fe200078e00ff */
[----:B------:R-:W-:Y:S01]  /*14f0*/  SHF.R.S32.HI R7, RZ, 0x1f, R169 ;  /* 0x0000001fff077819 */ /* 0x000fe200000114a9 */
[----:B------:R-:W-:Y:S01]  /*1500*/  IMAD.WIDE.U32 R10, R101, c[0x0][0x280], R26 ;  /* 0x0000a000650a7a25 */ /* 0x000fe200078e001a */
[----:B------:R-:W-:Y:S02]  /*1510*/  @P1 LEA.HI.X R9, R4, c[0x0][0x224], R5, 0x1, P2 ;  /* 0x0000890004091a11 */ /* 0x000fe400010f0c05 */
[C---:B------:R-:W-:Y:S01]  /*1520*/  LOP3.LUT P3, RZ, R2.reuse, 0x4, RZ, 0xc0, !PT ;  /* 0x0000000402ff7812 */ /* 0x040fe2000786c0ff */
[----:B------:R-:W-:Y:S01]  /*1530*/  IMAD.SHL.U32 R2, R2, 0x40, RZ ;  /* 0x0000004002027824 */ /* 0x000fe200078e00ff */
[----:B------:R-:W-:Y:S01]  /*1540*/  SHF.R.S32.HI R5, RZ, 0x4, R29 ;  /* 0x00000004ff057819 */ /* 0x000fe2000001141d */
[----:B------:R-:W-:Y:S01]  /*1550*/  IMAD.MOV.U32 R112, RZ, RZ, R12 ;  /* 0x000000ffff707224 */ /* 0x000fe200078e000c */
[----:B------:R-:W-:Y:S01]  /*1560*/  LEA.HI R7, R7, R169, RZ, 0x3 ;  /* 0x000000a907077211 */ /* 0x000fe200078f18ff */
[----:B------:R1:W-:Y:S01]  /*1570*/  @P1 LDGSTS.E.BYPASS.LTC128B.128 [R94+0x6100], [R8.64], !P6 ;  /* 0x06100000085e1fae */ /* 0x0003e2000f101d4a */
[----:B------:R-:W-:Y:S01]  /*1580*/  MOV R110, R10 ;  /* 0x0000000a006e7202 */ /* 0x000fe20000000f00 */
[----:B-----5:R-:W-:Y:S01]  /*1590*/  IMAD.WIDE.U32 R112, R171, c[0x0][0x290], R112 ;  /* 0x0000a400ab707a25 */ /* 0x020fe200078e0070 */
[----:B------:R-:W-:-:S02]  /*15a0*/  LEA.HI.SX32 R10, R20, R5, 0x1d ;  /* 0x00000005140a7211 */ /* 0x000fc400078feaff */
[----:B------:R-:W-:Y:S01]  /*15b0*/  SHF.L.U32 R4, R169, 0x6, RZ ;  /* 0x00000006a9047819 */ /* 0x000fe200000006ff */
[----:B------:R-:W-:Y:S01]  /*15c0*/  IMAD.WIDE.U32 R114, R171, c[0x0][0x280], R114 ;  /* 0x0000a000ab727a25 */ /* 0x000fe200078e0072 */
[----:B------:R-:W-:Y:S02]  /*15d0*/  IADD3 R111, R16, R11, RZ ;  /* 0x0000000b106f7210 */ /* 0x000fe40007ffe0ff */
[----:B------:R-:W-:Y:S01]  /*15e0*/  LOP3.LUT R2, R2, 0x1c0, RZ, 0xc0, !PT ;  /* 0x000001c002027812 */ /* 0x000fe200078ec0ff */
[----:B------:R-:W-:Y:S01]  /*15f0*/  IMAD.SHL.U32 R11, R7, 0x40, RZ ;  /* 0x00000040070b7824 */ /* 0x000fe200078e00ff */
[----:B------:R-:W-:Y:S01]  /*1600*/  LOP3.LUT R4, R4, 0x1c0, RZ, 0xc0, !PT ;  /* 0x000001c004047812 */ /* 0x000fe200078ec0ff */
[----:B------:R-:W-:Y:S01]  /*1610*/  IMAD.SHL.U32 R100, R10, 0x8, RZ ;  /* 0x000000080a647824 */ /* 0x000fe200078e00ff */
[----:B------:R-:W-:Y:S01]  /*1620*/  LOP3.LUT R6, R6, 0xfffffe00, RZ, 0xc0, !PT ;  /* 0xfffffe0006067812 */ /* 0x000fe200078ec0ff */
[----:B------:R-:W-:Y:S01]  /*1630*/  @P0 IMAD R16, R37, 0x60, RZ ;  /* 0x0000006025100824 */ /* 0x000fe200078e02ff */
[----:B------:R-:W-:Y:S01]  /*1640*/  SHF.R.U32.HI R5, RZ, 0x3, R2 ;  /* 0x00000003ff057819 */ /* 0x000fe20000011602 */
[----:B------:R-:W-:Y:S01]  /*1650*/  IMAD.WIDE.U32 R110, R171, c[0x0][0x280], R110 ;  /* 0x0000a000ab6e7a25 */ /* 0x000fe200078e006e */
[----:B------:R-:W-:-:S02]  /*1660*/  LOP3.LUT R12, R2, 0x18, R26, 0xf8, !PT ;  /* 0x00000018020c7812 */ /* 0x000fc400078ef81a */
[----:B------:R-:W-:Y:S01]  /*1670*/  LOP3.LUT R10, R11, 0xfffffe00, RZ, 0xc0, !PT ;  /* 0xfffffe000b0a7812 */ /* 0x000fe200078ec0ff */
[----:B------:R-:W-:Y:S01]  /*1680*/  IMAD.WIDE.U32 R108, R171, c[0x0][0x290], R108 ;  /* 0x0000a400ab6c7a25 */ /* 0x000fe200078e006c */
[----:B------:R-:W-:Y:S02]  /*1690*/  SHF.R.U32.HI R7, RZ, 0x3, R4 ;  /* 0x00000003ff077819 */ /* 0x000fe40000011604 */
[----:B------:R-:W-:Y:S01]  /*16a0*/  LOP3.LUT R11, R4, 0x38, R20, 0xf8, !PT ;  /* 0x00000038040b7812 */ /* 0x000fe200078ef814 */
[----:B------:R-:W-:Y:S01]  /*16b0*/  IMAD.IADD R104, R103, 0x1, R104 ;  /* 0x0000000167687824 */ /* 0x000fe200078e0268 */
[----:B------:R-:W-:Y:S02]  /*16c0*/  LOP3.LUT R97, R6, R12, R5, 0xf6, !PT ;  /* 0x0000000c06617212 */ /* 0x000fe400078ef605 */
[----:B------:R-:W-:Y:S02]  /*16d0*/  LOP3.LUT R4, R4, 0x38, R100, 0xf8, !PT ;  /* 0x0000003804047812 */ /* 0x000fe400078ef864 */
[----:B------:R-:W-:-:S02]  /*16e0*/  LOP3.LUT R12, R2, 0x38, R20, 0xf8, !PT ;  /* 0x00000038020c7812 */ /* 0x000fc400078ef814 */
[----:B-1----:R-:W-:Y:S02]  /*16f0*/  SHF.R.S32.HI R8, RZ, 0x1f, R168 ;  /* 0x0000001fff087819 */ /* 0x002fe400000114a8 */
[----:B------:R-:W-:Y:S02]  /*1700*/  LOP3.LUT R2, R2, 0x38, R100, 0xf8, !PT ;  /* 0x0000003802027812 */ /* 0x000fe400078ef864 */
[C-C-:B---3--:R-:W-:Y:S02]  /*1710*/  LOP3.LUT R19, R10.reuse, R11, R7.reuse, 0xf6, !PT ;  /* 0x0000000b0a137212 */ /* 0x148fe400078ef607 */
[----:B------:R-:W-:Y:S01]  /*1720*/  LOP3.LUT R18, R10, R4, R7, 0xf6, !PT ;  /* 0x000000040a127212 */ /* 0x000fe200078ef607 */
[----:B------:R-:W-:Y:S01]  /*1730*/  @P0 IMAD.MOV.U32 R4, RZ, RZ, R22 ;  /* 0x000000ffff040224 */ /* 0x000fe200078e0016 */
[----:B------:R-:W-:Y:S01]  /*1740*/  SHF.R.S32.HI R7, RZ, 0x1f, R167 ;  /* 0x0000001fff077819 */ /* 0x000fe200000114a7 */
[----:B------:R-:W-:Y:S01]  /*1750*/  IMAD.SHL.U32 R153, R19, 0x2, RZ ;  /* 0x0000000213997824 */ /* 0x000fe200078e00ff */
[----:B------:R-:W-:Y:S01]  /*1760*/  LEA.HI R8, R8, R168, RZ, 0x3 ;  /* 0x000000a808087211 */ /* 0x000fe200078f18ff */
[----:B------:R-:W-:Y:S01]  /*1770*/  IMAD.SHL.U32 R149, R18, 0x2, RZ ;  /* 0x0000000212957824 */ /* 0x000fe200078e00ff */
[----:B------:R-:W-:-:S02]  /*1780*/  LOP3.LUT R21, R6, R2, R5, 0xf6, !PT ;  /* 0x0000000206157212 */ /* 0x000fc400078ef605 */
[----:B------:R-:W-:Y:S01]  /*1790*/  SHF.L.U32 R2, R168, 0x6, RZ ;  /* 0x00000006a8027819 */ /* 0x000fe200000006ff */
[----:B------:R-:W-:Y:S01]  /*17a0*/  IMAD.SHL.U32 R9, R8, 0x40, RZ ;  /* 0x0000004008097824 */ /* 0x000fe200078e00ff */
[----:B------:R-:W-:Y:S01]  /*17b0*/  LOP3.LUT R23, R6, R12, R5, 0xf6, !PT ;  /* 0x0000000c06177212 */ /* 0x000fe200078ef605 */
[----:B------:R-:W-:Y:S01]  /*17c0*/  IMAD.SHL.U32 R6, R167, 0x40, RZ ;  /* 0x00000040a7067824 */ /* 0x000fe200078e00ff */
[----:B------:R-:W-:Y:S01]  /*17d0*/  LEA.HI R7, R7, R167, RZ, 0x3 ;  /* 0x000000a707077211 */ /* 0x000fe200078f18ff */
[----:B------:R-:W-:Y:S01]  /*17e0*/  @P0 IMAD.MOV.U32 R5, RZ, RZ, R3 ;  /* 0x000000ffff050224 */ /* 0x000fe200078e0003 */
[----:B------:R-:W-:Y:S02]  /*17f0*/  LOP3.LUT R2, R2, 0x1c0, RZ, 0xc0, !PT ;  /* 0x000001c002027812 */ /* 0x000fe400078ec0ff */
[----:B------:R-:W-:Y:S01]  /*1800*/  LOP3.LUT R6, R6, 0x1c0, RZ, 0xc0, !PT ;  /* 0x000001c006067812 */ /* 0x000fe200078ec0ff */
[----:B------:R-:W-:Y:S01]  /*1810*/  IMAD.SHL.U32 R8, R7, 0x40, RZ ;  /* 0x0000004007087824 */ /* 0x000fe200078e00ff */
[----:B------:R-:W-:Y:S01]  /*1820*/  SHF.R.U32.HI R13, RZ, 0x3, R2 ;  /* 0x00000003ff0d7819 */ /* 0x000fe20000011602 */
[----:B------:R-:W-:Y:S01]  /*1830*/  @P0 IMAD.WIDE.U32 R4, R166, 0x60, R4 ;  /* 0x00000060a6040825 */ /* 0x000fe200078e0004 */
[----:B------:R-:W-:-:S02]  /*1840*/  LOP3.LUT R9, R9, 0xfffffe00, RZ, 0xc0, !PT ;  /* 0xfffffe0009097812 */ /* 0x000fc400078ec0ff */
[C---:B------:R-:W-:Y:S02]  /*1850*/  LOP3.LUT R10, R2.reuse, 0x38, R20, 0xf8, !PT ;  /* 0x00000038020a7812 */ /* 0x040fe400078ef814 */
[----:B------:R-:W-:Y:S01]  /*1860*/  LOP3.LUT R11, R2, 0x38, R100, 0xf8, !PT ;  /* 0x00000038020b7812 */ /* 0x000fe200078ef864 */
[----:B------:R-:W-:Y:S01]  /*1870*/  @P0 IMAD.IADD R2, R5, 0x1, R16 ;  /* 0x0000000105020824 */ /* 0x000fe200078e0210 */
[----:B------:R-:W-:Y:S01]  /*1880*/  SHF.R.U32.HI R7, RZ, 0x3, R6 ;  /* 0x00000003ff077819 */ /* 0x000fe20000011606 */
[----:B------:R-:W-:Y:S01]  /*1890*/  IMAD.MOV.U32 R5, RZ, RZ, c[0x0][0x280] ;  /* 0x0000a000ff057624 */ /* 0x000fe200078e00ff */
[----:B------:R-:W-:Y:S02]  /*18a0*/  LOP3.LUT R8, R8, 0xfffffe00, RZ, 0xc0, !PT ;  /* 0xfffffe0008087812 */ /* 0x000fe400078ec0ff */
[C---:B------:R-:W-:Y:S01]  /*18b0*/  LOP3.LUT R12, R6.reuse, 0x38, R20, 0xf8, !PT ;  /* 0x00000038060c7812 */ /* 0x040fe200078ef814 */
[----:B------:R-:W-:Y:S01]  /*18c0*/  IMAD.SHL.U32 R210, R5, 0x40, RZ ;  /* 0x0000004005d27824 */ /* 0x000fe200078e00ff */
[----:B------:R-:W-:Y:S01]  /*18d0*/  LOP3.LUT R17, R9, R10, R13, 0xf6, !PT ;  /* 0x0000000a09117212 */ /* 0x000fe200078ef60d */
[C---:B------:R-:W-:Y:S01]  /*18e0*/  IMAD.SHL.U32 R212, R5.reuse, 0x20, RZ ;  /* 0x0000002005d47824 */ /* 0x040fe200078e00ff */
[----:B------:R-:W-:Y:S01]  /*18f0*/  LOP3.LUT R10, R6, 0x38, R100, 0xf8, !PT ;  /* 0x00000038060a7812 */ /* 0x000fe200078ef864 */
[----:B------:R-:W-:Y:S01]  /*1900*/  IMAD.WIDE.U32 R206, R5, 0x60, RZ ;  /* 0x0000006005ce7825 */ /* 0x000fe200078e00ff */
[----:B--2---:R-:W-:-:S02]  /*1910*/  @P4 SHF.R.S32.HI R3, RZ, 0x1f, R34 ;  /* 0x0000001fff034819 */ /* 0x004fc40000011422 */
[----:B------:R-:W-:Y:S01]  /*1920*/  @P0 LEA R6, P1, R4, c[0x0][0x220], 0x1 ;  /* 0x0000880004060a11 */ /* 0x000fe200078208ff */
[----:B------:R-:W-:Y:S01]  /*1930*/  @!P4 IMAD.MOV.U32 R3, RZ, RZ, R30 ;  /* 0x000000ffff03c224 */ /* 0x000fe200078e001e */
[----:B------:R-:W-:Y:S01]  /*1940*/  LOP3.LUT R16, R9, R11, R13, 0xf6, !PT ;  /* 0x0000000b09107212 */ /* 0x000fe200078ef60d */
[----:B------:R-:W-:Y:S01]  /*1950*/  IMAD.SHL.U32 R152, R17, 0x2, RZ ;  /* 0x0000000211987824 */ /* 0x000fe200078e00ff */
[C-C-:B------:R-:W-:Y:S02]  /*1960*/  LOP3.LUT R13, R8.reuse, R12, R7.reuse, 0xf6, !PT ;  /* 0x0000000c080d7212 */ /* 0x140fe400078ef607 */
[----:B------:R-:W-:Y:S01]  /*1970*/  LOP3.LUT R12, R8, R10, R7, 0xf6, !PT ;  /* 0x0000000a080c7212 */ /* 0x000fe200078ef607 */
[----:B------:R-:W-:Y:S01]  /*1980*/  IMAD.SHL.U32 R148, R16, 0x2, RZ ;  /* 0x0000000210947824 */ /* 0x000fe200078e00ff */
[----:B------:R-:W-:Y:S01]  /*1990*/  @P0 LEA.HI.X R7, R4, c[0x0][0x224], R2, 0x1, P1 ;  /* 0x0000890004070a11 */ /* 0x000fe200008f0c02 */
[----:B------:R-:W-:Y:S01]  /*19a0*/  IMAD.SHL.U32 R151, R13, 0x2, RZ ;  /* 0x000000020d977824 */ /* 0x000fe200078e00ff */
[----:B------:R-:W-:Y:S01]  /*19b0*/  @P4 MOV R2, R34 ;  /* 0x0000002200024202 */ /* 0x000fe20000000f00 */
[----:B------:R-:W-:Y:S01]  /*19c0*/  @!P4 IMAD.MOV.U32 R2, RZ, RZ, R38 ;  /* 0x000000ffff02c224 */ /* 0x000fe200078e0026 */
[----:B------:R-:W-:Y:S01]  /*19d0*/  SEL R3, R3, RZ, !P5 ;  /* 0x000000ff03037207 */ /* 0x000fe20006800000 */
[----:B------:R1:W-:Y:S01]  /*19e0*/  @P0 LDGSTS.E.BYPASS.LTC128B.128 [R94+0x6900], [R6.64], !P6 ;  /* 0x06900000065e0fae */ /* 0x0003e2000f101d4a */
[----:B------:R-:W-:Y:S01]  /*19f0*/  ISETP.NE.AND P0, PT, RZ, UR6, PT ;  /* 0x00000006ff007c0c */ /* 0x000fe2000bf05270 */
[----:B------:R-:W-:Y:S01]  /*1a00*/  IMAD.SHL.U32 R147, R12, 0x2, RZ ;  /* 0x000000020c937824 */ /* 0x000fe200078e00ff */
[----:B------:R-:W-:Y:S01]  /*1a10*/  SEL R2, R2, RZ, !P5 ;  /* 0x000000ff02027207 */ /* 0x000fe20006800000 */
[----:B------:R-:W-:Y:S01]  /*1a20*/  IMAD R4, R3, c[0x0][0x1f0], RZ ;  /* 0x00007c0003047a24 */ /* 0x000fe200078e02ff */
[----:B------:R-:W-:Y:S01]  /*1a30*/  SHF.L.U64.HI R182, R5, R184, c[0x0][0x284] ;  /* 0x0000a10005b67619 */ /* 0x000fe200000102b8 */
[----:B------:R-:W-:Y:S01]  /*1a40*/  IMAD R3, R3, c[0x0][0x218], RZ ;  /* 0x0000860003037a24 */ /* 0x000fe200078e02ff */
[-C--:B------:R-:W-:Y:S01]  /*1a50*/  SHF.L.U64.HI R185, R5, R186.reuse, c[0x0][0x284] ;  /* 0x0000a10005b97619 */ /* 0x080fe200000102ba */
[----:B------:R-:W-:Y:S01]  /*1a60*/  IMAD.WIDE.U32 R92, R2, c[0x0][0x1f0], R92 ;  /* 0x00007c00025c7a25 */ /* 0x000fe200078e005c */
[----:B------:R-:W-:Y:S01]  /*1a70*/  P2R R163, PR, RZ, 0x1 ;  /* 0x00000001ffa37803 */ /* 0x000fe20000000000 */
[----:B------:R-:W0:Y:S01]  /*1a80*/  LDGDEPBAR ;  /* 0x00000000000079af */ /* 0x000e220000000000 */
[----:B------:R-:W-:Y:S01]  /*1a90*/  IADD3 R162, P1, R28, R101, RZ ;  /* 0x000000651ca27210 */ /* 0x000fe20007f3e0ff */
[----:B------:R-:W-:Y:S01]  /*1aa0*/  IMAD R95, R2, c[0x0][0x1f4], R4 ;  /* 0x00007d00025f7a24 */ /* 0x000fe200078e0204 */
[----:B------:R-:W-:Y:S01]  /*1ab0*/  SHF.L.U64.HI R166, R166, R186, c[0x0][0x23c] ;  /* 0x00008f00a6a67619 */ /* 0x000fe200000102ba */
[C---:B------:R-:W-:Y:S01]  /*1ac0*/  IMAD R116, R2.reuse, c[0x0][0x21c], R3 ;  /* 0x0000870002747a24 */ /* 0x040fe200078e0203 */
[----:B------:R-:W-:Y:S01]  /*1ad0*/  IADD3.X R161, R31, R35, RZ, P1, !PT ;  /* 0x000000231fa17210 */ /* 0x000fe20000ffe4ff */
[----:B------:R-:W-:Y:S01]  /*1ae0*/  IMAD.WIDE.U32 R106, R2, c[0x0][0x218], R14 ;  /* 0x00008600026a7a25 */ /* 0x000fe200078e000e */
[----:B------:R-:W-:-:S02]  /*1af0*/  SHF.R.S32.HI R2, RZ, 0x1f, R171 ;  /* 0x0000001fff027819 */ /* 0x000fc400000114ab */
[----:B------:R-:W-:Y:S01]  /*1b00*/  SHF.R.S32.HI R10, RZ, 0x1f, R168 ;  /* 0x0000001fff0a7819 */ /* 0x000fe200000114a8 */
[----:B------:R-:W-:Y:S01]  /*1b10*/  IMAD.MOV.U32 R4, RZ, RZ, c[0x0][0x290] ;  /* 0x0000a400ff047624 */ /* 0x000fe200078e00ff */
[----:B------:R-:W-:Y:S01]  /*1b20*/  IADD3 R145, P2, R26, R188, RZ ;  /* 0x000000bc1a917210 */ /* 0x000fe20007f5e0ff */
[C---:B------:R-:W-:Y:S01]  /*1b30*/  IMAD R3, R2.reuse, c[0x0][0x280], RZ ;  /* 0x0000a00002037a24 */ /* 0x040fe200078e02ff */
[----:B------:R-:W-:Y:S01]  /*1b40*/  SHF.R.S32.HI R11, RZ, 0x1f, R167 ;  /* 0x0000001fff0b7819 */ /* 0x000fe200000114a7 */
[----:B------:R-:W-:Y:S01]  /*1b50*/  IMAD R2, R2, c[0x0][0x290], RZ ;  /* 0x0000a40002027a24 */ /* 0x000fe200078e02ff */
[C---:B------:R-:W-:Y:S01]  /*1b60*/  SHF.L.U64.HI R184, R4.reuse, R184, c[0x0][0x294] ;  /* 0x0000a50004b87619 */ /* 0x040fe200000102b8 */
[C---:B------:R-:W-:Y:S01]  /*1b70*/  IMAD R8, R171.reuse, c[0x0][0x284], R3 ;  /* 0x0000a100ab087a24 */ /* 0x040fe200078e0203 */
[C---:B------:R-:W-:Y:S01]  /*1b80*/  SHF.L.U64.HI R186, R4.reuse, R186, c[0x0][0x294] ;  /* 0x0000a50004ba7619 */ /* 0x040fe200000102ba */
[----:B------:R-:W-:Y:S01]  /*1b90*/  IMAD R5, R171, c[0x0][0x294], R2 ;  /* 0x0000a500ab057a24 */ /* 0x000fe200078e0202 */
[----:B------:R-:W-:Y:S01]  /*1ba0*/  IADD3 R2, P0, R101, 0x20, RZ ;  /* 0x0000002065027810 */ /* 0x000fe20007f1e0ff */
[C---:B------:R-:W-:Y:S01]  /*1bb0*/  IMAD.SHL.U32 R211, R4.reuse, 0x40, RZ ;  /* 0x0000004004d37824 */ /* 0x040fe200078e00ff */
[C---:B------:R-:W-:Y:S01]  /*1bc0*/  SHF.L.U32 R209, R4.reuse, 0x5, RZ ;  /* 0x0000000504d17819 */ /* 0x040fe200000006ff */
[----:B------:R-:W-:Y:S01]  /*1bd0*/  IMAD.WIDE.U32 R204, R4, 0x60, RZ ;  /* 0x0000006004cc7825 */ /* 0x000fe200078e00ff */
[----:B-1----:R-:W-:-:S02]  /*1be0*/  SHF.R.S32.HI R6, RZ, 0x1f, R169 ;  /* 0x0000001fff067819 */ /* 0x002fc400000114a9 */
[----:B------:R-:W-:Y:S01]  /*1bf0*/  IADD3 R132, R207, UR5, RZ ;  /* 0x00000005cf847c10 */ /* 0x000fe2000fffe0ff */
[----:B------:R-:W-:Y:S01]  /*1c00*/  IMAD.X R3, RZ, RZ, R35, P0 ;  /* 0x000000ffff037224 */ /* 0x000fe200000e0623 */
[----:B------:R-:W-:Y:S01]  /*1c10*/  IADD3 R131, R205, UR4, RZ ;  /* 0x00000004cd837c10 */ /* 0x000fe2000fffe0ff */
[----:B------:R-:W-:Y:S01]  /*1c20*/  IMAD.WIDE.U32 R136, R2, c[0x0][0x1e0], RZ ;  /* 0x0000780002887a25 */ /* 0x000fe200078e00ff */
[----:B------:R-:W-:Y:S02]  /*1c30*/  IADD3 R128, R113, R5, RZ ;  /* 0x0000000571807210 */ /* 0x000fe40007ffe0ff */
[----:B------:R-:W-:Y:S01]  /*1c40*/  SHF.L.U32 R154, R23, 0x1, RZ ;  /* 0x00000001179a7819 */ /* 0x000fe200000006ff */
[----:B------:R-:W-:Y:S01]  /*1c50*/  IMAD R3, R3, c[0x0][0x1e0], RZ ;  /* 0x0000780003037a24 */ /* 0x000fe200078e02ff */
[----:B------:R-:W-:Y:S01]  /*1c60*/  IADD3 R146, P1, R214, R136, RZ ;  /* 0x00000088d6927210 */ /* 0x000fe20007f3e0ff */
[----:B------:R-:W-:Y:S01]  /*1c70*/  IMAD R4, R35, c[0x0][0x1e0], RZ ;  /* 0x0000780023047a24 */ /* 0x000fe200078e02ff */
[----:B------:R-:W-:Y:S01]  /*1c80*/  SHF.R.S32.HI R125, RZ, 0x1f, R100 ;  /* 0x0000001fff7d7819 */ /* 0x000fe20000011464 */
[----:B------:R-:W-:Y:S01]  /*1c90*/  IMAD R9, R2, c[0x0][0x1e4], R3 ;  /* 0x0000790002097a24 */ /* 0x000fe200078e0203 */
[----:B------:R-:W-:Y:S01]  /*1ca0*/  IADD3 R159, P0, R214, R146, RZ ;  /* 0x00000092d69f7210 */ /* 0x000fe20007f1e0ff */
[----:B------:R-:W-:Y:S01]  /*1cb0*/  IMAD R7, R101, c[0x0][0x1e4], R4 ;  /* 0x0000790065077a24 */ /* 0x000fe200078e0204 */
[----:B------:R-:W-:Y:S01]  /*1cc0*/  SHF.L.U32 R150, R21, 0x1, RZ ;  /* 0x0000000115967819 */ /* 0x000fe200000006ff */
[----:B------:R-:W-:-:S02]  /*1cd0*/  IMAD.IADD R143, R137, 0x1, R9 ;  /* 0x00000001898f7824 */ /* 0x000fc400078e0209 */
[----:B------:R-:W-:Y:S02]  /*1ce0*/  IMAD.IADD R144, R189, 0x1, R7 ;  /* 0x00000001bd907824 */ /* 0x000fe400078e0207 */
[----:B------:R-:W-:Y:S01]  /*1cf0*/  IMAD.X R142, R198, 0x1, R143, P1 ;  /* 0x00000001c68e7824 */ /* 0x000fe200008e068f */
[----:B------:R-:W-:Y:S01]  /*1d00*/  IADD3 R129, P1, R92, 0x20, RZ ;  /* 0x000000205c817810 */ /* 0x000fe20007f3e0ff */
[----:B------:R-:W-:Y:S02]  /*1d10*/  IMAD R4, R6, c[0x0][0x1e0], RZ ;  /* 0x0000780006047a24 */ /* 0x000fe400078e02ff */
[----:B------:R-:W-:Y:S01]  /*1d20*/  IMAD.X R156, R198, 0x1, R142, P0 ;  /* 0x00000001c69c7824 */ /* 0x000fe200000e068e */
[----:B------:R-:W-:Y:S01]  /*1d30*/  IADD3 R119, P0, R145, R92, RZ ;  /* 0x0000005c91777210 */ /* 0x000fe20007f1e0ff */
[----:B------:R-:W-:Y:S02]  /*1d40*/  IMAD.MOV.U32 R14, RZ, RZ, 0x40 ;  /* 0x00000040ff0e7424 */ /* 0x000fe400078e00ff */
[----:B------:R-:W-:-:S02]  /*1d50*/  IMAD R3, R10, c[0x0][0x1e0], RZ ;  /* 0x000078000a037a24 */ /* 0x000fc400078e02ff */
[----:B------:R-:W-:Y:S02]  /*1d60*/  IMAD.X R141, R27, 0x1, R144, P2 ;  /* 0x000000011b8d7824 */ /* 0x000fe400010e0690 */
[----:B------:R-:W-:Y:S02]  /*1d70*/  IMAD.IADD R95, R93, 0x1, R95 ;  /* 0x000000015d5f7824 */ /* 0x000fe400078e025f */
[----:B------:R-:W-:Y:S02]  /*1d80*/  IMAD R2, R11, c[0x0][0x1e0], RZ ;  /* 0x000078000b027a24 */ /* 0x000fe400078e02ff */
[----:B------:R-:W-:Y:S02]  /*1d90*/  IMAD R6, R169, c[0x0][0x1e4], R4 ;  /* 0x00007900a9067a24 */ /* 0x000fe400078e0204 */
[----:B------:R-:W-:Y:S01]  /*1da0*/  IMAD R4, R168, c[0x0][0x1e4], R3 ;  /* 0x00007900a8047a24 */ /* 0x000fe200078e0203 */
[----:B------:R-:W-:Y:S01]  /*1db0*/  SEL R3, R14, 0xffffffc0, !P3 ;  /* 0xffffffc00e037807 */ /* 0x000fe20005800000 */
[----:B------:R-:W-:Y:S01]  /*1dc0*/  IMAD.X R118, R141, 0x1, R95, P0 ;  /* 0x000000018d767824 */ /* 0x000fe200000e065f */
[----:B------:R-:W-:Y:S01]  /*1dd0*/  IADD3 R123, P0, R119, 0x20, RZ ;  /* 0x00000020777b7810 */ /* 0x000fe20007f1e0ff */
[----:B------:R-:W-:Y:S01]  /*1de0*/  IMAD R2, R167, c[0x0][0x1e4], R2 ;  /* 0x00007900a7027a24 */ /* 0x000fe200078e0202 */
[----:B------:R-:W-:Y:S01]  /*1df0*/  IADD3 R157, R195, R4, RZ ;  /* 0x00000004c39d7210 */ /* 0x000fe20007ffe0ff */
[C---:B------:R-:W-:Y:S01]  /*1e00*/  IMAD R96, R97.reuse, 0x2, R3 ;  /* 0x0000000261607824 */ /* 0x040fe200078e0203 */
[----:B------:R-:W-:Y:S01]  /*1e10*/  SHF.L.U32 R97, R97, 0x1, RZ ;  /* 0x0000000161617819 */ /* 0x000fe200000006ff */
[----:B------:R-:W-:-:S02]  /*1e20*/  IMAD.IADD R158, R197, 0x1, R6 ;  /* 0x00000001c59e7824 */ /* 0x000fc400078e0206 */
[----:B------:R-:W-:Y:S02]  /*1e30*/  IMAD.IADD R155, R193, 0x1, R2 ;  /* 0x00000001c19b7824 */ /* 0x000fe400078e0202 */
[----:B------:R-:W-:Y:S02]  /*1e40*/  IMAD.IADD R130, R115, 0x1, R8 ;  /* 0x0000000173827824 */ /* 0x000fe400078e0208 */
[----:B------:R-:W-:Y:S02]  /*1e50*/  IMAD.IADD R127, R8, 0x1, R111 ;  /* 0x00000001087f7824 */ /* 0x000fe400078e026f */
[----:B------:R-:W-:Y:S02]  /*1e60*/  IMAD.IADD R124, R5, 0x1, R109 ;  /* 0x00000001057c7824 */ /* 0x000fe400078e026d */
[----:B------:R-:W-:Y:S02]  /*1e70*/  IMAD.IADD R116, R107, 0x1, R116 ;  /* 0x000000016b747824 */ /* 0x000fe400078e0274 */
[----:B------:R-:W-:-:S02]  /*1e80*/  IMAD.X R121, RZ, RZ, R95, P1 ;  /* 0x000000ffff797224 */ /* 0x000fc400008e065f */
[----:B------:R-:W-:Y:S01]  /*1e90*/  IMAD.X R122, RZ, RZ, R118, P0 ;  /* 0x000000ffff7a7224 */ /* 0x000fe200000e0676 */
[----:B------:R-:W-:Y:S06]  /*1ea0*/  BAR.SYNC.DEFER_BLOCKING 0x0 ;  /* 0x0000000000007b1d */ /* 0x000fec0000010000 */
.L_x_98:
[-C--:B--2---:R-:W-:Y:S01]  /*1eb0*/  IMAD R2, R202, R39.reuse, RZ ;  /* 0x00000027ca027224 */ /* 0x084fe200078e02ff */
[----:B------:R-:W-:Y:S04]  /*1ec0*/  DEPBAR.LE SB0, 0x0 ;  /* 0x000080000000791a */ /* 0x000fe80000000000 */
[----:B------:R-:W-:Y:S01]  /*1ed0*/  BAR.SYNC.DEFER_BLOCKING 0x0 ;  /* 0x0000000000007b1d */ /* 0x000fe20000010000 */
[----:B------:R-:W-:Y:S01]  /*1ee0*/  ISETP.GE.AND P0, PT, R216, 0x1, PT ;  /* 0x00000001d800780c */ /* 0x000fe20003f06270 */
[----:B------:R-:W-:Y:S01]  /*1ef0*/  IMAD.WIDE.U32 R86, R172, R39, RZ ;  /* 0x00000027ac567225 */ /* 0x000fe200078e00ff */
[----:B------:R-:W-:Y:S05]  /*1f00*/  SHF.R.S32.HI R105, RZ, 0x1f, R39 ;  /* 0x0000001fff697819 */ /* 0x000fea0000011427 */
[----:B------:R-:W-:Y:S05]  /*1f10*/  IMAD R2, R105, R172, R2 ;  /* 0x000000ac69027224 */ /* 0x000fea00078e0202 */
[----:B------:R-:W-:Y:S01]  /*1f20*/  IADD3 R91, R87, R2, RZ ;  /* 0x00000002575b7210 */ /* 0x000fe20007ffe0ff */
[----:B------:R-:W-:Y:S01]  /*1f30*/  BSSY B2, `(.L_x_52) ;  /* 0x0000529000027945 */ /* 0x000fe20003800000 */
[----:B------:R-:W-:-:S05]  /*1f40*/  @!P0 BRA `(.L_x_53) ;  /* 0x00004d5000008947 */ /* 0x000fca0003800000 */
[-C--:B------:R-:W-:Y:S01]  /*1f50*/  IMAD R4, R201, R39.reuse, RZ ;  /* 0x00000027c9047224 */ /* 0x080fe200078e02ff */
[----:B------:R-:W-:Y:S01]  /*1f60*/  ISETP.NE.AND P0, PT, R163, RZ, PT ;  /* 0x000000ffa300720c */ /* 0x000fe20003f05270 */
[-C--:B------:R-:W-:Y:S02]  /*1f70*/  IMAD R3, R200, R39.reuse, RZ ;  /* 0x00000027c8037224 */ /* 0x080fe400078e02ff */
[----:B------:R-:W-:Y:S02]  /*1f80*/  IMAD R2, R39, -0x70, R0 ;  /* 0xffffff9027027824 */ /* 0x000fe400078e0200 */
[-C--:B------:R-:W-:Y:S03]  /*1f90*/  IMAD.WIDE.U32 R10, R174, R39.reuse, RZ ;  /* 0x00000027ae0a7225 */ /* 0x080fe600078e00ff */
[----:B------:R-:W-:Y:S01]  /*1fa0*/  IMNMX R76, R2, 0x70, PT ;  /* 0x00000070024c7817 */ /* 0x000fe20003800200 */
[----:B------:R-:W-:Y:S04]  /*1fb0*/  IMAD.WIDE.U32 R8, R176, R39, RZ ;  /* 0x00000027b0087225 */ /* 0x000fe800078e00ff */
[C---:B------:R-:W-:Y:S02]  /*1fc0*/  IMAD R4, R105.reuse, R174, R4 ;  /* 0x000000ae69047224 */ /* 0x040fe400078e0204 */
[----:B------:R-:W-:Y:S03]  /*1fd0*/  IMAD R3, R105, R176, R3 ;  /* 0x000000b069037224 */ /* 0x000fe600078e0203 */
[----:B------:R-:W-:Y:S02]  /*1fe0*/  IADD3 R38, R11, R4, RZ ;  /* 0x000000040b267210 */ /* 0x000fe40007ffe0ff */
[----:B------:R-:W-:Y:S01]  /*1ff0*/  IADD3 R37, R9, R3, RZ ;  /* 0x0000000309257210 */ /* 0x000fe20007ffe0ff */
[----:B------:R-:W-:-:S05]  /*2000*/  @!P0 BRA `(.L_x_54) ;  /* 0x000028e000008947 */ /* 0x000fca0003800000 */
[----:B------:R-:W-:Y:S01]  /*2010*/  ISETP.GE.AND P3, PT, R101, R76, PT ;  /* 0x0000004c6500720c */ /* 0x000fe20003f66270 */
[----:B------:R-:W-:Y:S01]  /*2020*/  BSSY B0, `(.L_x_55) ;  /* 0x0000019000007945 */ /* 0x000fe20003800000 */
[----:B------:R-:W-:Y:S01]  /*2030*/  CS2R R16, SRZ ;  /* 0x0000000000107805 */ /* 0x000fe2000001ff00 */
[----:B------:R-:W-:Y:S01]  /*2040*/  CS2R R12, SRZ ;  /* 0x00000000000c7805 */ /* 0x000fe2000001ff00 */
[----:B------:R-:W-:Y:S01]  /*2050*/  CS2R R2, SRZ ;  /* 0x0000000000027805 */ /* 0x000fe2000001ff00 */
[----:B------:R-:W-:Y:S01]  /*2060*/  CS2R R46, SRZ ;  /* 0x00000000002e7805 */ /* 0x000fe2000001ff00 */
[----:B------:R-:W-:Y:S07]  /*2070*/  CS2R R40, SRZ ;  /* 0x0000000000287805 */ /* 0x000fee000001ff00 */
[----:B------:R-:W-:-:S05]  /*2080*/  @P3 BRA `(.L_x_56) ;  /* 0x0000012000003947 */ /* 0x000fca0003800000 */
[----:B------:R-:W-:Y:S01]  /*2090*/  IADD3 R2, P0, R114, R10, RZ ;  /* 0x0000000a72027210 */ /* 0x000fe20007f1e0ff */
[----:B------:R-:W-:Y:S01]  /*20a0*/  CS2R R12, SRZ ;  /* 0x00000000000c7805 */ /* 0x000fe2000001ff00 */
[----:B------:R-:W-:Y:S01]  /*20b0*/  IADD3 R3, P1, R112, R8, RZ ;  /* 0x0000000870037210 */ /* 0x000fe20007f3e0ff */
[----:B------:R-:W-:Y:S01]  /*20c0*/  CS2R R40, SRZ ;  /* 0x0000000000287805 */ /* 0x000fe2000001ff00 */
[----:B------:R-:W-:Y:S01]  /*20d0*/  ISETP.GE.AND P2, PT, R32, c[0x0][0x27c], PT ;  /* 0x00009f0020007a0c */ /* 0x000fe20003f46270 */
[----:B------:R-:W-:Y:S01]  /*20e0*/  IMAD.X R4, R38, 0x1, R130, P0 ;  /* 0x0000000126047824 */ /* 0x000fe200000e0682 */
[C---:B------:R-:W-:Y:S01]  /*20f0*/  LEA R6, P0, R2.reuse, c[0x0][0x270], 0x1 ;  /* 0x00009c0002067a11 */ /* 0x040fe200078008ff */
[----:B------:R-:W-:Y:S03]  /*2100*/  CS2R R46, SRZ ;  /* 0x00000000002e7805 */ /* 0x000fe6000001ff00 */
[----:B------:R-:W-:Y:S01]  /*2110*/  LEA.HI.X R7, R2, c[0x0][0x274], R4, 0x1, P0 ;  /* 0x00009d0002077a11 */ /* 0x000fe200000f0c04 */
[----:B------:R-:W-:Y:S01]  /*2120*/  IMAD.X R2, R37, 0x1, R128, P1 ;  /* 0x0000000125027824 */ /* 0x000fe200008e0680 */
[----:B------:R-:W-:Y:S02]  /*2130*/  ISETP.GE.AND P0, PT, R25, c[0x0][0x27c], PT ;  /* 0x00009f0019007a0c */ /* 0x000fe40003f06270 */
[C---:B------:R-:W-:Y:S04]  /*2140*/  LEA R4, P1, R3.reuse, c[0x0][0x288], 0x1 ;  /* 0x0000a20003047a11 */ /* 0x040fe800078208ff */
[----:B------:R-:W-:Y:S02]  /*2150*/  LEA.HI.X R5, R3, c[0x0][0x28c], R2, 0x1, P1 ;  /* 0x0000a30003057a11 */ /* 0x000fe400008f0c02 */
[----:B------:R-:W-:Y:S03]  /*2160*/  CS2R R2, SRZ ;  /* 0x0000000000027805 */ /* 0x000fe6000001ff00 */
[----:B------:R1:W5:Y:S04]  /*2170*/  @!P2 LDG.E.64 R40, [R4.64] ;  /* 0x0000000a0428a981 */ /* 0x000368000c1e1b00 */
[----:B------:R1:W5:Y:S04]  /*2180*/  @!P2 LDG.E.64 R2, [R6.64] ;  /* 0x0000000a0602a981 */ /* 0x000368000c1e1b00 */
[----:B------:R1:W5:Y:S04]  /*2190*/  @!P0 LDG.E.64 R12, [R6.64+0x20] ;  /* 0x0000200a060c8981 */ /* 0x000368000c1e1b00 */
[----:B------:R1:W5:Y:S02]  /*21a0*/  @!P0 LDG.E.64 R46, [R4.64+0x20] ;  /* 0x0000200a042e8981 */ /* 0x000364000c1e1b00 */
.L_x_56:
[----:B------:R-:W-:Y:S05]  /*21b0*/  BSYNC B0 ;  /* 0x0000000000007941 */ /* 0x000fea0003800000 */
.L_x_55:
[----:B------:R-:W-:Y:S01]  /*21c0*/  ISETP.GE.AND P4, PT, R169, R76, PT ;  /* 0x0000004ca900720c */ /* 0x000fe20003f86270 */
[----:B-1---5:R-:W-:Y:S01]  /*21d0*/  IMAD.MOV.U32 R4, RZ, RZ, R12 ;  /* 0x000000ffff047224 */ /* 0x022fe200078e000c */
[----:B------:R-:W-:Y:S01]  /*21e0*/  MOV R7, R46 ;  /* 0x0000002e00077202 */ /* 0x000fe20000000f00 */
[----:B------:R-:W-:Y:S01]  /*21f0*/  IMAD.MOV.U32 R6, RZ, RZ, R13 ;  /* 0x000000ffff067224 */ /* 0x000fe200078e000d */
[----:B------:R-:W-:Y:S01]  /*2200*/  BSSY B0, `(.L_x_57) ;  /* 0x0000021000007945 */ /* 0x000fe20003800000 */
[----:B------:R-:W-:Y:S01]  /*2210*/  IMAD.MOV.U32 R5, RZ, RZ, R2 ;  /* 0x000000ffff057224 */ /* 0x000fe200078e0002 */
[----:B------:R-:W-:Y:S01]  /*2220*/  PRMT R45, R7, 0x7610, R45 ;  /* 0x00007610072d7816 */ /* 0x000fe2000000002d */
[----:B------:R-:W-:Y:S01]  /*2230*/  CS2R R14, SRZ ;  /* 0x00000000000e7805 */ /* 0x000fe2000001ff00 */
[----:B------:R-:W-:Y:S01]  /*2240*/  PRMT R30, R6, 0x5410, R4 ;  /* 0x00005410061e7816 */ /* 0x000fe20000000004 */
[----:B------:R-:W-:Y:S01]  /*2250*/  IMAD.MOV.U32 R4, RZ, RZ, R3 ;  /* 0x000000ffff047224 */ /* 0x000fe200078e0003 */
[----:B------:R-:W-:Y:S01]  /*2260*/  CS2R R50, SRZ ;  /* 0x0000000000327805 */ /* 0x000fe2000001ff00 */
[----:B------:R-:W-:Y:S01]  /*2270*/  IMAD.MOV.U32 R6, RZ, RZ, R47 ;  /* 0x000000ffff067224 */ /* 0x000fe200078e002f */
[----:B------:R-:W-:Y:S02]  /*2280*/  CS2R R48, SRZ ;  /* 0x0000000000307805 */ /* 0x000fe4000001ff00 */
[----:B------:R-:W-:Y:S01]  /*2290*/  PRMT R24, R4, 0x5410, R5 ;  /* 0x0000541004187816 */ /* 0x000fe20000000005 */
[----:B------:R-:W-:Y:S01]  /*22a0*/  IMAD.MOV.U32 R5, RZ, RZ, R40 ;  /* 0x000000ffff057224 */ /* 0x000fe200078e0028 */
[----:B------:R-:W-:Y:S02]  /*22b0*/  MOV R4, R41 ;  /* 0x0000002900047202 */ /* 0x000fe40000000f00 */
[----:B------:R-:W-:Y:S02]  /*22c0*/  PRMT R45, R45, 0x5410, R6 ;  /* 0x000054102d2d7816 */ /* 0x000fe40000000006 */
[----:B------:R-:W-:Y:S01]  /*22d0*/  PRMT R42, R5, 0x5410, R4 ;  /* 0x00005410052a7816 */ /* 0x000fe20000000004 */
[----:B------:R-:W-:-:S05]  /*22e0*/  @P4 BRA `(.L_x_58) ;  /* 0x0000012000004947 */ /* 0x000fca0003800000 */
[----:B------:R-:W-:Y:S01]  /*22f0*/  IADD3 R5, P1, P0, R114, R10, R212 ;  /* 0x0000000a72057210 */ /* 0x000fe2000783e0d4 */
[----:B------:R-:W-:Y:S01]  /*2300*/  CS2R R16, SRZ ;  /* 0x0000000000107805 */ /* 0x000fe2000001ff00 */
[----:B------:R-:W-:Y:S01]  /*2310*/  CS2R R48, SRZ ;  /* 0x0000000000307805 */ /* 0x000fe2000001ff00 */
[----:B------:R-:W-:Y:S01]  /*2320*/  CS2R R50, SRZ ;  /* 0x0000000000327805 */ /* 0x000fe2000001ff00 */
[----:B------:R-:W-:Y:S02]  /*2330*/  IADD3.X R7, R130, R38, R185, P1, P0 ;  /* 0x0000002682077210 */ /* 0x000fe40000fe04b9 */
[----:B------:R-:W-:Y:S04]  /*2340*/  IADD3 R14, P1, P0, R112, R8, R209 ;  /* 0x00000008700e7210 */ /* 0x000fe8000783e0d1 */
[----:B------:R-:W-:Y:S02]  /*2350*/  IADD3.X R15, R128, R37, R186, P1, P0 ;  /* 0x00000025800f7210 */ /* 0x000fe40000fe04ba */
[C---:B------:R-:W-:Y:S02]  /*2360*/  LEA R6, P0, R5.reuse, c[0x0][0x270], 0x1 ;  /* 0x00009c0005067a11 */ /* 0x040fe400078008ff */
[----:B------:R-:W-:Y:S02]  /*2370*/  ISETP.GE.AND P1, PT, R32, c[0x0][0x27c], PT ;  /* 0x00009f0020007a0c */ /* 0x000fe40003f26270 */
[----:B------:R-:W-:Y:S02]  /*2380*/  LEA.HI.X R7, R5, c[0x0][0x274], R7, 0x1, P0 ;  /* 0x00009d0005077a11 */ /* 0x000fe400000f0c07 */
        /* <DEDUP_REMOVED lines=8> */
.L_x_58:
[----:B------:R-:W-:Y:S05]  /*2410*/  BSYNC B0 ;  /* 0x0000000000007941 */ /* 0x000fea0003800000 */
.L_x_57:
[----:B------:R-:W-:Y:S01]  /*2420*/  ISETP.GE.AND P2, PT, R168, R76, PT ;  /* 0x0000004ca800720c */ /* 0x000fe20003f46270 */
[----:B-1---5:R-:W-:Y:S01]  /*2430*/  IMAD.MOV.U32 R4, RZ, RZ, R16 ;  /* 0x000000ffff047224 */ /* 0x022fe200078e0010 */
[----:B------:R-:W-:Y:S01]  /*2440*/  MOV R5, R14 ;  /* 0x0000000e00057202 */ /* 0x000fe20000000f00 */
[----:B------:R-:W-:Y:S01]  /*2450*/  IMAD.MOV.U32 R6, RZ, RZ, R17 ;  /* 0x000000ffff067224 */ /* 0x000fe200078e0011 */
[----:B------:R-:W-:Y:S01]  /*2460*/  BSSY B0, `(.L_x_59) ;  /* 0x0000024000007945 */ /* 0x000fe20003800000 */
[----:B------:R-:W-:Y:S01]  /*2470*/  IMAD.MOV.U32 R7, RZ, RZ, R50 ;  /* 0x000000ffff077224 */ /* 0x000fe200078e0032 */
[----:B------:R-:W-:Y:S01]  /*2480*/  CS2R R28, SRZ ;  /* 0x00000000001c7805 */ /* 0x000fe2000001ff00 */
[----:B------:R-:W-:Y:S01]  /*2490*/  CS2R R20, SRZ ;  /* 0x0000000000147805 */ /* 0x000fe2000001ff00 */
[----:B------:R-:W-:Y:S01]  /*24a0*/  PRMT R34, R6, 0x5410, R4 ;  /* 0x0000541006227816 */ /* 0x000fe20000000004 */
[----:B------:R-:W-:Y:S01]  /*24b0*/  IMAD.MOV.U32 R4, RZ, RZ, R15 ;  /* 0x000000ffff047224 */ /* 0x000fe200078e000f */
[----:B------:R-:W-:Y:S01]  /*24c0*/  MOV R6, R51 ;  /* 0x0000003300067202 */ /* 0x000fe20000000f00 */
[----:B------:R-:W-:Y:S01]  /*24d0*/  CS2R R18, SRZ ;  /* 0x0000000000127805 */ /* 0x000fe2000001ff00 */
[----:B------:R-:W-:Y:S01]  /*24e0*/  CS2R R54, SRZ ;  /* 0x0000000000367805 */ /* 0x000fe2000001ff00 */
[----:B------:R-:W-:Y:S01]  /*24f0*/  CS2R R52, SRZ ;  /* 0x0000000000347805 */ /* 0x000fe2000001ff00 */
        /* <DEDUP_REMOVED lines=13> */
[C---:B------:R-:W-:Y:S04]  /*25d0*/  LEA R6, P0, R4.reuse, c[0x0][0x270], 0x1 ;  /* 0x00009c0004067a11 */ /* 0x040fe800078008ff */
[----:B------:R-:W-:Y:S02]  /*25e0*/  LEA.HI.X R7, R4, c[0x0][0x274], R7, 0x1, P0 ;  /* 0x00009d0004077a11 */ /* 0x000fe400000f0c07 */
[C---:B------:R-:W-:Y:S04]  /*25f0*/  LEA R4, P0, R5.reuse, c[0x0][0x288], 0x1 ;  /* 0x0000a20005047a11 */ /* 0x040fe800078008ff */
[----:B------:R-:W-:Y:S02]  /*2600*/  LEA.HI.X R5, R5, c[0x0][0x28c], R18, 0x1, P0 ;  /* 0x0000a30005057a11 */ /* 0x000fe400000f0c12 */
[----:B------:R-:W-:Y:S01]  /*2610*/  ISETP.GE.AND P0, PT, R32, c[0x0][0x27c], PT ;  /* 0x00009f0020007a0c */ /* 0x000fe20003f06270 */
[----:B------:R-:W-:Y:S11]  /*2620*/  CS2R R18, SRZ ;  /* 0x0000000000127805 */ /* 0x000ff6000001ff00 */
[----:B------:R-:W-:Y:S01]  /*2630*/  @!UPT UIADD3 URZ, URZ, URZ, URZ ;  /* 0x0000003f3f3ff290 */ /* 0x000fe2000fffe03f */
[----:B------:R1:W5:Y:S04]  /*2640*/  @!P0 LDG.E.64 R18, [R6.64] ;  /* 0x0000000a06128981 */ /* 0x000368000c1e1b00 */
[----:B------:R1:W5:Y:S01]  /*2650*/  @!P0 LDG.E.64 R52, [R4.64] ;  /* 0x0000000a04348981 */ /* 0x000362000c1e1b00 */
[----:B------:R-:W-:Y:S11]  /*2660*/  ISETP.GE.AND P0, PT, R25, c[0x0][0x27c], PT ;  /* 0x00009f0019007a0c */ /* 0x000ff60003f06270 */
[----:B------:R-:W-:Y:S02]  /*2670*/  @!UPT UIADD3 URZ, URZ, URZ, URZ ;  /* 0x0000003f3f3ff290 */ /* 0x000fe4000fffe03f */
[----:B------:R1:W5:Y:S04]  /*2680*/  @!P0 LDG.E.64 R20, [R6.64+0x20] ;  /* 0x0000200a06148981 */ /* 0x000368000c1e1b00 */
[----:B------:R1:W5:Y:S02]  /*2690*/  @!P0 LDG.E.64 R54, [R4.64+0x20] ;  /* 0x0000200a04368981 */ /* 0x000364000c1e1b00 */
.L_x_60:
[----:B------:R-:W-:Y:S05]  /*26a0*/  BSYNC B0 ;  /* 0x0000000000007941 */ /* 0x000fea0003800000 */
.L_x_59:
        /* <DEDUP_REMOVED lines=10> */
[----:B------:R-:W-:Y:S01]  /*2750*/  PRMT R35, R4, 0x5410, R5 ;  /* 0x0000541004237816 */ /* 0x000fe20000000005 */
[----:B------:R-:W-:Y:S01]  /*2760*/  IMAD.MOV.U32 R5, RZ, RZ, R52 ;  /* 0x000000ffff057224 */ /* 0x000fe200078e0034 */
[----:B------:R-:W-:Y:S01]  /*2770*/  MOV R6, R55 ;  /* 0x0000003700067202 */ /* 0x000fe20000000f00 */
[----:B------:R-:W-:Y:S01]  /*2780*/  CS2R R56, SRZ ;  /* 0x0000000000387805 */ /* 0x000fe2000001ff00 */
        /* <DEDUP_REMOVED lines=8> */
[----:B------:R-:W-:Y:S01]  /*2810*/  IADD3.X R38, R130, R132, R38, P1, P0 ;  /* 0x0000008482267210 */ /* 0x000fe20000fe0426 */
[----:B------:R-:W-:Y:S01]  /*2820*/  CS2R R58, SRZ ;  /* 0x00000000003a7805 */ /* 0x000fe2000001ff00 */
[----:B------:R-:W-:Y:S04]  /*2830*/  IADD3 R8, P1, P0, R112, R204, R8 ;  /* 0x000000cc70087210 */ /* 0x000fe8000783e008 */
[----:B------:R-:W-:Y:S02]  /*2840*/  IADD3.X R37, R128, R131, R37, P1, P0 ;  /* 0x0000008380257210 */ /* 0x000fe40000fe0425 */
[C---:B------:R-:W-:Y:S04]  /*2850*/  LEA R6, P0, R10.reuse, c[0x0][0x270], 0x1 ;  /* 0x00009c000a067a11 */ /* 0x040fe800078008ff */
[----:B------:R-:W-:Y:S02]  /*2860*/  LEA.HI.X R7, R10, c[0x0][0x274], R38, 0x1, P0 ;  /* 0x00009d000a077a11 */ /* 0x000fe400000f0c26 */
[C---:B------:R-:W-:Y:S04]  /*2870*/  LEA R4, P0, R8.reuse, c[0x0][0x288], 0x1 ;  /* 0x0000a20008047a11 */ /* 0x040fe800078008ff */
[----:B------:R-:W-:Y:S02]  /*2880*/  LEA.HI.X R5, R8, c[0x0][0x28c], R37, 0x1, P0 ;  /* 0x0000a30008057a11 */ /* 0x000fe400000f0c25 */
[----:B------:R-:W-:Y:S11]  /*2890*/  ISETP.GE.AND P0, PT, R32, c[0x0][0x27c], PT ;  /* 0x00009f0020007a0c */ /* 0x000ff60003f06270 */
[----:B------:R-:W-:Y:S02]  /*28a0*/  @!UPT UIADD3 URZ, URZ, URZ, URZ ;  /* 0x0000003f3f3ff290 */ /* 0x000fe4000fffe03f */
[----:B------:R1:W5:Y:S04]  /*28b0*/  @!P0 LDG.E.64 R22, [R6.64] ;  /* 0x0000000a06168981 */ /* 0x000368000c1e1b00 */
[----:B------:R1:W5:Y:S01]  /*28c0*/  @!P0 LDG.E.64 R56, [R4.64] ;  /* 0x0000000a04388981 */ /* 0x000362000c1e1b00 */
[----:B------:R-:W-:Y:S11]  /*28d0*/  ISETP.GE.AND P0, PT, R25, c[0x0][0x27c], PT ;  /* 0x00009f0019007a0c */ /* 0x000ff60003f06270 */
[----:B------:R-:W-:Y:S02]  /*28e0*/  @!UPT UIADD3 URZ, URZ, URZ, URZ ;  /* 0x0000003f3f3ff290 */ /* 0x000fe4000fffe03f */
[----:B------:R1:W5:Y:S04]  /*28f0*/  @!P0 LDG.E.64 R28, [R6.64+0x20] ;  /* 0x0000200a061c8981 */ /* 0x000368000c1e1b00 */
[----:B------:R1:W5:Y:S02]  /*2900*/  @!P0 LDG.E.64 R58, [R4.64+0x20] ;  /* 0x0000200a043a8981 */ /* 0x000364000c1e1b00 */
.L_x_62:
[----:B------:R-:W-:Y:S05]  /*2910*/  BSYNC B0 ;  /* 0x0000000000007941 */ /* 0x000fea0003800000 */
.L_x_61:
[----:B-1---5:R-:W-:Y:S01]  /*2920*/  MOV R5, R22 ;  /* 0x0000001600057202 */ /* 0x022fe20000000f00 */
[----:B------:R-:W-:Y:S01]  /*2930*/  IMAD.MOV.U32 R7, RZ, RZ, R28 ;  /* 0x000000ffff077224 */ /* 0x000fe200078e001c */
[----:B------:R-:W-:Y:S01]  /*2940*/  BSSY B1, `(.L_x_63) ;  /* 0x0000086000017945 */ /* 0x000fe20003800000 */
[----:B------:R-:W-:Y:S02]  /*2950*/  IMAD.MOV.U32 R6, RZ, RZ, R29 ;  /* 0x000000ffff067224 */ /* 0x000fe400078e001d */
[----:B------:R-:W-:Y:S03]  /*2960*/  IMAD.MOV.U32 R4, RZ, RZ, R23 ;  /* 0x000000ffff047224 */ /* 0x000fe600078e0017 */
[----:B------:R-:W-:Y:S01]  /*2970*/  PRMT R38, R6, 0x5410, R7 ;  /* 0x0000541006267816 */ /* 0x000fe20000000007 */
[----:B------:R-:W-:Y:S01]  /*2980*/  IMAD.MOV.U32 R7, RZ, RZ, R58 ;  /* 0x000000ffff077224 */ /* 0x000fe200078e003a */
[----:B------:R-:W-:Y:S01]  /*2990*/  PRMT R37, R4, 0x5410, R5 ;  /* 0x0000541004257816 */ /* 0x000fe20000000005 */
[----:B------:R-:W-:Y:S01]  /*29a0*/  IMAD.MOV.U32 R5, RZ, RZ, R56 ;  /* 0x000000ffff057224 */ /* 0x000fe200078e0038 */
[----:B------:R-:W-:Y:S02]  /*29b0*/  MOV R6, R59 ;  /* 0x0000003b00067202 */ /* 0x000fe40000000f00 */
[----:B------:R-:W-:Y:S02]  /*29c0*/  MOV R4, R57 ;  /* 0x0000003900047202 */ /* 0x000fe40000000f00 */
[----:B------:R-:W-:Y:S02]  /*29d0*/  PRMT R65, R7, 0x5410, R6 ;  /* 0x0000541007417816 */ /* 0x000fe40000000006 */
[----:B------:R-:W-:Y:S01]  /*29e0*/  PRMT R64, R5, 0x5410, R4 ;  /* 0x0000541005407816 */ /* 0x000fe20000000004 */
[----:B------:R-:W-:-:S05]  /*29f0*/  @P3 BRA `(.L_x_64) ;  /* 0x000007a000003947 */ /* 0x000fca0003800000 */
[----:B------:R-:W-:Y:S01]  /*2a00*/  IADD3 R68, P0, R145, R86, RZ ;  /* 0x0000005691447210 */ /* 0x000fe20007f1e0ff */
[----:B------:R-:W-:Y:S04]  /*2a10*/  BSSY B0, `(.L_x_65) ;  /* 0x000003d000007945 */ /* 0x000fe80003800000 */
[----:B------:R-:W-:Y:S01]  /*2a20*/  IMAD.X R69, R91, 0x1, R141, P0 ;  /* 0x000000015b457824 */ /* 0x000fe200000e068d */
[----:B------:R-:W-:Y:S11]  /*2a30*/  ISETP.NE.AND P0, PT, R98, RZ, PT ;  /* 0x000000ff6200720c */ /* 0x000ff60003f05270 */
[----:B------:R-:W-:Y:S02]  /*2a40*/  @!UPT UIADD3 URZ, URZ, URZ, URZ ;  /* 0x0000003f3f3ff290 */ /* 0x000fe4000fffe03f */
[----:B------:R-:W-:-:S05]  /*2a50*/  @!P0 BRA `(.L_x_66) ;  /* 0x0000038000008947 */ /* 0x000fca0003800000 */
[----:B------:R-:W-:Y:S01]  /*2a60*/  IADD3 R4, P0, R68, R92, RZ ;  /* 0x0000005c44047210 */ /* 0x000fe20007f1e0ff */
[----:B------:R-:W1:Y:S04]  /*2a70*/  LDS.128 R8, [R97+0x3900] ;  /* 0x0039000061087984 */ /* 0x000e680000000c00 */
[----:B------:R-:W-:Y:S01]  /*2a80*/  IMAD.X R5, R69, 0x1, R95, P0 ;  /* 0x0000000145057824 */ /* 0x000fe200000e065f */
[C---:B------:R-:W-:Y:S04]  /*2a90*/  LEA R66, P0, R4.reuse, c[0x0][0x1c8], 0x1 ;  /* 0x0000720004427a11 */ /* 0x040fe800078008ff */
[----:B------:R-:W-:Y:S02]  /*2aa0*/  LEA.HI.X R67, R4, c[0x0][0x1cc], R5, 0x1, P0 ;  /* 0x0000730004437a11 */ /* 0x000fe400000f0c05 */
[----:B------:R-:W-:Y:S11]  /*2ab0*/  ISETP.GE.AND P0, PT, R32, c[0x0][0x27c], PT ;  /* 0x00009f0020007a0c */ /* 0x000ff60003f06270 */
[----:B------:R-:W-:Y:S02]  /*2ac0*/  @!UPT UIADD3 URZ, URZ, URZ, URZ ;  /* 0x0000003f3f3ff290 */ /* 0x000fe4000fffe03f */
[----:B------:R-:W-:Y:S02]  /*2ad0*/  @!P0 SHF.R.U64 R4, R40, 0x10, R41 ;  /* 0x0000001028048819 */ /* 0x000fe40000001229 */
[--C-:B------:R-:W-:Y:S02]  /*2ae0*/  @!P0 SHF.R.U64 R2, R2, 0x10, R3.reuse ;  /* 0x0000001002028819 */ /* 0x100fe40000001203 */
[----:B------:R-:W-:Y:S02]  /*2af0*/  @!P0 SHF.R.U32.HI R3, RZ, 0x10, R3 ;  /* 0x00000010ff038819 */ /* 0x000fe40000011603 */
[----:B------:R-:W-:Y:S02]  /*2b00*/  @!P0 SHF.R.U32.HI R43, RZ, 0x10, R41 ;  /* 0x00000010ff2b8819 */ /* 0x000fe40000011629 */
[----:B------:R-:W-:Y:S02]  /*2b10*/  @!P0 PRMT R41, R42, 0x5410, R4 ;  /* 0x000054102a298816 */ /* 0x000fe40000000004 */
[C---:B------:R-:W-:Y:S02]  /*2b20*/  @!P0 PRMT R2, R24.reuse, 0x5432, R2 ;  /* 0x0000543218028816 */ /* 0x040fe40000000002 */
[----:B------:R-:W-:Y:S01]  /*2b30*/  @!P0 PRMT R6, R24, 0x5410, R3 ;  /* 0x0000541018068816 */ /* 0x000fe20000000003 */
[----:B------:R-:W-:Y:S01]  /*2b40*/  @!P0 IMAD.U32 R24, R41, 0x10000, RZ ;  /* 0x0001000029188824 */ /* 0x000fe200078e00ff */
[C---:B------:R-:W-:Y:S01]  /*2b50*/  @!P0 LOP3.LUT R5, R2.reuse, 0xffff0000, RZ, 0xc0, !PT ;  /* 0xffff000002058812 */ /* 0x040fe200078ec0ff */
[----:B------:R-:W-:Y:S01]  /*2b60*/  @!P0 IMAD.U32 R7, R2, 0x10000, RZ ;  /* 0x0001000002078824 */ /* 0x000fe200078e00ff */
[C---:B-1----:R-:W-:Y:S02]  /*2b70*/  @!P0 LOP3.LUT R3, R8.reuse, 0xffff0000, RZ, 0xc0, !PT ;  /* 0xffff000008038812 */ /* 0x042fe400078ec0ff */
[----:B------:R-:W-:Y:S02]  /*2b80*/  @!P0 LOP3.LUT R4, R9, 0xffff0000, RZ, 0xc0, !PT ;  /* 0xffff000009048812 */ /* 0x000fe400078ec0ff */
[----:B------:R-:W-:Y:S01]  /*2b90*/  @!P0 LOP3.LUT R41, R41, 0xffff0000, RZ, 0xc0, !PT ;  /* 0xffff000029298812 */ /* 0x000fe200078ec0ff */
[C---:B------:R-:W-:Y:S01]  /*2ba0*/  @!P0 FMUL.FTZ R44, R3.reuse, R24 ;  /* 0x00000018032c8220 */ /* 0x040fe20000410000 */
[----:B------:R-:W-:Y:S01]  /*2bb0*/  @!P0 SHF.L.U32 R40, R8, 0x10, RZ ;  /* 0x0000001008288819 */ /* 0x000fe200000006ff */
[----:B------:R-:W-:Y:S01]  /*2bc0*/  @!P0 FMUL.FTZ R2, R3, R7 ;  /* 0x0000000703028220 */ /* 0x000fe20000410000 */
[----:B------:R-:W-:Y:S01]  /*2bd0*/  @!P0 PRMT R43, R42, 0x5432, R43 ;  /* 0x000054322a2b8816 */ /* 0x000fe2000000002b */
[----:B------:R-:W-:Y:S02]  /*2be0*/  @!P0 IMAD.U32 R42, R9, 0x10000, RZ ;  /* 0x00010000092a8824 */ /* 0x000fe400078e00ff */
[C---:B------:R-:W-:Y:S02]  /*2bf0*/  @!P0 FMUL.FTZ R70, R4.reuse, R41 ;  /* 0x0000002904468220 */ /* 0x040fe40000410000 */
[----:B------:R-:W-:Y:S01]  /*2c00*/  @!P0 FMUL.FTZ R3, R4, R5 ;  /* 0x0000000504038220 */ /* 0x000fe20000410000 */
[----:B------:R-:W-:Y:S01]  /*2c10*/  @!P0 LOP3.LUT R4, R10, 0xffff0000, RZ, 0xc0, !PT ;  /* 0xffff00000a048812 */ /* 0x000fe200078ec0ff */
[----:B------:R-:W-:Y:S02]  /*2c20*/  @!P0 FFMA.FTZ R73, R40, R7, -R44 ;  /* 0x0000000728498223 */ /* 0x000fe4000001082c */
[----:B------:R-:W-:Y:S01]  /*2c30*/  @!P0 FFMA.FTZ R2, R24, R40, R2 ;  /* 0x0000002818028223 */ /* 0x000fe20000010002 */
[----:B------:R-:W-:Y:S01]  /*2c40*/  @!P0 SHF.L.U32 R40, R10, 0x10, RZ ;  /* 0x000000100a288819 */ /* 0x000fe200000006ff */
[C---:B------:R-:W-:Y:S01]  /*2c50*/  @!P0 IMAD.U32 R24, R43.reuse, 0x10000, RZ ;  /* 0x000100002b188824 */ /* 0x040fe200078e00ff */
[----:B------:R-:W-:Y:S01]  /*2c60*/  @!P0 LOP3.LUT R43, R43, 0xffff0000, RZ, 0xc0, !PT ;  /* 0xffff00002b2b8812 */ /* 0x000fe200078ec0ff */
[----:B------:R-:W-:Y:S01]  /*2c70*/  @!P0 IMAD.U32 R7, R6, 0x10000, RZ ;  /* 0x0001000006078824 */ /* 0x000fe200078e00ff */
[----:B------:R-:W-:Y:S01]  /*2c80*/  @!P0 F2FP.BF16.PACK_AB R2, R2, R73 ;  /* 0x000000490202823e */ /* 0x000fe200000010ff */
[----:B------:R-:W-:Y:S01]  /*2c90*/  @!P0 FFMA.FTZ R72, R42, R5, -R70 ;  /* 0x000000052a488223 */ /* 0x000fe20000010846 */
[C---:B------:R-:W-:Y:S01]  /*2ca0*/  @!P0 LOP3.LUT R5, R11.reuse, 0xffff0000, RZ, 0xc0, !PT ;  /* 0xffff00000b058812 */ /* 0x040fe200078ec0ff */
[----:B------:R-:W-:Y:S01]  /*2cb0*/  @!P0 FMUL.FTZ R70, R4, R24 ;  /* 0x0000001804468220 */ /* 0x000fe20000410000 */
[----:B------:R-:W-:Y:S01]  /*2cc0*/  @!P0 LOP3.LUT R6, R6, 0xffff0000, RZ, 0xc0, !PT ;  /* 0xffff000006068812 */ /* 0x000fe200078ec0ff */
[----:B------:R-:W-:Y:S01]  /*2cd0*/  @!P0 FMUL.FTZ R4, R4, R7 ;  /* 0x0000000704048220 */ /* 0x000fe20000410000 */
[----:B------:R-:W-:Y:S01]  /*2ce0*/  @!P0 MOV R8, R2 ;  /* 0x0000000200088202 */ /* 0x000fe20000000f00 */
[----:B------:R-:W-:Y:S02]  /*2cf0*/  @!P0 IMAD.U32 R44, R11, 0x10000, RZ ;  /* 0x000100000b2c8824 */ /* 0x000fe400078e00ff */
[C---:B------:R-:W-:Y:S02]  /*2d00*/  @!P0 FMUL.FTZ R71, R5.reuse, R43 ;  /* 0x0000002b05478220 */ /* 0x040fe40000410000 */
[----:B------:R-:W-:Y:S02]  /*2d10*/  @!P0 FMUL.FTZ R5, R5, R6 ;  /* 0x0000000605058220 */ /* 0x000fe40000410000 */
[----:B------:R-:W-:Y:S02]  /*2d20*/  @!P0 FFMA.FTZ R3, R41, R42, R3 ;  /* 0x0000002a29038223 */ /* 0x000fe40000010003 */
[----:B------:R-:W-:Y:S02]  /*2d30*/  @!P0 FFMA.FTZ R4, R24, R40, R4 ;  /* 0x0000002818048223 */ /* 0x000fe40000010004 */
[----:B------:R-:W-:Y:S01]  /*2d40*/  @!P0 FFMA.FTZ R70, R40, R7, -R70 ;  /* 0x0000000728468223 */ /* 0x000fe20000010846 */
[----:B------:R-:W-:Y:S01]  /*2d50*/  @!P0 F2FP.BF16.PACK_AB R3, R3, R72 ;  /* 0x000000480303823e */ /* 0x000fe200000010ff */
[----:B------:R-:W-:Y:S02]  /*2d60*/  @!P0 FFMA.FTZ R71, R44, R6, -R71 ;  /* 0x000000062c478223 */ /* 0x000fe40000010847 */
[----:B------:R-:W-:Y:S01]  /*2d70*/  @!P0 FFMA.FTZ R5, R43, R44, R5 ;  /* 0x0000002c2b058223 */ /* 0x000fe20000010005 */
[----:B------:R-:W-:Y:S01]  /*2d80*/  @!P0 F2FP.BF16.PACK_AB R4, R4, R70 ;  /* 0x000000460404823e */ /* 0x000fe200000010ff */
[----:B------:R-:W-:Y:S03]  /*2d90*/  @!P0 IMAD.MOV.U32 R9, RZ, RZ, R3 ;  /* 0x000000ffff098224 */ /* 0x000fe600078e0003 */
[----:B------:R-:W-:Y:S01]  /*2da0*/  @!P0 F2FP.BF16.PACK_AB R5, R5, R71 ;  /* 0x000000470505823e */ /* 0x000fe200000010ff */
[----:B------:R-:W-:Y:S03]  /*2db0*/  @!P0 IMAD.MOV.U32 R10, RZ, RZ, R4 ;  /* 0x000000ffff0a8224 */ /* 0x000fe600078e0004 */
[----:B------:R-:W-:Y:S05]  /*2dc0*/  @!P0 MOV R11, R5 ;  /* 0x00000005000b8202 */ /* 0x000fea0000000f00 */
[----:B------:R1:W-:Y:S02]  /*2dd0*/  STG.E.128 [R66.64], R8 ;  /* 0x0000000842007986 */ /* 0x0003e4000c101d0a */
.L_x_66:
[----:B------:R-:W-:Y:S05]  /*2de0*/  BSYNC B0 ;  /* 0x0000000000007941 */ /* 0x000fea0003800000 */
.L_x_65:
[----:B------:R-:W-:Y:S11]  /*2df0*/  ISETP.NE.AND P0, PT, R99, RZ, PT ;  /* 0x000000ff6300720c */ /* 0x000ff60003f05270 */
[----:B------:R-:W-:Y:S02]  /*2e00*/  @!UPT UIADD3 URZ, URZ, URZ, URZ ;  /* 0x0000003f3f3ff290 */ /* 0x000fe4000fffe03f */
[----:B------:R-:W-:-:S05]  /*2e10*/  @!P0 BRA `(.L_x_64) ;  /* 0x0000038000008947 */ /* 0x000fca0003800000 */
[----:B------:R-:W-:Y:S01]  /*2e20*/  IADD3 R2, P0, R68, R129, RZ ;  /* 0x0000008144027210 */ /* 0x000fe20007f1e0ff */
[----:B-1----:R-:W1:Y:S04]  /*2e30*/  LDS.128 R8, [R96+0x3900] ;  /* 0x0039000060087984 */ /* 0x002e680000000c00 */
        /* <DEDUP_REMOVED lines=8> */
[C---:B------:R-:W-:Y:S02]  /*2ec0*/  @!P0 PRMT R2, R30.reuse, 0x5432, R2 ;  /* 0x000054321e028816 */ /* 0x040fe40000000002 */
[----:B------:R-:W-:Y:S02]  /*2ed0*/  @!P0 PRMT R24, R45, 0x5410, R24 ;  /* 0x000054102d188816 */ /* 0x000fe40000000018 */
[----:B------:R-:W-:Y:S01]  /*2ee0*/  @!P0 PRMT R6, R30, 0x5410, R3 ;  /* 0x000054101e068816 */ /* 0x000fe20000000003 */
[----:B------:R-:W-:Y:S01]  /*2ef0*/  @!P0 IMAD.U32 R7, R2, 0x10000, RZ ;  /* 0x0001000002078824 */ /* 0x000fe200078e00ff */
[----:B------:R-:W-:Y:S01]  /*2f00*/  @!P0 SHF.R.U32.HI R40, RZ, 0x10, R47 ;  /* 0x00000010ff288819 */ /* 0x000fe2000001162f */
[C---:B------:R-:W-:Y:S01]  /*2f10*/  @!P0 IMAD.U32 R12, R24.reuse, 0x10000, RZ ;  /* 0x00010000180c8824 */ /* 0x040fe200078e00ff */
[----:B------:R-:W-:Y:S01]  /*2f20*/  @!P0 LOP3.LUT R24, R24, 0xffff0000, RZ, 0xc0, !PT ;  /* 0xffff000018188812 */ /* 0x000fe200078ec0ff */
[C---:B-1----:R-:W-:Y:S01]  /*2f30*/  @!P0 IMAD.U32 R30, R9.reuse, 0x10000, RZ ;  /* 0x00010000091e8824 */ /* 0x042fe200078e00ff */
[----:B------:R-:W-:Y:S02]  /*2f40*/  @!P0 LOP3.LUT R3, R8, 0xffff0000, RZ, 0xc0, !PT ;  /* 0xffff000008038812 */ /* 0x000fe400078ec0ff */
[----:B------:R-:W-:Y:S02]  /*2f50*/  @!P0 LOP3.LUT R4, R9, 0xffff0000, RZ, 0xc0, !PT ;  /* 0xffff000009048812 */ /* 0x000fe400078ec0ff */
[----:B------:R-:W-:Y:S01]  /*2f60*/  @!P0 LOP3.LUT R5, R2, 0xffff0000, RZ, 0xc0, !PT ;  /* 0xffff000002058812 */ /* 0x000fe200078ec0ff */
[C---:B------:R-:W-:Y:S01]  /*2f70*/  @!P0 FMUL.FTZ R41, R3.reuse, R12 ;  /* 0x0000000c03298220 */ /* 0x040fe20000410000 */
[----:B------:R-:W-:Y:S01]  /*2f80*/  @!P0 SHF.L.U32 R13, R8, 0x10, RZ ;  /* 0x00000010080d8819 */ /* 0x000fe200000006ff */
[----:B------:R-:W-:Y:S01]  /*2f90*/  @!P0 FMUL.FTZ R2, R3, R7 ;  /* 0x0000000703028220 */ /* 0x000fe20000410000 */
[----:B------:R-:W-:Y:S01]  /*2fa0*/  @!P0 PRMT R40, R45, 0x5432, R40 ;  /* 0x000054322d288816 */ /* 0x000fe20000000028 */
        /* <DEDUP_REMOVED lines=31> */
.L_x_64:
[----:B------:R-:W-:Y:S05]  /*31a0*/  BSYNC B1 ;  /* 0x0000000000017941 */ /* 0x000fea0003800000 */
.L_x_63:
[----:B------:R-:W-:Y:S01]  /*31b0*/  BSSY B1, `(.L_x_67) ;  /* 0x000007c000017945 */ /* 0x000fe20003800000 */
[----:B------:R-:W-:-:S05]  /*31c0*/  @P4 BRA `(.L_x_68) ;  /* 0x000007a000004947 */ /* 0x000fca0003800000 */
[----:B------:R-:W-:Y:S01]  /*31d0*/  IADD3 R44, P1, P0, R136, R86, R26 ;  /* 0x00000056882c7210 */ /* 0x000fe2000783e01a */
[----:B------:R-:W-:Y:S03]  /*31e0*/  BSSY B0, `(.L_x_69) ;  /* 0x000003d000007945 */ /* 0x000fe60003800000 */
[----:B------:R-:W-:Y:S02]  /*31f0*/  IADD3.X R45, R143, R91, R27, P1, P0 ;  /* 0x0000005b8f2d7210 */ /* 0x000fe40000fe041b */
[----:B------:R-:W-:Y:S11]  /*3200*/  ISETP.NE.AND P0, PT, R98, RZ, PT ;  /* 0x000000ff6200720c */ /* 0x000ff60003f05270 */
[----:B------:R-:W-:Y:S02]  /*3210*/  @!UPT UIADD3 URZ, URZ, URZ, URZ ;  /* 0x0000003f3f3ff290 */ /* 0x000fe4000fffe03f */
[----:B------:R-:W-:-:S05]  /*3220*/  @!P0 BRA `(.L_x_70) ;  /* 0x0000038000008947 */ /* 0x000fca0003800000 */
[----:B------:R-:W-:Y:S01]  /*3230*/  ISETP.GE.AND P0, PT, R32, c[0x0][0x27c], PT ;  /* 0x00009f0020007a0c */ /* 0x000fe20003f06270 */
[----:B-1----:R-:W1:Y:S11]  /*3240*/  LDS.128 R8, [R97+0x4900] ;  /* 0x0049000061087984 */ /* 0x002e760000000c00 */
[----:B------:R-:W-:Y:S01]  /*3250*/  @!UPT UIADD3 URZ, URZ, URZ, URZ ;  /* 0x0000003f3f3ff290 */ /* 0x000fe2000fffe03f */
[----:B------:R-:W-:Y:S02]  /*3260*/  @!P0 SHF.R.U64 R4, R48, 0x10, R49 ;  /* 0x0000001030048819 */ /* 0x000fe40000001231 */
[--C-:B------:R-:W-:Y:S02]  /*3270*/  @!P0 SHF.R.U64 R2, R14, 0x10, R15.reuse ;  /* 0x000000100e028819 */ /* 0x100fe4000000120f */
[----:B------:R-:W-:Y:S02]  /*3280*/  @!P0 SHF.R.U32.HI R3, RZ, 0x10, R15 ;  /* 0x00000010ff038819 */ /* 0x000fe4000001160f */
[----:B------:R-:W-:Y:S02]  /*3290*/  @!P0 PRMT R14, R60, 0x5410, R4 ;  /* 0x000054103c0e8816 */ /* 0x000fe40000000004 */
[C---:B------:R-:W-:Y:S02]  /*32a0*/  @!P0 PRMT R2, R31.reuse, 0x5432, R2 ;  /* 0x000054321f028816 */ /* 0x040fe40000000002 */
[----:B------:R-:W-:Y:S01]  /*32b0*/  @!P0 PRMT R6, R31, 0x5410, R3 ;  /* 0x000054101f068816 */ /* 0x000fe20000000003 */
[----:B------:R-:W-:Y:S01]  /*32c0*/  @!P0 IMAD.U32 R12, R14, 0x10000, RZ ;  /* 0x000100000e0c8824 */ /* 0x000fe200078e00ff */
[----:B------:R-:W-:Y:S01]  /*32d0*/  @!P0 SHF.R.U32.HI R24, RZ, 0x10, R49 ;  /* 0x00000010ff188819 */ /* 0x000fe20000011631 */
[----:B------:R-:W-:Y:S01]  /*32e0*/  @!P0 IMAD.U32 R7, R2, 0x10000, RZ ;  /* 0x0001000002078824 */ /* 0x000fe200078e00ff */
[----:B------:R-:W-:Y:S02]  /*32f0*/  @!P0 LOP3.LUT R14, R14, 0xffff0000, RZ, 0xc0, !PT ;  /* 0xffff00000e0e8812 */ /* 0x000fe400078ec0ff */
[----:B------:R-:W-:Y:S02]  /*3300*/  @!P0 LOP3.LUT R5, R2, 0xffff0000, RZ, 0xc0, !PT ;  /* 0xffff000002058812 */ /* 0x000fe400078ec0ff */
[----:B------:R-:W-:Y:S01]  /*3310*/  @!P0 PRMT R24, R60, 0x5432, R24 ;  /* 0x000054323c188816 */ /* 0x000fe20000000018 */
[C---:B-1----:R-:W-:Y:S01]  /*3320*/  @!P0 IMAD.U32 R13, R8.reuse, 0x10000, RZ ;  /* 0x00010000080d8824 */ /* 0x042fe200078e00ff */
[----:B------:R-:W-:Y:S02]  /*3330*/  @!P0 LOP3.LUT R3, R8, 0xffff0000, RZ, 0xc0, !PT ;  /* 0xffff000008038812 */ /* 0x000fe400078ec0ff */
[C---:B------:R-:W-:Y:S02]  /*3340*/  @!P0 LOP3.LUT R4, R9.reuse, 0xffff0000, RZ, 0xc0, !PT ;  /* 0xffff000009048812 */ /* 0x040fe400078ec0ff */
[----:B------:R-:W-:Y:S01]  /*3350*/  @!P0 SHF.L.U32 R15, R9, 0x10, RZ ;  /* 0x00000010090f8819 */ /* 0x000fe200000006ff */
[C---:B------:R-:W-:Y:S02]  /*3360*/  @!P0 FMUL.FTZ R30, R3.reuse, R12 ;  /* 0x0000000c031e8220 */ /* 0x040fe40000410000 */
[-C--:B------:R-:W-:Y:S02]  /*3370*/  @!P0 FMUL.FTZ R2, R3, R7.reuse ;  /* 0x0000000703028220 */ /* 0x080fe40000410000 */
[----:B------:R-:W-:Y:S02]  /*3380*/  @!P0 FMUL.FTZ R31, R4, R14 ;  /* 0x0000000e041f8220 */ /* 0x000fe40000410000 */
[----:B------:R-:W-:Y:S01]  /*3390*/  @!P0 FFMA.FTZ R43, R13, R7, -R30 ;  /* 0x000000070d2b8223 */ /* 0x000fe2000001081e */
[----:B------:R-:W-:Y:S01]  /*33a0*/  @!P0 SHF.L.U32 R7, R6, 0x10, RZ ;  /* 0x0000001006078819 */ /* 0x000fe200000006ff */
[----:B------:R-:W-:Y:S01]  /*33b0*/  @!P0 FMUL.FTZ R3, R4, R5 ;  /* 0x0000000504038220 */ /* 0x000fe20000410000 */
[----:B------:R-:W-:Y:S01]  /*33c0*/  @!P0 LOP3.LUT R4, R10, 0xffff0000, RZ, 0xc0, !PT ;  /* 0xffff00000a048812 */ /* 0x000fe200078ec0ff */
[----:B------:R-:W-:Y:S01]  /*33d0*/  @!P0 FFMA.FTZ R2, R12, R13, R2 ;  /* 0x0000000d0c028223 */ /* 0x000fe20000010002 */
[----:B------:R-:W-:Y:S01]  /*33e0*/  @!P0 LOP3.LUT R6, R6, 0xffff0000, RZ, 0xc0, !PT ;  /* 0xffff000006068812 */ /* 0x000fe200078ec0ff */
[C---:B------:R-:W-:Y:S01]  /*33f0*/  @!P0 IMAD.U32 R12, R24.reuse, 0x10000, RZ ;  /* 0x00010000180c8824 */ /* 0x040fe200078e00ff */
[----:B------:R-:W-:Y:S01]  /*3400*/  @!P0 LOP3.LUT R24, R24, 0xffff0000, RZ, 0xc0, !PT ;  /* 0xffff000018188812 */ /* 0x000fe200078ec0ff */
[----:B------:R-:W-:Y:S01]  /*3410*/  @!P0 FFMA.FTZ R42, R15, R5, -R31 ;  /* 0x000000050f2a8223 */ /* 0x000fe2000001081f */
[C---:B------:R-:W-:Y:S01]  /*3420*/  @!P0 LOP3.LUT R5, R11.reuse, 0xffff0000, RZ, 0xc0, !PT ;  /* 0xffff00000b058812 */ /* 0x040fe200078ec0ff */
[----:B------:R-:W-:Y:S01]  /*3430*/  @!P0 IMAD.U32 R13, R10, 0x10000, RZ ;  /* 0x000100000a0d8824 */ /* 0x000fe200078e00ff */
[----:B------:R-:W-:Y:S01]  /*3440*/  IADD3 R31, P1, R44, R92, RZ ;  /* 0x0000005c2c1f7210 */ /* 0x000fe20007f3e0ff */
[----:B------:R-:W-:Y:S01]  /*3450*/  @!P0 FMUL.FTZ R40, R4, R12 ;  /* 0x0000000c04288220 */ /* 0x000fe20000410000 */
[----:B------:R-:W-:Y:S01]  /*3460*/  @!P0 F2FP.BF16.PACK_AB R2, R2, R43 ;  /* 0x0000002b0202823e */ /* 0x000fe200000010ff */
[----:B------:R-:W-:Y:S02]  /*3470*/  @!P0 FMUL.FTZ R4, R4, R7 ;  /* 0x0000000704048220 */ /* 0x000fe40000410000 */
[----:B------:R-:W-:Y:S01]  /*3480*/  @!P0 IMAD.U32 R30, R11, 0x10000, RZ ;  /* 0x000100000b1e8824 */ /* 0x000fe200078e00ff */
[----:B------:R-:W-:Y:S01]  /*3490*/  @!P0 MOV R8, R2 ;  /* 0x0000000200088202 */ /* 0x000fe20000000f00 */
        /* <DEDUP_REMOVED lines=9> */
[----:B------:R-:W-:Y:S01]  /*3530*/  IMAD.X R7, R45, 0x1, R95, P1 ;  /* 0x000000012d077824 */ /* 0x000fe200008e065f */
[----:B------:R-:W-:Y:S01]  /*3540*/  LEA R6, P1, R31, c[0x0][0x1c8], 0x1 ;  /* 0x000072001f067a11 */ /* 0x000fe200078208ff */
[----:B------:R-:W-:Y:S01]  /*3550*/  @!P0 IMAD.MOV.U32 R9, RZ, RZ, R3 ;  /* 0x000000ffff098224 */ /* 0x000fe200078e0003 */
[----:B------:R-:W-:Y:S01]  /*3560*/  @!P0 F2FP.BF16.PACK_AB R5, R5, R41 ;  /* 0x000000290505823e */ /* 0x000fe200000010ff */
[----:B------:R-:W-:Y:S01]  /*3570*/  @!P0 IMAD.MOV.U32 R10, RZ, RZ, R4 ;  /* 0x000000ffff0a8224 */ /* 0x000fe200078e0004 */
[----:B------:R-:W-:Y:S02]  /*3580*/  LEA.HI.X R7, R31, c[0x0][0x1cc], R7, 0x1, P1 ;  /* 0x000073001f077a11 */ /* 0x000fe400008f0c07 */
[----:B------:R-:W-:Y:S05]  /*3590*/  @!P0 MOV R11, R5 ;  /* 0x00000005000b8202 */ /* 0x000fea0000000f00 */
[----:B------:R1:W-:Y:S02]  /*35a0*/  STG.E.128 [R6.64], R8 ;  /* 0x0000000806007986 */ /* 0x0003e4000c101d0a */
.L_x_70:
[----:B------:R-:W-:Y:S05]  /*35b0*/  BSYNC B0 ;  /* 0x0000000000007941 */ /* 0x000fea0003800000 */
.L_x_69:
        /* <DEDUP_REMOVED lines=9> */
[C---:B------:R-:W-:Y:S02]  /*3650*/  @!P0 PRMT R14, R61.reuse, 0x5410, R14 ;  /* 0x000054103d0e8816 */ /* 0x040fe4000000000e */
        /* <DEDUP_REMOVED lines=42> */
[C---:B------:R-:W-:Y:S01]  /*3900*/  LEA R6, P1, R24.reuse, c[0x0][0x1c8], 0x1 ;  /* 0x0000720018067a11 */ /* 0x040fe200078208ff */
[----:B------:R-:W-:Y:S01]  /*3910*/  @!P0 IMAD.MOV.U32 R9, RZ, RZ, R3 ;  /* 0x000000ffff098224 */ /* 0x000fe200078e0003 */
[----:B------:R-:W-:Y:S01]  /*3920*/  @!P0 F2FP.BF16.PACK_AB R5, R5, R31 ;  /* 0x0000001f0505823e */ /* 0x000fe200000010ff */
[----:B------:R-:W-:Y:S01]  /*3930*/  @!P0 IMAD.MOV.U32 R10, RZ, RZ, R4 ;  /* 0x000000ffff0a8224 */ /* 0x000fe200078e0004 */
[----:B------:R-:W-:Y:S02]  /*3940*/  LEA.HI.X R7, R24, c[0x0][0x1cc], R7, 0x1, P1 ;  /* 0x0000730018077a11 */ /* 0x000fe400008f0c07 */
[----:B------:R-:W-:Y:S05]  /*3950*/  @!P0 MOV R11, R5 ;  /* 0x00000005000b8202 */ /* 0x000fea0000000f00 */
[----:B------:R1:W-:Y:S02]  /*3960*/  STG.E.128 [R6.64], R8 ;  /* 0x0000000806007986 */ /* 0x0003e4000c101d0a */
.L_x_68:
[----:B------:R-:W-:Y:S05]  /*3970*/  BSYNC B1 ;  /* 0x0000000000017941 */ /* 0x000fea0003800000 */
.L_x_67:
[----:B------:R-:W-:Y:S01]  /*3980*/  BSSY B1, `(.L_x_71) ;  /* 0x000007b000017945 */ /* 0x000fe20003800000 */
[----:B------:R-:W-:-:S05]  /*3990*/  @P2 BRA `(.L_x_72) ;  /* 0x0000079000002947 */ /* 0x000fca0003800000 */
[----:B------:R-:W-:Y:S01]  /*39a0*/  ISETP.NE.AND P0, PT, R98, RZ, PT ;  /* 0x000000ff6200720c */ /* 0x000fe20003f05270 */
[----:B------:R-:W-:Y:S01]  /*39b0*/  BSSY B0, `(.L_x_73) ;  /* 0x000003c000007945 */ /* 0x000fe20003800000 */
[----:B------:R-:W-:Y:S04]  /*39c0*/  IADD3 R34, P2, P1, R146, R86, R26 ;  /* 0x0000005692227210 */ /* 0x000fe8000795e01a */
[----:B------:R-:W-:Y:S07]  /*39d0*/  IADD3.X R40, R142, R91, R27, P2, P1 ;  /* 0x0000005b8e287210 */ /* 0x000fee00017e241b */
        /* <DEDUP_REMOVED lines=57> */
.L_x_74:
[----:B------:R-:W-:Y:S05]  /*3d70*/  BSYNC B0 ;  /* 0x0000000000007941 */ /* 0x000fea0003800000 */
.L_x_73:
        /* <DEDUP_REMOVED lines=43> */
[-C--:B------:R-:W-:Y:S02]  /*4030*/  @!P0 FMUL.FTZ R5, R5, R6.reuse ;  /* 0x0000000605058220 */ /* 0x080fe40000410000 */
        /* <DEDUP_REMOVED lines=15> */
.L_x_72:
[----:B------:R-:W-:Y:S05]  /*4130*/  BSYNC B1 ;  /* 0x0000000000017941 */ /* 0x000fea0003800000 */
.L_x_71:
        /* <DEDUP_REMOVED lines=62> */
.L_x_77:
[----:B------:R-:W-:Y:S05]  /*4520*/  BSYNC B0 ;  /* 0x0000000000007941 */ /* 0x000fea0003800000 */
.L_x_76:
        /* <DEDUP_REMOVED lines=10> */
[----:B------:R-:W-:Y:S02]  /*45d0*/  @!P0 PRMT R2, R38, 0x5432, R2 ;  /* 0x0000543226028816 */ /* 0x000fe40000000002 */
[----:B------:R-:W-:Y:S01]  /*45e0*/  @!P0 SHF.R.U32.HI R4, RZ, 0x10, R59 ;  /* 0x00000010ff048819 */ /* 0x000fe2000001163b */
[----:B------:R-:W-:Y:S01]  /*45f0*/  @!P0 IMAD.U32 R12, R14, 0x10000, RZ ;  /* 0x000100000e0c8824 */ /* 0x000fe200078e00ff */
[----:B------:R-:W-:Y:S01]  /*4600*/  @!P0 PRMT R6, R38, 0x5410, R3 ;  /* 0x0000541026068816 */ /* 0x000fe20000000003 */
[----:B------:R-:W-:Y:S01]  /*4610*/  @!P0 IMAD.U32 R7, R2, 0x10000, RZ ;  /* 0x0001000002078824 */ /* 0x000fe200078e00ff */
[----:B------:R-:W-:Y:S02]  /*4620*/  @!P0 PRMT R16, R65, 0x5432, R4 ;  /* 0x0000543241108816 */ /* 0x000fe40000000004 */
[----:B------:R-:W-:Y:S02]  /*4630*/  @!P0 LOP3.LUT R14, R14, 0xffff0000, RZ, 0xc0, !PT ;  /* 0xffff00000e0e8812 */ /* 0x000fe400078ec0ff */
[----:B------:R-:W-:Y:S01]  /*4640*/  @!P0 LOP3.LUT R5, R2, 0xffff0000, RZ, 0xc0, !PT ;  /* 0xffff000002058812 */ /* 0x000fe200078ec0ff */
        /* <DEDUP_REMOVED lines=40> */
[----:B------:R1:W-:Y:S01]  /*48d0*/  STG.E.128 [R6.64], R8 ;  /* 0x0000000806007986 */ /* 0x0003e2000c101d0a */
[----:B------:R-:W-:-:S05]  /*48e0*/  BRA `(.L_x_75) ;  /* 0x000028d000007947 */ /* 0x000fca0003800000 */
.L_x_54:
[-C--:B------:R-:W-:Y:S01]  /*48f0*/  ISETP.GE.AND P0, PT, R169, R76.reuse, PT ;  /* 0x0000004ca900720c */ /* 0x080fe20003f06270 */
[----:B------:R-:W-:Y:S01]  /*4900*/  CS2R R18, SRZ ;  /* 0x0000000000127805 */ /* 0x000fe2000001ff00 */
[----:B------:R-:W-:Y:S01]  /*4910*/  ISETP.NE.AND P4, PT, R98, RZ, PT ;  /* 0x000000ff6200720c */ /* 0x000fe20003f85270 */
[----:B------:R-:W-:Y:S01]  /*4920*/  CS2R R16, SRZ ;  /* 0x0000000000107805 */ /* 0x000fe2000001ff00 */
[----:B------:R-:W-:Y:S01]  /*4930*/  ISETP.GE.OR P2, PT, R26, c[0x0][0x27c], P0 ;  /* 0x00009f001a007a0c */ /* 0x000fe20000746670 */
[----:B------:R-:W-:Y:S01]  /*4940*/  CS2R R62, SRZ ;  /* 0x00000000003e7805 */ /* 0x000fe2000001ff00 */
[----:B------:R-:W-:Y:S01]  /*4950*/  ISETP.GE.AND P0, PT, R168, R76, PT ;  /* 0x0000004ca800720c */ /* 0x000fe20003f06270 */
[----:B------:R-:W-:Y:S01]  /*4960*/  CS2R R60, SRZ ;  /* 0x00000000003c7805 */ /* 0x000fe2000001ff00 */
[----:B------:R-:W-:Y:S01]  /*4970*/  CS2R R22, SRZ ;  /* 0x0000000000167805 */ /* 0x000fe2000001ff00 */
[----:B------:R-:W-:Y:S01]  /*4980*/  CS2R R20, SRZ ;  /* 0x0000000000147805 */ /* 0x000fe2000001ff00 */
[----:B------:R-:W-:Y:S01]  /*4990*/  ISETP.GE.OR P3, PT, R26, c[0x0][0x27c], P0 ;  /* 0x00009f001a007a0c */ /* 0x000fe20000766670 */
[----:B------:R-:W-:Y:S01]  /*49a0*/  CS2R R66, SRZ ;  /* 0x0000000000427805 */ /* 0x000fe2000001ff00 */
[----:B------:R-:W-:Y:S01]  /*49b0*/  CS2R R64, SRZ ;  /* 0x0000000000407805 */ /* 0x000fe2000001ff00 */
[----:B------:R-:W-:Y:S01]  /*49c0*/  CS2R R30, SRZ ;  /* 0x00000000001e7805 */ /* 0x000fe2000001ff00 */
[----:B------:R-:W-:Y:S01]  /*49d0*/  CS2R R28, SRZ ;  /* 0x00000000001c7805 */ /* 0x000fe2000001ff00 */
[----:B------:R-:W-:Y:S01]  /*49e0*/  CS2R R70, SRZ ;  /* 0x0000000000467805 */ /* 0x000fe2000001ff00 */
[----:B------:R-:W-:Y:S01]  /*49f0*/  CS2R R68, SRZ ;  /* 0x0000000000447805 */ /* 0x000fe2000001ff00 */
[----:B------:R-:W-:Y:S01]  /*4a00*/  @!P2 IADD3 R3, P1, P0, R110, R10, R212 ;  /* 0x0000000a6e03a210 */ /* 0x000fe2000783e0d4 */
[----:B------:R-:W-:Y:S01]  /*4a10*/  CS2R R42, SRZ ;  /* 0x00000000002a7805 */ /* 0x000fe2000001ff00 */
[----:B------:R-:W-:Y:S01]  /*4a20*/  CS2R R40, SRZ ;  /* 0x0000000000287805 */ /* 0x000fe2000001ff00 */
[----:B------:R-:W-:Y:S01]  /*4a30*/  BSSY B0, `(.L_x_78) ;  /* 0x00000cb000007945 */ /* 0x000fe20003800000 */
[C---:B------:R-:W-:Y:S02]  /*4a40*/  @!P2 IADD3.X R4, R127.reuse, R38, R185, P1, P0 ;  /* 0x000000267f04a210 */ /* 0x040fe40000fe04b9 */
[----:B------:R-:W-:Y:S04]  /*4a50*/  @!P2 IADD3 R5, P1, P0, R108, R8, R209 ;  /* 0x000000086c05a210 */ /* 0x000fe8000783e0d1 */
[----:B------:R-:W-:Y:S02]  /*4a60*/  @!P2 IADD3.X R9, R124, R37, R186, P1, P0 ;  /* 0x000000257c09a210 */ /* 0x000fe40000fe04ba */
[----:B------:R-:W-:Y:S04]  /*4a70*/  @!P3 IADD3 R6, P1, P0, R110, R210, R10 ;  /* 0x000000d26e06b210 */ /* 0x000fe8000783e00a */
[----:B------:R-:W-:Y:S02]  /*4a80*/  @!P3 IADD3.X R11, R127, R182, R38, P1, P0 ;  /* 0x000000b67f0bb210 */ /* 0x000fe40000fe0426 */
[C---:B------:R-:W-:Y:S04]  /*4a90*/  @!P2 LEA R2, P0, R3.reuse, c[0x0][0x270], 0x1 ;  /* 0x00009c000302aa11 */ /* 0x040fe800078008ff */
[----:B------:R-:W-:Y:S02]  /*4aa0*/  @!P2 LEA.HI.X R3, R3, c[0x0][0x274], R4, 0x1, P0 ;  /* 0x00009d000303aa11 */ /* 0x000fe400000f0c04 */
[----:B------:R-:W-:Y:S03]  /*4ab0*/  @!P3 IADD3 R7, P1, P0, R108, R211, R8 ;  /* 0x000000d36c07b210 */ /* 0x000fe6000783e008 */
[----:B------:R1:W2:Y:S01]  /*4ac0*/  @!P2 LDG.E.128 R16, [R2.64] ;  /* 0x0000000a0210a981 */ /* 0x0002a2000c1e1d00 */
[----:B------:R-:W-:Y:S02]  /*4ad0*/  @!P3 IADD3.X R12, R124, R184, R37, P1, P0 ;  /* 0x000000b87c0cb210 */ /* 0x000fe40000fe0425 */
[----:B------:R-:W-:Y:S02]  /*4ae0*/  ISETP.GE.AND P0, PT, R167, R76, PT ;  /* 0x0000004ca700720c */ /* 0x000fe40003f06270 */
[C---:B------:R-:W-:Y:S04]  /*4af0*/  @!P2 LEA R4, P1, R5.reuse, c[0x0][0x288], 0x1 ;  /* 0x0000a2000504aa11 */ /* 0x040fe800078208ff */
[----:B------:R-:W-:Y:S02]  /*4b00*/  @!P2 LEA.HI.X R5, R5, c[0x0][0x28c], R9, 0x1, P1 ;  /* 0x0000a3000505aa11 */ /* 0x000fe400008f0c09 */
[----:B------:R-:W-:Y:S03]  /*4b10*/  ISETP.GE.OR P1, PT, R26, c[0x0][0x27c], P0 ;  /* 0x00009f001a007a0c */ /* 0x000fe60000726670 */
[----:B------:R3:W4:Y:S01]  /*4b20*/  @!P2 LDG.E.128 R60, [R4.64] ;  /* 0x0000000a043ca981 */ /* 0x000722000c1e1d00 */
[C---:B-1----:R-:W-:Y:S04]  /*4b30*/  @!P3 LEA R2, P0, R6.reuse, c[0x0][0x270], 0x1 ;  /* 0x00009c000602ba11 */ /* 0x042fe800078008ff */
[----:B------:R-:W-:Y:S02]  /*4b40*/  @!P3 LEA.HI.X R3, R6, c[0x0][0x274], R11, 0x1, P0 ;  /* 0x00009d000603ba11 */ /* 0x000fe400000f0c0b */
[C---:B------:R-:W-:Y:S03]  /*4b50*/  @!P3 LEA R6, P0, R7.reuse, c[0x0][0x288], 0x1 ;  /* 0x0000a2000706ba11 */ /* 0x040fe600078008ff */
[----:B------:R1:W4:Y:S01]  /*4b60*/  @!P3 LDG.E.128 R20, [R2.64] ;  /* 0x0000000a0214b981 */ /* 0x000322000c1e1d00 */
[----:B------:R-:W-:Y:S02]  /*4b70*/  @!P3 LEA.HI.X R7, R7, c[0x0][0x28c], R12, 0x1, P0 ;  /* 0x0000a3000707ba11 */ /* 0x000fe400000f0c0c */
[----:B---3--:R-:W-:Y:S05]  /*4b80*/  @!P1 IADD3 R4, P2, P0, R110, R206, R10 ;  /* 0x000000ce6e049210 */ /* 0x008fea000785e00a */
[----:B------:R3:W4:Y:S01]  /*4b90*/  @!P3 LDG.E.128 R64, [R6.64] ;  /* 0x0000000a0640b981 */ /* 0x000722000c1e1d00 */
[----:B-1----:R-:W-:Y:S02]  /*4ba0*/  @!P1 IADD3.X R3, R127, R132, R38, P2, P0 ;  /* 0x000000847f039210 */ /* 0x002fe400017e0426 */
[----:B------:R-:W-:Y:S02]  /*4bb0*/  @!P1 LEA R2, P0, R4, c[0x0][0x270], 0x1 ;  /* 0x00009c0004029a11 */ /* 0x000fe400078008ff */
[----:B------:R-:W-:Y:S02]  /*4bc0*/  @!P1 IADD3 R5, P3, P2, R108, R204, R8 ;  /* 0x000000cc6c059210 */ /* 0x000fe40007a7e008 */
[----:B------:R-:W-:Y:S02]  /*4bd0*/  @!P1 LEA.HI.X R3, R4, c[0x0][0x274], R3, 0x1, P0 ;  /* 0x00009d0004039a11 */ /* 0x000fe400000f0c03 */
[----:B---3--:R-:W-:Y:S02]  /*4be0*/  @!P1 IADD3.X R6, R124, R131, R37, P3, P2 ;  /* 0x000000837c069210 */ /* 0x008fe40001fe4425 */
[----:B------:R-:W-:Y:S01]  /*4bf0*/  @!P1 LEA R4, P2, R5, c[0x0][0x288], 0x1 ;  /* 0x0000a20005049a11 */ /* 0x000fe200078408ff */
[----:B------:R1:W3:Y:S01]  /*4c00*/  @!P1 LDG.E.128 R28, [R2.64] ;  /* 0x0000000a021c9981 */ /* 0x0002e2000c1e1d00 */
[----:B------:R-:W-:Y:S02]  /*4c10*/  ISETP.GE.AND P0, PT, R101, R76, PT ;  /* 0x0000004c6500720c */ /* 0x000fe40003f06270 */
[----:B------:R-:W-:Y:S02]  /*4c20*/  @!P1 LEA.HI.X R5, R5, c[0x0][0x28c], R6, 0x1, P2 ;  /* 0x0000a30005059a11 */ /* 0x000fe400010f0c06 */
[----:B------:R-:W-:Y:S01]  /*4c30*/  ISETP.GE.OR P0, PT, R26, c[0x0][0x27c], P0 ;  /* 0x00009f001a007a0c */ /* 0x000fe20000706670 */
[----:B------:R-:W-:Y:S02]  /*4c40*/  CS2R R6, SRZ ;  /* 0x0000000000067805 */ /* 0x000fe4000001ff00 */
[----:B------:R1:W3:Y:S10]  /*4c50*/  @!P1 LDG.E.128 R68, [R4.64] ;  /* 0x0000000a04449981 */ /* 0x0002f4000c1e1d00 */
[----:B------:R-:W-:Y:S05]  /*4c60*/  @!P0 IADD3 R10, P3, R110, R10, RZ ;  /* 0x0000000a6e0a8210 */ /* 0x000fea0007f7e0ff */
[----:B------:R-:W-:Y:S01]  /*4c70*/  @!P0 IMAD.X R38, R38, 0x1, R127, P3 ;  /* 0x0000000126268824 */ /* 0x000fe200018e067f */
[----:B-1----:R-:W-:Y:S04]  /*4c80*/  @!P0 IADD3 R3, P2, R108, R8, RZ ;  /* 0x000000086c038210 */ /* 0x002fe80007f5e0ff */
[----:B------:R-:W-:Y:S01]  /*4c90*/  @!P0 LEA R2, P1, R3, c[0x0][0x288], 0x1 ;  /* 0x0000a20003028a11 */ /* 0x000fe200078208ff */
[----:B------:R-:W-:Y:S01]  /*4ca0*/  @!P0 IMAD.X R37, R37, 0x1, R124, P2 ;  /* 0x0000000125258824 */ /* 0x000fe200010e067c */
[C---:B------:R-:W-:Y:S01]  /*4cb0*/  @!P0 LEA R8, P2, R10.reuse, c[0x0][0x270], 0x1 ;  /* 0x00009c000a088a11 */ /* 0x040fe200078408ff */
[----:B------:R-:W-:Y:S03]  /*4cc0*/  CS2R R4, SRZ ;  /* 0x0000000000047805 */ /* 0x000fe6000001ff00 */
[----:B------:R-:W-:Y:S02]  /*4cd0*/  @!P0 LEA.HI.X R9, R10, c[0x0][0x274], R38, 0x1, P2 ;  /* 0x00009d000a098a11 */ /* 0x000fe400010f0c26 */
[----:B------:R-:W-:Y:S02]  /*4ce0*/  @!P0 LEA.HI.X R3, R3, c[0x0][0x28c], R37, 0x1, P1 ;  /* 0x0000a30003038a11 */ /* 0x000fe400008f0c25 */
[----:B------:R-:W-:Y:S01]  /*4cf0*/  ISETP.GE.OR P1, PT, R101, R76, !P4 ;  /* 0x0000004c6500720c */ /* 0x000fe20006726670 */
[----:B------:R1:W5:Y:S08]  /*4d00*/  @!P0 LDG.E.128 R4, [R8.64] ;  /* 0x0000000a08048981 */ /* 0x000370000c1e1d00 */
[----:B------:R2:W5:Y:S01]  /*4d10*/  @!P0 LDG.E.128 R40, [R2.64] ;  /* 0x0000000a02288981 */ /* 0x000562000c1e1d00 */
[----:B------:R-:W-:Y:S01]  /*4d20*/  ISETP.GE.AND P0, PT, R26, c[0x0][0x27c], PT ;  /* 0x00009f001a007a0c */ /* 0x000fe20003f06270 */
[----:B--2---:R-:W-:Y:S02]  /*4d30*/  IMAD.MOV.U32 R2, RZ, RZ, R18 ;  /* 0x000000ffff027224 */ /* 0x004fe400078e0012 */
[----:B-1----:R-:W-:Y:S02]  /*4d40*/  IMAD.MOV.U32 R8, RZ, RZ, R19 ;  /* 0x000000ffff087224 */ /* 0x002fe400078e0013 */
[----:B------:R-:W-:Y:S03]  /*4d50*/  IMAD.MOV.U32 R3, RZ, RZ, R16 ;  /* 0x000000ffff037224 */ /* 0x000fe600078e0010 */
[----:B------:R-:W-:Y:S01]  /*4d60*/  PRMT R34, R8, 0x5410, R2 ;  /* 0x0000541008227816 */ /* 0x000fe20000000002 */
[----:B------:R-:W-:Y:S05]  /*4d70*/  IMAD.MOV.U32 R2, RZ, RZ, R17 ;  /* 0x000000ffff027224 */ /* 0x000fea00078e0011 */
[----:B------:R-:W-:Y:S01]  /*4d80*/  PRMT R24, R2, 0x5410, R3 ;  /* 0x0000541002187816 */ /* 0x000fe20000000003 */
[----:B----4-:R-:W-:Y:S02]  /*4d90*/  IMAD.MOV.U32 R8, RZ, RZ, R62 ;  /* 0x000000ffff087224 */ /* 0x010fe400078e003e */
[----:B------:R-:W-:Y:S02]  /*4da0*/  IMAD.MOV.U32 R2, RZ, RZ, R63 ;  /* 0x000000ffff027224 */ /* 0x000fe400078e003f */
[----:B------:R-:W-:Y:S03]  /*4db0*/  IMAD.MOV.U32 R3, RZ, RZ, R61 ;  /* 0x000000ffff037224 */ /* 0x000fe600078e003d */
[----:B------:R-:W-:Y:S01]  /*4dc0*/  PRMT R55, R2, 0x5410, R8 ;  /* 0x0000541002377816 */ /* 0x000fe20000000008 */
[----:B------:R-:W-:Y:S05]  /*4dd0*/  IMAD.MOV.U32 R8, RZ, RZ, R60 ;  /* 0x000000ffff087224 */ /* 0x000fea00078e003c */
[----:B------:R-:W-:Y:S01]  /*4de0*/  PRMT R54, R8, 0x5410, R3 ;  /* 0x0000541008367816 */ /* 0x000fe20000000003 */
[----:B------:R-:W-:Y:S02]  /*4df0*/  IMAD.MOV.U32 R2, RZ, RZ, R22 ;  /* 0x000000ffff027224 */ /* 0x000fe400078e0016 */
[----:B------:R-:W-:Y:S02]  /*4e00*/  IMAD.MOV.U32 R8, RZ, RZ, R23 ;  /* 0x000000ffff087224 */ /* 0x000fe400078e0017 */
[----:B------:R-:W-:Y:S03]  /*4e10*/  IMAD.MOV.U32 R3, RZ, RZ, R20 ;  /* 0x000000ffff037224 */ /* 0x000fe600078e0014 */
[----:B------:R-:W-:Y:S01]  /*4e20*/  PRMT R36, R8, 0x5410, R2 ;  /* 0x0000541008247816 */ /* 0x000fe20000000002 */
[----:B------:R-:W-:Y:S02]  /*4e30*/  IMAD.MOV.U32 R2, RZ, RZ, R21 ;  /* 0x000000ffff027224 */ /* 0x000fe400078e0015 */
[----:B------:R-:W-:Y:S03]  /*4e40*/  IMAD.MOV.U32 R8, RZ, RZ, R66 ;  /* 0x000000ffff087224 */ /* 0x000fe600078e0042 */
[----:B------:R-:W-:Y:S01]  /*4e50*/  PRMT R35, R2, 0x5410, R3 ;  /* 0x0000541002237816 */ /* 0x000fe20000000003 */
[----:B------:R-:W-:Y:S02]  /*4e60*/  IMAD.MOV.U32 R2, RZ, RZ, R67 ;  /* 0x000000ffff027224 */ /* 0x000fe400078e0043 */
[----:B------:R-:W-:Y:S03]  /*4e70*/  IMAD.MOV.U32 R3, RZ, RZ, R65 ;  /* 0x000000ffff037224 */ /* 0x000fe600078e0041 */
[----:B------:R-:W-:Y:S01]  /*4e80*/  PRMT R73, R2, 0x5410, R8 ;  /* 0x0000541002497816 */ /* 0x000fe20000000008 */
[----:B------:R-:W-:Y:S05]  /*4e90*/  IMAD.MOV.U32 R8, RZ, RZ, R64 ;  /* 0x000000ffff087224 */ /* 0x000fea00078e0040 */
[----:B------:R-:W-:Y:S01]  /*4ea0*/  PRMT R72, R8, 0x5410, R3 ;  /* 0x0000541008487816 */ /* 0x000fe20000000003 */
[----:B---3--:R-:W-:Y:S02]  /*4eb0*/  IMAD.MOV.U32 R2, RZ, RZ, R30 ;  /* 0x000000ffff027224 */ /* 0x008fe400078e001e */
[----:B------:R-:W-:Y:S02]  /*4ec0*/  IMAD.MOV.U32 R8, RZ, RZ, R31 ;  /* 0x000000ffff087224 */ /* 0x000fe400078e001f */
[----:B------:R-:W-:Y:S03]  /*4ed0*/  IMAD.MOV.U32 R3, RZ, RZ, R28 ;  /* 0x000000ffff037224 */ /* 0x000fe600078e001c */
[----:B------:R-:W-:Y:S01]  /*4ee0*/  PRMT R38, R8, 0x5410, R2 ;  /* 0x0000541008267816 */ /* 0x000fe20000000002 */
[----:B------:R-:W-:Y:S02]  /*4ef0*/  IMAD.MOV.U32 R2, RZ, RZ, R29 ;  /* 0x000000ffff027224 */ /* 0x000fe400078e001d */
[----:B------:R-:W-:Y:S02]  /*4f00*/  IMAD.MOV.U32 R9, RZ, RZ, R70 ;  /* 0x000000ffff097224 */ /* 0x000fe400078e0046 */
[----:B------:R-:W-:Y:S01]  /*4f10*/  IMAD.MOV.U32 R8, RZ, RZ, R71 ;  /* 0x000000ffff087224 */ /* 0x000fe200078e0047 */
[----:B------:R-:W-:Y:S01]  /*4f20*/  PRMT R37, R2, 0x5410, R3 ;  /* 0x0000541002257816 */ /* 0x000fe20000000003 */
[----:B------:R-:W-:Y:S02]  /*4f30*/  IMAD.MOV.U32 R3, RZ, RZ, R68 ;  /* 0x000000ffff037224 */ /* 0x000fe400078e0044 */
[----:B------:R-:W-:Y:S01]  /*4f40*/  IMAD.MOV.U32 R2, RZ, RZ, R69 ;  /* 0x000000ffff027224 */ /* 0x000fe200078e0045 */
[----:B------:R-:W-:Y:S04]  /*4f50*/  PRMT R75, R8, 0x5410, R9 ;  /* 0x00005410084b7816 */ /* 0x000fe80000000009 */
[----:B------:R-:W-:Y:S01]  /*4f60*/  PRMT R74, R2, 0x5410, R3 ;  /* 0x00005410024a7816 */ /* 0x000fe20000000003 */
[----:B------:R-:W-:-:S05]  /*4f70*/  @P1 BRA `(.L_x_79) ;  /* 0x0000076000001947 */ /* 0x000fca0003800000 */
[----:B------:R-:W-:Y:S01]  /*4f80*/  IADD3 R3, P1, R188, R86, RZ ;  /* 0x00000056bc037210 */ /* 0x000fe20007f3e0ff */
[----:B------:R-:W1:Y:S01]  /*4f90*/  LDS.128 R12, [R150+0x3900] ;  /* 0x00390000960c7984 */ /* 0x000e620000000c00 */
[----:B-----5:R-:W-:Y:S01]  /*4fa0*/  @!P0 SHF.R.U32.HI R45, RZ, 0x10, R41 ;  /* 0x00000010ff2d8819 */ /* 0x020fe20000011629 */
[----:B------:R-:W-:Y:S01]  /*4fb0*/  IMAD.MOV.U32 R11, RZ, RZ, R7 ;  /* 0x000000ffff0b7224 */ /* 0x000fe200078e0007 */
[----:B------:R-:W-:Y:S01]  /*4fc0*/  MOV R10, R5 ;  /* 0x00000005000a7202 */ /* 0x000fe20000000f00 */
[----:B------:R-:W-:Y:S01]  /*4fd0*/  IMAD.X R2, R91, 0x1, R144, P1 ;  /* 0x000000015b027824 */ /* 0x000fe200008e0690 */
[-C--:B------:R-:W-:Y:S01]  /*4fe0*/  IADD3 R49, P2, P1, R92, R3.reuse, R120 ;  /* 0x000000035c317210 */ /* 0x080fe2000795e078 */
[----:B------:R-:W-:Y:S02]  /*4ff0*/  IMAD.MOV.U32 R47, RZ, RZ, R43 ;  /* 0x000000ffff2f7224 */ /* 0x000fe400078e002b */
[----:B------:R-:W2:Y:S01]  /*5000*/  LDS.128 R56, [R154+0x3900] ;  /* 0x003900009a387984 */ /* 0x000ea20000000c00 */
[-C--:B------:R-:W-:Y:S01]  /*5010*/  IADD3.X R51, R95, R2.reuse, R126, P2, P1 ;  /* 0x000000025f337210 */ /* 0x080fe200017e247e */
[----:B------:R-:W-:Y:S01]  /*5020*/  IMAD.MOV.U32 R9, RZ, RZ, R40 ;  /* 0x000000ffff097224 */ /* 0x000fe200078e0028 */
[----:B------:R-:W-:Y:S01]  /*5030*/  ISETP.GE.AND P1, PT, R100, c[0x0][0x1d4], PT ;  /* 0x0000750064007a0c */ /* 0x000fe20003f26270 */
[----:B------:R-:W-:Y:S01]  /*5040*/  IMAD.MOV.U32 R8, RZ, RZ, R4 ;  /* 0x000000ffff087224 */ /* 0x000fe200078e0004 */
[--C-:B------:R-:W-:Y:S01]  /*5050*/  @!P0 SHF.R.U64 R40, R40, 0x10, R41.reuse ;  /* 0x0000001028288819 */ /* 0x100fe20000001229 */
[----:B------:R-:W-:Y:S01]  /*5060*/  IMAD.MOV.U32 R46, RZ, RZ, R41 ;  /* 0x000000ffff2e7224 */ /* 0x000fe200078e0029 */
[----:B------:R-:W-:Y:S01]  /*5070*/  @!P0 SHF.R.U64 R4, R4, 0x10, R5 ;  /* 0x0000001004048819 */ /* 0x000fe20000001205 */
[----:B------:R-:W-:Y:S01]  /*5080*/  IMAD.MOV.U32 R44, RZ, RZ, R42 ;  /* 0x000000ffff2c7224 */ /* 0x000fe200078e002a */
[----:B------:R-:W-:Y:S02]  /*5090*/  @!P0 PRMT R41, R9, 0x5410, R40 ;  /* 0x0000541009298816 */ /* 0x000fe40000000028 */
[----:B------:R-:W-:Y:S02]  /*50a0*/  @!P0 PRMT R9, R8, 0x5410, R4 ;  /* 0x0000541008098816 */ /* 0x000fe40000000004 */
[--C-:B------:R-:W-:Y:S02]  /*50b0*/  @!P0 SHF.R.U64 R42, R42, 0x10, R43.reuse ;  /* 0x000000102a2a8819 */ /* 0x100fe4000000122b */
[----:B------:R-:W-:Y:S02]  /*50c0*/  @!P0 SHF.R.U32.HI R43, RZ, 0x10, R43 ;  /* 0x00000010ff2b8819 */ /* 0x000fe4000001162b */
[----:B------:R-:W-:Y:S02]  /*50d0*/  @!P1 IADD3 R50, P3, P2, R92, R3, R100 ;  /* 0x000000035c329210 */ /* 0x000fe40007a7e064 */
[----:B------:R-:W-:Y:S02]  /*50e0*/  @!P0 PRMT R52, R47, 0x5410, R43 ;  /* 0x000054102f348816 */ /* 0x000fe4000000002b */
[----:B------:R-:W-:Y:S02]  /*50f0*/  @!P1 IADD3.X R53, R95, R2, R125, P3, P2 ;  /* 0x000000025f359210 */ /* 0x000fe40001fe447d */
[C---:B------:R-:W-:Y:S02]  /*5100*/  LEA R80, P2, R49.reuse, c[0x0][0x1c8], 0x1 ;  /* 0x0000720031507a11 */ /* 0x040fe400078408ff */
[----:B------:R-:W-:Y:S02]  /*5110*/  @!P0 SHF.R.U32.HI R2, RZ, 0x10, R7 ;  /* 0x00000010ff028819 */ /* 0x000fe40000011607 */
[----:B------:R-:W-:Y:S02]  /*5120*/  LEA.HI.X R81, R49, c[0x0][0x1cc], R51, 0x1, P2 ;  /* 0x0000730031517a11 */ /* 0x000fe400010f0c33 */
[----:B------:R-:W-:Y:S02]  /*5130*/  @!P1 LEA R78, P2, R50, c[0x0][0x1c8], 0x1 ;  /* 0x00007200324e9a11 */ /* 0x000fe400078408ff */
[----:B------:R-:W-:Y:S01]  /*5140*/  @!P0 PRMT R11, R11, 0x5410, R2 ;  /* 0x000054100b0b8816 */ /* 0x000fe20000000002 */
[----:B-1----:R-:W-:Y:S01]  /*5150*/  @!P0 IMAD.U32 R2, R12, 0x10000, RZ ;  /* 0x000100000c028824 */ /* 0x002fe200078e00ff */
[----:B------:R-:W-:Y:S02]  /*5160*/  @!P1 LEA.HI.X R79, R50, c[0x0][0x1cc], R53, 0x1, P2 ;  /* 0x00007300324f9a11 */ /* 0x000fe400010f0c35 */
[----:B------:R-:W-:Y:S02]  /*5170*/  @!P0 SHF.L.U32 R4, R13, 0x10, RZ ;  /* 0x000000100d048819 */ /* 0x000fe400000006ff */
[----:B------:R-:W-:Y:S02]  /*5180*/  @!P0 SHF.R.U32.HI R3, RZ, 0x10, R5 ;  /* 0x00000010ff038819 */ /* 0x000fe40000011605 */
[----:B------:R-:W-:Y:S01]  /*5190*/  @!P0 SHF.R.U64 R5, R6, 0x10, R7 ;  /* 0x0000001006058819 */ /* 0x000fe20000001207 */
[----:B--2---:R-:W-:Y:S01]  /*51a0*/  @!P0 IMAD.U32 R43, R57, 0x10000, RZ ;  /* 0x00010000392b8824 */ /* 0x004fe200078e00ff */
[----:B------:R-:W-:Y:S02]  /*51b0*/  @!P0 SHF.L.U32 R7, R56, 0x10, RZ ;  /* 0x0000001038078819 */ /* 0x000fe400000006ff */
[C---:B------:R-:W-:Y:S02]  /*51c0*/  @!P0 SHF.L.U32 R47, R58.reuse, 0x10, RZ ;  /* 0x000000103a2f8819 */ /* 0x040fe400000006ff */
[----:B------:R-:W-:Y:S02]  /*51d0*/  @!P0 LOP3.LUT R49, R58, 0xffff0000, RZ, 0xc0, !PT ;  /* 0xffff00003a318812 */ /* 0x000fe400078ec0ff */
[C---:B------:R-:W-:Y:S02]  /*51e0*/  @!P0 SHF.L.U32 R51, R59.reuse, 0x10, RZ ;  /* 0x000000103b338819 */ /* 0x040fe400000006ff */
[----:B------:R-:W-:Y:S02]  /*51f0*/  @!P0 LOP3.LUT R53, R59, 0xffff0000, RZ, 0xc0, !PT ;  /* 0xffff00003b358812 */ /* 0x000fe400078ec0ff */
[----:B------:R-:W-:Y:S02]  /*5200*/  @!P0 PRMT R40, R46, 0x5410, R45 ;  /* 0x000054102e288816 */ /* 0x000fe4000000002d */
[----:B------:R-:W-:Y:S01]  /*5210*/  @!P0 PRMT R8, R10, 0x5410, R3 ;  /* 0x000054100a088816 */ /* 0x000fe20000000003 */
[----:B------:R-:W-:Y:S01]  /*5220*/  @!P0 IMAD.U32 R3, R9, 0x10000, RZ ;  /* 0x0001000009038824 */ /* 0x000fe200078e00ff */
[----:B------:R-:W-:Y:S01]  /*5230*/  @!P0 PRMT R10, R6, 0x5410, R5 ;  /* 0x00005410060a8816 */ /* 0x000fe20000000005 */
[----:B------:R-:W-:Y:S01]  /*5240*/  @!P0 IMAD.U32 R6, R41, 0x10000, RZ ;  /* 0x0001000029068824 */ /* 0x000fe200078e00ff */
[----:B------:R-:W-:Y:S01]  /*5250*/  @!P0 PRMT R48, R44, 0x5410, R42 ;  /* 0x000054102c308816 */ /* 0x000fe2000000002a */
[----:B------:R-:W-:Y:S02]  /*5260*/  @!P0 IMAD.U32 R42, R40, 0x10000, RZ ;  /* 0x00010000282a8824 */ /* 0x000fe400078e00ff */
[C---:B------:R-:W-:Y:S02]  /*5270*/  @!P0 FMUL.FTZ R44, R2.reuse, R6 ;  /* 0x00000006022c8220 */ /* 0x040fe40000410000 */
[-C--:B------:R-:W-:Y:S02]  /*5280*/  @!P0 FMUL.FTZ R2, R2, R3.reuse ;  /* 0x0000000302028220 */ /* 0x080fe40000410000 */
[----:B------:R-:W-:Y:S01]  /*5290*/  @!P0 FFMA.FTZ R90, R7, R3, -R44 ;  /* 0x00000003075a8223 */ /* 0x000fe2000001082c */
[----:B------:R-:W-:Y:S01]  /*52a0*/  @!P0 LOP3.LUT R3, R13, 0xffff0000, RZ, 0xc0, !PT ;  /* 0xffff00000d038812 */ /* 0x000fe200078ec0ff */
[----:B------:R-:W-:Y:S01]  /*52b0*/  @!P0 FFMA.FTZ R2, R6, R7, R2 ;  /* 0x0000000706028223 */ /* 0x000fe20000010002 */
[----:B------:R-:W-:Y:S01]  /*52c0*/  @!P0 LOP3.LUT R7, R12, 0xffff0000, RZ, 0xc0, !PT ;  /* 0xffff00000c078812 */ /* 0x000fe200078ec0ff */
[C---:B------:R-:W-:Y:S01]  /*52d0*/  @!P0 IMAD.U32 R5, R8.reuse, 0x10000, RZ ;  /* 0x0001000008058824 */ /* 0x040fe200078e00ff */
[----:B------:R-:W-:Y:S01]  /*52e0*/  @!P0 LOP3.LUT R6, R8, 0xffff0000, RZ, 0xc0, !PT ;  /* 0xffff000008068812 */ /* 0x000fe200078ec0ff */
[C---:B------:R-:W-:Y:S01]  /*52f0*/  @!P0 FMUL.FTZ R45, R4.reuse, R42 ;  /* 0x0000002a042d8220 */ /* 0x040fe20000410000 */
[----:B------:R-:W-:Y:S01]  /*5300*/  @!P0 LOP3.LUT R8, R9, 0xffff0000, RZ, 0xc0, !PT ;  /* 0xffff000009088812 */ /* 0x000fe200078ec0ff */
[-C--:B------:R-:W-:Y:S01]  /*5310*/  @!P0 FMUL.FTZ R4, R4, R5.reuse ;  /* 0x0000000504048220 */ /* 0x080fe20000410000 */
[----:B------:R-:W-:Y:S01]  /*5320*/  @!P0 LOP3.LUT R44, R40, 0xffff0000, RZ, 0xc0, !PT ;  /* 0xffff0000282c8812 */ /* 0x000fe200078ec0ff */
[----:B------:R-:W-:Y:S01]  /*5330*/  @!P0 FFMA.FTZ R89, R43, R5, -R45 ;  /* 0x000000052b598223 */ /* 0x000fe2000001082d */
[----:B------:R-:W-:Y:S01]  /*5340*/  @!P0 LOP3.LUT R40, R41, 0xffff0000, RZ, 0xc0, !PT ;  /* 0xffff000029288812 */ /* 0x000fe200078ec0ff */
[C---:B------:R-:W-:Y:S01]  /*5350*/  @!P0 FMUL.FTZ R5, R3.reuse, R6 ;  /* 0x0000000603058220 */ /* 0x040fe20000410000 */
[----:B------:R-:W-:Y:S01]  /*5360*/  @!P0 LOP3.LUT R41, R56, 0xffff0000, RZ, 0xc0, !PT ;  /* 0xffff000038298812 */ /* 0x000fe200078ec0ff */
[----:B------:R-:W-:Y:S01]  /*5370*/  @!P0 FMUL.FTZ R9, R3, R44 ;  /* 0x0000002c03098220 */ /* 0x000fe20000410000 */
[----:B------:R-:W-:Y:S01]  /*5380*/  @!P0 LOP3.LUT R45, R57, 0xffff0000, RZ, 0xc0, !PT ;  /* 0xffff0000392d8812 */ /* 0x000fe200078ec0ff */
[C---:B------:R-:W-:Y:S02]  /*5390*/  @!P0 FMUL.FTZ R46, R7.reuse, R40 ;  /* 0x00000028072e8220 */ /* 0x040fe40000410000 */
[-C--:B------:R-:W-:Y:S02]  /*53a0*/  @!P0 FMUL.FTZ R3, R7, R8.reuse ;  /* 0x0000000807038220 */ /* 0x080fe40000410000 */
[----:B------:R-:W-:Y:S01]  /*53b0*/  @!P0 FFMA.FTZ R85, R41, R8, -R46 ;  /* 0x0000000829558223 */ /* 0x000fe2000001082e */
[----:B------:R-:W-:Y:S01]  /*53c0*/  @!P0 LOP3.LUT R8, R14, 0xffff0000, RZ, 0xc0, !PT ;  /* 0xffff00000e088812 */ /* 0x000fe200078ec0ff */
[C---:B------:R-:W-:Y:S01]  /*53d0*/  @!P0 IMAD.U32 R46, R48.reuse, 0x10000, RZ ;  /* 0x00010000302e8824 */ /* 0x040fe200078e00ff */
[----:B------:R-:W-:Y:S01]  /*53e0*/  @!P0 LOP3.LUT R48, R48, 0xffff0000, RZ, 0xc0, !PT ;  /* 0xffff000030308812 */ /* 0x000fe200078ec0ff */
[----:B------:R-:W-:Y:S01]  /*53f0*/  @!P0 FFMA.FTZ R88, R45, R6, -R9 ;  /* 0x000000062d588223 */ /* 0x000fe20000010809 */
[----:B------:R-:W-:Y:S01]  /*5400*/  @!P0 LOP3.LUT R9, R10, 0xffff0000, RZ, 0xc0, !PT ;  /* 0xffff00000a098812 */ /* 0x000fe200078ec0ff */
[----:B------:R-:W-:Y:S02]  /*5410*/  @!P0 IMAD.U32 R6, R14, 0x10000, RZ ;  /* 0x000100000e068824 */ /* 0x000fe400078e00ff */
[----:B------:R-:W-:Y:S02]  /*5420*/  @!P0 IMAD.U32 R7, R10, 0x10000, RZ ;  /* 0x000100000a078824 */ /* 0x000fe400078e00ff */
[----:B------:R-:W-:Y:S02]  /*5430*/  @!P0 FMUL.FTZ R10, R6, R46 ;  /* 0x0000002e060a8220 */ /* 0x000fe40000410000 */
[----:B------:R-:W-:Y:S02]  /*5440*/  @!P0 FMUL.FTZ R50, R8, R48 ;  /* 0x0000003008328220 */ /* 0x000fe40000410000 */
[----:B------:R-:W-:Y:S01]  /*5450*/  @!P0 FFMA.FTZ R84, R47, R7, -R10 ;  /* 0x000000072f548223 */ /* 0x000fe2000001080a */
[----:B------:R-:W-:Y:S01]  /*5460*/  @!P0 LOP3.LUT R10, R15, 0xffff0000, RZ, 0xc0, !PT ;  /* 0xffff00000f0a8812 */ /* 0x000fe200078ec0ff */
[----:B------:R-:W-:Y:S02]  /*5470*/  @!P0 FFMA.FTZ R83, R49, R9, -R50 ;  /* 0x0000000931538223 */ /* 0x000fe40000010832 */
[C---:B------:R-:W-:Y:S01]  /*5480*/  @!P0 IMAD.U32 R50, R52.reuse, 0x10000, RZ ;  /* 0x0001000034328824 */ /* 0x040fe200078e00ff */
[----:B------:R-:W-:Y:S01]  /*5490*/  @!P0 LOP3.LUT R52, R52, 0xffff0000, RZ, 0xc0, !PT ;  /* 0xffff000034348812 */ /* 0x000fe200078ec0ff */
[----:B------:R-:W-:Y:S02]  /*54a0*/  @!P0 FMUL.FTZ R6, R6, R7 ;  /* 0x0000000706068220 */ /* 0x000fe40000410000 */
[----:B------:R-:W-:Y:S02]  /*54b0*/  @!P0 FMUL.FTZ R7, R8, R9 ;  /* 0x0000000908078220 */ /* 0x000fe40000410000 */
[----:B------:R-:W-:Y:S02]  /*54c0*/  @!P0 IMAD.U32 R8, R15, 0x10000, RZ ;  /* 0x000100000f088824 */ /* 0x000fe400078e00ff */
[C---:B------:R-:W-:Y:S01]  /*54d0*/  @!P0 IMAD.U32 R9, R11.reuse, 0x10000, RZ ;  /* 0x000100000b098824 */ /* 0x040fe200078e00ff */
[----:B------:R-:W-:Y:S01]  /*54e0*/  @!P0 LOP3.LUT R11, R11, 0xffff0000, RZ, 0xc0, !PT ;  /* 0xffff00000b0b8812 */ /* 0x000fe200078ec0ff */
[----:B------:R-:W-:Y:S01]  /*54f0*/  @!P0 FFMA.FTZ R3, R40, R41, R3 ;  /* 0x0000002928038223 */ /* 0x000fe20000010003 */
[----:B------:R-:W-:Y:S01]  /*5500*/  @!P0 F2FP.BF16.PACK_AB R40, R83, R84 ;  /* 0x000000545328823e */ /* 0x000fe200000010ff */
[----:B------:R-:W-:Y:S02]  /*5510*/  @!P0 FMUL.FTZ R77, R8, R50 ;  /* 0x00000032084d8220 */ /* 0x000fe40000410000 */
[----:B------:R-:W-:Y:S01]  /*5520*/  @!P0 FMUL.FTZ R82, R10, R52 ;  /* 0x000000340a528220 */ /* 0x000fe20000410000 */
[----:B------:R-:W-:Y:S01]  /*5530*/  @!P0 F2FP.BF16.PACK_AB R2, R3, R2 ;  /* 0x000000020302823e */ /* 0x000fe200000010ff */
[----:B------:R-:W-:Y:S02]  /*5540*/  @!P0 FFMA.FTZ R4, R42, R43, R4 ;  /* 0x0000002b2a048223 */ /* 0x000fe40000010004 */
[----:B------:R-:W-:Y:S02]  /*5550*/  @!P0 FFMA.FTZ R5, R44, R45, R5 ;  /* 0x0000002d2c058223 */ /* 0x000fe40000010005 */
[----:B------:R-:W-:Y:S02]  /*5560*/  @!P0 FFMA.FTZ R77, R51, R9, -R77 ;  /* 0x00000009334d8223 */ /* 0x000fe4000001084d */
[----:B------:R-:W-:Y:S01]  /*5570*/  @!P0 FFMA.FTZ R82, R53, R11, -R82 ;  /* 0x0000000b35528223 */ /* 0x000fe20000010852 */
[----:B------:R-:W-:Y:S01]  /*5580*/  @!P0 F2FP.BF16.PACK_AB R4, R5, R4 ;  /* 0x000000040504823e */ /* 0x000fe200000010ff */
[----:B------:R-:W-:Y:S02]  /*5590*/  @!P0 FMUL.FTZ R8, R8, R9 ;  /* 0x0000000908088220 */ /* 0x000fe40000410000 */
[----:B------:R-:W-:Y:S01]  /*55a0*/  @!P0 FFMA.FTZ R6, R46, R47, R6 ;  /* 0x0000002f2e068223 */ /* 0x000fe20000010006 */
[----:B------:R-:W-:Y:S01]  /*55b0*/  @!P0 F2FP.BF16.PACK_AB R41, R82, R77 ;  /* 0x0000004d5229823e */ /* 0x000fe200000010ff */
[----:B------:R-:W-:Y:S01]  /*55c0*/  @!P0 FMUL.FTZ R9, R10, R11 ;  /* 0x0000000b0a098220 */ /* 0x000fe20000410000 */
[----:B------:R-:W-:Y:S01]  /*55d0*/  @!P0 F2FP.BF16.PACK_AB R11, R88, R89 ;  /* 0x00000059580b823e */ /* 0x000fe200000010ff */
[----:B------:R-:W-:Y:S01]  /*55e0*/  @!P0 FFMA.FTZ R7, R48, R49, R7 ;  /* 0x0000003130078223 */ /* 0x000fe20000010007 */
[----:B------:R-:W-:Y:S01]  /*55f0*/  @!P0 F2FP.BF16.PACK_AB R10, R85, R90 ;  /* 0x0000005a550a823e */ /* 0x000fe200000010ff */
[----:B------:R-:W-:Y:S01]  /*5600*/  @!P0 FFMA.FTZ R8, R50, R51, R8 ;  /* 0x0000003332088223 */ /* 0x000fe20000010008 */
[----:B------:R-:W-:Y:S01]  /*5610*/  @!P0 MOV R59, R41 ;  /* 0x00000029003b8202 */ /* 0x000fe20000000f00 */
[----:B------:R-:W-:Y:S01]  /*5620*/  @!P0 FFMA.FTZ R9, R52, R53, R9 ;  /* 0x0000003534098223 */ /* 0x000fe20000010009 */
[----:B------:R-:W-:Y:S01]  /*5630*/  @!P0 MOV R56, R10 ;  /* 0x0000000a00388202 */ /* 0x000fe20000000f00 */
[----:B------:R-:W-:Y:S01]  /*5640*/  @!P0 IMAD.MOV.U32 R57, RZ, RZ, R11 ;  /* 0x000000ffff398224 */ /* 0x000fe200078e000b */
[----:B------:R-:W-:Y:S01]  /*5650*/  @!P0 F2FP.BF16.PACK_AB R6, R7, R6 ;  /* 0x000000060706823e */ /* 0x000fe200000010ff */
[----:B------:R-:W-:Y:S01]  /*5660*/  @!P0 IMAD.MOV.U32 R58, RZ, RZ, R40 ;  /* 0x000000ffff3a8224 */ /* 0x000fe200078e0028 */
[----:B------:R-:W-:Y:S01]  /*5670*/  @!P0 F2FP.BF16.PACK_AB R8, R9, R8 ;  /* 0x000000080908823e */ /* 0x000fe200000010ff */
[----:B------:R-:W-:Y:S01]  /*5680*/  @!P0 IMAD.MOV.U32 R12, RZ, RZ, R2 ;  /* 0x000000ffff0c8224 */ /* 0x000fe200078e0002 */
[----:B------:R-:W-:Y:S01]  /*5690*/  @!P0 MOV R14, R6 ;  /* 0x00000006000e8202 */ /* 0x000fe20000000f00 */
[----:B------:R-:W-:Y:S01]  /*56a0*/  @!P0 IMAD.MOV.U32 R13, RZ, RZ, R4 ;  /* 0x000000ffff0d8224 */ /* 0x000fe200078e0004 */
[----:B------:R1:W-:Y:S01]  /*56b0*/  STG.E.128 [R80.64], R56 ;  /* 0x0000003850007986 */ /* 0x0003e2000c101d0a */
[----:B------:R-:W-:Y:S07]  /*56c0*/  @!P0 IMAD.MOV.U32 R15, RZ, RZ, R8 ;  /* 0x000000ffff0f8224 */ /* 0x000fee00078e0008 */
[----:B------:R1:W-:Y:S02]  /*56d0*/  @!P1 STG.E.128 [R78.64], R12 ;  /* 0x0000000c4e009986 */ /* 0x0003e4000c101d0a */
.L_x_79:
[----:B------:R-:W-:Y:S05]  /*56e0*/  BSYNC B0 ;  /* 0x0000000000007941 */ /* 0x000fea0003800000 */
.L_x_78:
[----:B------:R-:W-:Y:S01]  /*56f0*/  ISETP.GE.OR P1, PT, R169, R76, !P4 ;  /* 0x0000004ca900720c */ /* 0x000fe20006726670 */
[----:B------:R-:W-:Y:S01]  /*5700*/  @!UPT UIADD3 URZ, URZ, URZ, URZ ;  /* 0x0000003f3f3ff290 */ /* 0x000fe2000fffe03f */
[----:B------:R-:W-:Y:S11]  /*5710*/  BSSY B0, `(.L_x_80) ;  /* 0x0000071000007945 */ /* 0x000ff60003800000 */
[----:B------:R-:W-:-:S05]  /*5720*/  @P1 BRA `(.L_x_81) ;  /* 0x000006f000001947 */ /* 0x000fca0003800000 */
[----:B------:R-:W-:Y:S01]  /*5730*/  IADD3 R3, P1, R196, R86, RZ ;  /* 0x00000056c4037210 */ /* 0x000fe20007f3e0ff */
[----:B-1----:R-:W1:Y:S01]  /*5740*/  LDS.128 R12, [R149+0x3900] ;  /* 0x00390000950c7984 */ /* 0x002e620000000c00 */
[--C-:B-----5:R-:W-:Y:S02]  /*5750*/  @!P0 SHF.R.U64 R6, R60, 0x10, R61.reuse ;  /* 0x000000103c068819 */ /* 0x120fe4000000123d */
[----:B------:R-:W-:Y:S01]  /*5760*/  @!P0 SHF.R.U32.HI R7, RZ, 0x10, R61 ;  /* 0x00000010ff078819 */ /* 0x000fe2000001163d */
[----:B------:R-:W-:Y:S01]  /*5770*/  IMAD.X R2, R91, 0x1, R158, P1 ;  /* 0x000000015b027824 */ /* 0x000fe200008e069e */
[-C--:B------:R-:W-:Y:S02]  /*5780*/  IADD3 R11, P2, P1, R92, R3.reuse, R120 ;  /* 0x000000035c0b7210 */ /* 0x080fe4000795e078 */
[----:B------:R-:W-:Y:S01]  /*5790*/  @!P0 SHF.R.U64 R4, R18, 0x10, R19 ;  /* 0x0000001012048819 */ /* 0x000fe20000001213 */
[----:B------:R-:W2:Y:S01]  /*57a0*/  LDS.128 R48, [R153+0x3900] ;  /* 0x0039000099307984 */ /* 0x000ea20000000c00 */
[-C--:B------:R-:W-:Y:S02]  /*57b0*/  IADD3.X R42, R95, R2.reuse, R126, P2, P1 ;  /* 0x000000025f2a7210 */ /* 0x080fe400017e247e */
[----:B------:R-:W-:Y:S02]  /*57c0*/  ISETP.GE.AND P1, PT, R100, c[0x0][0x1d4], PT ;  /* 0x0000750064007a0c */ /* 0x000fe40003f26270 */
[----:B------:R-:W-:Y:S02]  /*57d0*/  @!P0 SHF.R.U64 R9, R62, 0x10, R63 ;  /* 0x000000103e098819 */ /* 0x000fe4000000123f */
[----:B------:R-:W-:Y:S02]  /*57e0*/  @!P0 SHF.R.U32.HI R5, RZ, 0x10, R19 ;  /* 0x00000010ff058819 */ /* 0x000fe40000011613 */
[----:B------:R-:W-:Y:S04]  /*57f0*/  @!P0 SHF.R.U32.HI R10, RZ, 0x10, R63 ;  /* 0x00000010ff0a8819 */ /* 0x000fe8000001163f */
[----:B------:R-:W-:Y:S02]  /*5800*/  @!P0 PRMT R40, R55, 0x5410, R10 ;  /* 0x0000541037288816 */ /* 0x000fe4000000000a */
[----:B------:R-:W-:Y:S02]  /*5810*/  @!P0 PRMT R10, R34, 0x5410, R5 ;  /* 0x00005410220a8816 */ /* 0x000fe40000000005 */
[----:B------:R-:W-:Y:S01]  /*5820*/  @!P1 IADD3 R41, P3, P2, R92, R3, R100 ;  /* 0x000000035c299210 */ /* 0x000fe20007a7e064 */
[----:B------:R-:W-:Y:S01]  /*5830*/  @!P0 IMAD.U32 R44, R40, 0x10000, RZ ;  /* 0x00010000282c8824 */ /* 0x000fe200078e00ff */
[----:B------:R-:W-:Y:S02]  /*5840*/  @!P0 SHF.R.U32.HI R3, RZ, 0x10, R17 ;  /* 0x00000010ff038819 */ /* 0x000fe40000011611 */
[----:B------:R-:W-:Y:S02]  /*5850*/  @!P1 IADD3.X R43, R95, R2, R125, P3, P2 ;  /* 0x000000025f2b9210 */ /* 0x000fe40001fe447d */
[C---:B------:R-:W-:Y:S02]  /*5860*/  LEA R56, P2, R11.reuse, c[0x0][0x1c8], 0x1 ;  /* 0x000072000b387a11 */ /* 0x040fe400078408ff */
[----:B------:R-:W-:Y:S02]  /*5870*/  @!P0 SHF.R.U64 R2, R16, 0x10, R17 ;  /* 0x0000001010028819 */ /* 0x000fe40000001211 */
[----:B------:R-:W-:Y:S02]  /*5880*/  LEA.HI.X R57, R11, c[0x0][0x1cc], R42, 0x1, P2 ;  /* 0x000073000b397a11 */ /* 0x000fe400010f0c2a */
[C---:B------:R-:W-:Y:S02]  /*5890*/  @!P1 LEA R52, P2, R41.reuse, c[0x0][0x1c8], 0x1 ;  /* 0x0000720029349a11 */ /* 0x040fe400078408ff */
[----:B------:R-:W-:Y:S02]  /*58a0*/  @!P0 PRMT R17, R54, 0x5410, R6 ;  /* 0x0000541036118816 */ /* 0x000fe40000000006 */
[----:B------:R-:W-:Y:S02]  /*58b0*/  @!P1 LEA.HI.X R53, R41, c[0x0][0x1cc], R43, 0x1, P2 ;  /* 0x0000730029359a11 */ /* 0x000fe400010f0c2b */
[----:B------:R-:W-:Y:S01]  /*58c0*/  @!P0 PRMT R8, R24, 0x5432, R2 ;  /* 0x0000543218088816 */ /* 0x000fe20000000002 */
[----:B-1----:R-:W-:Y:S01]  /*58d0*/  @!P0 IMAD.U32 R2, R12, 0x10000, RZ ;  /* 0x000100000c028824 */ /* 0x002fe200078e00ff */
[----:B------:R-:W-:Y:S02]  /*58e0*/  @!P0 PRMT R11, R34, 0x5432, R4 ;  /* 0x00005432220b8816 */ /* 0x000fe40000000004 */
[----:B------:R-:W-:Y:S01]  /*58f0*/  @!P0 SHF.L.U32 R4, R13, 0x10, RZ ;  /* 0x000000100d048819 */ /* 0x000fe200000006ff */
[----:B--2---:R-:W-:Y:S01]  /*5900*/  @!P0 IMAD.U32 R19, R49, 0x10000, RZ ;  /* 0x0001000031138824 */ /* 0x004fe200078e00ff */
[C---:B------:R-:W-:Y:S01]  /*5910*/  @!P0 LOP3.LUT R47, R51.reuse, 0xffff0000, RZ, 0xc0, !PT ;  /* 0xffff0000332f8812 */ /* 0x040fe200078ec0ff */
[----:B------:R-:W-:Y:S01]  /*5920*/  @!P0 IMAD.U32 R45, R51, 0x10000, RZ ;  /* 0x00010000332d8824 */ /* 0x000fe200078e00ff */
[----:B------:R-:W-:Y:S02]  /*5930*/  @!P0 LOP3.LUT R43, R50, 0xffff0000, RZ, 0xc0, !PT ;  /* 0xffff0000322b8812 */ /* 0x000fe400078ec0ff */
[----:B------:R-:W-:Y:S01]  /*5940*/  @!P0 PRMT R42, R55, 0x5432, R9 ;  /* 0x00005432372a8816 */ /* 0x000fe20000000009 */
[----:B------:R-:W-:Y:S01]  /*5950*/  @!P0 IMAD.U32 R9, R48, 0x10000, RZ ;  /* 0x0001000030098824 */ /* 0x000fe200078e00ff */
[----:B------:R-:W-:Y:S01]  /*5960*/  @!P0 PRMT R16, R54, 0x5432, R7 ;  /* 0x0000543236108816 */ /* 0x000fe20000000007 */
[----:B------:R-:W-:Y:S01]  /*5970*/  @!P0 IMAD.U32 R7, R17, 0x10000, RZ ;  /* 0x0001000011078824 */ /* 0x000fe200078e00ff */
[----:B------:R-:W-:Y:S01]  /*5980*/  @!P0 PRMT R6, R24, 0x5410, R3 ;  /* 0x0000541018068816 */ /* 0x000fe20000000003 */
[C---:B------:R-:W-:Y:S01]  /*5990*/  @!P0 IMAD.U32 R3, R8.reuse, 0x10000, RZ ;  /* 0x0001000008038824 */ /* 0x040fe200078e00ff */
[----:B------:R-:W-:Y:S01]  /*59a0*/  @!P0 LOP3.LUT R8, R8, 0xffff0000, RZ, 0xc0, !PT ;  /* 0xffff000008088812 */ /* 0x000fe200078ec0ff */
[----:B------:R-:W-:Y:S01]  /*59b0*/  @!P0 IMAD.U32 R18, R16, 0x10000, RZ ;  /* 0x0001000010128824 */ /* 0x000fe200078e00ff */
[----:B------:R-:W-:Y:S01]  /*59c0*/  @!P0 LOP3.LUT R46, R40, 0xffff0000, RZ, 0xc0, !PT ;  /* 0xffff0000282e8812 */ /* 0x000fe200078ec0ff */
[----:B------:R-:W-:Y:S02]  /*59d0*/  @!P0 FMUL.FTZ R24, R2, R7 ;  /* 0x0000000702188220 */ /* 0x000fe40000410000 */
[C---:B------:R-:W-:Y:S01]  /*59e0*/  @!P0 IMAD.U32 R5, R6.reuse, 0x10000, RZ ;  /* 0x0001000006058824 */ /* 0x040fe200078e00ff */
[----:B------:R-:W-:Y:S01]  /*59f0*/  @!P0 LOP3.LUT R6, R6, 0xffff0000, RZ, 0xc0, !PT ;  /* 0xffff000006068812 */ /* 0x000fe200078ec0ff */
[-C--:B------:R-:W-:Y:S02]  /*5a00*/  @!P0 FMUL.FTZ R2, R2, R3.reuse ;  /* 0x0000000302028220 */ /* 0x080fe40000410000 */
[----:B------:R-:W-:Y:S02]  /*5a10*/  @!P0 FMUL.FTZ R34, R4, R18 ;  /* 0x0000001204228220 */ /* 0x000fe40000410000 */
[----:B------:R-:W-:Y:S01]  /*5a20*/  @!P0 FFMA.FTZ R63, R9, R3, -R24 ;  /* 0x00000003093f8223 */ /* 0x000fe20000010818 */
[----:B------:R-:W-:Y:S01]  /*5a30*/  @!P0 LOP3.LUT R3, R13, 0xffff0000, RZ, 0xc0, !PT ;  /* 0xffff00000d038812 */ /* 0x000fe200078ec0ff */
[----:B------:R-:W-:Y:S01]  /*5a40*/  @!P0 FFMA.FTZ R62, R19, R5, -R34 ;  /* 0x00000005133e8223 */ /* 0x000fe20000010822 */
[----:B------:R-:W-:Y:S01]  /*5a50*/  @!P0 LOP3.LUT R34, R49, 0xffff0000, RZ, 0xc0, !PT ;  /* 0xffff000031228812 */ /* 0x000fe200078ec0ff */
[----:B------:R-:W-:Y:S01]  /*5a60*/  @!P0 FFMA.FTZ R2, R7, R9, R2 ;  /* 0x0000000907028223 */ /* 0x000fe20000010002 */
[----:B------:R-:W-:Y:S01]  /*5a70*/  @!P0 LOP3.LUT R24, R16, 0xffff0000, RZ, 0xc0, !PT ;  /* 0xffff000010188812 */ /* 0x000fe200078ec0ff */
[----:B------:R-:W-:Y:S01]  /*5a80*/  @!P0 FMUL.FTZ R4, R4, R5 ;  /* 0x0000000504048220 */ /* 0x000fe20000410000 */
[----:B------:R-:W-:Y:S01]  /*5a90*/  @!P0 LOP3.LUT R7, R12, 0xffff0000, RZ, 0xc0, !PT ;  /* 0xffff00000c078812 */ /* 0x000fe200078ec0ff */
[----:B------:R-:W-:Y:S01]  /*5aa0*/  @!P0 FMUL.FTZ R5, R3, R6 ;  /* 0x0000000603058220 */ /* 0x000fe20000410000 */
[----:B------:R-:W-:Y:S01]  /*5ab0*/  @!P0 LOP3.LUT R16, R17, 0xffff0000, RZ, 0xc0, !PT ;  /* 0xffff000011108812 */ /* 0x000fe200078ec0ff */
[----:B------:R-:W-:Y:S01]  /*5ac0*/  @!P0 FMUL.FTZ R9, R3, R24 ;  /* 0x0000001803098220 */ /* 0x000fe20000410000 */
[----:B------:R-:W-:Y:S01]  /*5ad0*/  @!P0 LOP3.LUT R17, R48, 0xffff0000, RZ, 0xc0, !PT ;  /* 0xffff000030118812 */ /* 0x000fe200078ec0ff */
[----:B------:R-:W-:Y:S02]  /*5ae0*/  @!P0 FMUL.FTZ R3, R7, R8 ;  /* 0x0000000807038220 */ /* 0x000fe40000410000 */
[----:B------:R-:W-:Y:S01]  /*5af0*/  @!P0 FFMA.FTZ R61, R34, R6, -R9 ;  /* 0x00000006223d8223 */ /* 0x000fe20000010809 */
[----:B------:R-:W-:Y:S01]  /*5b00*/  @!P0 SHF.L.U32 R6, R15, 0x10, RZ ;  /* 0x000000100f068819 */ /* 0x000fe200000006ff */
[----:B------:R-:W-:Y:S01]  /*5b10*/  @!P0 FMUL.FTZ R41, R7, R16 ;  /* 0x0000001007298220 */ /* 0x000fe20000410000 */
[----:B------:R-:W-:Y:S01]  /*5b20*/  @!P0 LOP3.LUT R9, R15, 0xffff0000, RZ, 0xc0, !PT ;  /* 0xffff00000f098812 */ /* 0x000fe200078ec0ff */
[C---:B------:R-:W-:Y:S01]  /*5b30*/  @!P0 IMAD.U32 R7, R10.reuse, 0x10000, RZ ;  /* 0x000100000a078824 */ /* 0x040fe200078e00ff */
[----:B------:R-:W-:Y:S01]  /*5b40*/  @!P0 LOP3.LUT R10, R10, 0xffff0000, RZ, 0xc0, !PT ;  /* 0xffff00000a0a8812 */ /* 0x000fe200078ec0ff */
[----:B------:R-:W-:Y:S02]  /*5b50*/  @!P0 FFMA.FTZ R60, R17, R8, -R41 ;  /* 0x00000008113c8223 */ /* 0x000fe40000010829 */
[C---:B------:R-:W-:Y:S02]  /*5b60*/  @!P0 FMUL.FTZ R40, R6.reuse, R44 ;  /* 0x0000002c06288220 */ /* 0x040fe40000410000 */
[----:B------:R-:W-:Y:S02]  /*5b70*/  @!P0 FMUL.FTZ R41, R9, R46 ;  /* 0x0000002e09298220 */ /* 0x000fe40000410000 */
[-C--:B------:R-:W-:Y:S01]  /*5b80*/  @!P0 FMUL.FTZ R8, R6, R7.reuse ;  /* 0x0000000706088220 */ /* 0x080fe20000410000 */
[C---:B------:R-:W-:Y:S01]  /*5b90*/  @!P0 SHF.L.U32 R6, R14.reuse, 0x10, RZ ;  /* 0x000000100e068819 */ /* 0x040fe200000006ff */
[----:B------:R-:W-:Y:S02]  /*5ba0*/  @!P0 FFMA.FTZ R59, R45, R7, -R40 ;  /* 0x000000072d3b8223 */ /* 0x000fe40000010828 */
[-C--:B------:R-:W-:Y:S02]  /*5bb0*/  @!P0 FMUL.FTZ R9, R9, R10.reuse ;  /* 0x0000000a09098220 */ /* 0x080fe40000410000 */
[----:B------:R-:W-:Y:S01]  /*5bc0*/  @!P0 FFMA.FTZ R58, R47, R10, -R41 ;  /* 0x0000000a2f3a8223 */ /* 0x000fe20000010829 */
[----:B------:R-:W-:Y:S01]  /*5bd0*/  @!P0 LOP3.LUT R10, R14, 0xffff0000, RZ, 0xc0, !PT ;  /* 0xffff00000e0a8812 */ /* 0x000fe200078ec0ff */
[C---:B------:R-:W-:Y:S01]  /*5be0*/  @!P0 IMAD.U32 R40, R42.reuse, 0x10000, RZ ;  /* 0x000100002a288824 */ /* 0x040fe200078e00ff */
[----:B------:R-:W-:Y:S01]  /*5bf0*/  @!P0 LOP3.LUT R42, R42, 0xffff0000, RZ, 0xc0, !PT ;  /* 0xffff00002a2a8812 */ /* 0x000fe200078ec0ff */
[C---:B------:R-:W-:Y:S01]  /*5c00*/  @!P0 IMAD.U32 R7, R11.reuse, 0x10000, RZ ;  /* 0x000100000b078824 */ /* 0x040fe200078e00ff */
[----:B------:R-:W-:Y:S01]  /*5c10*/  @!P0 LOP3.LUT R11, R11, 0xffff0000, RZ, 0xc0, !PT ;  /* 0xffff00000b0b8812 */ /* 0x000fe200078ec0ff */
[----:B------:R-:W-:Y:S02]  /*5c20*/  @!P0 IMAD.U32 R41, R50, 0x10000, RZ ;  /* 0x0001000032298824 */ /* 0x000fe400078e00ff */
[----:B------:R-:W-:Y:S02]  /*5c30*/  @!P0 FMUL.FTZ R54, R6, R40 ;  /* 0x0000002806368220 */ /* 0x000fe40000410000 */
[----:B------:R-:W-:Y:S02]  /*5c40*/  @!P0 FMUL.FTZ R55, R10, R42 ;  /* 0x0000002a0a378220 */ /* 0x000fe40000410000 */
[----:B------:R-:W-:Y:S01]  /*5c50*/  @!P0 FFMA.FTZ R3, R16, R17, R3 ;  /* 0x0000001110038223 */ /* 0x000fe20000010003 */
[----:B------:R-:W-:Y:S01]  /*5c60*/  @!P0 F2FP.BF16.PACK_AB R17, R58, R59 ;  /* 0x0000003b3a11823e */ /* 0x000fe200000010ff */
[----:B------:R-:W-:Y:S02]  /*5c70*/  @!P0 FMUL.FTZ R6, R6, R7 ;  /* 0x0000000706068220 */ /* 0x000fe40000410000 */
[----:B------:R-:W-:Y:S01]  /*5c80*/  @!P0 FFMA.FTZ R4, R18, R19, R4 ;  /* 0x0000001312048223 */ /* 0x000fe20000010004 */
[----:B------:R-:W-:Y:S01]  /*5c90*/  @!P0 F2FP.BF16.PACK_AB R2, R3, R2 ;  /* 0x000000020302823e */ /* 0x000fe200000010ff */
[----:B------:R-:W-:Y:S02]  /*5ca0*/  @!P0 FFMA.FTZ R54, R41, R7, -R54 ;  /* 0x0000000729368223 */ /* 0x000fe40000010836 */
[----:B------:R-:W-:Y:S01]  /*5cb0*/  @!P0 FMUL.FTZ R7, R10, R11 ;  /* 0x0000000b0a078220 */ /* 0x000fe20000410000 */
[----:B------:R-:W-:Y:S01]  /*5cc0*/  @!P0 F2FP.BF16.PACK_AB R10, R60, R63 ;  /* 0x0000003f3c0a823e */ /* 0x000fe200000010ff */
[----:B------:R-:W-:Y:S01]  /*5cd0*/  @!P0 FFMA.FTZ R55, R43, R11, -R55 ;  /* 0x0000000b2b378223 */ /* 0x000fe20000010837 */
[----:B------:R-:W-:Y:S01]  /*5ce0*/  @!P0 F2FP.BF16.PACK_AB R11, R61, R62 ;  /* 0x0000003e3d0b823e */ /* 0x000fe200000010ff */
[----:B------:R-:W-:Y:S02]  /*5cf0*/  @!P0 FFMA.FTZ R5, R24, R34, R5 ;  /* 0x0000002218058223 */ /* 0x000fe40000010005 */
[----:B------:R-:W-:Y:S01]  /*5d00*/  @!P0 FFMA.FTZ R6, R40, R41, R6 ;  /* 0x0000002928068223 */ /* 0x000fe20000010006 */
[----:B------:R-:W-:Y:S01]  /*5d10*/  @!P0 MOV R49, R11 ;  /* 0x0000000b00318202 */ /* 0x000fe20000000f00 */
[----:B------:R-:W-:Y:S01]  /*5d20*/  @!P0 FFMA.FTZ R7, R42, R43, R7 ;  /* 0x0000002b2a078223 */ /* 0x000fe20000010007 */
[----:B------:R-:W-:Y:S01]  /*5d30*/  @!P0 F2FP.BF16.PACK_AB R16, R55, R54 ;  /* 0x000000363710823e */ /* 0x000fe200000010ff */
[----:B------:R-:W-:Y:S01]  /*5d40*/  @!P0 FFMA.FTZ R8, R44, R45, R8 ;  /* 0x0000002d2c088223 */ /* 0x000fe20000010008 */
[----:B------:R-:W-:Y:S01]  /*5d50*/  @!P0 F2FP.BF16.PACK_AB R4, R5, R4 ;  /* 0x000000040504823e */ /* 0x000fe200000010ff */
[----:B------:R-:W-:Y:S01]  /*5d60*/  @!P0 FFMA.FTZ R9, R46, R47, R9 ;  /* 0x0000002f2e098223 */ /* 0x000fe20000010009 */
[----:B------:R-:W-:Y:S01]  /*5d70*/  @!P0 F2FP.BF16.PACK_AB R6, R7, R6 ;  /* 0x000000060706823e */ /* 0x000fe200000010ff */
[----:B------:R-:W-:Y:S01]  /*5d80*/  @!P0 IMAD.MOV.U32 R48, RZ, RZ, R10 ;  /* 0x000000ffff308224 */ /* 0x000fe200078e000a */
[----:B------:R-:W-:Y:S01]  /*5d90*/  @!P0 MOV R13, R4 ;  /* 0x00000004000d8202 */ /* 0x000fe20000000f00 */
[----:B------:R-:W-:Y:S01]  /*5da0*/  @!P0 IMAD.MOV.U32 R50, RZ, RZ, R16 ;  /* 0x000000ffff328224 */ /* 0x000fe200078e0010 */
[----:B------:R-:W-:Y:S01]  /*5db0*/  @!P0 F2FP.BF16.PACK_AB R8, R9, R8 ;  /* 0x000000080908823e */ /* 0x000fe200000010ff */
[----:B------:R-:W-:Y:S02]  /*5dc0*/  @!P0 IMAD.MOV.U32 R51, RZ, RZ, R17 ;  /* 0x000000ffff338224 */ /* 0x000fe400078e0011 */
[----:B------:R-:W-:Y:S02]  /*5dd0*/  @!P0 IMAD.MOV.U32 R12, RZ, RZ, R2 ;  /* 0x000000ffff0c8224 */ /* 0x000fe400078e0002 */
[----:B------:R-:W-:Y:S01]  /*5de0*/  @!P0 IMAD.MOV.U32 R14, RZ, RZ, R6 ;  /* 0x000000ffff0e8224 */ /* 0x000fe200078e0006 */
[----:B------:R1:W-:Y:S01]  /*5df0*/  STG.E.128 [R56.64], R48 ;  /* 0x0000003038007986 */ /* 0x0003e2000c101d0a */
[----:B------:R-:W-:Y:S07]  /*5e00*/  @!P0 IMAD.MOV.U32 R15, RZ, RZ, R8 ;  /* 0x000000ffff0f8224 */ /* 0x000fee00078e0008 */
[----:B------:R1:W-:Y:S02]  /*5e10*/  @!P1 STG.E.128 [R52.64], R12 ;  /* 0x0000000c34009986 */ /* 0x0003e4000c101d0a */
.L_x_81:
[----:B------:R-:W-:Y:S05]  /*5e20*/  BSYNC B0 ;  /* 0x0000000000007941 */ /* 0x000fea0003800000 */
.L_x_80:
        /* <DEDUP_REMOVED lines=10> */
[----:B------:R-:W-:Y:S01]  /*5ed0*/  @!P0 PRMT R17, R72, 0x5410, R6 ;  /* 0x0000541048118816 */ /* 0x000fe20000000006 */
[----:B------:R-:W2:Y:S01]  /*5ee0*/  LDS.128 R44, [R152+0x3900] ;  /* 0x00390000982c7984 */ /* 0x000ea20000000c00 */
[-C--:B------:R-:W-:Y:S02]  /*5ef0*/  IADD3.X R19, R95, R2.reuse, R126, P2, P1 ;  /* 0x000000025f137210 */ /* 0x080fe400017e247e */
[----:B------:R-:W-:Y:S02]  /*5f00*/  ISETP.GE.AND P1, PT, R100, c[0x0][0x1d4], PT ;  /* 0x0000750064007a0c */ /* 0x000fe40003f26270 */
[----:B------:R-:W-:Y:S02]  /*5f10*/  @!P0 SHF.R.U64 R4, R22, 0x10, R23 ;  /* 0x0000001016048819 */ /* 0x000fe40000001217 */
[--C-:B------:R-:W-:Y:S02]  /*5f20*/  @!P0 SHF.R.U32.HI R9, RZ, 0x10, R67.reuse ;  /* 0x00000010ff098819 */ /* 0x100fe40000011643 */
[----:B------:R-:W-:Y:S02]  /*5f30*/  @!P0 SHF.R.U64 R11, R66, 0x10, R67 ;  /* 0x00000010420b8819 */ /* 0x000fe40000001243 */
[----:B------:R-:W-:Y:S02]  /*5f40*/  @!P0 PRMT R22, R73, 0x5410, R9 ;  /* 0x0000541049168816 */ /* 0x000fe40000000009 */
[----:B------:R-:W-:Y:S01]  /*5f50*/  @!P0 PRMT R16, R72, 0x5432, R7 ;  /* 0x0000543248108816 */ /* 0x000fe20000000007 */
[----:B------:R-:W-:Y:S01]  /*5f60*/  @!P0 IMAD.U32 R7, R17, 0x10000, RZ ;  /* 0x0001000011078824 */ /* 0x000fe200078e00ff */
[----:B------:R-:W-:Y:S02]  /*5f70*/  @!P0 PRMT R24, R73, 0x5432, R11 ;  /* 0x0000543249188816 */ /* 0x000fe4000000000b */
[----:B------:R-:W-:Y:S02]  /*5f80*/  @!P1 IADD3 R18, P3, P2, R92, R3, R100 ;  /* 0x000000035c129210 */ /* 0x000fe40007a7e064 */
[----:B------:R-:W-:Y:S02]  /*5f90*/  @!P0 PRMT R11, R36, 0x5432, R4 ;  /* 0x00005432240b8816 */ /* 0x000fe40000000004 */
[----:B------:R-:W-:Y:S02]  /*5fa0*/  @!P1 IADD3.X R34, R95, R2, R125, P3, P2 ;  /* 0x000000025f229210 */ /* 0x000fe40001fe447d */
[----:B------:R-:W-:Y:S02]  /*5fb0*/  LEA R52, P2, R10, c[0x0][0x1c8], 0x1 ;  /* 0x000072000a347a11 */ /* 0x000fe400078408ff */
[----:B------:R-:W-:Y:S02]  /*5fc0*/  @!P0 SHF.R.U64 R2, R20, 0x10, R21 ;  /* 0x0000001014028819 */ /* 0x000fe40000001215 */
[----:B------:R-:W-:Y:S02]  /*5fd0*/  LEA.HI.X R53, R10, c[0x0][0x1cc], R19, 0x1, P2 ;  /* 0x000073000a357a11 */ /* 0x000fe400010f0c13 */
[----:B------:R-:W-:Y:S02]  /*5fe0*/  @!P1 LEA R50, P2, R18, c[0x0][0x1c8], 0x1 ;  /* 0x0000720012329a11 */ /* 0x000fe400078408ff */
[----:B------:R-:W-:Y:S01]  /*5ff0*/  @!P0 PRMT R8, R35, 0x5432, R2 ;  /* 0x0000543223088816 */ /* 0x000fe20000000002 */
[----:B-1----:R-:W-:Y:S01]  /*6000*/  @!P0 IMAD.U32 R2, R12, 0x10000, RZ ;  /* 0x000100000c028824 */ /* 0x002fe200078e00ff */
[----:B------:R-:W-:Y:S01]  /*6010*/  @!P1 LEA.HI.X R51, R18, c[0x0][0x1cc], R34, 0x1, P2 ;  /* 0x0000730012339a11 */ /* 0x000fe200010f0c22 */
[----:B------:R-:W-:Y:S01]  /*6020*/  @!P0 IMAD.U32 R18, R16, 0x10000, RZ ;  /* 0x0001000010128824 */ /* 0x000fe200078e00ff */
[----:B------:R-:W-:Y:S01]  /*6030*/  @!P0 SHF.L.U32 R4, R13, 0x10, RZ ;  /* 0x000000100d048819 */ /* 0x000fe200000006ff */
[----:B------:R-:W-:Y:S01]  /*6040*/  @!P0 FMUL.FTZ R20, R2, R7 ;  /* 0x0000000702148220 */ /* 0x000fe20000410000 */
[----:B------:R-:W-:Y:S02]  /*6050*/  @!P0 SHF.R.U32.HI R3, RZ, 0x10, R21 ;  /* 0x00000010ff038819 */ /* 0x000fe40000011615 */
[----:B------:R-:W-:Y:S01]  /*6060*/  @!P0 SHF.R.U32.HI R5, RZ, 0x10, R23 ;  /* 0x00000010ff058819 */ /* 0x000fe20000011617 */
[----:B--2---:R-:W-:Y:S01]  /*6070*/  @!P0 IMAD.U32 R9, R44, 0x10000, RZ ;  /* 0x000100002c098824 */ /* 0x004fe200078e00ff */
[----:B------:R-:W-:Y:S01]  /*6080*/  @!P0 LOP3.LUT R41, R47, 0xffff0000, RZ, 0xc0, !PT ;  /* 0xffff00002f298812 */ /* 0x000fe200078ec0ff */
[----:B------:R-:W-:Y:S01]  /*6090*/  @!P0 IMAD.U32 R19, R45, 0x10000, RZ ;  /* 0x000100002d138824 */ /* 0x000fe200078e00ff */
[----:B------:R-:W-:Y:S01]  /*60a0*/  @!P0 LOP3.LUT R34, R46, 0xffff0000, RZ, 0xc0, !PT ;  /* 0xffff00002e228812 */ /* 0x000fe200078ec0ff */
[----:B------:R-:W-:Y:S01]  /*60b0*/  @!P0 FMUL.FTZ R21, R4, R18 ;  /* 0x0000001204158220 */ /* 0x000fe20000410000 */
[----:B------:R-:W-:Y:S01]  /*60c0*/  @!P0 PRMT R10, R36, 0x5410, R5 ;  /* 0x00005410240a8816 */ /* 0x000fe20000000005 */
[----:B------:R-:W-:Y:S01]  /*60d0*/  @!P0 IMAD.U32 R36, R47, 0x10000, RZ ;  /* 0x000100002f248824 */ /* 0x000fe200078e00ff */
[----:B------:R-:W-:Y:S01]  /*60e0*/  @!P0 PRMT R6, R35, 0x5410, R3 ;  /* 0x0000541023068816 */ /* 0x000fe20000000003 */
[C---:B------:R-:W-:Y:S01]  /*60f0*/  @!P0 IMAD.U32 R3, R8.reuse, 0x10000, RZ ;  /* 0x0001000008038824 */ /* 0x040fe200078e00ff */
[----:B------:R-:W-:Y:S01]  /*6100*/  @!P0 LOP3.LUT R8, R8, 0xffff0000, RZ, 0xc0, !PT ;  /* 0xffff000008088812 */ /* 0x000fe200078ec0ff */
[C---:B------:R-:W-:Y:S01]  /*6110*/  @!P0 IMAD.U32 R35, R22.reuse, 0x10000, RZ ;  /* 0x0001000016238824 */ /* 0x040fe200078e00ff */
[----:B------:R-:W-:Y:S01]  /*6120*/  @!P0 LOP3.LUT R40, R22, 0xffff0000, RZ, 0xc0, !PT ;  /* 0xffff000016288812 */ /* 0x000fe200078ec0ff */
[C---:B------:R-:W-:Y:S01]  /*6130*/  @!P0 IMAD.U32 R5, R6.reuse, 0x10000, RZ ;  /* 0x0001000006058824 */ /* 0x040fe200078e00ff */
[----:B------:R-:W-:Y:S01]  /*6140*/  @!P0 LOP3.LUT R6, R6, 0xffff0000, RZ, 0xc0, !PT ;  /* 0xffff000006068812 */ /* 0x000fe200078ec0ff */
[-C--:B------:R-:W-:Y:S02]  /*6150*/  @!P0 FMUL.FTZ R2, R2, R3.reuse ;  /* 0x0000000302028220 */ /* 0x080fe40000410000 */
        /* <DEDUP_REMOVED lines=21> */
[C---:B------:R-:W-:Y:S02]  /*62b0*/  @!P0 FMUL.FTZ R23, R9.reuse, R40 ;  /* 0x0000002809178220 */ /* 0x040fe40000410000 */
[-C--:B------:R-:W-:Y:S01]  /*62c0*/  @!P0 FMUL.FTZ R8, R6, R7.reuse ;  /* 0x0000000706088220 */ /* 0x080fe20000410000 */
[----:B------:R-:W-:Y:S01]  /*62d0*/  @!P0 SHF.L.U32 R6, R14, 0x10, RZ ;  /* 0x000000100e068819 */ /* 0x000fe200000006ff */
        /* <DEDUP_REMOVED lines=40> */
.L_x_83:
[----:B------:R-:W-:Y:S05]  /*6560*/  BSYNC B0 ;  /* 0x0000000000007941 */ /* 0x000fea0003800000 */
.L_x_82:
[----:B------:R-:W-:Y:S02]  /*6570*/  ISETP.GE.OR P2, PT, R167, R76, !P4 ;  /* 0x0000004ca700720c */ /* 0x000fe40006746670 */
[----:B-1----:R-:W-:Y:S05]  /*6580*/  IADD3 R58, P1, R192, R86, RZ ;  /* 0x00000056c03a7210 */ /* 0x002fea0007f3e0ff */
[----:B------:R-:W-:Y:S06]  /*6590*/  IMAD.X R57, R91, 0x1, R155, P1 ;  /* 0x000000015b397824 */ /* 0x000fec00008e069b */
[----:B------:R-:W-:-:S05]  /*65a0*/  @P2 BRA `(.L_x_75) ;  /* 0x00000c1000002947 */ /* 0x000fca0003800000 */
[----:B-----5:R-:W-:Y:S01]  /*65b0*/  @!P0 SHF.R.U32.HI R5, RZ, 0x10, R69 ;  /* 0x00000010ff058819 */ /* 0x020fe20000011645 */
[----:B------:R-:W1:Y:S01]  /*65c0*/  LDS.128 R12, [R147+0x3900] ;  /* 0x00390000930c7984 */ /* 0x000e620000000c00 */
[----:B------:R-:W-:Y:S02]  /*65d0*/  @!P0 SHF.R.U32.HI R3, RZ, 0x10, R29 ;  /* 0x00000010ff038819 */ /* 0x000fe4000001161d */
[----:B------:R-:W-:Y:S02]  /*65e0*/  @!P0 SHF.R.U64 R8, R70, 0x10, R71 ;  /* 0x0000001046088819 */ /* 0x000fe40000001247 */
[----:B------:R-:W-:Y:S02]  /*65f0*/  @!P0 SHF.R.U64 R22, R68, 0x10, R69 ;  /* 0x0000001044168819 */ /* 0x000fe40000001245 */
[----:B------:R-:W-:Y:S01]  /*6600*/  @!P0 SHF.R.U64 R2, R28, 0x10, R29 ;  /* 0x000000101c028819 */ /* 0x000fe2000000121d */
[----:B------:R-:W2:Y:S01]  /*6610*/  LDS.128 R44, [R151+0x3900] ;  /* 0x00390000972c7984 */ /* 0x000ea20000000c00 */
[--C-:B------:R-:W-:Y:S02]  /*6620*/  @!P0 SHF.R.U32.HI R4, RZ, 0x10, R31.reuse ;  /* 0x00000010ff048819 */ /* 0x100fe4000001161f */
[C---:B------:R-:W-:Y:S02]  /*6630*/  @!P0 PRMT R35, R75.reuse, 0x5432, R8 ;  /* 0x000054324b238816 */ /* 0x040fe40000000008 */
[----:B------:R-:W-:Y:S02]  /*6640*/  IADD3 R8, P2, P1, R92, R58, R120 ;  /* 0x0000003a5c087210 */ /* 0x000fe4000795e078 */
[----:B------:R-:W-:Y:S02]  /*6650*/  @!P0 SHF.R.U64 R6, R30, 0x10, R31 ;  /* 0x000000101e068819 */ /* 0x000fe4000000121f */
[----:B------:R-:W-:Y:S02]  /*6660*/  @!P0 SHF.R.U32.HI R9, RZ, 0x10, R71 ;  /* 0x00000010ff098819 */ /* 0x000fe40000011647 */
[C---:B------:R-:W-:Y:S02]  /*6670*/  @!P0 PRMT R19, R38.reuse, 0x5432, R6 ;  /* 0x0000543226138816 */ /* 0x040fe40000000006 */
[----:B------:R-:W-:Y:S02]  /*6680*/  @!P0 PRMT R40, R75, 0x5410, R9 ;  /* 0x000054104b288816 */ /* 0x000fe40000000009 */
[----:B------:R-:W-:Y:S02]  /*6690*/  @!P0 PRMT R9, R38, 0x5410, R4 ;  /* 0x0000541026098816 */ /* 0x000fe40000000004 */
[----:B------:R-:W-:Y:S02]  /*66a0*/  IADD3.X R4, R95, R57, R126, P2, P1 ;  /* 0x000000395f047210 */ /* 0x000fe400017e247e */
[C---:B------:R-:W-:Y:S01]  /*66b0*/  LEA R50, P1, R8.reuse, c[0x0][0x1c8], 0x1 ;  /* 0x0000720008327a11 */ /* 0x040fe200078208ff */
[----:B------:R-:W-:Y:S01]  /*66c0*/  @!P0 IMAD.U32 R11, R9, 0x10000, RZ ;  /* 0x00010000090b8824 */ /* 0x000fe200078e00ff */
[C---:B------:R-:W-:Y:S02]  /*66d0*/  @!P0 SHF.L.U32 R31, R35.reuse, 0x10, RZ ;  /* 0x00000010231f8819 */ /* 0x040fe400000006ff */
[----:B------:R-:W-:Y:S02]  /*66e0*/  LEA.HI.X R51, R8, c[0x0][0x1cc], R4, 0x1, P1 ;  /* 0x0000730008337a11 */ /* 0x000fe400008f0c04 */
[----:B------:R-:W-:Y:S02]  /*66f0*/  @!P0 LOP3.LUT R35, R35, 0xffff0000, RZ, 0xc0, !PT ;  /* 0xffff000023238812 */ /* 0x000fe400078ec0ff */
[----:B------:R-:W-:Y:S02]  /*6700*/  @!P0 LOP3.LUT R17, R9, 0xffff0000, RZ, 0xc0, !PT ;  /* 0xffff000009118812 */ /* 0x000fe400078ec0ff */
[----:B------:R-:W-:Y:S02]  /*6710*/  @!P0 LOP3.LUT R9, R19, 0xffff0000, RZ, 0xc0, !PT ;  /* 0xffff000013098812 */ /* 0x000fe400078ec0ff */
[C---:B------:R-:W-:Y:S02]  /*6720*/  @!P0 PRMT R7, R37.reuse, 0x5410, R3 ;  /* 0x0000541025078816 */ /* 0x040fe40000000003 */
[----:B------:R-:W-:Y:S02]  /*6730*/  @!P0 PRMT R29, R74, 0x5410, R5 ;  /* 0x000054104a1d8816 */ /* 0x000fe40000000005 */
[----:B------:R-:W-:Y:S01]  /*6740*/  @!P0 PRMT R5, R37, 0x5432, R2 ;  /* 0x0000543225058816 */ /* 0x000fe20000000002 */
[----:B-1----:R-:W-:Y:S01]  /*6750*/  @!P0 IMAD.U32 R2, R13, 0x10000, RZ ;  /* 0x000100000d028824 */ /* 0x002fe200078e00ff */
[----:B------:R-:W-:Y:S01]  /*6760*/  @!P0 LOP3.LUT R6, R12, 0xffff0000, RZ, 0xc0, !PT ;  /* 0xffff00000c068812 */ /* 0x000fe200078ec0ff */
[----:B------:R-:W-:Y:S01]  /*6770*/  @!P0 IMAD.U32 R24, R29, 0x10000, RZ ;  /* 0x000100001d188824 */ /* 0x000fe200078e00ff */
[----:B------:R-:W-:Y:S01]  /*6780*/  @!P0 SHF.L.U32 R16, R15, 0x10, RZ ;  /* 0x000000100f108819 */ /* 0x000fe200000006ff */
[----:B------:R-:W-:Y:S01]  /*6790*/  @!P0 IMAD.U32 R3, R7, 0x10000, RZ ;  /* 0x0001000007038824 */ /* 0x000fe200078e00ff */
[C---:B--2---:R-:W-:Y:S01]  /*67a0*/  @!P0 SHF.L.U32 R28, R45.reuse, 0x10, RZ ;  /* 0x000000102d1c8819 */ /* 0x044fe200000006ff */
[----:B------:R-:W-:Y:S01]  /*67b0*/  @!P0 FMUL.FTZ R10, R2, R24 ;  /* 0x00000018020a8220 */ /* 0x000fe20000410000 */
[----:B------:R-:W-:Y:S01]  /*67c0*/  @!P0 LOP3.LUT R23, R44, 0xffff0000, RZ, 0xc0, !PT ;  /* 0xffff00002c178812 */ /* 0x000fe200078ec0ff */
[-C--:B------:R-:W-:Y:S01]  /*67d0*/  @!P0 FMUL.FTZ R4, R2, R3.reuse ;  /* 0x0000000302048220 */ /* 0x080fe20000410000 */
[----:B------:R-:W-:Y:S01]  /*67e0*/  @!P0 LOP3.LUT R30, R45, 0xffff0000, RZ, 0xc0, !PT ;  /* 0xffff00002d1e8812 */ /* 0x000fe200078ec0ff */
[----:B------:R-:W-:Y:S01]  /*67f0*/  @!P0 IMAD.U32 R2, R12, 0x10000, RZ ;  /* 0x000100000c028824 */ /* 0x000fe200078e00ff */
[----:B------:R-:W-:Y:S01]  /*6800*/  @!P0 LOP3.LUT R41, R47, 0xffff0000, RZ, 0xc0, !PT ;  /* 0xffff00002f298812 */ /* 0x000fe200078ec0ff */
[----:B------:R-:W-:Y:S01]  /*6810*/  @!P0 FFMA.FTZ R56, R28, R3, -R10 ;  /* 0x000000031c388223 */ /* 0x000fe2000001080a */
[----:B------:R-:W-:Y:S01]  /*6820*/  @!P0 LOP3.LUT R36, R46, 0xffff0000, RZ, 0xc0, !PT ;  /* 0xffff00002e248812 */ /* 0x000fe200078ec0ff */
[----:B------:R-:W-:Y:S01]  /*6830*/  @!P0 IMAD.U32 R21, R44, 0x10000, RZ ;  /* 0x000100002c158824 */ /* 0x000fe200078e00ff */
[C---:B------:R-:W-:Y:S01]  /*6840*/  @!P0 SHF.L.U32 R3, R5.reuse, 0x10, RZ ;  /* 0x0000001005038819 */ /* 0x040fe200000006ff */
[----:B------:R-:W-:Y:S01]  /*6850*/  @!P0 IMAD.U32 R37, R40, 0x10000, RZ ;  /* 0x0001000028258824 */ /* 0x000fe200078e00ff */
[----:B------:R-:W-:Y:S01]  /*6860*/  @!P0 LOP3.LUT R5, R5, 0xffff0000, RZ, 0xc0, !PT ;  /* 0xffff000005058812 */ /* 0x000fe200078ec0ff */
[----:B------:R-:W-:Y:S01]  /*6870*/  @!P0 IMAD.U32 R38, R47, 0x10000, RZ ;  /* 0x000100002f268824 */ /* 0x000fe200078e00ff */
[----:B------:R-:W-:Y:S01]  /*6880*/  @!P0 LOP3.LUT R18, R15, 0xffff0000, RZ, 0xc0, !PT ;  /* 0xffff00000f128812 */ /* 0x000fe200078ec0ff */
[----:B------:R-:W-:Y:S01]  /*6890*/  @!P0 IMAD.U32 R34, R46, 0x10000, RZ ;  /* 0x000100002e228824 */ /* 0x000fe200078e00ff */
[----:B------:R-:W-:Y:S01]  /*68a0*/  @!P0 LOP3.LUT R29, R29, 0xffff0000, RZ, 0xc0, !PT ;  /* 0xffff00001d1d8812 */ /* 0x000fe200078ec0ff */
[----:B------:R-:W-:Y:S01]  /*68b0*/  @!P0 FMUL.FTZ R42, R16, R37 ;  /* 0x00000025102a8220 */ /* 0x000fe20000410000 */
[----:B------:R-:W-:Y:S02]  /*68c0*/  @!P0 LOP3.LUT R40, R40, 0xffff0000, RZ, 0xc0, !PT ;  /* 0xffff000028288812 */ /* 0x000fe400078ec0ff */
[----:B------:R-:W-:Y:S01]  /*68d0*/  @!P0 PRMT R22, R74, 0x5432, R22 ;  /* 0x000054324a168816 */ /* 0x000fe20000000016 */
[----:B------:R-:W-:Y:S01]  /*68e0*/  @!P0 FFMA.FTZ R42, R38, R11, -R42 ;  /* 0x0000000b262a8223 */ /* 0x000fe2000001082a */
[----:B------:R-:W-:Y:S03]  /*68f0*/  ISETP.GE.AND P1, PT, R100, c[0x0][0x1d4], PT ;  /* 0x0000750064007a0c */ /* 0x000fe60003f26270 */
[C---:B------:R-:W-:Y:S01]  /*6900*/  @!P0 IMAD.U32 R20, R22.reuse, 0x10000, RZ ;  /* 0x0001000016148824 */ /* 0x040fe200078e00ff */
[----:B------:R-:W-:Y:S03]  /*6910*/  @!P0 LOP3.LUT R22, R22, 0xffff0000, RZ, 0xc0, !PT ;  /* 0xffff000016168812 */ /* 0x000fe600078ec0ff */
[----:B------:R-:W-:Y:S02]  /*6920*/  @!P0 FMUL.FTZ R8, R2, R20 ;  /* 0x0000001402088220 */ /* 0x000fe40000410000 */
[----:B------:R-:W-:Y:S02]  /*6930*/  @!P0 FMUL.FTZ R10, R6, R22 ;  /* 0x00000016060a8220 */ /* 0x000fe40000410000 */
[-C--:B------:R-:W-:Y:S02]  /*6940*/  @!P0 FMUL.FTZ R2, R2, R3.reuse ;  /* 0x0000000302028220 */ /* 0x080fe40000410000 */
[----:B------:R-:W-:Y:S02]  /*6950*/  @!P0 FFMA.FTZ R55, R21, R3, -R8 ;  /* 0x0000000315378223 */ /* 0x000fe40000010808 */
[-C--:B------:R-:W-:Y:S01]  /*6960*/  @!P0 FMUL.FTZ R3, R6, R5.reuse ;  /* 0x0000000506038220 */ /* 0x080fe20000410000 */
[----:B------:R-:W-:Y:S01]  /*6970*/  @!P0 LOP3.LUT R6, R13, 0xffff0000, RZ, 0xc0, !PT ;  /* 0xffff00000d068812 */ /* 0x000fe200078ec0ff */
[----:B------:R-:W-:Y:S01]  /*6980*/  @!P0 FFMA.FTZ R54, R23, R5, -R10 ;  /* 0x0000000517368223 */ /* 0x000fe2000001080a */
[C---:B------:R-:W-:Y:S01]  /*6990*/  @!P0 LOP3.LUT R10, R14.reuse, 0xffff0000, RZ, 0xc0, !PT ;  /* 0xffff00000e0a8812 */ /* 0x040fe200078ec0ff */
[----:B------:R-:W-:Y:S01]  /*69a0*/  @!P0 IMAD.U32 R8, R14, 0x10000, RZ ;  /* 0x000100000e088824 */ /* 0x000fe200078e00ff */
[----:B------:R-:W-:Y:S01]  /*69b0*/  @!P0 LOP3.LUT R5, R7, 0xffff0000, RZ, 0xc0, !PT ;  /* 0xffff000007058812 */ /* 0x000fe200078ec0ff */
[----:B------:R-:W-:Y:S02]  /*69c0*/  @!P0 IMAD.U32 R7, R19, 0x10000, RZ ;  /* 0x0001000013078824 */ /* 0x000fe400078e00ff */
[----:B------:R-:W-:Y:S02]  /*69d0*/  @!P0 FMUL.FTZ R49, R6, R29 ;  /* 0x0000001d06318220 */ /* 0x000fe40000410000 */
[----:B------:R-:W-:Y:S02]  /*69e0*/  @!P0 FMUL.FTZ R19, R18, R40 ;  /* 0x0000002812138220 */ /* 0x000fe40000410000 */
[----:B------:R-:W-:Y:S02]  /*69f0*/  @!P0 FMUL.FTZ R48, R8, R31 ;  /* 0x0000001f08308220 */ /* 0x000fe40000410000 */
[----:B------:R-:W-:Y:S02]  /*6a00*/  @!P0 FMUL.FTZ R43, R10, R35 ;  /* 0x000000230a2b8220 */ /* 0x000fe40000410000 */
[----:B------:R-:W-:Y:S02]  /*6a10*/  @!P0 FFMA.FTZ R53, R30, R5, -R49 ;  /* 0x000000051e358223 */ /* 0x000fe40000010831 */
[----:B------:R-:W-:Y:S02]  /*6a20*/  @!P0 FFMA.FTZ R19, R41, R17, -R19 ;  /* 0x0000001129138223 */ /* 0x000fe40000010813 */
[----:B------:R-:W-:Y:S01]  /*6a30*/  @!P0 FFMA.FTZ R52, R34, R7, -R48 ;  /* 0x0000000722348223 */ /* 0x000fe20000010830 */
[----:B------:R-:W-:Y:S01]  /*6a40*/  @!P0 F2FP.BF16.PACK_AB R48, R53, R56 ;  /* 0x000000383530823e */ /* 0x000fe200000010ff */
[----:B------:R-:W-:Y:S01]  /*6a50*/  @!P0 FFMA.FTZ R49, R36, R9, -R43 ;  /* 0x0000000924318223 */ /* 0x000fe2000001082b */
[----:B------:R-:W-:Y:S01]  /*6a60*/  @!P0 F2FP.BF16.PACK_AB R42, R19, R42 ;  /* 0x0000002a132a823e */ /* 0x000fe200000010ff */
[----:B------:R-:W-:Y:S01]  /*6a70*/  @!P0 FFMA.FTZ R2, R20, R21, R2 ;  /* 0x0000001514028223 */ /* 0x000fe20000010002 */
[----:B------:R-:W-:Y:S01]  /*6a80*/  @!P0 F2FP.BF16.PACK_AB R43, R54, R55 ;  /* 0x00000037362b823e */ /* 0x000fe200000010ff */
[----:B------:R-:W-:Y:S01]  /*6a90*/  @!P0 IMAD.MOV.U32 R45, RZ, RZ, R48 ;  /* 0x000000ffff2d8224 */ /* 0x000fe200078e0030 */
[----:B------:R-:W-:Y:S01]  /*6aa0*/  @!P0 F2FP.BF16.PACK_AB R19, R49, R52 ;  /* 0x000000343113823e */ /* 0x000fe200000010ff */
[----:B------:R-:W-:Y:S01]  /*6ab0*/  @!P0 FMUL.FTZ R5, R6, R5 ;  /* 0x0000000506058220 */ /* 0x000fe20000410000 */
[----:B------:R-:W-:Y:S01]  /*6ac0*/  @!P0 MOV R44, R43 ;  /* 0x0000002b002c8202 */ /* 0x000fe20000000f00 */
[----:B------:R-:W-:Y:S01]  /*6ad0*/  @!P0 FFMA.FTZ R3, R22, R23, R3 ;  /* 0x0000001716038223 */ /* 0x000fe20000010003 */
[----:B------:R-:W-:Y:S01]  /*6ae0*/  @!P0 MOV R47, R42 ;  /* 0x0000002a002f8202 */ /* 0x000fe20000000f00 */
[----:B------:R-:W-:Y:S02]  /*6af0*/  @!P0 IMAD.MOV.U32 R46, RZ, RZ, R19 ;  /* 0x000000ffff2e8224 */ /* 0x000fe400078e0013 */
[----:B------:R-:W-:Y:S01]  /*6b00*/  @!P0 FMUL.FTZ R6, R8, R7 ;  /* 0x0000000708068220 */ /* 0x000fe20000410000 */
[----:B------:R-:W-:Y:S01]  /*6b10*/  @!P0 F2FP.BF16.PACK_AB R2, R3, R2 ;  /* 0x000000020302823e */ /* 0x000fe200000010ff */
[----:B------:R-:W-:Y:S01]  /*6b20*/  @!P0 FFMA.FTZ R4, R24, R28, R4 ;  /* 0x0000001c18048223 */ /* 0x000fe20000010004 */
[----:B------:R1:W-:Y:S01]  /*6b30*/  STG.E.128 [R50.64], R44 ;  /* 0x0000002c32007986 */ /* 0x0003e2000c101d0a */
[----:B------:R-:W-:Y:S02]  /*6b40*/  @!P0 FMUL.FTZ R7, R10, R9 ;  /* 0x000000090a078220 */ /* 0x000fe40000410000 */
[----:B------:R-:W-:Y:S02]  /*6b50*/  @!P0 FFMA.FTZ R5, R29, R30, R5 ;  /* 0x0000001e1d058223 */ /* 0x000fe40000010005 */
[----:B------:R-:W-:Y:S02]  /*6b60*/  @!P0 FMUL.FTZ R8, R16, R11 ;  /* 0x0000000b10088220 */ /* 0x000fe40000410000 */
[----:B------:R-:W-:Y:S01]  /*6b70*/  @!P0 FFMA.FTZ R6, R31, R34, R6 ;  /* 0x000000221f068223 */ /* 0x000fe20000010006 */
[----:B------:R-:W-:Y:S01]  /*6b80*/  @!P0 F2FP.BF16.PACK_AB R4, R5, R4 ;  /* 0x000000040504823e */ /* 0x000fe200000010ff */
[----:B------:R-:W-:Y:S02]  /*6b90*/  @!P0 FMUL.FTZ R9, R18, R17 ;  /* 0x0000001112098220 */ /* 0x000fe40000410000 */
[----:B------:R-:W-:Y:S02]  /*6ba0*/  @!P0 FFMA.FTZ R7, R35, R36, R7 ;  /* 0x0000002423078223 */ /* 0x000fe40000010007 */
[----:B------:R-:W-:Y:S02]  /*6bb0*/  @!P0 FFMA.FTZ R8, R37, R38, R8 ;  /* 0x0000002625088223 */ /* 0x000fe40000010008 */
[----:B------:R-:W-:Y:S01]  /*6bc0*/  @!P0 FFMA.FTZ R9, R40, R41, R9 ;  /* 0x0000002928098223 */ /* 0x000fe20000010009 */
[----:B------:R-:W-:Y:S01]  /*6bd0*/  @!P0 F2FP.BF16.PACK_AB R6, R7, R6 ;  /* 0x000000060706823e */ /* 0x000fe200000010ff */
[----:B------:R-:W-:Y:S02]  /*6be0*/  @!P0 IMAD.MOV.U32 R12, RZ, RZ, R2 ;  /* 0x000000ffff0c8224 */ /* 0x000fe400078e0002 */
[----:B------:R-:W-:Y:S01]  /*6bf0*/  @!P0 IMAD.MOV.U32 R13, RZ, RZ, R4 ;  /* 0x000000ffff0d8224 */ /* 0x000fe200078e0004 */
[----:B------:R-:W-:Y:S02]  /*6c00*/  @!P0 F2FP.BF16.PACK_AB R8, R9, R8 ;  /* 0x000000080908823e */ /* 0x000fe400000010ff */
[----:B------:R-:W-:Y:S03]  /*6c10*/  @!P0 MOV R14, R6 ;  /* 0x00000006000e8202 */ /* 0x000fe60000000f00 */
[----:B------:R-:W-:Y:S01]  /*6c20*/  @!P0 IMAD.MOV.U32 R15, RZ, RZ, R8 ;  /* 0x000000ffff0f8224 */ /* 0x000fe200078e0008 */
[----:B------:R-:W-:-:S05]  /*6c30*/  @P1 BRA `(.L_x_75) ;  /* 0x0000058000001947 */ /* 0x000fca0003800000 */
[----:B------:R-:W-:Y:S04]  /*6c40*/  IADD3 R3, P1, P0, R92, R58, R100 ;  /* 0x0000003a5c037210 */ /* 0x000fe8000783e064 */
[----:B------:R-:W-:Y:S02]  /*6c50*/  IADD3.X R4, R95, R57, R125, P1, P0 ;  /* 0x000000395f047210 */ /* 0x000fe40000fe047d */
[C---:B------:R-:W-:Y:S04]  /*6c60*/  LEA R2, P0, R3.reuse, c[0x0][0x1c8], 0x1 ;  /* 0x0000720003027a11 */ /* 0x040fe800078008ff */
[----:B------:R-:W-:Y:S05]  /*6c70*/  LEA.HI.X R3, R3, c[0x0][0x1cc], R4, 0x1, P0 ;  /* 0x0000730003037a11 */ /* 0x000fea00000f0c04 */
[----:B------:R2:W-:Y:S01]  /*6c80*/  STG.E.128 [R2.64], R12 ;  /* 0x0000000c02007986 */ /* 0x0005e2000c101d0a */
[----:B------:R-:W-:-:S05]  /*6c90*/  BRA `(.L_x_75) ;  /* 0x0000052000007947 */ /* 0x000fca0003800000 */
.L_x_53:
[----:B------:R-:W-:Y:S01]  /*6ca0*/  IMAD R2, R39, -0x70, R0 ;  /* 0xffffff9027027824 */ /* 0x000fe200078e0200 */
[----:B------:R-:W-:Y:S04]  /*6cb0*/  BSSY B0, `(.L_x_84) ;  /* 0x0000013000007945 */ /* 0x000fe80003800000 */
[----:B------:R-:W-:Y:S04]  /*6cc0*/  IMNMX R7, R2, 0x70, PT ;  /* 0x0000007002077817 */ /* 0x000fe80003800200 */
[----:B------:R-:W-:Y:S11]  /*6cd0*/  ISETP.GE.AND P0, PT, R101, R7, PT ;  /* 0x000000076500720c */ /* 0x000ff60003f06270 */
[----:B------:R-:W-:Y:S02]  /*6ce0*/  @!UPT UIADD3 URZ, URZ, URZ, URZ ;  /* 0x0000003f3f3ff290 */ /* 0x000fe4000fffe03f */
[----:B------:R-:W-:-:S05]  /*6cf0*/  @P0 BRA `(.L_x_85) ;  /* 0x000000e000000947 */ /* 0x000fca0003800000 */
[----:B------:R-:W-:Y:S02]  /*6d00*/  ISETP.NE.AND P1, PT, R98, RZ, PT ;  /* 0x000000ff6200720c */ /* 0x000fe40003f25270 */
[----:B------:R-:W-:Y:S11]  /*6d10*/  ISETP.NE.AND P0, PT, R99, RZ, PT ;  /* 0x000000ff6300720c */ /* 0x000ff60003f05270 */
[----:B------:R-:W1:Y:S01]  /*6d20*/  @P1 LDS.128 R12, [R97+0x3900] ;  /* 0x00390000610c1984 */ /* 0x000e620000000c00 */
[-C--:B------:R-:W-:Y:S02]  /*6d30*/  @P1 IADD3 R3, P3, R119, R86.reuse, RZ ;  /* 0x0000005677031210 */ /* 0x080fe40007f7e0ff */
[----:B------:R-:W-:Y:S01]  /*6d40*/  @P0 IADD3 R6, P2, R123, R86, RZ ;  /* 0x000000567b060210 */ /* 0x000fe20007f5e0ff */
[----:B------:R-:W2:Y:S02]  /*6d50*/  @P0 LDS.128 R8, [R96+0x3900] ;  /* 0x0039000060080984 */ /* 0x000ea40000000c00 */
[----:B------:R-:W-:Y:S01]  /*6d60*/  @P1 IMAD.X R5, R118, 0x1, R91, P3 ;  /* 0x0000000176051824 */ /* 0x000fe200018e065b */
[----:B------:R-:W-:Y:S01]  /*6d70*/  @P1 LEA R4, P3, R3, c[0x0][0x1c8], 0x1 ;  /* 0x0000720003041a11 */ /* 0x000fe200078608ff */
[----:B------:R-:W-:Y:S01]  /*6d80*/  @P0 IMAD.X R16, R91, 0x1, R122, P2 ;  /* 0x000000015b100824 */ /* 0x000fe200010e067a */
[C---:B------:R-:W-:Y:S02]  /*6d90*/  @P0 LEA R2, P2, R6.reuse, c[0x0][0x1c8], 0x1 ;  /* 0x0000720006020a11 */ /* 0x040fe400078408ff */
[----:B------:R-:W-:Y:S02]  /*6da0*/  @P1 LEA.HI.X R5, R3, c[0x0][0x1cc], R5, 0x1, P3 ;  /* 0x0000730003051a11 */ /* 0x000fe400018f0c05 */
[----:B------:R-:W-:Y:S03]  /*6db0*/  @P0 LEA.HI.X R3, R6, c[0x0][0x1cc], R16, 0x1, P2 ;  /* 0x0000730006030a11 */ /* 0x000fe600010f0c10 */
[----:B-1----:R1:W-:Y:S04]  /*6dc0*/  @P1 STG.E.128 [R4.64], R12 ;  /* 0x0000000c04001986 */ /* 0x0023e8000c101d0a */
[----:B--2---:R1:W-:Y:S02]  /*6dd0*/  @P0 STG.E.128 [R2.64], R8 ;  /* 0x0000000802000986 */ /* 0x0043e4000c101d0a */
.L_x_85:
[----:B------:R-:W-:Y:S05]  /*6de0*/  BSYNC B0 ;  /* 0x0000000000007941 */ /* 0x000fea0003800000 */
.L_x_84:
[----:B------:R-:W-:Y:S01]  /*6df0*/  ISETP.GE.AND P0, PT, R169, R7, PT ;  /* 0x00000007a900720c */ /* 0x000fe20003f06270 */
[----:B------:R-:W-:Y:S01]  /*6e00*/  @!UPT UIADD3 URZ, URZ, URZ, URZ ;  /* 0x0000003f3f3ff290 */ /* 0x000fe2000fffe03f */
[----:B------:R-:W-:Y:S11]  /*6e10*/  BSSY B0, `(.L_x_86) ;  /* 0x0000012000007945 */ /* 0x000ff60003800000 */
[----:B------:R-:W-:-:S05]  /*6e20*/  @P0 BRA `(.L_x_87) ;  /* 0x0000010000000947 */ /* 0x000fca0003800000 */
[----:B------:R-:W-:Y:S02]  /*6e30*/  ISETP.NE.AND P1, PT, R98, RZ, PT ;  /* 0x000000ff6200720c */ /* 0x000fe40003f25270 */
[----:B------:R-:W-:Y:S02]  /*6e40*/  ISETP.NE.AND P0, PT, R99, RZ, PT ;  /* 0x000000ff6300720c */ /* 0x000fe40003f05270 */
[----:B-1----:R-:W-:Y:S05]  /*6e50*/  IADD3 R3, P2, R214, R86, RZ ;  /* 0x00000056d6037210 */ /* 0x002fea0007f5e0ff */
[----:B------:R-:W-:Y:S04]  /*6e60*/  IMAD.X R2, R198, 0x1, R91, P2 ;  /* 0x00000001c6027824 */ /* 0x000fe800010e065b */
[----:B------:R-:W1:Y:S01]  /*6e70*/  @P1 LDS.128 R12, [R97+0x4900] ;  /* 0x00490000610c1984 */ /* 0x000e620000000c00 */
[----:B------:R-:W-:Y:S02]  /*6e80*/  @P1 IADD3 R5, P3, R119, R3, RZ ;  /* 0x0000000377051210 */ /* 0x000fe40007f7e0ff */
[----:B------:R-:W-:Y:S01]  /*6e90*/  @P0 IADD3 R3, P2, R3, R123, RZ ;  /* 0x0000007b03030210 */ /* 0x000fe20007f5e0ff */
[----:B------:R-:W2:Y:S02]  /*6ea0*/  @P0 LDS.128 R8, [R96+0x4900] ;  /* 0x0049000060080984 */ /* 0x000ea40000000c00 */
[----:B------:R-:W-:Y:S01]  /*6eb0*/  @P1 IMAD.X R16, R118, 0x1, R2, P3 ;  /* 0x0000000176101824 */ /* 0x000fe200018e0602 */
[----:B------:R-:W-:Y:S01]  /*6ec0*/  @P1 LEA R4, P3, R5, c[0x0][0x1c8], 0x1 ;  /* 0x0000720005041a11 */ /* 0x000fe200078608ff */
[----:B------:R-:W-:Y:S01]  /*6ed0*/  @P0 IMAD.X R6, R2, 0x1, R122, P2 ;  /* 0x0000000102060824 */ /* 0x000fe200010e067a */
[----:B------:R-:W-:Y:S02]  /*6ee0*/  @P0 LEA R2, P2, R3, c[0x0][0x1c8], 0x1 ;  /* 0x0000720003020a11 */ /* 0x000fe400078408ff */
[----:B------:R-:W-:Y:S02]  /*6ef0*/  @P1 LEA.HI.X R5, R5, c[0x0][0x1cc], R16, 0x1, P3 ;  /* 0x0000730005051a11 */ /* 0x000fe400018f0c10 */
[----:B------:R-:W-:Y:S03]  /*6f00*/  @P0 LEA.HI.X R3, R3, c[0x0][0x1cc], R6, 0x1, P2 ;  /* 0x0000730003030a11 */ /* 0x000fe600010f0c06 */
[----:B-1----:R1:W-:Y:S04]  /*6f10*/  @P1 STG.E.128 [R4.64], R12 ;  /* 0x0000000c04001986 */ /* 0x0023e8000c101d0a */
[----:B--2---:R1:W-:Y:S02]  /*6f20*/  @P0 STG.E.128 [R2.64], R8 ;  /* 0x0000000802000986 */ /* 0x0043e4000c101d0a */
.L_x_87:
[----:B------:R-:W-:Y:S05]  /*6f30*/  BSYNC B0 ;  /* 0x0000000000007941 */ /* 0x000fea0003800000 */
.L_x_86:
        /* <DEDUP_REMOVED lines=20> */
.L_x_89:
[----:B------:R-:W-:Y:S05]  /*7080*/  BSYNC B0 ;  /* 0x0000000000007941 */ /* 0x000fea0003800000 */
.L_x_88:
[----:B------:R-:W-:Y:S11]  /*7090*/  ISETP.GE.AND P0, PT, R167, R7, PT ;  /* 0x00000007a700720c */ /* 0x000ff60003f06270 */
[----:B------:R-:W-:Y:S02]  /*70a0*/  @!UPT UIADD3 URZ, URZ, URZ, URZ ;  /* 0x0000003f3f3ff290 */ /* 0x000fe4000fffe03f */
        /* <DEDUP_REMOVED lines=17> */
.L_x_75:
[----:B------:R-:W-:Y:S05]  /*71c0*/  BSYNC B2 ;  /* 0x0000000000027941 */ /* 0x000fea0003800000 */
.L_x_52:
[----:B------:R-:W-:Y:S01]  /*71d0*/  IMAD R22, R39, -0x70, RZ ;  /* 0xffffff9027167824 */ /* 0x000fe200078e02ff */
[----:B------:R-:W-:Y:S01]  /*71e0*/  BSSY B0, `(.L_x_90) ;  /* 0x000007c000007945 */ /* 0x000fe20003800000 */
[----:B-12---:R-:W-:Y:S02]  /*71f0*/  IMAD R2, R105, 0x70, RZ ;  /* 0x0000007069027824 */ /* 0x006fe400078e02ff */
[----:B-----5:R-:W-:Y:S02]  /*7200*/  IMAD.IADD R5, R140, 0x1, R22 ;  /* 0x000000018c057824 */ /* 0x020fe400078e0216 */
[----:B------:R-:W-:Y:S03]  /*7210*/  IMAD.WIDE.U32 R20, R39, 0x70, RZ ;  /* 0x0000007027147825 */ /* 0x000fe600078e00ff */
[----:B------:R-:W-:Y:S01]  /*7220*/  ISETP.GE.AND P5, PT, R5, 0x11, PT ;  /* 0x000000110500780c */ /* 0x000fe20003fa6270 */
[----:B------:R-:W-:Y:S01]  /*7230*/  IMAD.IADD R23, R21, 0x1, R2 ;  /* 0x0000000115177824 */ /* 0x000fe200078e0202 */
[C---:B------:R-:W-:Y:S02]  /*7240*/  ISETP.GE.AND P6, PT, R5.reuse, 0x1, PT ;  /* 0x000000010500780c */ /* 0x040fe40003fc6270 */
[C---:B------:R-:W-:Y:S02]  /*7250*/  ISETP.GE.AND P4, PT, R5.reuse, 0x21, PT ;  /* 0x000000210500780c */ /* 0x040fe40003f86270 */
[----:B------:R-:W-:Y:S02]  /*7260*/  IADD3 R4, P0, R160, R20, RZ ;  /* 0x00000014a0047210 */ /* 0x000fe40007f1e0ff */
[----:B------:R-:W-:Y:S02]  /*7270*/  ISETP.GE.AND P3, PT, R5, 0x31, PT ;  /* 0x000000310500780c */ /* 0x000fe40003f66270 */
[----:B------:R-:W-:Y:S02]  /*7280*/  IADD3.X R8, R23, R165, RZ, P0, !PT ;  /* 0x000000a517087210 */ /* 0x000fe400007fe4ff */
[C---:B------:R-:W-:Y:S02]  /*7290*/  ISETP.GE.AND P2, PT, R5.reuse, 0x41, PT ;  /* 0x000000410500780c */ /* 0x040fe40003f46270 */
[----:B------:R-:W-:Y:S01]  /*72a0*/  @P5 IADD3 R9, P0, R4, 0x10, RZ ;  /* 0x0000001004095810 */ /* 0x000fe20007f1e0ff */
[----:B------:R-:W-:Y:S01]  /*72b0*/  @P6 IMAD R6, R8, c[0x0][0x258], RZ ;  /* 0x0000960008066a24 */ /* 0x000fe200078e02ff */
[----:B------:R-:W-:Y:S01]  /*72c0*/  @P6 MOV R3, R104 ;  /* 0x0000006800036202 */ /* 0x000fe20000000f00 */
[----:B------:R-:W-:Y:S01]  /*72d0*/  @P6 IMAD.MOV.U32 R2, RZ, RZ, R102 ;  /* 0x000000ffff026224 */ /* 0x000fe200078e0066 */
[----:B------:R-:W-:Y:S01]  /*72e0*/  ISETP.GE.AND P1, PT, R5, 0x51, PT ;  /* 0x000000510500780c */ /* 0x000fe20003f26270 */
[----:B------:R-:W-:Y:S01]  /*72f0*/  @P5 IMAD.X R7, RZ, RZ, R8, P0 ;  /* 0x000000ffff075224 */ /* 0x000fe200000e0608 */
[C---:B------:R-:W-:Y:S01]  /*7300*/  @P4 IADD3 R11, P0, R4.reuse, 0x20, RZ ;  /* 0x00000020040b4810 */ /* 0x040fe20007f1e0ff */
[C---:B------:R-:W-:Y:S01]  /*7310*/  @P6 IMAD.WIDE.U32 R2, R4.reuse, c[0x0][0x258], R2 ;  /* 0x0000960004026a25 */ /* 0x040fe200078e0002 */
[----:B------:R-:W-:Y:S02]  /*7320*/  P2R R24, PR, RZ, 0x40 ;  /* 0x00000040ff187803 */ /* 0x000fe40000000000 */
[----:B------:R-:W-:Y:S01]  /*7330*/  P2R R21, PR, RZ, 0x20 ;  /* 0x00000020ff157803 */ /* 0x000fe20000000000 */
[----:B------:R-:W-:Y:S02]  /*7340*/  @P6 IMAD R6, R4, c[0x0][0x25c], R6 ;  /* 0x0000970004066a24 */ /* 0x000fe400078e0206 */
[----:B------:R-:W-:Y:S01]  /*7350*/  @P4 IMAD.X R10, RZ, RZ, R8, P0 ;  /* 0x000000ffff0a4224 */ /* 0x000fe200000e0608 */
[C---:B------:R-:W-:Y:S01]  /*7360*/  @P6 LEA R18, P0, R2.reuse, c[0x0][0x250], 0x1 ;  /* 0x0000940002126a11 */ /* 0x040fe200078008ff */
[----:B------:R-:W-:Y:S02]  /*7370*/  @P6 IMAD.IADD R6, R3, 0x1, R6 ;  /* 0x0000000103066824 */ /* 0x000fe400078e0206 */
[----:B------:R-:W-:Y:S02]  /*7380*/  @P5 IMAD R3, R7, c[0x0][0x258], RZ ;  /* 0x0000960007035a24 */ /* 0x000fe400078e02ff */
[----:B------:R-:W-:Y:S01]  /*7390*/  @P5 IMAD.MOV.U32 R7, RZ, RZ, R104 ;  /* 0x000000ffff075224 */ /* 0x000fe200078e0068 */
[----:B------:R-:W-:Y:S01]  /*73a0*/  @P6 LEA.HI.X R19, R2, c[0x0][0x254], R6, 0x1, P0 ;  /* 0x0000950002136a11 */ /* 0x000fe200000f0c06 */
[----:B------:R-:W-:Y:S01]  /*73b0*/  @P4 IMAD.MOV.U32 R2, RZ, RZ, R102 ;  /* 0x000000ffff024224 */ /* 0x000fe200078e0066 */
[----:B------:R-:W-:Y:S01]  /*73c0*/  @P5 MOV R6, R102 ;  /* 0x0000006600065202 */ /* 0x000fe20000000f00 */
[----:B------:R-:W-:Y:S04]  /*73d0*/  @P4 IMAD R10, R10, c[0x0][0x258], RZ ;  /* 0x000096000a0a4a24 */ /* 0x000fe800078e02ff */
[C---:B------:R-:W-:Y:S04]  /*73e0*/  @P5 IMAD.WIDE.U32 R6, R9.reuse, c[0x0][0x258], R6 ;  /* 0x0000960009065a25 */ /* 0x040fe800078e0006 */
[----:B------:R-:W-:Y:S01]  /*73f0*/  @P5 IMAD R9, R9, c[0x0][0x25c], R3 ;  /* 0x0000970009095a24 */ /* 0x000fe200078e0203 */
[-C--:B------:R-:W-:Y:S02]  /*7400*/  @P4 MOV R3, R104.reuse ;  /* 0x0000006800034202 */ /* 0x080fe40000000f00 */
[C---:B------:R-:W-:Y:S01]  /*7410*/  @P5 LEA R16, P0, R6.reuse, c[0x0][0x250], 0x1 ;  /* 0x0000940006105a11 */ /* 0x040fe200078008ff */
[----:B------:R-:W-:Y:S02]  /*7420*/  @P5 IMAD.IADD R9, R7, 0x1, R9 ;  /* 0x0000000107095824 */ /* 0x000fe400078e0209 */
[C---:B------:R-:W-:Y:S03]  /*7430*/  @P4 IMAD.WIDE.U32 R2, R11.reuse, c[0x0][0x258], R2 ;  /* 0x000096000b024a25 */ /* 0x040fe600078e0002 */
[----:B------:R-:W-:Y:S01]  /*7440*/  @P5 LEA.HI.X R17, R6, c[0x0][0x254], R9, 0x1, P0 ;  /* 0x0000950006115a11 */ /* 0x000fe200000f0c09 */
[----:B------:R-:W-:Y:S01]  /*7450*/  @P4 IMAD R7, R11, c[0x0][0x25c], R10 ;  /* 0x000097000b074a24 */ /* 0x000fe200078e020a */
[C---:B------:R-:W-:Y:S02]  /*7460*/  @P4 LEA R14, P0, R2.reuse, c[0x0][0x250], 0x1 ;  /* 0x00009400020e4a11 */ /* 0x040fe400078008ff */
[----:B------:R-:W-:Y:S01]  /*7470*/  ISETP.NE.AND P5, PT, R133, RZ, PT ;  /* 0x000000ff8500720c */ /* 0x000fe20003fa5270 */
[----:B------:R-:W-:Y:S05]  /*7480*/  @P4 IMAD.IADD R3, R3, 0x1, R7 ;  /* 0x0000000103034824 */ /* 0x000fea00078e0207 */
[----:B------:R-:W-:Y:S02]  /*7490*/  @P4 LEA.HI.X R15, R2, c[0x0][0x254], R3, 0x1, P0 ;  /* 0x00009500020f4a11 */ /* 0x000fe400000f0c03 */
[C---:B------:R-:W-:Y:S02]  /*74a0*/  @P3 IADD3 R6, P0, R4.reuse, 0x30, RZ ;  /* 0x0000003004063810 */ /* 0x040fe40007f1e0ff */
[----:B------:R-:W-:Y:S02]  /*74b0*/  @P3 MOV R3, R104 ;  /* 0x0000006800033202 */ /* 0x000fe40000000f00 */
[----:B------:R-:W-:Y:S02]  /*74c0*/  @P3 IADD3.X R2, RZ, R8, RZ, P0, !PT ;  /* 0x00000008ff023210 */ /* 0x000fe400007fe4ff */
[----:B------:R-:W-:Y:S03]  /*74d0*/  @P2 IADD3 R7, P0, R4, 0x40, RZ ;  /* 0x0000004004072810 */ /* 0x000fe60007f1e0ff */
[----:B------:R-:W-:Y:S02]  /*74e0*/  @P3 IMAD R9, R2, c[0x0][0x258], RZ ;  /* 0x0000960002093a24 */ /* 0x000fe400078e02ff */
[----:B------:R-:W-:Y:S02]  /*74f0*/  @P3 IMAD.MOV.U32 R2, RZ, RZ, R102 ;  /* 0x000000ffff023224 */ /* 0x000fe400078e0066 */
[----:B------:R-:W-:Y:S02]  /*7500*/  @P2 IMAD.X R10, RZ, RZ, R8, P0 ;  /* 0x000000ffff0a2224 */ /* 0x000fe400000e0608 */
[C---:B------:R-:W-:Y:S04]  /*7510*/  @P3 IMAD.WIDE.U32 R2, R6.reuse, c[0x0][0x258], R2 ;  /* 0x0000960006023a25 */ /* 0x040fe800078e0002 */
[----:B------:R-:W-:Y:S01]  /*7520*/  @P3 IMAD R6, R6, c[0x0][0x25c], R9 ;  /* 0x0000970006063a24 */ /* 0x000fe200078e0209 */
[C---:B------:R-:W-:Y:S03]  /*7530*/  @P3 LEA R12, P0, R2.reuse, c[0x0][0x250], 0x1 ;  /* 0x00009400020c3a11 */ /* 0x040fe600078008ff */
[----:B------:R-:W-:Y:S01]  /*7540*/  @P3 IMAD.IADD R6, R3, 0x1, R6 ;  /* 0x0000000103063824 */ /* 0x000fe200078e0206 */
[----:B------:R-:W-:Y:S04]  /*7550*/  @P2 MOV R3, R104 ;  /* 0x0000006800032202 */ /* 0x000fe80000000f00 */
[----:B------:R-:W-:Y:S01]  /*7560*/  @P3 LEA.HI.X R13, R2, c[0x0][0x254], R6, 0x1, P0 ;  /* 0x00009500020d3a11 */ /* 0x000fe200000f0c06 */
[----:B------:R-:W-:Y:S02]  /*7570*/  @P2 IMAD R6, R10, c[0x0][0x258], RZ ;  /* 0x000096000a062a24 */ /* 0x000fe400078e02ff */
[----:B------:R-:W-:Y:S02]  /*7580*/  @P2 IMAD.MOV.U32 R2, RZ, RZ, R102 ;  /* 0x000000ffff022224 */ /* 0x000fe400078e0066 */
[C---:B------:R-:W-:Y:S02]  /*7590*/  @P2 IMAD R6, R7.reuse, c[0x0][0x25c], R6 ;  /* 0x0000970007062a24 */ /* 0x040fe400078e0206 */
[----:B------:R-:W-:Y:S04]  /*75a0*/  @P2 IMAD.WIDE.U32 R2, R7, c[0x0][0x258], R2 ;  /* 0x0000960007022a25 */ /* 0x000fe800078e0002 */
[----:B------:R-:W-:Y:S01]  /*75b0*/  @P2 IMAD.IADD R6, R3, 0x1, R6 ;  /* 0x0000000103062824 */ /* 0x000fe200078e0206 */
[C---:B------:R-:W-:Y:S01]  /*75c0*/  @P2 LEA R10, P0, R2.reuse, c[0x0][0x250], 0x1 ;  /* 0x00009400020a2a11 */ /* 0x040fe200078008ff */
[----:B------:R-:W-:Y:S03]  /*75d0*/  @P1 IMAD.MOV.U32 R3, RZ, RZ, R104 ;  /* 0x000000ffff031224 */ /* 0x000fe600078e0068 */
[----:B------:R-:W-:Y:S02]  /*75e0*/  @P2 LEA.HI.X R11, R2, c[0x0][0x254], R6, 0x1, P0 ;  /* 0x00009500020b2a11 */ /* 0x000fe400000f0c06 */
[C---:B------:R-:W-:Y:S05]  /*75f0*/  @P1 IADD3 R6, P0, R4.reuse, 0x50, RZ ;  /* 0x0000005004061810 */ /* 0x040fea0007f1e0ff */
[----:B------:R-:W-:Y:S01]  /*7600*/  @P1 IMAD.X R2, RZ, RZ, R8, P0 ;  /* 0x000000ffff021224 */ /* 0x000fe200000e0608 */
[----:B------:R-:W-:Y:S11]  /*7610*/  ISETP.GE.AND P0, PT, R5, 0x61, PT ;  /* 0x000000610500780c */ /* 0x000ff60003f06270 */
[----:B------:R-:W-:Y:S02]  /*7620*/  @!UPT UIADD3 URZ, URZ, URZ, URZ ;  /* 0x0000003f3f3ff290 */ /* 0x000fe4000fffe03f */
[----:B------:R-:W-:Y:S01]  /*7630*/  @P0 IADD3 R5, P6, R4, 0x60, RZ ;  /* 0x0000006004050810 */ /* 0x000fe20007fde0ff */
[----:B------:R-:W-:Y:S02]  /*7640*/  @P1 IMAD R4, R2, c[0x0][0x258], RZ ;  /* 0x0000960002041a24 */ /* 0x000fe400078e02ff */
[----:B------:R-:W-:Y:S01]  /*7650*/  @P1 IMAD.MOV.U32 R2, RZ, RZ, R102 ;  /* 0x000000ffff021224 */ /* 0x000fe200078e0066 */
[----:B------:R-:W-:Y:S01]  /*7660*/  @P0 IADD3.X R8, RZ, R8, RZ, P6, !PT ;  /* 0x00000008ff080210 */ /* 0x000fe200037fe4ff */
[C---:B------:R-:W-:Y:S02]  /*7670*/  @P1 IMAD R4, R6.reuse, c[0x0][0x25c], R4 ;  /* 0x0000970006041a24 */ /* 0x040fe400078e0204 */
[----:B------:R-:W-:Y:S05]  /*7680*/  @P1 IMAD.WIDE.U32 R2, R6, c[0x0][0x258], R2 ;  /* 0x0000960006021a25 */ /* 0x000fea00078e0002 */
[C---:B------:R-:W-:Y:S02]  /*7690*/  @P1 LEA R6, P6, R2.reuse, c[0x0][0x250], 0x1 ;  /* 0x0000940002061a11 */ /* 0x040fe400078c08ff */
[----:B------:R-:W-:Y:S01]  /*76a0*/  @P1 IADD3 R4, R3, R4, RZ ;  /* 0x0000000403041210 */ /* 0x000fe20007ffe0ff */
[----:B------:R-:W-:Y:S03]  /*76b0*/  @P0 IMAD.MOV.U32 R3, RZ, RZ, R104 ;  /* 0x000000ffff030224 */ /* 0x000fe600078e0068 */
[----:B------:R-:W-:Y:S01]  /*76c0*/  @P1 LEA.HI.X R7, R2, c[0x0][0x254], R4, 0x1, P6 ;  /* 0x0000950002071a11 */ /* 0x000fe200030f0c04 */
[----:B------:R-:W-:Y:S02]  /*76d0*/  @P0 IMAD R4, R8, c[0x0][0x258], RZ ;  /* 0x0000960008040a24 */ /* 0x000fe400078e02ff */
[----:B------:R-:W-:Y:S02]  /*76e0*/  @P0 IMAD.MOV.U32 R2, RZ, RZ, R102 ;  /* 0x000000ffff020224 */ /* 0x000fe400078e0066 */
[C---:B------:R-:W-:Y:S02]  /*76f0*/  @P0 IMAD R4, R5.reuse, c[0x0][0x25c], R4 ;  /* 0x0000970005040a24 */ /* 0x040fe400078e0204 */
[----:B------:R-:W-:Y:S05]  /*7700*/  @P0 IMAD.WIDE.U32 R2, R5, c[0x0][0x258], R2 ;  /* 0x0000960005020a25 */ /* 0x000fea00078e0002 */
[----:B------:R-:W-:Y:S02]  /*7710*/  @P0 IADD3 R3, R3, R4, RZ ;  /* 0x0000000403030210 */ /* 0x000fe40007ffe0ff */
[C---:B------:R-:W-:Y:S04]  /*7720*/  @P0 LEA R4, P6, R2.reuse, c[0x0][0x250], 0x1 ;  /* 0x0000940002040a11 */ /* 0x040fe800078c08ff */
[----:B------:R-:W-:Y:S01]  /*7730*/  @P0 LEA.HI.X R5, R2, c[0x0][0x254], R3, 0x1, P6 ;  /* 0x0000950002050a11 */ /* 0x000fe200030f0c03 */
[----:B------:R-:W-:Y:S01]  /*7740*/  IMAD.IADD R2, R22, 0x1, R0 ;  /* 0x0000000116027824 */ /* 0x000fe200078e0200 */
[----:B------:R-:W-:Y:S11]  /*7750*/  ISETP.NE.AND P6, PT, R24, RZ, PT ;  /* 0x000000ff1800720c */ /* 0x000ff60003fc5270 */
[----:B------:R-:W-:Y:S02]  /*7760*/  @!UPT UIADD3 URZ, URZ, URZ, URZ ;  /* 0x0000003f3f3ff290 */ /* 0x000fe4000fffe03f */
[----:B------:R-:W-:Y:S01]  /*7770*/  @!PT LDS RZ, [RZ] ;  /* 0x00000000fffff984 */ /* 0x000fe20000000800 */
[----:B------:R-:W-:Y:S01]  /*7780*/  @!PT LDS RZ, [RZ] ;  /* 0x00000000fffff984 */ /* 0x000fe20000000800 */
[----:B------:R-:W-:Y:S01]  /*7790*/  @!PT LDS RZ, [RZ] ;  /* 0x00000000fffff984 */ /* 0x000fe20000000800 */
[----:B------:R1:W-:Y:S01]  /*77a0*/  @P6 LDGSTS.E.BYPASS.LTC128B.128 [R94+0x100], [R18.64], !P5 ;  /* 0x00100000125e6fae */ /* 0x0003e2000e901d4a */
[----:B------:R-:W-:Y:S02]  /*77b0*/  ISETP.NE.AND P5, PT, R21, RZ, PT ;  /* 0x000000ff1500720c */ /* 0x000fe40003fa5270 */
[----:B------:R-:W-:Y:S11]  /*77c0*/  ISETP.NE.AND P6, PT, R133, RZ, PT ;  /* 0x000000ff8500720c */ /* 0x000ff60003fc5270 */
[----:B------:R-:W-:Y:S02]  /*77d0*/  @!UPT UIADD3 URZ, URZ, URZ, URZ ;  /* 0x0000003f3f3ff290 */ /* 0x000fe4000fffe03f */
[----:B------:R2:W-:Y:S08]  /*77e0*/  @P5 LDGSTS.E.BYPASS.LTC128B.128 [R94+0x900], [R16.64], !P6 ;  /* 0x00900000105e5fae */ /* 0x0005f0000f101d4a */
[----:B------:R1:W-:Y:S08]  /*77f0*/  @P4 LDGSTS.E.BYPASS.LTC128B.128 [R94+0x1100], [R14.64], !P6 ;  /* 0x011000000e5e4fae */ /* 0x0003f0000f101d4a */
[----:B------:R1:W-:Y:S08]  /*7800*/  @P3 LDGSTS.E.BYPASS.LTC128B.128 [R94+0x1900], [R12.64], !P6 ;  /* 0x019000000c5e3fae */ /* 0x0003f0000f101d4a */
[----:B------:R1:W-:Y:S08]  /*7810*/  @P2 LDGSTS.E.BYPASS.LTC128B.128 [R94+0x2100], [R10.64], !P6 ;  /* 0x021000000a5e2fae */ /* 0x0003f0000f101d4a */
[----:B------:R3:W-:Y:S08]  /*7820*/  @P1 LDGSTS.E.BYPASS.LTC128B.128 [R94+0x2900], [R6.64], !P6 ;  /* 0x02900000065e1fae */ /* 0x0007f0000f101d4a */
[----:B------:R1:W-:Y:S08]  /*7830*/  @P0 LDGSTS.E.BYPASS.LTC128B.128 [R94+0x3100], [R4.64], !P6 ;  /* 0x03100000045e0fae */ /* 0x0003f0000f101d4a */
[----:B------:R-:W0:Y:S01]  /*7840*/  LDGDEPBAR ;  /* 0x00000000000079af */ /* 0x000e220000000000 */
[----:B---3--:R-:W-:Y:S02]  /*7850*/  IMNMX R7, R2, 0x70, PT ;  /* 0x0000007002077817 */ /* 0x008fe40003800200 */
[----:B------:R-:W-:Y:S02]  /*7860*/  IADD3 R6, P0, R162, R20, RZ ;  /* 0x00000014a2067210 */ /* 0x000fe40007f1e0ff */
[----:B------:R-:W-:Y:S02]  /*7870*/  ISETP.GE.AND P1, PT, R101, R7, PT ;  /* 0x000000076500720c */ /* 0x000fe40003f26270 */
[----:B--2---:R-:W-:Y:S01]  /*7880*/  IADD3.X R16, R23, R161, RZ, P0, !PT ;  /* 0x000000a117107210 */ /* 0x004fe200007fe4ff */
[----:B------:R-:W-:Y:S04]  /*7890*/  DEPBAR.LE SB0, 0x0 ;  /* 0x000080000000791a */ /* 0x000fe80000000000 */
[----:B------:R-:W-:Y:S06]  /*78a0*/  BAR.SYNC.DEFER_BLOCKING 0x0 ;  /* 0x0000000000007b1d */ /* 0x000fec0000010000 */
[----:B------:R-:W-:-:S05]  /*78b0*/  @P1 BRA `(.L_x_91) ;  /* 0x000000e000001947 */ /* 0x000fca0003800000 */
[----:B-1----:R-:W-:Y:S01]  /*78c0*/  ISETP.GE.AND P1, PT, R26, c[0x0][0x1d4], PT ;  /* 0x000075001a007a0c */ /* 0x002fe20003f26270 */
[----:B------:R-:W-:Y:S01]  /*78d0*/  IMAD R2, R16, c[0x0][0x208], RZ ;  /* 0x0000820010027a24 */ /* 0x000fe200078e02ff */
[----:B------:R-:W-:Y:S01]  /*78e0*/  ISETP.GE.AND P0, PT, R117, c[0x0][0x1d4], PT ;  /* 0x0000750075007a0c */ /* 0x000fe20003f06270 */
[----:B------:R-:W-:Y:S01]  /*78f0*/  IMAD.MOV.U32 R4, RZ, RZ, R106 ;  /* 0x000000ffff047224 */ /* 0x000fe200078e006a */
[----:B------:R-:W-:Y:S01]  /*7900*/  MOV R5, R116 ;  /* 0x0000007400057202 */ /* 0x000fe20000000f00 */
[C---:B------:R-:W-:Y:S04]  /*7910*/  IMAD R2, R6.reuse, c[0x0][0x20c], R2 ;  /* 0x0000830006027a24 */ /* 0x040fe800078e0202 */
[----:B------:R-:W-:Y:S04]  /*7920*/  IMAD.WIDE.U32 R4, R6, c[0x0][0x208], R4 ;  /* 0x0000820006047a25 */ /* 0x000fe800078e0004 */
[----:B------:R-:W1:Y:S01]  /*7930*/  @!P1 LDS.128 R12, [R97+0x100] ;  /* 0x00010000610c9984 */ /* 0x000e620000000c00 */
[----:B------:R-:W-:Y:S01]  /*7940*/  IMAD.IADD R3, R5, 0x1, R2 ;  /* 0x0000000105037824 */ /* 0x000fe200078e0202 */
[C---:B------:R-:W-:Y:S02]  /*7950*/  LEA R2, P2, R4.reuse, c[0x0][0x1f8], 0x1 ;  /* 0x00007e0004027a11 */ /* 0x040fe400078408ff */
[----:B------:R-:W2:Y:S02]  /*7960*/  @!P0 LDS.128 R8, [R96+0x100] ;  /* 0x0001000060088984 */ /* 0x000ea40000000c00 */
[----:B------:R-:W-:Y:S05]  /*7970*/  LEA.HI.X R3, R4, c[0x0][0x1fc], R3, 0x1, P2 ;  /* 0x00007f0004037a11 */ /* 0x000fea00010f0c03 */
[----:B-1----:R1:W-:Y:S04]  /*7980*/  @!P1 STG.E.128 [R2.64], R12 ;  /* 0x0000000c02009986 */ /* 0x0023e8000c101d0a */
[----:B--2---:R1:W-:Y:S02]  /*7990*/  @!P0 STG.E.128 [R2.64+0x40], R8 ;  /* 0x0000400802008986 */ /* 0x0043e4000c101d0a */
.L_x_91:
[----:B-1----:R-:W-:Y:S05]  /*79a0*/  BSYNC B0 ;  /* 0x0000000000007941 */ /* 0x002fea0003800000 */
.L_x_90:
[----:B------:R-:W-:Y:S01]  /*79b0*/  ISETP.GE.AND P0, PT, R169, R7, PT ;  /* 0x00000007a900720c */ /* 0x000fe20003f06270 */
[----:B------:R-:W-:Y:S01]  /*79c0*/  @!UPT UIADD3 URZ, URZ, URZ, URZ ;  /* 0x0000003f3f3ff290 */ /* 0x000fe2000fffe03f */
[----:B------:R-:W-:Y:S11]  /*79d0*/  BSSY B0, `(.L_x_92) ;  /* 0x0000012000007945 */ /* 0x000ff60003800000 */
[----:B------:R-:W-:-:S05]  /*79e0*/  @P0 BRA `(.L_x_93) ;  /* 0x0000010000000947 */ /* 0x000fca0003800000 */
[----:B------:R-:W-:Y:S01]  /*79f0*/  ISETP.GE.AND P1, PT, R26, c[0x0][0x1d4], PT ;  /* 0x000075001a007a0c */ /* 0x000fe20003f26270 */
[----:B------:R-:W-:Y:S01]  /*7a00*/  IMAD.MOV.U32 R4, RZ, RZ, R106 ;  /* 0x000000ffff047224 */ /* 0x000fe200078e006a */
[----:B------:R-:W-:Y:S02]  /*7a10*/  ISETP.GE.AND P0, PT, R117, c[0x0][0x1d4], PT ;  /* 0x0000750075007a0c */ /* 0x000fe40003f06270 */
[----:B------:R-:W-:Y:S02]  /*7a20*/  IADD3 R2, P2, R6, 0x20, RZ ;  /* 0x0000002006027810 */ /* 0x000fe40007f5e0ff */
[----:B------:R-:W-:Y:S03]  /*7a30*/  MOV R5, R116 ;  /* 0x0000007400057202 */ /* 0x000fe60000000f00 */
[----:B------:R-:W-:Y:S02]  /*7a40*/  IMAD.X R3, RZ, RZ, R16, P2 ;  /* 0x000000ffff037224 */ /* 0x000fe400010e0610 */
[C---:B------:R-:W-:Y:S02]  /*7a50*/  IMAD.WIDE.U32 R4, R2.reuse, c[0x0][0x208], R4 ;  /* 0x0000820002047a25 */ /* 0x040fe400078e0004 */
[----:B------:R-:W1:Y:S02]  /*7a60*/  @!P1 LDS.128 R12, [R97+0x1100] ;  /* 0x00110000610c9984 */ /* 0x000e640000000c00 */
[----:B------:R-:W-:Y:S02]  /*7a70*/  IMAD R3, R3, c[0x0][0x208], RZ ;  /* 0x0000820003037a24 */ /* 0x000fe400078e02ff */
[----:B------:R-:W2:Y:S02]  /*7a80*/  @!P0 LDS.128 R8, [R96+0x1100] ;  /* 0x0011000060088984 */ /* 0x000ea40000000c00 */
[----:B------:R-:W-:Y:S01]  /*7a90*/  IMAD R3, R2, c[0x0][0x20c], R3 ;  /* 0x0000830002037a24 */ /* 0x000fe200078e0203 */
[C---:B------:R-:W-:Y:S03]  /*7aa0*/  LEA R2, P2, R4.reuse, c[0x0][0x1f8], 0x1 ;  /* 0x00007e0004027a11 */ /* 0x040fe600078408ff */
[----:B------:R-:W-:Y:S05]  /*7ab0*/  IMAD.IADD R3, R5, 0x1, R3 ;  /* 0x0000000105037824 */ /* 0x000fea00078e0203 */
[----:B------:R-:W-:Y:S05]  /*7ac0*/  LEA.HI.X R3, R4, c[0x0][0x1fc], R3, 0x1, P2 ;  /* 0x00007f0004037a11 */ /* 0x000fea00010f0c03 */
[----:B-1----:R1:W-:Y:S04]  /*7ad0*/  @!P1 STG.E.128 [R2.64], R12 ;  /* 0x0000000c02009986 */ /* 0x0023e8000c101d0a */
[----:B--2---:R1:W-:Y:S02]  /*7ae0*/  @!P0 STG.E.128 [R2.64+0x40], R8 ;  /* 0x0000400802008986 */ /* 0x0043e4000c101d0a */
.L_x_93:
[----:B------:R-:W-:Y:S05]  /*7af0*/  BSYNC B0 ;  /* 0x0000000000007941 */ /* 0x000fea0003800000 */
.L_x_92:
[----:B------:R-:W-:Y:S01]  /*7b00*/  ISETP.GE.AND P0, PT, R168, R7, PT ;  /* 0x00000007a800720c */ /* 0x000fe20003f06270 */
[----:B------:R-:W-:Y:S01]  /*7b10*/  @!UPT UIADD3 URZ, URZ, URZ, URZ ;  /* 0x0000003f3f3ff290 */ /* 0x000fe2000fffe03f */
[----:B------:R-:W-:Y:S11]  /*7b20*/  BSSY B0, `(.L_x_94) ;  /* 0x0000012000007945 */ /* 0x000ff60003800000 */
[----:B------:R-:W-:-:S05]  /*7b30*/  @P0 BRA `(.L_x_95) ;  /* 0x0000010000000947 */ /* 0x000fca0003800000 */
[----:B------:R-:W-:Y:S01]  /*7b40*/  ISETP.GE.AND P1, PT, R26, c[0x0][0x1d4], PT ;  /* 0x000075001a007a0c */ /* 0x000fe20003f26270 */
[----:B------:R-:W-:Y:S01]  /*7b50*/  IMAD.MOV.U32 R4, RZ, RZ, R106 ;  /* 0x000000ffff047224 */ /* 0x000fe200078e006a */
[----:B------:R-:W-:Y:S02]  /*7b60*/  ISETP.GE.AND P0, PT, R117, c[0x0][0x1d4], PT ;  /* 0x0000750075007a0c */ /* 0x000fe40003f06270 */
[----:B-1----:R-:W-:Y:S02]  /*7b70*/  IADD3 R2, P2, R6, 0x40, RZ ;  /* 0x0000004006027810 */ /* 0x002fe40007f5e0ff */
        /* <DEDUP_REMOVED lines=12> */
.L_x_95:
[----:B------:R-:W-:Y:S05]  /*7c40*/  BSYNC B0 ;  /* 0x0000000000007941 */ /* 0x000fea0003800000 */
.L_x_94:
        /* <DEDUP_REMOVED lines=20> */
.L_x_97:
[----:B------:R-:W-:Y:S05]  /*7d90*/  BSYNC B0 ;  /* 0x0000000000007941 */ /* 0x000fea0003800000 */
.L_x_96:
[C---:B------:R-:W-:Y:S02]  /*7da0*/  ISETP.GT.AND P0, PT, R39.reuse, R164, PT ;  /* 0x000000a42700720c */ /* 0x040fe40003f04270 */
[----:B------:R-:W-:Y:S11]  /*7db0*/  IADD3 R39, R39, -0x1, RZ ;  /* 0xffffffff27277810 */ /* 0x000ff60007ffe0ff */
[----:B------:R-:W-:Y:S01]  /*7dc0*/  @P0 SHF.R.S32.HI R5, RZ, 0x1f, R39 ;  /* 0x0000001fff050819 */ /* 0x000fe20000011427 */
[----:B------:R-:W-:Y:S02]  /*7dd0*/  @P0 IMAD R4, R208, R39, RZ ;  /* 0x00000027d0040224 */ /* 0x000fe400078e02ff */
[----:B-1----:R-:W-:Y:S02]  /*7de0*/  @P0 IMAD.MOV.U32 R2, RZ, RZ, R138 ;  /* 0x000000ffff020224 */ /* 0x002fe400078e008a */
[----:B------:R-:W-:Y:S02]  /*7df0*/  @P0 IMAD.MOV.U32 R3, RZ, RZ, R135 ;  /* 0x000000ffff030224 */ /* 0x000fe400078e0087 */
[-C--:B------:R-:W-:Y:S02]  /*7e00*/  @P0 IMAD R4, R5, R178.reuse, R4 ;  /* 0x000000b205040224 */ /* 0x080fe400078e0204 */
[----:B------:R-:W-:Y:S04]  /*7e10*/  @P0 IMAD.WIDE.U32 R2, R39, R178, R2 ;  /* 0x000000b227020225 */ /* 0x000fe800078e0002 */
[----:B------:R-:W-:Y:S01]  /*7e20*/  @P0 IMAD.IADD R4, R3, 0x1, R4 ;  /* 0x0000000103040824 */ /* 0x000fe200078e0204 */
[C---:B------:R-:W-:Y:S04]  /*7e30*/  @P0 LEA R10, P1, R2.reuse, c[0x0][0x220], 0x1 ;  /* 0x00008800020a0a11 */ /* 0x040fe800078208ff */
[----:B------:R-:W-:Y:S02]  /*7e40*/  @P0 LEA.HI.X R11, R2, c[0x0][0x224], R4, 0x1, P1 ;  /* 0x00008900020b0a11 */ /* 0x000fe400008f0c04 */
[-C--:B------:R-:W-:Y:S03]  /*7e50*/  @P0 IADD3 R12, P2, R10, R170.reuse, RZ ;  /* 0x000000aa0a0c0210 */ /* 0x080fe60007f5e0ff */
[----:B------:R-:W-:Y:S01]  /*7e60*/  @!PT LDS RZ, [RZ] ;  /* 0x00000000fffff984 */ /* 0x000fe20000000800 */
[----:B------:R-:W-:Y:S01]  /*7e70*/  @!PT LDS RZ, [RZ] ;  /* 0x00000000fffff984 */ /* 0x000fe20000000800 */
[----:B------:R-:W-:Y:S01]  /*7e80*/  @!PT LDS RZ, [RZ] ;  /* 0x00000000fffff984 */ /* 0x000fe20000000800 */
[----:B------:R1:W-:Y:S01]  /*7e90*/  @P0 LDGSTS.E.BYPASS.LTC128B.128 [R94+0x3900], [R10.64], !P6 ;  /* 0x039000000a5e0fae */ /* 0x0003e2000f101d4a */
[-C--:B------:R-:W-:Y:S01]  /*7ea0*/  @P0 IADD3 R8, P1, R12, R170.reuse, RZ ;  /* 0x000000aa0c080210 */ /* 0x080fe20007f3e0ff */
[--C-:B------:R-:W-:Y:S03]  /*7eb0*/  @P0 IMAD.X R13, R11, 0x1, R166.reuse, P2 ;  /* 0x000000010b0d0824 */ /* 0x100fe600010e06a6 */
[----:B------:R-:W-:Y:S02]  /*7ec0*/  @P0 IADD3 R6, P2, R8, R170, RZ ;  /* 0x000000aa08060210 */ /* 0x000fe40007f5e0ff */
[----:B------:R2:W-:Y:S01]  /*7ed0*/  @P0 LDGSTS.E.BYPASS.LTC128B.128 [R94+0x4100], [R12.64], !P6 ;  /* 0x041000000c5e0fae */ /* 0x0005e2000f101d4a */
[----:B------:R-:W-:Y:S02]  /*7ee0*/  @P0 IADD3.X R9, R13, R166, RZ, P1, !PT ;  /* 0x000000a60d090210 */ /* 0x000fe40000ffe4ff */
[-C--:B------:R-:W-:Y:S03]  /*7ef0*/  @P0 IADD3 R4, P1, R6, R170.reuse, RZ ;  /* 0x000000aa06040210 */ /* 0x080fe60007f3e0ff */
[----:B------:R2:W-:Y:S01]  /*7f00*/  @P0 LDGSTS.E.BYPASS.LTC128B.128 [R94+0x4900], [R8.64], !P6 ;  /* 0x04900000085e0fae */ /* 0x0005e2000f101d4a */
[--C-:B------:R-:W-:Y:S01]  /*7f10*/  @P0 IMAD.X R7, R9, 0x1, R166.reuse, P2 ;  /* 0x0000000109070824 */ /* 0x100fe200010e06a6 */
[----:B------:R-:W-:Y:S03]  /*7f20*/  @P0 IADD3 R2, P2, R4, R170, RZ ;  /* 0x000000aa04020210 */ /* 0x000fe60007f5e0ff */
[--C-:B------:R-:W-:Y:S01]  /*7f30*/  @P0 IMAD.X R5, R7, 0x1, R166.reuse, P1 ;  /* 0x0000000107050824 */ /* 0x100fe200008e06a6 */
[----:B------:R2:W-:Y:S04]  /*7f40*/  @P0 LDGSTS.E.BYPASS.LTC128B.128 [R94+0x5100], [R6.64], !P6 ;  /* 0x05100000065e0fae */ /* 0x0005e8000f101d4a */
[----:B------:R2:W-:Y:S01]  /*7f50*/  @P0 LDGSTS.E.BYPASS.LTC128B.128 [R94+0x5900], [R4.64], !P6 ;  /* 0x05900000045e0fae */ /* 0x0005e2000f101d4a */
[----:B------:R-:W-:Y:S02]  /*7f60*/  @P0 IADD3.X R3, R5, R166, RZ, P2, !PT ;  /* 0x000000a605030210 */ /* 0x000fe400017fe4ff */
[----:B-1----:R-:W-:Y:S03]  /*7f70*/  @P0 IADD3 R10, P1, R2, R170, RZ ;  /* 0x000000aa020a0210 */ /* 0x002fe60007f3e0ff */
[----:B------:R2:W-:Y:S02]  /*7f80*/  @P0 LDGSTS.E.BYPASS.LTC128B.128 [R94+0x6100], [R2.64], !P6 ;  /* 0x06100000025e0fae */ /* 0x0005e4000f101d4a */
[----:B------:R-:W-:Y:S05]  /*7f90*/  @P0 IMAD.X R11, R3, 0x1, R166, P1 ;  /* 0x00000001030b0824 */ /* 0x000fea00008e06a6 */
[----:B------:R2:W-:Y:S04]  /*7fa0*/  @P0 LDGSTS.E.BYPASS.LTC128B.128 [R94+0x6900], [R10.64], !P6 ;  /* 0x069000000a5e0fae */ /* 0x0005e8000f101d4a */
[----:B------:R-:W0:Y:S01]  /*7fb0*/  LDGDEPBAR ;  /* 0x00000000000079af */ /* 0x000e220000000000 */
[----:B------:R-:W-:-:S05]  /*7fc0*/  @P0 BRA `(.L_x_98) ;  /* 0xffff9ee000000947 */ /* 0x000fca000383ffff */
[----:B------:R-:W-:Y:S06]  /*7fd0*/  BAR.SYNC.DEFER_BLOCKING 0x0 ;  /* 0x0000000000007b1d */ /* 0x000fec0000010000 */
.L_x_51:
[----:B-1----:R-:W-:Y:S01]  /*7fe0*/  ISETP.GE.AND P0, PT, R228, 0x1, PT ;  /* 0x00000001e400780c */ /* 0x002fe20003f06270 */
[----:B--2---:R-:W-:Y:S01]  /*7ff0*/  IMAD.IADD R13, R190, 0x1, R187 ;  /* 0x00000001be0d7824 */ /* 0x004fe200078e02bb */
[----:B------:R-:W-:Y:S01]  /*8000*/  PLOP3.LUT P4, PT, PT, PT, PT, 0x80, 0x0 ;  /* 0x000000000000781c */ /* 0x000fe20003f8f070 */
[----:B------:R-:W-:Y:S01]  /*8010*/  CS2R R130, SRZ ;  /* 0x0000000000827805 */ /* 0x000fe2000001ff00 */
[----:B------:R-:W-:Y:S01]  /*8020*/  CS2R R128, SRZ ;  /* 0x0000000000807805 */ /* 0x000fe2000001ff00 */
[----:B------:R-:W-:Y:S01]  /*8030*/  CS2R R186, SRZ ;  /* 0x0000000000ba7805 */ /* 0x000fe2000001ff00 */
[----:B------:R-:W-:Y:S01]  /*8040*/  MOV R12, RZ ;  /* 0x000000ff000c7202 */ /* 0x000fe20000000f00 */
[----:B------:R-:W-:Y:S01]  /*8050*/  IMAD.MOV.U32 R184, RZ, RZ, RZ ;  /* 0x000000ffffb87224 */ /* 0x000fe200078e00ff */
[----:B------:R-:W-:Y:S01]  /*8060*/  CS2R R14, SRZ ;  /* 0x00000000000e7805 */ /* 0x000fe2000001ff00 */
[----:B------:R-:W-:Y:S01]  /*8070*/  MOV R126, RZ ;  /* 0x000000ff007e7202 */ /* 0x000fe20000000f00 */
[----:B------:R-:W-:Y:S01]  /*8080*/  CS2R R124, SRZ ;  /* 0x00000000007c7805 */ /* 0x000fe2000001ff00 */
[----:B------:R-:W-:Y:S01]  /*8090*/  CS2R R16, SRZ ;  /* 0x0000000000107805 */ /* 0x000fe2000001ff00 */
[----:B------:R-:W-:Y:S01]  /*80a0*/  IMAD.MOV.U32 R182, RZ, RZ, RZ ;  /* 0x000000ffffb67224 */ /* 0x000fe200078e00ff */
[----:B------:R-:W-:Y:S01]  /*80b0*/  MOV R180, RZ ;  /* 0x000000ff00b47202 */ /* 0x000fe20000000f00 */
[----:B------:R-:W-:Y:S01]  /*80c0*/  CS2R R20, SRZ ;  /* 0x0000000000147805 */ /* 0x000fe2000001ff00 */
[----:B------:R-:W-:Y:S01]  /*80d0*/  IMAD.MOV.U32 R118, RZ, RZ, RZ ;  /* 0x000000ffff767224 */ /* 0x000fe200078e00ff */
[----:B------:R-:W-:Y:S01]  /*80e0*/  CS2R R18, SRZ ;  /* 0x0000000000127805 */ /* 0x000fe2000001ff00 */
[----:B------:R-:W-:Y:S01]  /*80f0*/  MOV R116, RZ ;  /* 0x000000ff00747202 */ /* 0x000fe20000000f00 */
[----:B------:R-:W-:Y:S01]  /*8100*/  IMAD.MOV.U32 R122, RZ, RZ, RZ ;  /* 0x000000ffff7a7224 */ /* 0x000fe200078e00ff */
[----:B------:R-:W-:Y:S01]  /*8110*/  MOV R120, RZ ;  /* 0x000000ff00787202 */ /* 0x000fe20000000f00 */
[----:B------:R-:W-:Y:S01]  /*8120*/  CS2R R178, SRZ ;  /* 0x0000000000b27805 */ /* 0x000fe2000001ff00 */
[----:B------:R-:W-:Y:S01]  /*8130*/  IMAD.MOV.U32 R176, RZ, RZ, RZ ;  /* 0x000000ffffb07224 */ /* 0x000fe200078e00ff */
[----:B------:R-:W-:Y:S01]  /*8140*/  CS2R R22, SRZ ;  /* 0x0000000000167805 */ /* 0x000fe2000001ff00 */
[----:B------:R-:W-:Y:S01]  /*8150*/  MOV R174, RZ ;  /* 0x000000ff00ae7202 */ /* 0x000fe20000000f00 */
[----:B------:R-:W-:Y:S01]  /*8160*/  IMAD.MOV.U32 R172, RZ, RZ, RZ ;  /* 0x000000ffffac7224 */ /* 0x000fe200078e00ff */
[----:B------:R-:W-:Y:S01]  /*8170*/  CS2R R166, SRZ ;  /* 0x0000000000a67805 */ /* 0x000fe2000001ff00 */
[----:B------:R-:W-:Y:S01]  /*8180*/  CS2R R30, SRZ ;  /* 0x00000000001e7805 */ /* 0x000fe2000001ff00 */
[----:B------:R-:W-:Y:S01]  /*8190*/  MOV R164, RZ ;  /* 0x000000ff00a47202 */ /* 0x000fe20000000f00 */
[----:B------:R-:W-:Y:S01]  /*81a0*/  CS2R R24, SRZ ;  /* 0x0000000000187805 */ /* 0x000fe2000001ff00 */
[----:B------:R-:W-:Y:S01]  /*81b0*/  IMAD.MOV.U32 R170, RZ, RZ, RZ ;  /* 0x000000ffffaa7224 */ /* 0x000fe200078e00ff */
[----:B------:R-:W-:Y:S01]  /*81c0*/  CS2R R168, SRZ ;  /* 0x0000000000a87805 */ /* 0x000fe2000001ff00 */
[----:B------:R-:W-:Y:S01]  /*81d0*/  CS2R R162, SRZ ;  /* 0x0000000000a27805 */ /* 0x000fe2000001ff00 */
[----:B------:R-:W-:Y:S01]  /*81e0*/  MOV R160, RZ ;  /* 0x000000ff00a07202 */ /* 0x000fe20000000f00 */
[----:B------:R-:W-:Y:S01]  /*81f0*/  IMAD.MOV.U32 R27, RZ, RZ, RZ ;  /* 0x000000ffff1b7224 */ /* 0x000fe200078e00ff */
[----:B------:R-:W-:Y:S01]  /*8200*/  MOV R158, RZ ;  /* 0x000000ff009e7202 */ /* 0x000fe20000000f00 */
[----:B------:R-:W-:Y:S01]  /*8210*/  CS2R R28, SRZ ;  /* 0x00000000001c7805 */ /* 0x000fe2000001ff00 */
[----:B------:R-:W-:Y:S01]  /*8220*/  IMAD.MOV.U32 R156, RZ, RZ, RZ ;  /* 0x000000ffff9c7224 */ /* 0x000fe200078e00ff */
[----:B------:R-:W-:Y:S01]  /*8230*/  CS2R R150, SRZ ;  /* 0x0000000000967805 */ /* 0x000fe2000001ff00 */
[----:B------:R-:W-:Y:S01]  /*8240*/  CS2R R32, SRZ ;  /* 0x0000000000207805 */ /* 0x000fe2000001ff00 */
[----:B------:R-:W-:Y:S01]  /*8250*/  MOV R148, RZ ;  /* 0x000000ff00947202 */ /* 0x000fe20000000f00 */
[----:B------:R-:W-:Y:S01]  /*8260*/  IMAD.MOV.U32 R154, RZ, RZ, RZ ;  /* 0x000000ffff9a7224 */ /* 0x000fe200078e00ff */
[----:B------:R-:W-:Y:S01]  /*8270*/  CS2R R152, SRZ ;  /* 0x0000000000987805 */ /* 0x000fe2000001ff00 */
[----:B------:R-:W-:Y:S01]  /*8280*/  CS2R R142, SRZ ;  /* 0x00000000008e7805 */ /* 0x000fe2000001ff00 */
[----:B------:R-:W-:Y:S01]  /*8290*/  MOV R140, RZ ;  /* 0x000000ff008c7202 */ /* 0x000fe20000000f00 */
[----:B------:R-:W-:Y:S01]  /*82a0*/  IMAD.MOV.U32 R146, RZ, RZ, RZ ;  /* 0x000000ffff927224 */ /* 0x000fe200078e00ff */
[----:B------:R-:W-:Y:S01]  /*82b0*/  CS2R R144, SRZ ;  /* 0x0000000000907805 */ /* 0x000fe2000001ff00 */
[----:B------:R-:W-:Y:S01]  /*82c0*/  CS2R R38, SRZ ;  /* 0x0000000000267805 */ /* 0x000fe2000001ff00 */
[----:B------:R-:W-:Y:S01]  /*82d0*/  CS2R R36, SRZ ;  /* 0x0000000000247805 */ /* 0x000fe2000001ff00 */
[----:B------:R-:W-:Y:S05]  /*82e0*/  @!P0 BRA `(.L_x_99) ;  /* 0x0000e4d000008947 */ /* 0x000fea0003800000 */
[----:B------:R-:W2:Y:S01]  /*82f0*/  LDL R34, [R1+0x10] ;  /* 0x0000100001227983 */ /* 0x000ea20000100800 */
[----:B------:R-:W-:-:S03]  /*8300*/  ISETP.NE.U32.AND P0, PT, RZ, c[0x0][0x340], PT ;  /* 0x0000d000ff007a0c */ /* 0x000fc60003f05070 */
[----:B------:R-:W3:Y:S01]  /*8310*/  LDL R252, [R1+0x30] ;  /* 0x0000300001fc7983 */ /* 0x000ee20000100800 */
[----:B------:R-:W-:Y:S02]  /*8320*/  ISETP.NE.AND.EX P1, PT, RZ, c[0x0][0x344], PT, P0 ;  /* 0x0000d100ff007a0c */ /* 0x000fe40003f25300 */
[----:B------:R-:W-:Y:S01]  /*8330*/  SHF.R.S32.HI R0, RZ, 0x1f, R183 ;  /* 0x0000001fff007819 */ /* 0x000fe200000114b7 */
[----:B------:R-:W1:Y:S01]  /*8340*/  S2R R26, SR_CTAID.Y ;  /* 0x00000000001a7919 */ /* 0x000e620000002600 */
[----:B------:R-:W-:Y:S01]  /*8350*/  SHF.R.S32.HI R25, RZ, 0x1f, R231 ;  /* 0x0000001fff197819 */ /* 0x000fe200000114e7 */
[----:B------:R-:W-:Y:S01]  /*8360*/  IMAD.MOV.U32 R5, RZ, RZ, c[0x0][0x2c4] ;  /* 0x0000b100ff057624 */ /* 0x000fe200078e00ff */
[----:B------:R-:W-:-:S07]  /*8370*/  P2R R24, PR, RZ, 0x2 ;  /* 0x00000002ff187803 */ /* 0x000fce0000000000 */
[----:B------:R-:W-:Y:S02]  /*8380*/  @P1 IMAD.MOV.U32 R2, RZ, RZ, 0x4 ;  /* 0x00000004ff021424 */ /* 0x000fe400078e00ff */
[----:B------:R-:W-:Y:S01]  /*8390*/  IMAD R0, R0, c[0x0][0x178], RZ ;  /* 0x00005e0000007a24 */ /* 0x000fe200078e02ff */
[----:B------:R-:W-:-:S03]  /*83a0*/  LEA.HI R4, R25, R231, RZ, 0x3 ;  /* 0x000000e719047211 */ /* 0x000fc600078f18ff */
[----:B------:R-:W-:Y:S01]  /*83b0*/  IMAD R0, R183, c[0x0][0x17c], R0 ;  /* 0x00005f00b7007a24 */ /* 0x000fe200078e0200 */
[----:B------:R-:W-:Y:S02]  /*83c0*/  SHF.R.S32.HI R46, RZ, 0x3, R4 ;  /* 0x00000003ff2e7819 */ /* 0x000fe40000011404 */
[----:B------:R-:W-:-:S04]  /*83d0*/  ISETP.NE.U32.AND P0, PT, RZ, c[0x0][0x348], PT ;  /* 0x0000d200ff007a0c */ /* 0x000fc80003f05070 */
[----:B------:R-:W-:Y:S01]  /*83e0*/  ISETP.NE.AND.EX P0, PT, RZ, c[0x0][0x34c], PT, P0 ;  /* 0x0000d300ff007a0c */ /* 0x000fe20003f05300 */
[----:B------:R-:W-:Y:S02]  /*83f0*/  IMAD R19, R213, 0x80, R46 ;  /* 0x00000080d5137824 */ /* 0x000fe400078e022e */
[----:B------:R-:W-:-:S03]  /*8400*/  IMAD R23, R191, c[0x0][0x2c4], RZ ;  /* 0x0000b100bf177a24 */ /* 0x000fc600078e02ff */
[C---:B------:R-:W-:Y:S02]  /*8410*/  IADD3 R10, R19.reuse, 0x10, RZ ;  /* 0x00000010130a7810 */ /* 0x040fe40007ffe0ff */
[----:B------:R-:W-:Y:S02]  /*8420*/  ISETP.GE.AND P2, PT, R19, R23, PT ;  /* 0x000000171300720c */ /* 0x000fe40003f46270 */
[----:B------:R-:W-:Y:S02]  /*8430*/  LEA.HI R8, R25, R231, RZ, 0x6 ;  /* 0x000000e719087211 */ /* 0x000fe400078f30ff */
[----:B------:R-:W-:Y:S01]  /*8440*/  IADD3 R11, R19, 0x20, RZ ;  /* 0x00000020130b7810 */ /* 0x000fe20007ffe0ff */
[----:B--2---:R-:W-:-:S05]  /*8450*/  @P1 IMAD.WIDE R2, R34, R2, c[0x0][0x340] ;  /* 0x0000d00022021625 */ /* 0x004fca00078e0202 */
[----:B------:R2:W4:Y:S01]  /*8460*/  @P1 LDG.E R22, [R2.64] ;  /* 0x0000000a02161981 */ /* 0x000522000c1e1900 */
[----:B------:R-:W-:Y:S01]  /*8470*/  ISETP.NE.AND P1, PT, R5, 0x1, PT ;  /* 0x000000010500780c */ /* 0x000fe20003f25270 */
[----:B------:R-:W-:Y:S01]  /*8480*/  IMAD.MOV.U32 R247, RZ, RZ, c[0x0][0x1e0] ;  /* 0x00007800fff77624 */ /* 0x000fe200078e00ff */
[----:B------:R-:W-:Y:S02]  /*8490*/  SHF.R.S32.HI R21, RZ, 0x1f, R34 ;  /* 0x0000001fff157819 */ /* 0x000fe40000011422 */
[----:B------:R-:W-:Y:S02]  /*84a0*/  IADD3 R18, P6, R46, R13, RZ ;  /* 0x0000000d2e127210 */ /* 0x000fe40007fde0ff */
[----:B------:R-:W-:Y:S02]  /*84b0*/  SEL R6, R21, RZ, !P0 ;  /* 0x000000ff15067207 */ /* 0x000fe40004000000 */
[----:B---3--:R-:W-:Y:S02]  /*84c0*/  IADD3 R92, R252, -0x1, RZ ;  /* 0xfffffffffc5c7810 */ /* 0x008fe40007ffe0ff */
[----:B------:R-:W-:Y:S01]  /*84d0*/  LEA.HI R49, R25, R231, RZ, 0x4 ;  /* 0x000000e719317211 */ /* 0x000fe200078f20ff */
[----:B------:R-:W-:Y:S01]  /*84e0*/  IMAD R6, R6, c[0x0][0x1c0], RZ ;  /* 0x0000700006067a24 */ /* 0x000fe200078e02ff */
[----:B------:R-:W-:-:S02]  /*84f0*/  SHF.R.S32.HI R93, RZ, 0x1f, R92 ;  /* 0x0000001fff5d7819 */ /* 0x000fc4000001145c */
[----:B------:R-:W-:-:S04]  /*8500*/  LEA.HI R229, R25, R231, RZ, 0x5 ;  /* 0x000000e719e57211 */ /* 0x000fc800078f28ff */
[----:B------:R-:W-:Y:S01]  /*8510*/  SHF.R.S32.HI R50, RZ, 0x5, R229 ;  /* 0x00000005ff327819 */ /* 0x000fe200000114e5 */
[----:B--2---:R-:W-:-:S04]  /*8520*/  IMAD.WIDE.U32 R2, R183, c[0x0][0x178], RZ ;  /* 0x00005e00b7027a25 */ /* 0x004fc800078e00ff */
[----:B------:R-:W-:Y:S01]  /*8530*/  IMAD.IADD R3, R3, 0x1, R0 ;  /* 0x0000000103037824 */ /* 0x000fe200078e0200 */
[----:B------:R-:W-:Y:S02]  /*8540*/  LOP3.LUT R0, R4, 0xfffffff8, RZ, 0xc0, !PT ;  /* 0xfffffff804007812 */ /* 0x000fe400078ec0ff */
[----:B------:R-:W-:Y:S01]  /*8550*/  SEL R4, R34, RZ, !P0 ;  /* 0x000000ff22047207 */ /* 0x000fe20004000000 */
[----:B-1----:R-:W-:-:S04]  /*8560*/  IMAD.WIDE.U32 R2, R26, c[0x0][0x1b8], R2 ;  /* 0x00006e001a027a25 */ /* 0x002fc800078e0002 */
[----:B------:R-:W-:Y:S02]  /*8570*/  IMAD.IADD R136, R231, 0x1, -R0 ;  /* 0x00000001e7887824 */ /* 0x000fe400078e0a00 */
[----:B------:R-:W-:Y:S02]  /*8580*/  IMAD R0, R217, c[0x0][0x1b8], RZ ;  /* 0x00006e00d9007a24 */ /* 0x000fe400078e02ff */
[----:B------:R-:W-:Y:S02]  /*8590*/  IMAD R5, R136, 0x10, R46 ;  /* 0x0000001088057824 */ /* 0x000fe400078e022e */
[----:B------:R-:W-:Y:S02]  /*85a0*/  IMAD R0, R26, c[0x0][0x1bc], R0 ;  /* 0x00006f001a007a24 */ /* 0x000fe400078e0200 */
[----:B------:R-:W-:Y:S02]  /*85b0*/  IMAD R5, R213, 0x80, R5 ;  /* 0x00000080d5057824 */ /* 0x000fe400078e0205 */
[----:B------:R-:W-:-:S02]  /*85c0*/  IMAD.IADD R3, R3, 0x1, R0 ;  /* 0x0000000103037824 */ /* 0x000fc400078e0200 */
[----:B------:R-:W-:-:S04]  /*85d0*/  @P1 IMAD.HI.U32 R7, R5, c[0x0][0x2c8], RZ ;  /* 0x0000b20005071a27 */ /* 0x000fc800078e00ff */
[----:B------:R-:W-:Y:S01]  /*85e0*/  IMAD.MOV.U32 R0, RZ, RZ, R5 ;  /* 0x000000ffff007224 */ /* 0x000fe200078e0005 */
[----:B------:R-:W-:Y:S01]  /*85f0*/  @P1 SHF.R.U32.HI R0, RZ, c[0x0][0x2cc], R7 ;  /* 0x0000b300ff001a19 */ /* 0x000fe20000011607 */
[----:B------:R-:W-:Y:S01]  /*8600*/  IMAD R6, R4, c[0x0][0x1c4], R6 ;  /* 0x0000710004067a24 */ /* 0x000fe200078e0206 */
[----:B------:R-:W-:Y:S01]  /*8610*/  ISETP.GE.AND P1, PT, R10, R23, PT ;  /* 0x000000170a00720c */ /* 0x000fe20003f26270 */
[----:B------:R-:W-:Y:S01]  /*8620*/  IMAD.WIDE.U32 R2, R4, c[0x0][0x1c0], R2 ;  /* 0x0000700004027a25 */ /* 0x000fe200078e0002 */
[----:B------:R-:W-:-:S03]  /*8630*/  SHF.R.S32.HI R7, RZ, 0x1f, R0 ;  /* 0x0000001fff077819 */ /* 0x000fc60000011400 */
[----:B------:R-:W-:Y:S02]  /*8640*/  IMAD.MOV R4, RZ, RZ, -R0 ;  /* 0x000000ffff047224 */ /* 0x000fe400078e0a00 */
[----:B------:R-:W-:Y:S02]  /*8650*/  IMAD.IADD R3, R3, 0x1, R6 ;  /* 0x0000000103037824 */ /* 0x000fe400078e0206 */
[----:B------:R-:W-:Y:S02]  /*8660*/  IMAD R4, R4, c[0x0][0x2c4], R5 ;  /* 0x0000b10004047a24 */ /* 0x000fe400078e0205 */
[----:B------:R-:W-:Y:S02]  /*8670*/  IMAD R5, R7, c[0x0][0x1b0], RZ ;  /* 0x00006c0007057a24 */ /* 0x000fe400078e02ff */
[----:B------:R-:W-:-:S04]  /*8680*/  IMAD.WIDE.U32 R2, R0, c[0x0][0x1b0], R2 ;  /* 0x00006c0000027a25 */ /* 0x000fc800078e0002 */
[----:B------:R-:W-:Y:S01]  /*8690*/  IMAD R6, R0, c[0x0][0x1b4], R5 ;  /* 0x00006d0000067a24 */ /* 0x000fe200078e0205 */
[----:B------:R-:W-:Y:S01]  /*86a0*/  SHF.R.S32.HI R5, RZ, 0x1f, R4 ;  /* 0x0000001fff057819 */ /* 0x000fe20000011404 */
[----:B------:R-:W-:Y:S02]  /*86b0*/  IMAD.SHL.U32 R60, R136, 0x8, RZ ;  /* 0x00000008883c7824 */ /* 0x000fe400078e00ff */
[----:B------:R-:W-:Y:S02]  /*86c0*/  IMAD.IADD R3, R3, 0x1, R6 ;  /* 0x0000000103037824 */ /* 0x000fe400078e0206 */
[----:B------:R-:W-:Y:S01]  /*86d0*/  IMAD R0, R5, c[0x0][0x1a8], RZ ;  /* 0x00006a0005007a24 */ /* 0x000fe200078e02ff */
[----:B------:R-:W-:Y:S01]  /*86e0*/  ISETP.GE.AND P4, PT, R60, c[0x0][0x198], PT ;  /* 0x000066003c007a0c */ /* 0x000fe20003f86270 */
[----:B------:R-:W-:Y:S01]  /*86f0*/  IMAD.WIDE.U32 R2, R4, c[0x0][0x1a8], R2 ;  /* 0x00006a0004027a25 */ /* 0x000fe200078e0002 */
[----:B------:R-:W-:-:S03]  /*8700*/  SHF.R.S32.HI R61, RZ, 0x1f, R60 ;  /* 0x0000001fff3d7819 */ /* 0x000fc6000001143c */
[----:B------:R-:W-:Y:S01]  /*8710*/  IMAD R0, R4, c[0x0][0x1ac], R0 ;  /* 0x00006b0004007a24 */ /* 0x000fe200078e0200 */
[----:B------:R-:W-:-:S03]  /*8720*/  LEA R7, P0, R2, c[0x0][0x160], 0x1 ;  /* 0x0000580002077a11 */ /* 0x000fc600078008ff */
[----:B------:R-:W-:Y:S02]  /*8730*/  IMAD.IADD R6, R3, 0x1, R0 ;  /* 0x0000000103067824 */ /* 0x000fe400078e0200 */
[----:B------:R-:W1:Y:S01]  /*8740*/  SHFL.IDX PT, R4, R7, RZ, 0x181f ;  /* 0x00181fff07047589 */ /* 0x000e6200000e0000 */
[----:B------:R-:W-:Y:S02]  /*8750*/  IMAD.SHL.U32 R0, R46, 0x40, RZ ;  /* 0x000000402e007824 */ /* 0x000fe400078e00ff */
[----:B------:R-:W-:Y:S01]  /*8760*/  LEA.HI.X R6, R2, c[0x0][0x164], R6, 0x1, P0 ;  /* 0x0000590002067a11 */ /* 0x000fe200000f0c06 */
[----:B------:R-:W-:Y:S01]  /*8770*/  SHFL.IDX PT, R3, R7, 0x1, 0x181f ;  /* 0x00381f0007037f89 */ /* 0x000fe200000e0000 */
[----:B------:R-:W-:Y:S02]  /*8780*/  ISETP.GE.AND P0, PT, R11, R23, PT ;  /* 0x000000170b00720c */ /* 0x000fe40003f06270 */
[----:B------:R-:W-:Y:S01]  /*8790*/  LOP3.LUT R0, R0, 0x1c0, RZ, 0xc0, !PT ;  /* 0x000001c000007812 */ /* 0x000fe200078ec0ff */
[----:B------:R-:W2:Y:S01]  /*87a0*/  SHFL.IDX PT, R5, R6, RZ, 0x181f ;  /* 0x00181fff06057589 */ /* 0x000ea200000e0000 */
[----:B------:R-:W-:-:S02]  /*87b0*/  IADD3 R11, R19, 0x40, RZ ;  /* 0x00000040130b7810 */ /* 0x000fc40007ffe0ff */
[----:B------:R-:W-:Y:S01]  /*87c0*/  SHF.R.U32.HI R2, RZ, 0x3, R0 ;  /* 0x00000003ff027819 */ /* 0x000fe20000011600 */
[----:B------:R-:W3:Y:S01]  /*87d0*/  SHFL.IDX PT, R9, R6, 0x1, 0x181f ;  /* 0x00381f0006097f89 */ /* 0x000ee200000e0000 */
[----:B------:R-:W-:-:S03]  /*87e0*/  LOP3.LUT R0, R0, 0x38, R60, 0xf8, !PT ;  /* 0x0000003800007812 */ /* 0x000fc600078ef83c */
[----:B------:R-:W3:Y:S01]  /*87f0*/  SHFL.IDX PT, R10, R7, 0x2, 0x181f ;  /* 0x00581f00070a7f89 */ /* 0x000ee200000e0000 */
[----:B------:R-:W-:Y:S01]  /*8800*/  LOP3.LUT R2, R0, R2, RZ, 0x3c, !PT ;  /* 0x0000000200027212 */ /* 0x000fe200078e3cff */
[----:B------:R-:W-:Y:S01]  /*8810*/  IMAD.SHL.U32 R0, R8, 0x8, RZ ;  /* 0x0000000808007824 */ /* 0x000fe200078e00ff */
[----:B------:R-:W-:Y:S01]  /*8820*/  IADD3 R8, R19, 0x30, RZ ;  /* 0x0000003013087810 */ /* 0x000fe20007ffe0ff */
[----:B------:R-:W3:Y:S03]  /*8830*/  SHFL.IDX PT, R12, R6, 0x2, 0x181f ;  /* 0x00581f00060c7f89 */ /* 0x000ee600000e0000 */
[----:B------:R-:W-:Y:S01]  /*8840*/  LOP3.LUT R63, R2, 0xfffffe00, R0, 0xf8, !PT ;  /* 0xfffffe00023f7812 */ /* 0x000fe200078ef800 */
[----:B------:R-:W-:Y:S01]  /*8850*/  SHFL.IDX PT, R17, R6, 0x5, 0x181f ;  /* 0x00b81f0006117f89 */ /* 0x000fe200000e0000 */
[----:B-1----:R-:W-:Y:S02]  /*8860*/  @!P2 LEA R4, P5, R60, R4, 0x1 ;  /* 0x000000043c04a211 */ /* 0x002fe400078a08ff */
[----:B------:R-:W-:Y:S01]  /*8870*/  ISETP.GE.AND P3, PT, R8, R23, PT ;  /* 0x000000170800720c */ /* 0x000fe20003f66270 */
[C---:B------:R-:W-:Y:S01]  /*8880*/  @!P2 IMAD.SHL.U32 R8, R63.reuse, 0x2, RZ ;  /* 0x000000023f08a824 */ /* 0x040fe200078e00ff */
[----:B------:R-:W-:Y:S01]  /*8890*/  SHFL.IDX PT, R16, R7, 0x6, 0x181f ;  /* 0x00d81f0007107f89 */ /* 0x000fe200000e0000 */
[----:B------:R-:W-:Y:S01]  /*88a0*/  @!P1 IMAD.SHL.U32 R0, R63, 0x2, RZ ;  /* 0x000000023f009824 */ /* 0x000fe200078e00ff */
[----:B--2---:R-:W-:-:S02]  /*88b0*/  @!P2 LEA.HI.X R5, R60, R5, R61, 0x1, P5 ;  /* 0x000000053c05a211 */ /* 0x004fc400028f0c3d */
[----:B------:R-:W-:Y:S01]  /*88c0*/  SHFL.IDX PT, R15, R6, 0x6, 0x181f ;  /* 0x00d81f00060f7f89 */ /* 0x000fe200000e0000 */
[----:B------:R-:W-:-:S03]  /*88d0*/  @!P1 LEA R2, P5, R60, R3, 0x1 ;  /* 0x000000033c029211 */ /* 0x000fc600078a08ff */
[----:B------:R1:W-:Y:S01]  /*88e0*/  @!P2 LDGSTS.E.BYPASS.LTC128B.128 [R8+0x7100], [R4.64], !P4 ;  /* 0x071000000408afae */ /* 0x0003e2000e101d4a */
[----:B---3--:R-:W-:Y:S02]  /*88f0*/  @!P1 LEA.HI.X R3, R60, R9, R61, 0x1, P5 ;  /* 0x000000093c039211 */ /* 0x008fe400028f0c3d */
[----:B------:R-:W-:Y:S01]  /*8900*/  ISETP.GE.AND P5, PT, R11, R23, PT ;  /* 0x000000170b00720c */ /* 0x000fe20003fa6270 */
[----:B------:R-:W2:Y:S04]  /*8910*/  SHFL.IDX PT, R9, R7, 0x3, 0x181f ;  /* 0x00781f0007097f89 */ /* 0x000ea800000e0000 */
[----:B------:R3:W-:Y:S04]  /*8920*/  @!P1 LDGSTS.E.BYPASS.LTC128B.128 [R0+0x7900], [R2.64], !P4 ;  /* 0x0790000002009fae */ /* 0x0007e8000e101d4a */
[----:B------:R-:W-:Y:S04]  /*8930*/  SHFL.IDX PT, R11, R7, 0x5, 0x181f ;  /* 0x00b81f00070b7f89 */ /* 0x000fe800000e0000 */
[----:B------:R-:W-:Y:S04]  /*8940*/  SHFL.IDX PT, R14, R6, 0x7, 0x181f ;  /* 0x00f81f00060e7f89 */ /* 0x000fe800000e0000 */
[----:B-1----:R-:W1:Y:S01]  /*8950*/  SHFL.IDX PT, R5, R6, 0x3, 0x181f ;  /* 0x00781f0006057f89 */ /* 0x002e6200000e0000 */
[----:B------:R-:W-:-:S02]  /*8960*/  IADD3 R8, R19, 0x50, RZ ;  /* 0x0000005013087810 */ /* 0x000fc40007ffe0ff */
[----:B------:R-:W-:Y:S02]  /*8970*/  IADD3 R4, R19, 0x60, RZ ;  /* 0x0000006013047810 */ /* 0x000fe40007ffe0ff */
[-C--:B------:R-:W-:Y:S02]  /*8980*/  ISETP.GE.AND P2, PT, R8, R23.reuse, PT ;  /* 0x000000170800720c */ /* 0x080fe40003f46270 */
[C---:B---3--:R-:W-:Y:S02]  /*8990*/  @!P0 LEA R2, P1, R60.reuse, R10, 0x1 ;  /* 0x0000000a3c028211 */ /* 0x048fe400078208ff */
[----:B------:R-:W3:Y:S01]  /*89a0*/  SHFL.IDX PT, R10, R7, 0x4, 0x181f ;  /* 0x00981f00070a7f89 */ /* 0x000ee200000e0000 */
[----:B------:R-:W-:Y:S02]  /*89b0*/  SHF.R.S32.HI R0, RZ, 0x1f, R13 ;  /* 0x0000001fff007819 */ /* 0x000fe4000001140d */
[----:B------:R-:W-:Y:S01]  /*89c0*/  @!P0 LEA.HI.X R3, R60, R12, R61, 0x1, P1 ;  /* 0x0000000c3c038211 */ /* 0x000fe200008f0c3d */
[----:B------:R1:W-:Y:S01]  /*89d0*/  SHFL.IDX PT, R13, R7, 0x7, 0x181f ;  /* 0x00f81f00070d7f89 */ /* 0x0003e200000e0000 */
[----:B------:R-:W-:Y:S01]  /*89e0*/  LEA.HI.X.SX32 R20, R46, R0, 0x1, P6 ;  /* 0x000000002e147211 */ /* 0x000fe200030f0eff */
[----:B------:R-:W-:Y:S01]  /*89f0*/  @!P0 IMAD.SHL.U32 R0, R63, 0x2, RZ ;  /* 0x000000023f008824 */ /* 0x000fe200078e00ff */
[----:B------:R-:W-:Y:S01]  /*8a00*/  ISETP.GE.AND P6, PT, R4, R23, PT ;  /* 0x000000170400720c */ /* 0x000fe20003fc6270 */
[----:B------:R3:W2:Y:S02]  /*8a10*/  SHFL.IDX PT, R12, R6, 0x4, 0x181f ;  /* 0x00981f00060c7f89 */ /* 0x0006a400000e0000 */
[----:B------:R-:W-:-:S02]  /*8a20*/  IMAD R4, R20, c[0x0][0x1e0], RZ ;  /* 0x0000780014047a24 */ /* 0x000fc400078e02ff */
[----:B------:R2:W-:Y:S02]  /*8a30*/  @!P0 LDGSTS.E.BYPASS.LTC128B.128 [R0+0x8100], [R2.64], !P4 ;  /* 0x0810000002008fae */ /* 0x0005e4000e101d4a */
[----:B------:R-:W-:Y:S01]  /*8a40*/  IMAD R8, R18, c[0x0][0x1e4], R4 ;  /* 0x0000790012087a24 */ /* 0x000fe200078e0204 */
[----:B-1----:R-:W-:-:S04]  /*8a50*/  IADD3 R7, R19, 0x70, RZ ;  /* 0x0000007013077810 */ /* 0x002fc80007ffe0ff */
[----:B------:R-:W-:Y:S02]  /*8a60*/  ISETP.GE.AND P1, PT, R7, R23, PT ;  /* 0x000000170700720c */ /* 0x000fe40003f26270 */
[----:B--2---:R-:W-:Y:S01]  /*8a70*/  @!P3 LEA R2, P0, R60, R9, 0x1 ;  /* 0x000000093c02b211 */ /* 0x004fe200078008ff */
[----:B------:R-:W-:-:S03]  /*8a80*/  @!P3 IMAD.SHL.U32 R0, R63, 0x2, RZ ;  /* 0x000000023f00b824 */ /* 0x000fc600078e00ff */
[--C-:B------:R-:W-:Y:S01]  /*8a90*/  @!P3 LEA.HI.X R3, R60, R5, R61.reuse, 0x1, P0 ;  /* 0x000000053c03b211 */ /* 0x100fe200000f0c3d */
[----:B------:R-:W-:Y:S01]  /*8aa0*/  IMAD.WIDE.U32 R4, R18, c[0x0][0x1e0], R60 ;  /* 0x0000780012047a25 */ /* 0x000fe200078e003c */
[----:B---3--:R-:W-:-:S03]  /*8ab0*/  @!P5 LEA R6, P0, R60, R10, 0x1 ;  /* 0x0000000a3c06d211 */ /* 0x008fc600078008ff */
[----:B------:R1:W-:Y:S01]  /*8ac0*/  @!P3 LDGSTS.E.BYPASS.LTC128B.128 [R0+0x8900], [R2.64], !P4 ;  /* 0x089000000200bfae */ /* 0x0003e2000e101d4a */
[--C-:B------:R-:W-:Y:S02]  /*8ad0*/  @!P5 LEA.HI.X R7, R60, R12, R61.reuse, 0x1, P0 ;  /* 0x0000000c3c07d211 */ /* 0x100fe400000f0c3d */
[----:B------:R-:W-:Y:S01]  /*8ae0*/  ISETP.NE.AND P3, PT, R24, RZ, PT ;  /* 0x000000ff1800720c */ /* 0x000fe20003f65270 */
[----:B-1----:R-:W-:Y:S01]  /*8af0*/  IMAD.IADD R3, R5, 0x1, R8 ;  /* 0x0000000105037824 */ /* 0x002fe200078e0208 */
[C---:B------:R-:W-:Y:S01]  /*8b00*/  @!P2 LEA R8, P0, R60.reuse, R11, 0x1 ;  /* 0x0000000b3c08a211 */ /* 0x040fe200078008ff */
[----:B------:R-:W-:Y:S02]  /*8b10*/  IMAD R0, R217, c[0x0][0x1e8], RZ ;  /* 0x00007a00d9007a24 */ /* 0x000fe400078e02ff */
[----:B------:R-:W-:Y:S01]  /*8b20*/  IMAD.MOV.U32 R2, RZ, RZ, R4 ;  /* 0x000000ffff027224 */ /* 0x000fe200078e0004 */
[----:B------:R-:W-:Y:S01]  /*8b30*/  @!P2 LEA.HI.X R9, R60, R17, R61, 0x1, P0 ;  /* 0x000000113c09a211 */ /* 0x000fe200000f0c3d */
[----:B------:R-:W-:Y:S01]  /*8b40*/  IMAD R4, R26, c[0x0][0x1ec], R0 ;  /* 0x00007b001a047a24 */ /* 0x000fe200078e0200 */
[----:B------:R-:W-:Y:S01]  /*8b50*/  @!P6 LEA R10, P0, R60, R16, 0x1 ;  /* 0x000000103c0ae211 */ /* 0x000fe200078008ff */
[----:B------:R-:W-:-:S03]  /*8b60*/  IMAD.WIDE.U32 R2, R26, c[0x0][0x1e8], R2 ;  /* 0x00007a001a027a25 */ /* 0x000fc600078e0002 */
[C---:B------:R-:W-:Y:S01]  /*8b70*/  @!P6 LEA.HI.X R11, R60.reuse, R15, R61, 0x1, P0 ;  /* 0x0000000f3c0be211 */ /* 0x040fe200000f0c3d */
[----:B------:R-:W-:Y:S01]  /*8b80*/  @!P5 IMAD.SHL.U32 R0, R63, 0x2, RZ ;  /* 0x000000023f00d824 */ /* 0x000fe200078e00ff */
[----:B------:R-:W-:Y:S01]  /*8b90*/  @!P1 LEA R12, P0, R60, R13, 0x1 ;  /* 0x0000000d3c0c9211 */ /* 0x000fe200078008ff */
[----:B------:R-:W-:Y:S02]  /*8ba0*/  IMAD.IADD R5, R4, 0x1, R3 ;  /* 0x0000000104057824 */ /* 0x000fe400078e0203 */
[----:B------:R-:W-:Y:S01]  /*8bb0*/  IMAD.MOV.U32 R4, RZ, RZ, R2 ;  /* 0x000000ffff047224 */ /* 0x000fe200078e0002 */
[----:B------:R-:W-:Y:S01]  /*8bc0*/  @!P1 LEA.HI.X R13, R60, R14, R61, 0x1, P0 ;  /* 0x0000000e3c0d9211 */ /* 0x000fe200000f0c3d */
[----:B------:R1:W-:Y:S01]  /*8bd0*/  @!P5 LDGSTS.E.BYPASS.LTC128B.128 [R0+0x9100], [R6.64], !P4 ;  /* 0x091000000600dfae */ /* 0x0003e2000e101d4a */
[----:B------:R-:W-:-:S04]  /*8be0*/  ISETP.NE.U32.AND P0, PT, RZ, c[0x0][0x350], PT ;  /* 0x0000d400ff007a0c */ /* 0x000fc80003f05070 */
[----:B------:R-:W-:Y:S01]  /*8bf0*/  ISETP.NE.AND.EX P0, PT, RZ, c[0x0][0x354], PT, P0 ;  /* 0x0000d500ff007a0c */ /* 0x000fe20003f05300 */
[----:B-1----:R-:W-:Y:S02]  /*8c00*/  IMAD.MOV.U32 R6, RZ, RZ, 0x70 ;  /* 0x00000070ff067424 */ /* 0x002fe400078e00ff */
[----:B------:R-:W-:Y:S02]  /*8c10*/  @!P2 IMAD.SHL.U32 R0, R63, 0x2, RZ ;  /* 0x000000023f00a824 */ /* 0x000fe400078e00ff */
[----:B------:R-:W-:Y:S02]  /*8c20*/  IMAD R138, R252, -0x70, R6 ;  /* 0xffffff90fc8a7824 */ /* 0x000fe400078e0206 */
[----:B------:R-:W-:Y:S01]  /*8c30*/  IMAD.WIDE.U32 R248, R6, c[0x0][0x1e0], RZ ;  /* 0x0000780006f87a25 */ /* 0x000fe200078e00ff */
[----:B------:R1:W-:Y:S02]  /*8c40*/  @!P2 LDGSTS.E.BYPASS.LTC128B.128 [R0+0x9900], [R8.64], !P4 ;  /* 0x099000000800afae */ /* 0x0003e4000e101d4a */
[----:B------:R-:W-:-:S04]  /*8c50*/  IADD3 R62, R138, R228, -R46 ;  /* 0x000000e48a3e7210 */ /* 0x000fc80007ffe82e */
[C---:B------:R-:W-:Y:S02]  /*8c60*/  ISETP.GE.AND P5, PT, R62.reuse, 0x11, PT ;  /* 0x000000113e00780c */ /* 0x040fe40003fa6270 */
[--C-:B----4-:R-:W-:Y:S01]  /*8c70*/  @P3 SHF.R.S32.HI R3, RZ, 0x1f, R22.reuse ;  /* 0x0000001fff033819 */ /* 0x110fe20000011416 */
[----:B------:R-:W-:Y:S01]  /*8c80*/  @!P3 IMAD.MOV.U32 R3, RZ, RZ, R21 ;  /* 0x000000ffff03b224 */ /* 0x000fe200078e0015 */
[----:B------:R-:W-:Y:S01]  /*8c90*/  ISETP.GE.AND P2, PT, R62, 0x21, PT ;  /* 0x000000213e00780c */ /* 0x000fe20003f46270 */
[----:B------:R-:W-:Y:S02]  /*8ca0*/  @P3 IMAD.MOV.U32 R2, RZ, RZ, R22 ;  /* 0x000000ffff023224 */ /* 0x000fe400078e0016 */
[----:B------:R-:W-:Y:S01]  /*8cb0*/  @!P3 IMAD.MOV.U32 R2, RZ, RZ, R34 ;  /* 0x000000ffff02b224 */ /* 0x000fe200078e0022 */
[----:B------:R-:W-:Y:S01]  /*8cc0*/  SEL R21, R3, RZ, !P0 ;  /* 0x000000ff03157207 */ /* 0x000fe20004000000 */
[----:B------:R-:W-:Y:S01]  /*8cd0*/  IMAD R3, R6, c[0x0][0x1e4], RZ ;  /* 0x0000790006037a24 */ /* 0x000fe200078e02ff */
[----:B------:R-:W-:Y:S01]  /*8ce0*/  ISETP.GE.AND P3, PT, R60, c[0x0][0x1d4], PT ;  /* 0x000075003c007a0c */ /* 0x000fe20003f66270 */
[----:B------:R-:W-:Y:S01]  /*8cf0*/  IMAD.MOV.U32 R22, RZ, RZ, c[0x0][0x1e4] ;  /* 0x00007900ff167624 */ /* 0x000fe200078e00ff */
[----:B------:R-:W-:Y:S01]  /*8d00*/  SEL R19, R2, RZ, !P0 ;  /* 0x000000ff02137207 */ /* 0x000fe20004000000 */
[----:B------:R-:W-:-:S04]  /*8d10*/  IMAD.IADD R246, R249, 0x1, R3 ;  /* 0x00000001f9f67824 */ /* 0x000fc800078e0203 */
[----:B------:R-:W-:-:S04]  /*8d20*/  IMAD.WIDE.U32 R4, R19, c[0x0][0x1f0], R4 ;  /* 0x00007c0013047a25 */ /* 0x000fc800078e0004 */
[----:B-1----:R-:W-:Y:S01]  /*8d30*/  IMAD R0, R21, c[0x0][0x1f0], RZ ;  /* 0x00007c0015007a24 */ /* 0x002fe200078e02ff */
[----:B------:R1:W-:Y:S01]  /*8d40*/  STL.64 [R1+0x28], R4 ;  /* 0x0000280401007387 */ /* 0x0003e20000100a00 */
[----:B------:R-:W-:Y:S02]  /*8d50*/  IMAD R2, R246, R92, RZ ;  /* 0x0000005cf6027224 */ /* 0x000fe400078e02ff */
[----:B------:R-:W-:Y:S02]  /*8d60*/  IMAD R3, R19, c[0x0][0x1f4], R0 ;  /* 0x00007d0013037a24 */ /* 0x000fe400078e0200 */
[----:B------:R-:W-:Y:S02]  /*8d70*/  @!P6 IMAD.SHL.U32 R0, R63, 0x2, RZ ;  /* 0x000000023f00e824 */ /* 0x000fe400078e00ff */
[----:B------:R-:W-:Y:S02]  /*8d80*/  IMAD.IADD R251, R5, 0x1, R3 ;  /* 0x0000000105fb7824 */ /* 0x000fe400078e0203 */
[----:B------:R-:W-:Y:S01]  /*8d90*/  IMAD.MOV.U32 R250, RZ, RZ, R4 ;  /* 0x000000fffffa7224 */ /* 0x000fe200078e0004 */
[----:B------:R2:W-:Y:S01]  /*8da0*/  @!P6 LDGSTS.E.BYPASS.LTC128B.128 [R0+0xa100], [R10.64], !P4 ;  /* 0x0a1000000a00efae */ /* 0x0005e2000e101d4a */
[----:B------:R-:W-:Y:S01]  /*8db0*/  IMAD.WIDE.U32 R8, R247, 0x20, RZ ;  /* 0x00000020f7087825 */ /* 0x000fe200078e00ff */
[----:B------:R-:W-:-:S02]  /*8dc0*/  ISETP.GE.AND P6, PT, R62, 0x1, PT ;  /* 0x000000013e00780c */ /* 0x000fc40003fc6270 */
[----:B------:R3:W-:Y:S01]  /*8dd0*/  STL.64 [R1+0x20], R250 ;  /* 0x000020fa01007387 */ /* 0x0007e20000100a00 */
[----:B-1----:R-:W-:-:S05]  /*8de0*/  @!P1 IMAD.SHL.U32 R4, R63, 0x2, RZ ;  /* 0x000000023f049824 */ /* 0x002fca00078e00ff */
[----:B------:R1:W-:Y:S04]  /*8df0*/  @!P1 LDGSTS.E.BYPASS.LTC128B.128 [R4+0xa900], [R12.64], !P4 ;  /* 0x0a9000000c049fae */ /* 0x0003e8000e101d4a */
[----:B------:R-:W0:Y:S01]  /*8e00*/  LDGDEPBAR ;  /* 0x00000000000079af */ /* 0x000e220000000000 */
[-C--:B--2---:R-:W-:Y:S02]  /*8e10*/  IMAD R0, R93, R248.reuse, R2 ;  /* 0x000000f85d007224 */ /* 0x084fe400078e0202 */
[----:B------:R-:W-:-:S04]  /*8e20*/  IMAD.WIDE.U32 R2, R92, R248, R250 ;  /* 0x000000f85c027225 */ /* 0x000fc800078e00fa */
[----:B------:R-:W-:Y:S01]  /*8e30*/  IMAD.IADD R3, R3, 0x1, R0 ;  /* 0x0000000103037824 */ /* 0x000fe200078e0200 */
[----:B------:R-:W-:Y:S01]  /*8e40*/  BAR.SYNC.DEFER_BLOCKING 0x0 ;  /* 0x0000000000007b1d */ /* 0x000fe20000010000 */
[----:B------:R-:W-:Y:S01]  /*8e50*/  @P5 LEA R5, P0, R247, R2, 0x4 ;  /* 0x00000002f7055211 */ /* 0x000fe200078020ff */
[----:B------:R-:W-:Y:S01]  /*8e60*/  IMAD.SHL.U32 R10, R22, 0x20, RZ ;  /* 0x00000020160a7824 */ /* 0x000fe200078e00ff */
[----:B------:R-:W-:Y:S01]  /*8e70*/  @P2 IADD3 R0, P1, R2, R8, RZ ;  /* 0x0000000802002210 */ /* 0x000fe20007f3e0ff */
[----:B------:R-:W-:Y:S01]  /*8e80*/  @P6 IMAD.SHL.U32 R8, R63, 0x2, RZ ;  /* 0x000000023f086824 */ /* 0x000fe200078e00ff */
[----:B------:R-:W-:Y:S02]  /*8e90*/  @P5 LEA.HI.X R7, R247, R3, R22, 0x4, P0 ;  /* 0x00000003f7075211 */ /* 0x000fe400000f2416 */
[----:B------:R-:W-:Y:S02]  /*8ea0*/  @P5 LEA R6, P0, R5, c[0x0][0x1c8], 0x1 ;  /* 0x0000720005065a11 */ /* 0x000fe400078008ff */
[----:B------:R-:W-:-:S02]  /*8eb0*/  ISETP.GE.AND P2, PT, R62, 0x31, PT ;  /* 0x000000313e00780c */ /* 0x000fc40003f46270 */
[----:B------:R-:W-:Y:S02]  /*8ec0*/  @P5 LEA.HI.X R7, R5, c[0x0][0x1cc], R7, 0x1, P0 ;  /* 0x0000730005075a11 */ /* 0x000fe400000f0c07 */
[----:B------:R-:W-:Y:S02]  /*8ed0*/  ISETP.GE.AND P0, PT, R62, 0x21, PT ;  /* 0x000000213e00780c */ /* 0x000fe40003f06270 */
[----:B-1----:R-:W-:-:S04]  /*8ee0*/  @P6 LEA R4, P4, R2, c[0x0][0x1c8], 0x1 ;  /* 0x0000720002046a11 */ /* 0x002fc800078808ff */
[----:B------:R-:W-:Y:S02]  /*8ef0*/  @P6 LEA.HI.X R5, R2, c[0x0][0x1cc], R3, 0x1, P4 ;  /* 0x0000730002056a11 */ /* 0x000fe400020f0c03 */
[----:B------:R-:W-:-:S03]  /*8f00*/  ISETP.GE.AND P4, PT, R62, 0x41, PT ;  /* 0x000000413e00780c */ /* 0x000fc60003f86270 */
[----:B------:R-:W-:Y:S01]  /*8f10*/  @!PT LDS RZ, [RZ] ;  /* 0x00000000fffff984 */ /* 0x000fe20000000800 */
[----:B------:R-:W-:Y:S01]  /*8f20*/  @!PT LDS RZ, [RZ] ;  /* 0x00000000fffff984 */ /* 0x000fe20000000800 */
[----:B------:R-:W-:Y:S01]  /*8f30*/  @!PT LDS RZ, [RZ] ;  /* 0x00000000fffff984 */ /* 0x000fe20000000800 */
[----:B------:R1:W-:Y:S01]  /*8f40*/  @P6 LDGSTS.E.BYPASS.LTC128B.128 [R8+0x3900], [R4.64], !P3 ;  /* 0x0390000004086fae */ /* 0x0003e2000d901d4a */
[----:B------:R-:W-:Y:S02]  /*8f50*/  ISETP.GE.AND P6, PT, R62, 0x21, PT ;  /* 0x000000213e00780c */ /* 0x000fe40003fc6270 */
[----:B------:R-:W-:Y:S01]  /*8f60*/  @P0 IADD3.X R9, R3, R9, R10, P1, !PT ;  /* 0x0000000903090210 */ /* 0x000fe20000ffe40a */
[----:B------:R-:W-:Y:S01]  /*8f70*/  IMAD.WIDE.U32 R10, R18, c[0x0][0x208], R60 ;  /* 0x00008200120a7a25 */ /* 0x000fe200078e003c */
[----:B------:R-:W-:-:S13]  /*8f80*/  ISETP.GE.AND P1, PT, R62, 0x21, PT ;  /* 0x000000213e00780c */ /* 0x000fda0003f26270 */
[----:B------:R-:W-:-:S04]  /*8f90*/  @P1 LEA R16, P0, R0, c[0x0][0x1c8], 0x1 ;  /* 0x0000720000101a11 */ /* 0x000fc800078008ff */
[----:B------:R-:W-:Y:S01]  /*8fa0*/  @P1 LEA.HI.X R17, R0, c[0x0][0x1cc], R9, 0x1, P0 ;  /* 0x0000730000111a11 */ /* 0x000fe200000f0c09 */
[----:B------:R-:W-:Y:S01]  /*8fb0*/  @P5 IMAD.SHL.U32 R0, R63, 0x2, RZ ;  /* 0x000000023f005824 */ /* 0x000fe200078e00ff */
[C---:B------:R-:W-:Y:S02]  /*8fc0*/  ISETP.GE.AND P1, PT, R62.reuse, 0x51, PT ;  /* 0x000000513e00780c */ /* 0x040fe40003f26270 */
[----:B------:R-:W-:Y:S01]  /*8fd0*/  ISETP.GE.AND P0, PT, R62, 0x61, PT ;  /* 0x000000613e00780c */ /* 0x000fe20003f06270 */
[----:B-1----:R-:W-:Y:S01]  /*8fe0*/  @P2 IMAD R8, R22, 0x30, RZ ;  /* 0x0000003016082824 */ /* 0x002fe200078e02ff */
[----:B------:R1:W-:Y:S01]  /*8ff0*/  @P5 LDGSTS.E.BYPASS.LTC128B.128 [R0+0x4100], [R6.64], !P3 ;  /* 0x0410000006005fae */ /* 0x0003e2000d901d4a */
[----:B------:R-:W-:-:S04]  /*9000*/  @P2 IMAD.WIDE.U32 R4, R247, 0x30, R2 ;  /* 0x00000030f7042825 */ /* 0x000fc800078e0002 */
[----:B------:R-:W-:Y:S01]  /*9010*/  @P2 IMAD.IADD R5, R5, 0x1, R8 ;  /* 0x0000000105052824 */ /* 0x000fe200078e0208 */
[----:B------:R-:W-:-:S03]  /*9020*/  @P2 LEA R14, P5, R4, c[0x0][0x1c8], 0x1 ;  /* 0x00007200040e2a11 */ /* 0x000fc600078a08ff */
[----:B------:R-:W-:Y:S01]  /*9030*/  @P1 IMAD R8, R22, 0x50, RZ ;  /* 0x0000005016081824 */ /* 0x000fe200078e02ff */
[----:B------:R-:W-:Y:S02]  /*9040*/  @P2 LEA.HI.X R15, R4, c[0x0][0x1cc], R5, 0x1, P5 ;  /* 0x00007300040f2a11 */ /* 0x000fe400028f0c05 */
[C---:B------:R-:W-:Y:S01]  /*9050*/  @P4 LEA R4, P5, R247.reuse, R2, 0x6 ;  /* 0x00000002f7044211 */ /* 0x040fe200078a30ff */
[----:B-1----:R-:W-:Y:S02]  /*9060*/  IMAD R0, R20, c[0x0][0x208], RZ ;  /* 0x0000820014007a24 */ /* 0x002fe400078e02ff */
[----:B------:R-:W-:-:S04]  /*9070*/  @P1 IMAD.WIDE.U32 R6, R247, 0x50, R2 ;  /* 0x00000050f7061825 */ /* 0x000fc800078e0002 */
[----:B------:R-:W-:Y:S01]  /*9080*/  IMAD R9, R18, c[0x0][0x20c], R0 ;  /* 0x0000830012097a24 */ /* 0x000fe200078e0200 */
[----:B------:R-:W-:Y:S01]  /*9090*/  @P4 LEA.HI.X R0, R247, R3, R22, 0x6, P5 ;  /* 0x00000003f7004211 */ /* 0x000fe200028f3416 */
[----:B------:R-:W-:Y:S01]  /*90a0*/  @P0 IMAD R18, R22, 0x60, RZ ;  /* 0x0000006016120824 */ /* 0x000fe200078e02ff */
[----:B------:R-:W-:-:S04]  /*90b0*/  @P4 LEA R12, P5, R4, c[0x0][0x1c8], 0x1 ;  /* 0x00007200040c4a11 */ /* 0x000fc800078a08ff */
[----:B------:R-:W-:Y:S01]  /*90c0*/  @P4 LEA.HI.X R13, R4, c[0x0][0x1cc], R0, 0x1, P5 ;  /* 0x00007300040d4a11 */ /* 0x000fe200028f0c00 */
[----:B------:R-:W-:Y:S01]  /*90d0*/  @P1 IMAD.IADD R0, R7, 0x1, R8 ;  /* 0x0000000107001824 */ /* 0x000fe200078e0208 */
[----:B------:R-:W-:Y:S01]  /*90e0*/  @P1 LEA R8, P5, R6, c[0x0][0x1c8], 0x1 ;  /* 0x0000720006081a11 */ /* 0x000fe200078a08ff */
[----:B------:R-:W-:-:S04]  /*90f0*/  @P0 IMAD.WIDE.U32 R4, R247, 0x60, R2 ;  /* 0x00000060f7040825 */ /* 0x000fc800078e0002 */
[----:B------:R-:W-:Y:S01]  /*9100*/  IMAD.IADD R3, R11, 0x1, R9 ;  /* 0x000000010b037824 */ /* 0x000fe200078e0209 */
[----:B------:R-:W-:Y:S01]  /*9110*/  @P1 LEA.HI.X R9, R6, c[0x0][0x1cc], R0, 0x1, P5 ;  /* 0x0000730006091a11 */ /* 0x000fe200028f0c00 */
[----:B------:R-:W-:Y:S01]  /*9120*/  @P0 IMAD.IADD R0, R18, 0x1, R5 ;  /* 0x0000000112000824 */ /* 0x000fe200078e0205 */
[C---:B------:R-:W-:Y:S01]  /*9130*/  @P0 LEA R6, P5, R4.reuse, c[0x0][0x1c8], 0x1 ;  /* 0x0000720004060a11 */ /* 0x040fe200078a08ff */
[----:B------:R-:W-:Y:S02]  /*9140*/  IMAD.MOV.U32 R2, RZ, RZ, R10 ;  /* 0x000000ffff027224 */ /* 0x000fe400078e000a */
[C---:B------:R-:W-:Y:S01]  /*9150*/  @P6 IMAD.SHL.U32 R10, R63.reuse, 0x2, RZ ;  /* 0x000000023f0a6824 */ /* 0x040fe200078e00ff */
[----:B------:R-:W-:Y:S01]  /*9160*/  @P0 LEA.HI.X R7, R4, c[0x0][0x1cc], R0, 0x1, P5 ;  /* 0x0000730004070a11 */ /* 0x000fe200028f0c00 */
[----:B------:R-:W-:Y:S01]  /*9170*/  @P2 IMAD.SHL.U32 R5, R63, 0x2, RZ ;  /* 0x000000023f052824 */ /* 0x000fe200078e00ff */
[----:B------:R-:W-:Y:S01]  /*9180*/  LOP3.LUT R0, R49, 0xfffffff0, RZ, 0xc0, !PT ;  /* 0xfffffff031007812 */ /* 0x000fe200078ec0ff */
[----:B------:R-:W-:Y:S01]  /*9190*/  @P4 IMAD.SHL.U32 R4, R63, 0x2, RZ ;  /* 0x000000023f044824 */ /* 0x000fe200078e00ff */
[----:B------:R1:W-:Y:S01]  /*91a0*/  @P6 LDGSTS.E.BYPASS.LTC128B.128 [R10+0x4900], [R16.64], !P3 ;  /* 0x04900000100a6fae */ /* 0x0003e2000d901d4a */
[----:B------:R-:W-:-:S02]  /*91b0*/  IMAD R11, R217, c[0x0][0x210], RZ ;  /* 0x00008400d90b7a24 */ /* 0x000fc400078e02ff */
[----:B------:R-:W-:Y:S01]  /*91c0*/  IMAD.IADD R0, R231, 0x1, -R0 ;  /* 0x00000001e7007824 */ /* 0x000fe200078e0a00 */
[----:B------:R2:W-:Y:S01]  /*91d0*/  @P2 LDGSTS.E.BYPASS.LTC128B.128 [R5+0x5100], [R14.64], !P3 ;  /* 0x051000000e052fae */ /* 0x0005e2000d901d4a */
[C---:B------:R-:W-:Y:S02]  /*91e0*/  IMAD R11, R26.reuse, c[0x0][0x214], R11 ;  /* 0x000085001a0b7a24 */ /* 0x040fe400078e020b */
[----:B------:R-:W-:Y:S01]  /*91f0*/  IMAD.WIDE.U32 R2, R26, c[0x0][0x210], R2 ;  /* 0x000084001a027a25 */ /* 0x000fe200078e0002 */
[----:B------:R4:W-:Y:S03]  /*9200*/  @P4 LDGSTS.E.BYPASS.LTC128B.128 [R4+0x5900], [R12.64], !P3 ;  /* 0x059000000c044fae */ /* 0x0009e6000d901d4a */
[----:B------:R-:W-:-:S04]  /*9210*/  IMAD.IADD R3, R11, 0x1, R3 ;  /* 0x000000010b037824 */ /* 0x000fc800078e0203 */
[----:B------:R-:W-:-:S04]  /*9220*/  IMAD.WIDE.U32 R180, R19, c[0x0][0x218], R2 ;  /* 0x0000860013b47a25 */ /* 0x000fc800078e0002 */
[----:B------:R-:W-:Y:S01]  /*9230*/  IMAD.MOV.U32 R3, RZ, RZ, 0x10 ;  /* 0x00000010ff037424 */ /* 0x000fe200078e00ff */
[----:B------:R3:W-:Y:S01]  /*9240*/  STL.64 [R1+0x40], R180 ;  /* 0x000040b401007387 */ /* 0x0007e20000100a00 */
[C---:B-1----:R-:W-:Y:S01]  /*9250*/  @P0 IMAD.SHL.U32 R10, R63.reuse, 0x2, RZ ;  /* 0x000000023f0a0824 */ /* 0x042fe200078e00ff */
[----:B--2---:R-:W-:Y:S01]  /*9260*/  SHF.R.S32.HI R5, RZ, 0x1f, R0 ;  /* 0x0000001fff057819 */ /* 0x004fe20000011400 */
[----:B----4-:R-:W-:-:S03]  /*9270*/  @P1 IMAD.SHL.U32 R4, R63, 0x2, RZ ;  /* 0x000000023f041824 */ /* 0x010fc600078e00ff */
[----:B------:R-:W-:-:S04]  /*9280*/  LEA.HI R48, R5, R0, RZ, 0x3 ;  /* 0x0000000005307211 */ /* 0x000fc800078f18ff */
[----:B------:R-:W-:Y:S01]  /*9290*/  LOP3.LUT R5, R48, 0xfffffff8, RZ, 0xc0, !PT ;  /* 0xfffffff830057812 */ /* 0x000fe200078ec0ff */
[----:B------:R1:W-:Y:S04]  /*92a0*/  @P1 LDGSTS.E.BYPASS.LTC128B.128 [R4+0x6100], [R8.64], !P3 ;  /* 0x0610000008041fae */ /* 0x0003e8000d901d4a */
[----:B------:R-:W-:Y:S01]  /*92b0*/  IMAD.IADD R47, R0, 0x1, -R5 ;  /* 0x00000001002f7824 */ /* 0x000fe200078e0a05 */
[----:B------:R3:W-:Y:S01]  /*92c0*/  @P0 LDGSTS.E.BYPASS.LTC128B.128 [R10+0x6900], [R6.64], !P3 ;  /* 0x06900000060a0fae */ /* 0x0007e2000d901d4a */
[----:B------:R-:W-:-:S03]  /*92d0*/  ISETP.LT.AND P0, PT, RZ, c[0x0][0x27c], PT ;  /* 0x00009f00ff007a0c */ /* 0x000fc60003f01270 */
[----:B------:R-:W0:Y:S01]  /*92e0*/  LDGDEPBAR ;  /* 0x00000000000079af */ /* 0x000e220000000000 */
[----:B------:R-:W-:-:S05]  /*92f0*/  R2P PR, R47, 0x6 ;  /* 0x000000062f007804 */ /* 0x000fca0000000000 */
[----:B------:R-:W-:Y:S01]  /*9300*/  SEL R3, R3, 0xfffffff0, !P1 ;  /* 0xfffffff003037807 */ /* 0x000fe20004800000 */
[----:B-1----:R-:W-:-:S04]  /*9310*/  IMAD R4, R21, c[0x0][0x218], RZ ;  /* 0x0000860015047a24 */ /* 0x002fc800078e02ff */
[----:B------:R-:W-:Y:S02]  /*9320*/  IMAD R0, R19, c[0x0][0x21c], R4 ;  /* 0x0000870013007a24 */ /* 0x000fe400078e0204 */
[----:B------:R-:W-:Y:S02]  /*9330*/  IMAD.MOV.U32 R4, RZ, RZ, 0x20 ;  /* 0x00000020ff047424 */ /* 0x000fe400078e00ff */
[----:B------:R-:W-:-:S03]  /*9340*/  IMAD.IADD R53, R181, 0x1, R0 ;  /* 0x00000001b5357824 */ /* 0x000fc600078e0200 */
[----:B------:R-:W-:Y:S02]  /*9350*/  SEL R4, R4, 0xffffffe0, !P2 ;  /* 0xffffffe004047807 */ /* 0x000fe40005000000 */
[----:B------:R3:W-:Y:S01]  /*9360*/  STL [R1+0x3c], R53 ;  /* 0x00003c3501007387 */ /* 0x0007e20000100800 */
[----:B------:R-:W-:Y:S05]  /*9370*/  @P0 BRA `(.L_x_100) ;  /* 0x0000002000000947 */ /* 0x000fea0003800000 */
[----:B------:R-:W-:-:S04]  /*9380*/  DEPBAR.LE SB0, 0x1 ;  /* 0x000080400000791a */ /* 0x000fc80000000000 */
[----:B------:R-:W-:Y:S05]  /*9390*/  BRA `(.L_x_101) ;  /* 0x000035c000007947 */ /* 0x000fea0003800000 */
.L_x_100:
[----:B-----5:R-:W-:Y:S01]  /*93a0*/  SHF.R.S32.HI R0, RZ, 0x1f, R171 ;  /* 0x0000001fff007819 */ /* 0x020fe200000114ab */
[----:B------:R-:W-:Y:S01]  /*93b0*/  ULDC.U8 UR4, c[0x0][0x298] ;  /* 0x0000a60000047ab9 */ /* 0x000fe20000000000 */
[----:B---3--:R-:W-:Y:S01]  /*93c0*/  LEA.HI R10, R25, R231, RZ, 0x2 ;  /* 0x000000e7190a7211 */ /* 0x008fe200078f10ff */
[C---:B------:R-:W-:Y:S01]  /*93d0*/  IMAD.WIDE.U32 R6, R171.reuse, c[0x0][0x290], RZ ;  /* 0x0000a400ab067a25 */ /* 0x040fe200078e00ff */
[----:B------:R-:W-:Y:S01]  /*93e0*/  ISETP.NE.AND P2, PT, RZ, UR4, PT ;  /* 0x00000004ff007c0c */ /* 0x000fe2000bf45270 */
[----:B------:R-:W-:Y:S01]  /*93f0*/  BSSY B2, `(.L_x_101) ;  /* 0x0000356000027945 */ /* 0x000fe20003800000 */
[----:B------:R-:W-:Y:S01]  /*9400*/  SHF.R.S32.HI R39, RZ, 0x2, R10 ;  /* 0x00000002ff277819 */ /* 0x000fe2000001140a */
[----:B------:R-:W-:Y:S01]  /*9410*/  IMAD R2, R0, c[0x0][0x280], RZ ;  /* 0x0000a00000027a24 */ /* 0x000fe200078e02ff */
[----:B------:R-:W-:Y:S01]  /*9420*/  LEA R16, P0, R6, c[0x0][0x288], 0x1 ;  /* 0x0000a20006107a11 */ /* 0x000fe200078008ff */
[----:B------:R-:W-:Y:S02]  /*9430*/  IMAD R0, R0, c[0x0][0x290], RZ ;  /* 0x0000a40000007a24 */ /* 0x000fe400078e02ff */
[----:B------:R-:W-:-:S02]  /*9440*/  IMAD R5, R171, c[0x0][0x284], R2 ;  /* 0x0000a100ab057a24 */ /* 0x000fc400078e0202 */
[C---:B------:R-:W-:Y:S01]  /*9450*/  IMAD R2, R171.reuse, c[0x0][0x294], R0 ;  /* 0x0000a500ab027a24 */ /* 0x040fe200078e0200 */
[----:B------:R-:W-:Y:S01]  /*9460*/  LOP3.LUT R0, R10, 0xfffffffc, RZ, 0xc0, !PT ;  /* 0xfffffffc0a007812 */ /* 0x000fe200078ec0ff */
[----:B------:R-:W-:-:S03]  /*9470*/  IMAD.WIDE.U32 R8, R171, c[0x0][0x280], RZ ;  /* 0x0000a000ab087a25 */ /* 0x000fc600078e00ff */
[----:B------:R-:W-:Y:S01]  /*9480*/  IADD3 R0, -R0, R231, RZ ;  /* 0x000000e700007210 */ /* 0x000fe20007ffe1ff */
[----:B------:R-:W-:Y:S01]  /*9490*/  IMAD.IADD R2, R2, 0x1, R7 ;  /* 0x0000000102027824 */ /* 0x000fe200078e0207 */
[----:B------:R-:W-:Y:S01]  /*94a0*/  LEA R18, P1, R8, c[0x0][0x270], 0x1 ;  /* 0x00009c0008127a11 */ /* 0x000fe200078208ff */
[----:B------:R-:W-:Y:S01]  /*94b0*/  IMAD.IADD R5, R5, 0x1, R9 ;  /* 0x0000000105057824 */ /* 0x000fe200078e0209 */
[----:B------:R-:W-:Y:S02]  /*94c0*/  SHF.L.U32 R25, R0, 0x3, RZ ;  /* 0x0000000300197819 */ /* 0x000fe400000006ff */
[----:B------:R-:W-:Y:S01]  /*94d0*/  LEA.HI.X R17, R6, c[0x0][0x28c], R2, 0x1, P0 ;  /* 0x0000a30006117a11 */ /* 0x000fe200000f0c02 */
[----:B------:R-:W-:Y:S01]  /*94e0*/  IMAD R2, R213, 0x80, R39 ;  /* 0x00000080d5027824 */ /* 0x000fe200078e0227 */
[----:B------:R-:W-:Y:S01]  /*94f0*/  LEA.HI.X R19, R8, c[0x0][0x274], R5, 0x1, P1 ;  /* 0x00009d0008137a11 */ /* 0x000fe200008f0c05 */
[----:B------:R-:W-:Y:S05]  /*9500*/  @!P2 BRA `(.L_x_102) ;  /* 0x00001a200000a947 */ /* 0x000fea0003800000 */
[----:B------:R-:W-:Y:S01]  /*9510*/  ISETP.GE.AND P0, PT, R2, R23, PT ;  /* 0x000000170200720c */ /* 0x000fe20003f06270 */
[----:B------:R-:W-:Y:S01]  /*9520*/  BSSY B0, `(.L_x_103) ;  /* 0x0000017000007945 */ /* 0x000fe20003800000 */
[----:B------:R-:W-:Y:S01]  /*9530*/  SHF.L.U32 R24, R0, 0x2, RZ ;  /* 0x0000000200187819 */ /* 0x000fe200000006ff */
[----:B------:R-:W-:Y:S01]  /*9540*/  CS2R R8, SRZ ;  /* 0x0000000000087805 */ /* 0x000fe2000001ff00 */
[----:B------:R-:W-:Y:S01]  /*9550*/  CS2R R12, SRZ ;  /* 0x00000000000c7805 */ /* 0x000fe2000001ff00 */
[----:B------:R-:W-:Y:S01]  /*9560*/  CS2R R6, SRZ ;  /* 0x0000000000067805 */ /* 0x000fe2000001ff00 */
[----:B------:R-:W-:-:S07]  /*9570*/  CS2R R10, SRZ ;  /* 0x00000000000a7805 */ /* 0x000fce000001ff00 */
[----:B------:R-:W-:Y:S05]  /*9580*/  @P0 BRA `(.L_x_104) ;  /* 0x0000010000000947 */ /* 0x000fea0003800000 */
[C---:B------:R-:W-:Y:S01]  /*9590*/  IADD3 R2, R24.reuse, 0x10, RZ ;  /* 0x0000001018027810 */ /* 0x040fe20007ffe0ff */
[----:B------:R-:W-:Y:S01]  /*95a0*/  CS2R R8, SRZ ;  /* 0x0000000000087805 */ /* 0x000fe2000001ff00 */
[----:B------:R-:W-:Y:S01]  /*95b0*/  ISETP.GE.AND P1, PT, R24, c[0x0][0x27c], PT ;  /* 0x00009f0018007a0c */ /* 0x000fe20003f26270 */
[----:B------:R-:W-:Y:S01]  /*95c0*/  CS2R R6, SRZ ;  /* 0x0000000000067805 */ /* 0x000fe2000001ff00 */
[----:B------:R-:W-:-:S11]  /*95d0*/  ISETP.GE.AND P0, PT, R2, c[0x0][0x27c], PT ;  /* 0x00009f0002007a0c */ /* 0x000fd60003f06270 */
[----:B------:R-:W-:Y:S02]  /*95e0*/  @!P1 IMAD.WIDE R20, R24, 0x2, R18 ;  /* 0x0000000218149825 */ /* 0x000fe400078e0212 */
[----:B------:R-:W-:-:S03]  /*95f0*/  @!P0 SHF.R.S32.HI R0, RZ, 0x1f, R2 ;  /* 0x0000001fff008819 */ /* 0x000fc60000011402 */
[----:B------:R1:W5:Y:S01]  /*9600*/  @!P1 LD.E.64 R12, [R20.64] ;  /* 0x0000000a140c9980 */ /* 0x000362000c101b00 */
[----:B------:R-:W-:-:S04]  /*9610*/  @!P0 LEA.HI R0, R0, R2, RZ, 0x2 ;  /* 0x0000000200008211 */ /* 0x000fc800078f10ff */
[----:B------:R-:W-:-:S05]  /*9620*/  @!P0 LOP3.LUT R0, R0, 0xfffffffc, RZ, 0xc0, !PT ;  /* 0xfffffffc00008812 */ /* 0x000fca00078ec0ff */
[----:B------:R-:W-:-:S04]  /*9630*/  @!P0 IMAD.WIDE R14, R0, 0x2, R16 ;  /* 0x00000002000e8825 */ /* 0x000fc800078e0210 */
[----:B------:R-:W-:Y:S01]  /*9640*/  @!P0 IMAD.WIDE R18, R0, 0x2, R18 ;  /* 0x0000000200128825 */ /* 0x000fe200078e0212 */
[----:B------:R1:W5:Y:S03]  /*9650*/  @!P0 LD.E.64 R6, [R14.64] ;  /* 0x0000000a0e068980 */ /* 0x000366000c101b00 */
[----:B------:R-:W-:Y:S01]  /*9660*/  @!P1 IMAD.WIDE R16, R24, 0x2, R16 ;  /* 0x0000000218109825 */ /* 0x000fe200078e0210 */
[----:B------:R1:W5:Y:S04]  /*9670*/  @!P0 LD.E.64 R8, [R18.64] ;  /* 0x0000000a12088980 */ /* 0x000368000c101b00 */
[----:B------:R1:W5:Y:S02]  /*9680*/  @!P1 LD.E.64 R10, [R16.64] ;  /* 0x0000000a100a9980 */ /* 0x000364000c101b00 */
.L_x_104:
[----:B------:R-:W-:Y:S05]  /*9690*/  BSYNC B0 ;  /* 0x0000000000007941 */ /* 0x000fea0003800000 */
.L_x_103:
[----:B------:R-:W-:Y:S01]  /*96a0*/  SHF.R.S32.HI R5, RZ, 0x1f, R39 ;  /* 0x0000001fff057819 */ /* 0x000fe20000011427 */
[----:B-----5:R-:W-:Y:S01]  /*96b0*/  IMAD.MOV.U32 R22, RZ, RZ, R12 ;  /* 0x000000ffff167224 */ /* 0x020fe200078e000c */
[--C-:B-1----:R-:W-:Y:S01]  /*96c0*/  SHF.R.U64 R21, R12, 0x10, R13.reuse ;  /* 0x000000100c157819 */ /* 0x102fe2000000120d */
[----:B------:R-:W-:Y:S01]  /*96d0*/  IMAD.MOV.U32 R14, RZ, RZ, R10 ;  /* 0x000000ffff0e7224 */ /* 0x000fe200078e000a */
[----:B------:R-:W-:Y:S01]  /*96e0*/  LEA.HI R5, R5, R39, RZ, 0x3 ;  /* 0x0000002705057211 */ /* 0x000fe200078f18ff */
[----:B------:R-:W-:Y:S01]  /*96f0*/  IMAD.MOV.U32 R20, RZ, RZ, R13 ;  /* 0x000000ffff147224 */ /* 0x000fe200078e000d */
[----:B------:R-:W-:Y:S01]  /*9700*/  SHF.R.U64 R12, R10, 0x10, R11 ;  /* 0x000000100a0c7819 */ /* 0x000fe2000000120b */
[----:B------:R-:W-:Y:S01]  /*9710*/  IMAD R10, R213, -0x80, R23 ;  /* 0xffffff80d50a7824 */ /* 0x000fe200078e0217 */
[----:B------:R-:W-:Y:S01]  /*9720*/  LOP3.LUT R5, R5, 0xfffffff8, RZ, 0xc0, !PT ;  /* 0xfffffff805057812 */ /* 0x000fe200078ec0ff */
[----:B------:R-:W-:Y:S01]  /*9730*/  IMAD.MOV.U32 R19, RZ, RZ, R8 ;  /* 0x000000ffff137224 */ /* 0x000fe200078e0008 */
[----:B------:R-:W-:Y:S01]  /*9740*/  SHF.R.U32.HI R16, RZ, 0x10, R13 ;  /* 0x00000010ff107819 */ /* 0x000fe2000001160d */
[----:B------:R-:W-:Y:S01]  /*9750*/  IMAD.MOV.U32 R18, RZ, RZ, R9 ;  /* 0x000000ffff127224 */ /* 0x000fe200078e0009 */
[----:B------:R-:W-:Y:S01]  /*9760*/  IMNMX R30, R10, 0x80, PT ;  /* 0x000000800a1e7817 */ /* 0x000fe20003800200 */
[C---:B------:R-:W-:Y:S01]  /*9770*/  IMAD.IADD R5, R39.reuse, 0x1, -R5 ;  /* 0x0000000127057824 */ /* 0x040fe200078e0a05 */
[----:B------:R-:W-:Y:S01]  /*9780*/  SHF.R.U64 R17, R8, 0x10, R9 ;  /* 0x0000001008117819 */ /* 0x000fe20000001209 */
[----:B------:R-:W-:Y:S01]  /*9790*/  IMAD.MOV.U32 R13, RZ, RZ, R11 ;  /* 0x000000ffff0d7224 */ /* 0x000fe200078e000b */
[----:B------:R-:W-:Y:S01]  /*97a0*/  ISETP.GE.AND P0, PT, R39, R30, PT ;  /* 0x0000001e2700720c */ /* 0x000fe20003f06270 */
[C---:B------:R-:W-:Y:S01]  /*97b0*/  IMAD.SHL.U32 R0, R5.reuse, 0x40, RZ ;  /* 0x0000004005007824 */ /* 0x040fe200078e00ff */
[----:B------:R-:W-:Y:S01]  /*97c0*/  LOP3.LUT P1, RZ, R5, 0x4, RZ, 0xc0, !PT ;  /* 0x0000000405ff7812 */ /* 0x000fe2000782c0ff */
[----:B------:R-:W-:Y:S01]  /*97d0*/  IMAD.MOV.U32 R8, RZ, RZ, R7 ;  /* 0x000000ffff087224 */ /* 0x000fe200078e0007 */
[----:B------:R-:W-:Y:S01]  /*97e0*/  SHF.R.U32.HI R15, RZ, 0x10, R9 ;  /* 0x00000010ff0f7819 */ /* 0x000fe20000011609 */
[----:B------:R-:W-:Y:S01]  /*97f0*/  IMAD.MOV.U32 R9, RZ, RZ, R6 ;  /* 0x000000ffff097224 */ /* 0x000fe200078e0006 */
[----:B------:R-:W-:Y:S01]  /*9800*/  LOP3.LUT R0, R0, 0x1c0, RZ, 0xc0, !PT ;  /* 0x000001c000007812 */ /* 0x000fe200078ec0ff */
[----:B------:R-:W-:-:S04]  /*9810*/  DEPBAR.LE SB0, 0x1 ;  /* 0x000080400000791a */ /* 0x000fc80000000000 */
[----:B------:R-:W-:Y:S01]  /*9820*/  LOP3.LUT R2, R0, 0x18, R25, 0xf8, !PT ;  /* 0x0000001800027812 */ /* 0x000fe200078ef819 */
[----:B------:R-:W-:Y:S01]  /*9830*/  BSSY B1, `(.L_x_105) ;  /* 0x0000068000017945 */ /* 0x000fe20003800000 */
[----:B------:R-:W-:Y:S02]  /*9840*/  SHF.R.U32.HI R0, RZ, 0x3, R0 ;  /* 0x00000003ff007819 */ /* 0x000fe40000011600 */
[----:B------:R-:W-:Y:S02]  /*9850*/  SHF.R.U32.HI R11, RZ, 0x10, R11 ;  /* 0x00000010ff0b7819 */ /* 0x000fe4000001160b */
[----:B------:R-:W-:Y:S02]  /*9860*/  LOP3.LUT R0, R2, R0, RZ, 0x3c, !PT ;  /* 0x0000000002007212 */ /* 0x000fe400078e3cff */
[--C-:B------:R-:W-:Y:S02]  /*9870*/  SHF.R.U64 R6, R6, 0x10, R7.reuse ;  /* 0x0000001006067819 */ /* 0x100fe40000001207 */
[----:B------:R-:W-:Y:S01]  /*9880*/  SHF.R.U32.HI R5, RZ, 0x10, R7 ;  /* 0x00000010ff057819 */ /* 0x000fe20000011607 */
[----:B------:R-:W-:Y:S01]  /*9890*/  IMAD R0, R50, 0x200, R0 ;  /* 0x0000020032007824 */ /* 0x000fe200078e0200 */
[----:B------:R-:W-:-:S02]  /*98a0*/  PRMT R21, R22, 0x5410, R21 ;  /* 0x0000541016157816 */ /* 0x000fc40000000015 */
[----:B------:R-:W-:Y:S02]  /*98b0*/  PRMT R22, R20, 0x5410, R16 ;  /* 0x0000541014167816 */ /* 0x000fe40000000010 */
[C---:B------:R-:W-:Y:S02]  /*98c0*/  IADD3 R2, R0.reuse, 0x20, RZ ;  /* 0x0000002000027810 */ /* 0x040fe40007ffe0ff */
[----:B------:R-:W-:Y:S02]  /*98d0*/  @P1 IADD3 R2, R0, -0x20, RZ ;  /* 0xffffffe000021810 */ /* 0x000fe40007ffe0ff */
[----:B------:R-:W-:Y:S02]  /*98e0*/  PRMT R25, R19, 0x5410, R17 ;  /* 0x0000541013197816 */ /* 0x000fe40000000011 */
[----:B------:R-:W-:Y:S02]  /*98f0*/  PRMT R28, R18, 0x5410, R15 ;  /* 0x00005410121c7816 */ /* 0x000fe4000000000f */
[----:B------:R-:W-:-:S02]  /*9900*/  PRMT R19, R14, 0x5410, R12 ;  /* 0x000054100e137816 */ /* 0x000fc4000000000c */
[----:B------:R-:W-:Y:S02]  /*9910*/  PRMT R20, R13, 0x5410, R11 ;  /* 0x000054100d147816 */ /* 0x000fe4000000000b */
[----:B------:R-:W-:Y:S02]  /*9920*/  LEA R26, R0, 0x7100, 0x1 ;  /* 0x00007100001a7811 */ /* 0x000fe400078e08ff */
[----:B------:R-:W-:Y:S02]  /*9930*/  LEA R29, R2, 0x7100, 0x1 ;  /* 0x00007100021d7811 */ /* 0x000fe400078e08ff */
[----:B------:R-:W-:Y:S02]  /*9940*/  PRMT R23, R9, 0x5410, R6 ;  /* 0x0000541009177816 */ /* 0x000fe40000000006 */
[----:B------:R-:W-:Y:S01]  /*9950*/  PRMT R27, R8, 0x5410, R5 ;  /* 0x00005410081b7816 */ /* 0x000fe20000000005 */
[----:B------:R-:W-:Y:S06]  /*9960*/  BAR.SYNC.DEFER_BLOCKING 0x0 ;  /* 0x0000000000007b1d */ /* 0x000fec0000010000 */
[----:B------:R-:W-:Y:S05]  /*9970*/  @P0 BRA `(.L_x_106) ;  /* 0x0000053000000947 */ /* 0x000fea0003800000 */
[----:B------:R-:W-:Y:S01]  /*9980*/  ISETP.GE.AND P0, PT, R24, c[0x0][0x27c], PT ;  /* 0x00009f0018007a0c */ /* 0x000fe20003f06270 */
[----:B------:R-:W-:-:S12]  /*9990*/  BSSY B0, `(.L_x_107) ;  /* 0x0000028000007945 */ /* 0x000fd80003800000 */
[----:B------:R-:W-:Y:S05]  /*99a0*/  @P0 BRA `(.L_x_108) ;  /* 0x0000026000000947 */ /* 0x000fea0003800000 */
[----:B------:R-:W1:Y:S01]  /*99b0*/  LDS.128 R8, [R26] ;  /* 0x000000001a087984 */ /* 0x000e620000000c00 */
[----:B------:R-:W-:Y:S01]  /*99c0*/  SHF.L.U32 R5, R21, 0x10, RZ ;  /* 0x0000001015057819 */ /* 0x000fe200000006ff */
[----:B------:R-:W-:Y:S01]  /*99d0*/  IMAD.U32 R0, R19, 0x10000, RZ ;  /* 0x0001000013007824 */ /* 0x000fe200078e00ff */
[----:B------:R-:W-:Y:S02]  /*99e0*/  LOP3.LUT R2, R21, 0xffff0000, RZ, 0xc0, !PT ;  /* 0xffff000015027812 */ /* 0x000fe400078ec0ff */
[C---:B-1----:R-:W-:Y:S01]  /*99f0*/  SHF.L.U32 R7, R8.reuse, 0x10, RZ ;  /* 0x0000001008077819 */ /* 0x042fe200000006ff */
[----:B------:R-:W-:Y:S01]  /*9a00*/  IMAD.U32 R16, R11, 0x10000, RZ ;  /* 0x000100000b107824 */ /* 0x000fe200078e00ff */
[----:B------:R-:W-:Y:S02]  /*9a10*/  LOP3.LUT R6, R8, 0xffff0000, RZ, 0xc0, !PT ;  /* 0xffff000008067812 */ /* 0x000fe400078ec0ff */
[C---:B------:R-:W-:Y:S02]  /*9a20*/  SHF.L.U32 R13, R9.reuse, 0x10, RZ ;  /* 0x00000010090d7819 */ /* 0x040fe400000006ff */
[----:B------:R-:W-:Y:S01]  /*9a30*/  LOP3.LUT R8, R9, 0xffff0000, RZ, 0xc0, !PT ;  /* 0xffff000009087812 */ /* 0x000fe200078ec0ff */
[----:B------:R-:W-:Y:S01]  /*9a40*/  FMUL.FTZ R14, R6, R0 ;  /* 0x00000000060e7220 */ /* 0x000fe20000410000 */
[----:B------:R-:W-:-:S02]  /*9a50*/  LOP3.LUT R9, R19, 0xffff0000, RZ, 0xc0, !PT ;  /* 0xffff000013097812 */ /* 0x000fc400078ec0ff */
[C---:B------:R-:W-:Y:S01]  /*9a60*/  SHF.L.U32 R15, R10.reuse, 0x10, RZ ;  /* 0x000000100a0f7819 */ /* 0x040fe200000006ff */
[-C--:B------:R-:W-:Y:S01]  /*9a70*/  FFMA.FTZ R18, R7, R5.reuse, -R14 ;  /* 0x0000000507127223 */ /* 0x080fe2000001080e */
[----:B------:R-:W-:Y:S01]  /*9a80*/  LOP3.LUT R12, R10, 0xffff0000, RZ, 0xc0, !PT ;  /* 0xffff00000a0c7812 */ /* 0x000fe200078ec0ff */
[----:B------:R-:W-:Y:S01]  /*9a90*/  FMUL.FTZ R10, R6, R5 ;  /* 0x00000005060a7220 */ /* 0x000fe20000410000 */
[----:B------:R-:W-:Y:S01]  /*9aa0*/  LOP3.LUT R11, R11, 0xffff0000, RZ, 0xc0, !PT ;  /* 0xffff00000b0b7812 */ /* 0x000fe200078ec0ff */
[-C--:B------:R-:W-:Y:S01]  /*9ab0*/  FMUL.FTZ R6, R8, R9.reuse ;  /* 0x0000000908067220 */ /* 0x080fe20000410000 */
[----:B------:R-:W-:Y:S01]  /*9ac0*/  LOP3.LUT R5, R22, 0xffff0000, RZ, 0xc0, !PT ;  /* 0xffff000016057812 */ /* 0x000fe200078ec0ff */
[----:B------:R-:W-:Y:S01]  /*9ad0*/  FFMA.FTZ R17, R7, R0, R10 ;  /* 0x0000000007117223 */ /* 0x000fe2000001000a */
[----:B------:R-:W-:Y:S01]  /*9ae0*/  LOP3.LUT R0, R20, 0xffff0000, RZ, 0xc0, !PT ;  /* 0xffff000014007812 */ /* 0x000fe200078ec0ff */
[-C--:B------:R-:W-:Y:S02]  /*9af0*/  FMUL.FTZ R8, R8, R2.reuse ;  /* 0x0000000208087220 */ /* 0x080fe40000410000 */
[C---:B------:R-:W-:Y:S01]  /*9b00*/  FFMA.FTZ R14, R13.reuse, R2, -R6 ;  /* 0x000000020d0e7223 */ /* 0x040fe20000010806 */
[----:B------:R-:W-:Y:S01]  /*9b10*/  SHF.L.U32 R2, R20, 0x10, RZ ;  /* 0x0000001014027819 */ /* 0x000fe200000006ff */
[----:B------:R-:W-:Y:S01]  /*9b20*/  FFMA.FTZ R13, R13, R9, R8 ;  /* 0x000000090d0d7223 */ /* 0x000fe20000010008 */
[----:B------:R-:W-:Y:S01]  /*9b30*/  SHF.L.U32 R6, R22, 0x10, RZ ;  /* 0x0000001016067819 */ /* 0x000fe200000006ff */
[----:B------:R-:W-:-:S02]  /*9b40*/  FMUL.FTZ R7, R11, R0 ;  /* 0x000000000b077220 */ /* 0x000fc40000410000 */
[C---:B------:R-:W-:Y:S02]  /*9b50*/  FMUL.FTZ R9, R12.reuse, R2 ;  /* 0x000000020c097220 */ /* 0x040fe40000410000 */
[-C--:B------:R-:W-:Y:S02]  /*9b60*/  FMUL.FTZ R8, R12, R6.reuse ;  /* 0x000000060c087220 */ /* 0x080fe40000410000 */
[-C--:B------:R-:W-:Y:S02]  /*9b70*/  FMUL.FTZ R11, R11, R5.reuse ;  /* 0x000000050b0b7220 */ /* 0x080fe40000410000 */
[----:B------:R-:W-:Y:S01]  /*9b80*/  FFMA.FTZ R6, R15, R6, -R9 ;  /* 0x000000060f067223 */ /* 0x000fe20000010809 */
[----:B------:R-:W-:Y:S01]  /*9b90*/  F2FP.BF16.PACK_AB R9, R13, R14 ;  /* 0x0000000e0d09723e */ /* 0x000fe200000010ff */
[----:B------:R-:W-:Y:S01]  /*9ba0*/  FFMA.FTZ R10, R15, R2, R8 ;  /* 0x000000020f0a7223 */ /* 0x000fe20000010008 */
[----:B------:R-:W-:Y:S01]  /*9bb0*/  F2FP.BF16.PACK_AB R8, R17, R18 ;  /* 0x000000121108723e */ /* 0x000fe200000010ff */
[----:B------:R-:W-:-:S02]  /*9bc0*/  FFMA.FTZ R7, R16, R5, -R7 ;  /* 0x0000000510077223 */ /* 0x000fc40000010807 */
[----:B------:R-:W-:Y:S01]  /*9bd0*/  FFMA.FTZ R11, R16, R0, R11 ;  /* 0x00000000100b7223 */ /* 0x000fe2000001000b */
[----:B------:R-:W-:-:S04]  /*9be0*/  F2FP.BF16.PACK_AB R10, R10, R6 ;  /* 0x000000060a0a723e */ /* 0x000fc800000010ff */
[----:B------:R-:W-:-:S05]  /*9bf0*/  F2FP.BF16.PACK_AB R11, R11, R7 ;  /* 0x000000070b0b723e */ /* 0x000fca00000010ff */
[----:B------:R1:W-:Y:S02]  /*9c00*/  STS.128 [R26], R8 ;  /* 0x000000081a007388 */ /* 0x0003e40000000c00 */
.L_x_108:
[----:B------:R-:W-:Y:S05]  /*9c10*/  BSYNC B0 ;  /* 0x0000000000007941 */ /* 0x000fea0003800000 */
.L_x_107:
[----:B------:R-:W-:-:S04]  /*9c20*/  IADD3 R0, R24, 0x10, RZ ;  /* 0x0000001018007810 */ /* 0x000fc80007ffe0ff */
[----:B------:R-:W-:-:S13]  /*9c30*/  ISETP.GE.AND P0, PT, R0, c[0x0][0x27c], PT ;  /* 0x00009f0000007a0c */ /* 0x000fda0003f06270 */
[----:B------:R-:W-:Y:S05]  /*9c40*/  @P0 BRA `(.L_x_106) ;  /* 0x0000026000000947 */ /* 0x000fea0003800000 */
[----:B-1----:R-:W1:Y:S01]  /*9c50*/  LDS.128 R8, [R29] ;  /* 0x000000001d087984 */ /* 0x002e620000000c00 */
        /* <DEDUP_REMOVED lines=20> */
[----:B------:R-:W-:Y:S01]  /*9da0*/  FFMA.FTZ R14, R13, R2, -R6 ;  /* 0x000000020d0e7223 */ /* 0x000fe20000010806 */
        /* <DEDUP_REMOVED lines=16> */
.L_x_106:
[----:B------:R-:W-:Y:S05]  /*9eb0*/  BSYNC B1 ;  /* 0x0000000000017941 */ /* 0x000fea0003800000 */
.L_x_105:
[----:B------:R-:W-:Y:S01]  /*9ec0*/  IADD3 R0, R39, 0x20, RZ ;  /* 0x0000002027007810 */ /* 0x000fe20007ffe0ff */
[----:B------:R-:W-:Y:S03]  /*9ed0*/  BSSY B1, `(.L_x_109) ;  /* 0x0000056000017945 */ /* 0x000fe60003800000 */
[----:B------:R-:W-:-:S13]  /*9ee0*/  ISETP.GE.AND P0, PT, R0, R30, PT ;  /* 0x0000001e0000720c */ /* 0x000fda0003f06270 */
[----:B------:R-:W-:Y:S05]  /*9ef0*/  @P0 BRA `(.L_x_110) ;  /* 0x0000053000000947 */ /* 0x000fea0003800000 */
[----:B------:R-:W-:Y:S01]  /*9f00*/  ISETP.GE.AND P0, PT, R24, c[0x0][0x27c], PT ;  /* 0x00009f0018007a0c */ /* 0x000fe20003f06270 */
[----:B------:R-:W-:-:S12]  /*9f10*/  BSSY B0, `(.L_x_111) ;  /* 0x0000028000007945 */ /* 0x000fd80003800000 */
[----:B------:R-:W-:Y:S05]  /*9f20*/  @P0 BRA `(.L_x_112) ;  /* 0x0000026000000947 */ /* 0x000fea0003800000 */
[----:B-1----:R-:W1:Y:S01]  /*9f30*/  LDS.128 R8, [R26+0x1000] ;  /* 0x001000001a087984 */ /* 0x002e620000000c00 */
        /* <DEDUP_REMOVED lines=11> */
[CC--:B------:R-:W-:Y:S01]  /*9ff0*/  FFMA.FTZ R18, R5.reuse, R7.reuse, -R14 ;  /* 0x0000000705127223 */ /* 0x0c0fe2000001080e */
[----:B------:R-:W-:Y:S01]  /*a000*/  LOP3.LUT R12, R10, 0xffff0000, RZ, 0xc0, !PT ;  /* 0xffff00000a0c7812 */ /* 0x000fe200078ec0ff */
[----:B------:R-:W-:Y:S01]  /*a010*/  FMUL.FTZ R10, R5, R6 ;  /* 0x00000006050a7220 */ /* 0x000fe20000410000 */
[----:B------:R-:W-:Y:S01]  /*a020*/  LOP3.LUT R11, R11, 0xffff0000, RZ, 0xc0, !PT ;  /* 0xffff00000b0b7812 */ /* 0x000fe200078ec0ff */
[CC--:B------:R-:W-:Y:S01]  /*a030*/  FMUL.FTZ R6, R9.reuse, R8.reuse ;  /* 0x0000000809067220 */ /* 0x0c0fe20000410000 */
[----:B------:R-:W-:Y:S01]  /*a040*/  LOP3.LUT R5, R22, 0xffff0000, RZ, 0xc0, !PT ;  /* 0xffff000016057812 */ /* 0x000fe200078ec0ff */
[----:B------:R-:W-:Y:S01]  /*a050*/  FFMA.FTZ R17, R0, R7, R10 ;  /* 0x0000000700117223 */ /* 0x000fe2000001000a */
[----:B------:R-:W-:Y:S01]  /*a060*/  LOP3.LUT R0, R20, 0xffff0000, RZ, 0xc0, !PT ;  /* 0xffff000014007812 */ /* 0x000fe200078ec0ff */
[C---:B------:R-:W-:Y:S02]  /*a070*/  FMUL.FTZ R8, R2.reuse, R8 ;  /* 0x0000000802087220 */ /* 0x040fe40000410000 */
[-C--:B------:R-:W-:Y:S01]  /*a080*/  FFMA.FTZ R14, R2, R13.reuse, -R6 ;  /* 0x0000000d020e7223 */ /* 0x080fe20000010806 */
[----:B------:R-:W-:Y:S01]  /*a090*/  SHF.L.U32 R2, R20, 0x10, RZ ;  /* 0x0000001014027819 */ /* 0x000fe200000006ff */
[----:B------:R-:W-:Y:S01]  /*a0a0*/  FFMA.FTZ R13, R9, R13, R8 ;  /* 0x0000000d090d7223 */ /* 0x000fe20000010008 */
[----:B------:R-:W-:Y:S01]  /*a0b0*/  SHF.L.U32 R6, R22, 0x10, RZ ;  /* 0x0000001016067819 */ /* 0x000fe200000006ff */
[----:B------:R-:W-:-:S02]  /*a0c0*/  FMUL.FTZ R7, R0, R11 ;  /* 0x0000000b00077220 */ /* 0x000fc40000410000 */
[-C--:B------:R-:W-:Y:S02]  /*a0d0*/  FMUL.FTZ R9, R2, R12.reuse ;  /* 0x0000000c02097220 */ /* 0x080fe40000410000 */
[C---:B------:R-:W-:Y:S02]  /*a0e0*/  FMUL.FTZ R8, R6.reuse, R12 ;  /* 0x0000000c06087220 */ /* 0x040fe40000410000 */
[----:B------:R-:W-:Y:S02]  /*a0f0*/  FMUL.FTZ R11, R5, R11 ;  /* 0x0000000b050b7220 */ /* 0x000fe40000410000 */
[-C--:B------:R-:W-:Y:S01]  /*a100*/  FFMA.FTZ R6, R6, R15.reuse, -R9 ;  /* 0x0000000f06067223 */ /* 0x080fe20000010809 */
[----:B------:R-:W-:Y:S01]  /*a110*/  F2FP.BF16.PACK_AB R9, R13, R14 ;  /* 0x0000000e0d09723e */ /* 0x000fe200000010ff */
[----:B------:R-:W-:Y:S01]  /*a120*/  FFMA.FTZ R10, R2, R15, R8 ;  /* 0x0000000f020a7223 */ /* 0x000fe20000010008 */
[----:B------:R-:W-:Y:S01]  /*a130*/  F2FP.BF16.PACK_AB R8, R17, R18 ;  /* 0x000000121108723e */ /* 0x000fe200000010ff */
[----:B------:R-:W-:-:S02]  /*a140*/  FFMA.FTZ R7, R5, R16, -R7 ;  /* 0x0000001005077223 */ /* 0x000fc40000010807 */
[----:B------:R-:W-:Y:S01]  /*a150*/  FFMA.FTZ R11, R0, R16, R11 ;  /* 0x00000010000b7223 */ /* 0x000fe2000001000b */
[----:B------:R-:W-:-:S04]  /*a160*/  F2FP.BF16.PACK_AB R10, R10, R6 ;  /* 0x000000060a0a723e */ /* 0x000fc800000010ff */
[----:B------:R-:W-:-:S05]  /*a170*/  F2FP.BF16.PACK_AB R11, R11, R7 ;  /* 0x000000070b0b723e */ /* 0x000fca00000010ff */
[----:B------:R1:W-:Y:S02]  /*a180*/  STS.128 [R26+0x1000], R8 ;  /* 0x001000081a007388 */ /* 0x0003e40000000c00 */
.L_x_112:
[----:B------:R-:W-:Y:S05]  /*a190*/  BSYNC B0 ;  /* 0x0000000000007941 */ /* 0x000fea0003800000 */
.L_x_111:
[----:B------:R-:W-:-:S04]  /*a1a0*/  IADD3 R0, R24, 0x10, RZ ;  /* 0x0000001018007810 */ /* 0x000fc80007ffe0ff */
[----:B------:R-:W-:-:S13]  /*a1b0*/  ISETP.GE.AND P0, PT, R0, c[0x0][0x27c], PT ;  /* 0x00009f0000007a0c */ /* 0x000fda0003f06270 */
        /* <DEDUP_REMOVED lines=17> */
[-C--:B------:R-:W-:Y:S01]  /*a2d0*/  FMUL.FTZ R6, R9, R8.reuse ;  /* 0x0000000809067220 */ /* 0x080fe20000410000 */
[----:B------:R-:W-:Y:S01]  /*a2e0*/  LOP3.LUT R5, R28, 0xffff0000, RZ, 0xc0, !PT ;  /* 0xffff00001c057812 */ /* 0x000fe200078ec0ff */
[----:B------:R-:W-:Y:S01]  /*a2f0*/  FFMA.FTZ R17, R0, R7, R10 ;  /* 0x0000000700117223 */ /* 0x000fe2000001000a */
[C---:B------:R-:W-:Y:S01]  /*a300*/  LOP3.LUT R0, R27.reuse, 0xffff0000, RZ, 0xc0, !PT ;  /* 0xffff00001b007812 */ /* 0x040fe200078ec0ff */
        /* <DEDUP_REMOVED lines=18> */
.L_x_110:
[----:B------:R-:W-:Y:S05]  /*a430*/  BSYNC B1 ;  /* 0x0000000000017941 */ /* 0x000fea0003800000 */
.L_x_109:
        /* <DEDUP_REMOVED lines=45> */
.L_x_116:
[----:B------:R-:W-:Y:S05]  /*a710*/  BSYNC B0 ;  /* 0x0000000000007941 */ /* 0x000fea0003800000 */
.L_x_115:
        /* <DEDUP_REMOVED lines=41> */
.L_x_114:
[----:B------:R-:W-:Y:S05]  /*a9b0*/  BSYNC B1 ;  /* 0x0000000000017941 */ /* 0x000fea0003800000 */
.L_x_113:
[----:B------:R-:W-:-:S04]  /*a9c0*/  IADD3 R0, R39, 0x60, RZ ;  /* 0x0000006027007810 */ /* 0x000fc80007ffe0ff */
        /* <DEDUP_REMOVED lines=43> */
.L_x_119:
[----:B------:R-:W-:Y:S05]  /*ac80*/  BSYNC B0 ;  /* 0x0000000000007941 */ /* 0x000fea0003800000 */
.L_x_118:
        /* <DEDUP_REMOVED lines=40> */
[----:B------:R1:W-:Y:S01]  /*af10*/  STS.128 [R29+0x3000], R8 ;  /* 0x003000081d007388 */ /* 0x0003e20000000c00 */
[----:B------:R-:W-:Y:S05]  /*af20*/  BRA `(.L_x_117) ;  /* 0x00001a2000007947 */ /* 0x000fea0003800000 */
.L_x_102:
[----:B------:R-:W-:Y:S01]  /*af30*/  ISETP.GE.AND P0, PT, R2, R23, PT ;  /* 0x000000170200720c */ /* 0x000fe20003f06270 */
[----:B------:R-:W-:Y:S01]  /*af40*/  BSSY B0, `(.L_x_120) ;  /* 0x000000d000007945 */ /* 0x000fe20003800000 */
[----:B------:R-:W-:Y:S01]  /*af50*/  CS2R R10, SRZ ;  /* 0x00000000000a7805 */ /* 0x000fe2000001ff00 */
[----:B------:R-:W-:Y:S01]  /*af60*/  CS2R R8, SRZ ;  /* 0x0000000000087805 */ /* 0x000fe2000001ff00 */
[----:B------:R-:W-:Y:S01]  /*af70*/  CS2R R14, SRZ ;  /* 0x00000000000e7805 */ /* 0x000fe2000001ff00 */
[----:B------:R-:W-:-:S08]  /*af80*/  CS2R R12, SRZ ;  /* 0x00000000000c7805 */ /* 0x000fd0000001ff00 */
[----:B------:R-:W-:Y:S05]  /*af90*/  @P0 BRA `(.L_x_121) ;  /* 0x0000007000000947 */ /* 0x000fea0003800000 */
[----:B------:R-:W-:Y:S01]  /*afa0*/  ISETP.GE.AND P0, PT, R25, c[0x0][0x27c], PT ;  /* 0x00009f0019007a0c */ /* 0x000fe20003f06270 */
[----:B------:R-:W-:-:S12]  /*afb0*/  CS2R R10, SRZ ;  /* 0x00000000000a7805 */ /* 0x000fd8000001ff00 */
[----:B------:R-:W-:Y:S05]  /*afc0*/  @P0 BRA `(.L_x_121) ;  /* 0x0000004000000947 */ /* 0x000fea0003800000 */
[----:B------:R-:W-:-:S04]  /*afd0*/  IMAD.WIDE R12, R25, 0x2, R18 ;  /* 0x00000002190c7825 */ /* 0x000fc800078e0212 */
[----:B------:R-:W-:Y:S02]  /*afe0*/  IMAD.WIDE R8, R25, 0x2, R16 ;  /* 0x0000000219087825 */ /* 0x000fe400078e0210 */
[----:B------:R-:W5:Y:S04]  /*aff0*/  LD.E.128 R12, [R12.64] ;  /* 0x0000000a0c0c7980 */ /* 0x000f68000c101d00 */
[----:B------:R-:W5:Y:S02]  /*b000*/  LD.E.128 R8, [R8.64] ;  /* 0x0000000a08087980 */ /* 0x000f64000c101d00 */
.L_x_121:
[----:B------:R-:W-:Y:S05]  /*b010*/  BSYNC B0 ;  /* 0x0000000000007941 */ /* 0x000fea0003800000 */
.L_x_120:
[----:B------:R-:W-:Y:S01]  /*b020*/  IMAD R0, R213, -0x80, R23 ;  /* 0xffffff80d5007824 */ /* 0x000fe200078e0217 */
[----:B------:R-:W-:Y:S01]  /*b030*/  ISETP.GE.AND P0, PT, R25, c[0x0][0x27c], PT ;  /* 0x00009f0019007a0c */ /* 0x000fe20003f06270 */
[--C-:B-----5:R-:W-:Y:S01]  /*b040*/  IMAD.MOV.U32 R21, RZ, RZ, R13.reuse ;  /* 0x000000ffff157224 */ /* 0x120fe200078e000d */
[--C-:B------:R-:W-:Y:S01]  /*b050*/  SHF.R.U64 R20, R12, 0x10, R13.reuse ;  /* 0x000000100c147819 */ /* 0x100fe2000000120d */
[----:B------:R-:W-:Y:S01]  /*b060*/  IMAD.MOV.U32 R19, RZ, RZ, R14 ;  /* 0x000000ffff137224 */ /* 0x000fe200078e000e */
[----:B------:R-:W-:Y:S01]  /*b070*/  IMNMX R45, R0, 0x80, PT ;  /* 0x00000080002d7817 */ /* 0x000fe20003800200 */
[----:B------:R-:W-:Y:S01]  /*b080*/  IMAD.MOV.U32 R22, RZ, RZ, R12 ;  /* 0x000000ffff167224 */ /* 0x000fe200078e000c */
[----:B------:R-:W-:Y:S01]  /*b090*/  SHF.R.U32.HI R16, RZ, 0x10, R13 ;  /* 0x00000010ff107819 */ /* 0x000fe2000001160d */
[----:B------:R-:W-:Y:S01]  /*b0a0*/  IMAD.MOV.U32 R18, RZ, RZ, R15 ;  /* 0x000000ffff127224 */ /* 0x000fe200078e000f */
[----:B------:R-:W-:Y:S01]  /*b0b0*/  ISETP.GE.OR P1, PT, R39, R45, P0 ;  /* 0x0000002d2700720c */ /* 0x000fe20000726670 */
[----:B------:R-:W-:Y:S01]  /*b0c0*/  IMAD.MOV.U32 R13, RZ, RZ, R9 ;  /* 0x000000ffff0d7224 */ /* 0x000fe200078e0009 */
[--C-:B------:R-:W-:Y:S01]  /*b0d0*/  SHF.R.U64 R17, R14, 0x10, R15.reuse ;  /* 0x000000100e117819 */ /* 0x100fe2000000120f */
[----:B------:R-:W-:Y:S01]  /*b0e0*/  IMAD.MOV.U32 R14, RZ, RZ, R8 ;  /* 0x000000ffff0e7224 */ /* 0x000fe200078e0008 */
[----:B------:R-:W-:Y:S01]  /*b0f0*/  SHF.R.U32.HI R12, RZ, 0x10, R15 ;  /* 0x00000010ff0c7819 */ /* 0x000fe2000001160f */
[----:B------:R-:W-:Y:S01]  /*b100*/  IMAD.MOV.U32 R7, RZ, RZ, R10 ;  /* 0x000000ffff077224 */ /* 0x000fe200078e000a */
[----:B------:R-:W-:-:S04]  /*b110*/  DEPBAR.LE SB0, 0x1 ;  /* 0x000080400000791a */ /* 0x000fc80000000000 */
[----:B------:R-:W-:Y:S01]  /*b120*/  IMAD.MOV.U32 R5, RZ, RZ, R11 ;  /* 0x000000ffff057224 */ /* 0x000fe200078e000b */
[--C-:B------:R-:W-:Y:S01]  /*b130*/  SHF.R.U64 R8, R8, 0x10, R9.reuse ;  /* 0x0000001008087819 */ /* 0x100fe20000001209 */
[----:B------:R-:W-:Y:S01]  /*b140*/  BSSY B0, `(.L_x_122) ;  /* 0x0000065000007945 */ /* 0x000fe20003800000 */
[----:B------:R-:W-:Y:S02]  /*b150*/  SHF.R.U32.HI R6, RZ, 0x10, R9 ;  /* 0x00000010ff067819 */ /* 0x000fe40000011609 */
[--C-:B------:R-:W-:Y:S02]  /*b160*/  SHF.R.U64 R2, R10, 0x10, R11.reuse ;  /* 0x000000100a027819 */ /* 0x100fe4000000120b */
[----:B------:R-:W-:Y:S02]  /*b170*/  SHF.R.U32.HI R0, RZ, 0x10, R11 ;  /* 0x00000010ff007819 */ /* 0x000fe4000001160b */
[----:B------:R-:W-:Y:S02]  /*b180*/  PRMT R40, R22, 0x5410, R20 ;  /* 0x0000541016287816 */ /* 0x000fe40000000014 */
[----:B------:R-:W-:-:S02]  /*b190*/  PRMT R44, R21, 0x5410, R16 ;  /* 0x00005410152c7816 */ /* 0x000fc40000000010 */
[----:B------:R-:W-:Y:S02]  /*b1a0*/  PRMT R37, R19, 0x5410, R17 ;  /* 0x0000541013257816 */ /* 0x000fe40000000011 */
[----:B------:R-:W-:Y:S02]  /*b1b0*/  PRMT R43, R18, 0x5410, R12 ;  /* 0x00005410122b7816 */ /* 0x000fe4000000000c */
[----:B------:R-:W-:Y:S02]  /*b1c0*/  PRMT R38, R14, 0x5410, R8 ;  /* 0x000054100e267816 */ /* 0x000fe40000000008 */
[----:B------:R-:W-:Y:S02]  /*b1d0*/  PRMT R41, R13, 0x5410, R6 ;  /* 0x000054100d297816 */ /* 0x000fe40000000006 */
[----:B------:R-:W-:Y:S02]  /*b1e0*/  PRMT R36, R7, 0x5410, R2 ;  /* 0x0000541007247816 */ /* 0x000fe40000000002 */
[----:B------:R-:W-:Y:S01]  /*b1f0*/  PRMT R42, R5, 0x5410, R0 ;  /* 0x00005410052a7816 */ /* 0x000fe20000000000 */
[----:B------:R-:W-:Y:S06]  /*b200*/  BAR.SYNC.DEFER_BLOCKING 0x0 ;  /* 0x0000000000007b1d */ /* 0x000fec0000010000 */
[----:B------:R-:W-:Y:S05]  /*b210*/  @P1 BRA `(.L_x_123) ;  /* 0x0000057000001947 */ /* 0x000fea0003800000 */
[----:B------:R-:W-:Y:S01]  /*b220*/  SHF.L.U32 R0, R39, 0x6, RZ ;  /* 0x0000000627007819 */ /* 0x000fe200000006ff */
[----:B------:R-:W-:Y:S01]  /*b230*/  IMAD.SHL.U32 R7, R50, 0x200, RZ ;  /* 0x0000020032077824 */ /* 0x000fe200078e00ff */
[----:B------:R-:W-:-:S02]  /*b240*/  IADD3 R6, R25, c[0x0][0x27c], RZ ;  /* 0x00009f0019067a10 */ /* 0x000fc40007ffe0ff */
[----:B------:R-:W-:-:S04]  /*b250*/  LOP3.LUT R0, R0, 0x1c0, RZ, 0xc0, !PT ;  /* 0x000001c000007812 */ /* 0x000fc800078ec0ff */
[C---:B------:R-:W-:Y:S02]  /*b260*/  LOP3.LUT R2, R0.reuse, 0x38, R25, 0xf8, !PT ;  /* 0x0000003800027812 */ /* 0x040fe400078ef819 */
[----:B------:R-:W-:Y:S02]  /*b270*/  SHF.R.U32.HI R5, RZ, 0x3, R0 ;  /* 0x00000003ff057819 */ /* 0x000fe40000011600 */
[----:B------:R-:W-:Y:S02]  /*b280*/  LOP3.LUT R0, R0, 0x38, R6, 0xf8, !PT ;  /* 0x0000003800007812 */ /* 0x000fe400078ef806 */
[C-C-:B------:R-:W-:Y:S02]  /*b290*/  LOP3.LUT R2, R7.reuse, R2, R5.reuse, 0xf6, !PT ;  /* 0x0000000207027212 */ /* 0x140fe400078ef605 */
[----:B------:R-:W-:Y:S02]  /*b2a0*/  LOP3.LUT R0, R7, R0, R5, 0xf6, !PT ;  /* 0x0000000007007212 */ /* 0x000fe400078ef605 */
[----:B------:R-:W-:-:S02]  /*b2b0*/  SHF.L.U32 R32, R2, 0x1, RZ ;  /* 0x0000000102207819 */ /* 0x000fc400000006ff */
[----:B------:R-:W-:Y:S01]  /*b2c0*/  SHF.L.U32 R6, R38, 0x10, RZ ;  /* 0x0000001026067819 */ /* 0x000fe200000006ff */
[----:B------:R-:W-:Y:S02]  /*b2d0*/  IMAD.SHL.U32 R31, R0, 0x2, RZ ;  /* 0x00000002001f7824 */ /* 0x000fe400078e00ff */
[----:B------:R-:W1:Y:S01]  /*b2e0*/  LDS.128 R12, [R32+0x7100] ;  /* 0x00710000200c7984 */ /* 0x000e620000000c00 */
[----:B------:R-:W-:-:S03]  /*b2f0*/  IMAD.U32 R0, R40, 0x10000, RZ ;  /* 0x0001000028007824 */ /* 0x000fc600078e00ff */
[----:B------:R-:W2:Y:S01]  /*b300*/  LDS.128 R8, [R31+0x7100] ;  /* 0x007100001f087984 */ /* 0x000ea20000000c00 */
[C---:B-1----:R-:W-:Y:S01]  /*b310*/  SHF.L.U32 R16, R12.reuse, 0x10, RZ ;  /* 0x000000100c107819 */ /* 0x042fe200000006ff */
[----:B------:R-:W-:Y:S01]  /*b320*/  IMAD.U32 R21, R13, 0x10000, RZ ;  /* 0x000100000d157824 */ /* 0x000fe200078e00ff */
[----:B------:R-:W-:Y:S01]  /*b330*/  LOP3.LUT R18, R12, 0xffff0000, RZ, 0xc0, !PT ;  /* 0xffff00000c127812 */ /* 0x000fe200078ec0ff */
[----:B------:R-:W-:Y:S01]  /*b340*/  IMAD.U32 R24, R15, 0x10000, RZ ;  /* 0x000100000f187824 */ /* 0x000fe200078e00ff */
[C---:B--2---:R-:W-:Y:S01]  /*b350*/  SHF.L.U32 R2, R8.reuse, 0x10, RZ ;  /* 0x0000001008027819 */ /* 0x044fe200000006ff */
[C---:B------:R-:W-:Y:S01]  /*b360*/  IMAD.U32 R19, R9.reuse, 0x10000, RZ ;  /* 0x0001000009137824 */ /* 0x040fe200078e00ff */
[----:B------:R-:W-:Y:S02]  /*b370*/  LOP3.LUT R23, R9, 0xffff0000, RZ, 0xc0, !PT ;  /* 0xffff000009177812 */ /* 0x000fe400078ec0ff */
[----:B------:R-:W-:Y:S01]  /*b380*/  LOP3.LUT R12, R8, 0xffff0000, RZ, 0xc0, !PT ;  /* 0xffff0000080c7812 */ /* 0x000fe200078ec0ff */
[----:B------:R-:W-:Y:S01]  /*b390*/  FMUL.FTZ R5, R2, R6 ;  /* 0x0000000602057220 */ /* 0x000fe20000410000 */
[----:B------:R-:W-:Y:S01]  /*b3a0*/  LOP3.LUT R9, R38, 0xffff0000, RZ, 0xc0, !PT ;  /* 0xffff000026097812 */ /* 0x000fe200078ec0ff */
[-C--:B------:R-:W-:Y:S01]  /*b3b0*/  FMUL.FTZ R7, R2, R0.reuse ;  /* 0x0000000002077220 */ /* 0x080fe20000410000 */
[----:B------:R-:W-:Y:S01]  /*b3c0*/  LOP3.LUT R2, R40, 0xffff0000, RZ, 0xc0, !PT ;  /* 0xffff000028027812 */ /* 0x000fe200078ec0ff */
[----:B------:R-:W-:Y:S01]  /*b3d0*/  FFMA.FTZ R34, R16, R0, -R5 ;  /* 0x0000000010227223 */ /* 0x000fe20000010805 */
[----:B------:R-:W-:Y:S01]  /*b3e0*/  LOP3.LUT R27, R13, 0xffff0000, RZ, 0xc0, !PT ;  /* 0xffff00000d1b7812 */ /* 0x000fe200078ec0ff */
[----:B------:R-:W-:Y:S01]  /*b3f0*/  FMUL.FTZ R8, R12, R9 ;  /* 0x000000090c087220 */ /* 0x000fe20000410000 */
[----:B------:R-:W-:Y:S01]  /*b400*/  SHF.L.U32 R13, R10, 0x10, RZ ;  /* 0x000000100a0d7819 */ /* 0x000fe200000006ff */
[----:B------:R-:W-:Y:S01]  /*b410*/  FFMA.FTZ R33, R16, R6, R7 ;  /* 0x0000000610217223 */ /* 0x000fe20000010007 */
[----:B------:R-:W-:Y:S01]  /*b420*/  SHF.L.U32 R5, R36, 0x10, RZ ;  /* 0x0000001024057819 */ /* 0x000fe200000006ff */
[-C--:B------:R-:W-:Y:S01]  /*b430*/  FMUL.FTZ R7, R12, R2.reuse ;  /* 0x000000020c077220 */ /* 0x080fe20000410000 */
[----:B------:R-:W-:Y:S01]  /*b440*/  SHF.L.U32 R17, R14, 0x10, RZ ;  /* 0x000000100e117819 */ /* 0x000fe200000006ff */
[----:B------:R-:W-:Y:S01]  /*b450*/  FFMA.FTZ R12, R18, R2, -R8 ;  /* 0x00000002120c7223 */ /* 0x000fe20000010808 */
[----:B------:R-:W-:Y:S01]  /*b460*/  LOP3.LUT R20, R14, 0xffff0000, RZ, 0xc0, !PT ;  /* 0xffff00000e147812 */ /* 0x000fe200078ec0ff */
[----:B------:R-:W-:Y:S01]  /*b470*/  IMAD.U32 R0, R37, 0x10000, RZ ;  /* 0x0001000025007824 */ /* 0x000fe200078e00ff */
[----:B------:R-:W-:Y:S01]  /*b480*/  LOP3.LUT R14, R10, 0xffff0000, RZ, 0xc0, !PT ;  /* 0xffff00000a0e7812 */ /* 0x000fe200078ec0ff */
[CC--:B------:R-:W-:Y:S01]  /*b490*/  FMUL.FTZ R2, R13.reuse, R5.reuse ;  /* 0x000000050d027220 */ /* 0x0c0fe20000410000 */
[----:B------:R-:W-:Y:S01]  /*b4a0*/  LOP3.LUT R10, R36, 0xffff0000, RZ, 0xc0, !PT ;  /* 0xffff0000240a7812 */ /* 0x000fe200078ec0ff */
[-C--:B------:R-:W-:Y:S01]  /*b4b0*/  FMUL.FTZ R6, R13, R0.reuse ;  /* 0x000000000d067220 */ /* 0x080fe20000410000 */
[----:B------:R-:W-:Y:S01]  /*b4c0*/  LOP3.LUT R26, R15, 0xffff0000, RZ, 0xc0, !PT ;  /* 0xffff00000f1a7812 */ /* 0x000fe200078ec0ff */
[----:B------:R-:W-:Y:S01]  /*b4d0*/  FFMA.FTZ R29, R17, R0, -R2 ;  /* 0x00000000111d7223 */ /* 0x000fe20000010802 */
[----:B------:R-:W-:Y:S01]  /*b4e0*/  LOP3.LUT R0, R37, 0xffff0000, RZ, 0xc0, !PT ;  /* 0xffff000025007812 */ /* 0x000fe200078ec0ff */
[----:B------:R-:W-:Y:S01]  /*b4f0*/  FFMA.FTZ R28, R17, R5, R6 ;  /* 0x00000005111c7223 */ /* 0x000fe20000010006 */
[----:B------:R-:W-:Y:S01]  /*b500*/  SHF.L.U32 R5, R44, 0x10, RZ ;  /* 0x000000102c057819 */ /* 0x000fe200000006ff */
[----:B------:R-:W-:Y:S01]  /*b510*/  FFMA.FTZ R30, R18, R9, R7 ;  /* 0x00000009121e7223 */ /* 0x000fe20000010007 */
[----:B------:R-:W-:Y:S01]  /*b520*/  SHF.L.U32 R8, R42, 0x10, RZ ;  /* 0x000000102a087819 */ /* 0x000fe200000006ff */
[----:B------:R-:W-:Y:S01]  /*b530*/  FMUL.FTZ R6, R14, R10 ;  /* 0x0000000a0e067220 */ /* 0x000fe20000410000 */
[----:B------:R-:W-:Y:S01]  /*b540*/  LOP3.LUT R22, R11, 0xffff0000, RZ, 0xc0, !PT ;  /* 0xffff00000b167812 */ /* 0x000fe200078ec0ff */
[----:B------:R-:W-:Y:S01]  /*b550*/  IMAD.U32 R2, R41, 0x10000, RZ ;  /* 0x0001000029027824 */ /* 0x000fe200078e00ff */
[----:B------:R-:W-:Y:S01]  /*b560*/  F2FP.BF16.PACK_AB R12, R12, R34 ;  /* 0x000000220c0c723e */ /* 0x000fe200000010ff */
[----:B------:R-:W-:-:S02]  /*b570*/  FMUL.FTZ R9, R14, R0 ;  /* 0x000000000e097220 */ /* 0x000fc40000410000 */
[----:B------:R-:W-:Y:S02]  /*b580*/  IMAD.U32 R15, R11, 0x10000, RZ ;  /* 0x000100000b0f7824 */ /* 0x000fe400078e00ff */
[C---:B------:R-:W-:Y:S01]  /*b590*/  FFMA.FTZ R14, R20.reuse, R0, -R6 ;  /* 0x00000000140e7223 */ /* 0x040fe20000010806 */
[----:B------:R-:W-:Y:S01]  /*b5a0*/  SHF.L.U32 R0, R43, 0x10, RZ ;  /* 0x000000102b007819 */ /* 0x000fe200000006ff */
[C---:B------:R-:W-:Y:S02]  /*b5b0*/  FMUL.FTZ R7, R19.reuse, R2 ;  /* 0x0000000213077220 */ /* 0x040fe40000410000 */
[----:B------:R-:W-:Y:S01]  /*b5c0*/  FFMA.FTZ R20, R20, R10, R9 ;  /* 0x0000000a14147223 */ /* 0x000fe20000010009 */
[----:B------:R-:W-:Y:S01]  /*b5d0*/  F2FP.BF16.PACK_AB R14, R14, R29 ;  /* 0x0000001d0e0e723e */ /* 0x000fe200000010ff */
[----:B------:R-:W-:Y:S02]  /*b5e0*/  FMUL.FTZ R6, R19, R5 ;  /* 0x0000000513067220 */ /* 0x000fe40000410000 */
[----:B------:R-:W-:-:S02]  /*b5f0*/  FMUL.FTZ R9, R15, R8 ;  /* 0x000000080f097220 */ /* 0x000fc40000410000 */
[----:B------:R-:W-:Y:S01]  /*b600*/  FFMA.FTZ R18, R21, R5, -R7 ;  /* 0x0000000515127223 */ /* 0x000fe20000010807 */
[----:B------:R-:W-:Y:S01]  /*b610*/  LOP3.LUT R5, R43, 0xffff0000, RZ, 0xc0, !PT ;  /* 0xffff00002b057812 */ /* 0x000fe200078ec0ff */
[----:B------:R-:W-:Y:S01]  /*b620*/  FFMA.FTZ R17, R21, R2, R6 ;  /* 0x0000000215117223 */ /* 0x000fe20000010006 */
[----:B------:R-:W-:Y:S01]  /*b630*/  LOP3.LUT R2, R41, 0xffff0000, RZ, 0xc0, !PT ;  /* 0xffff000029027812 */ /* 0x000fe200078ec0ff */
[-C--:B------:R-:W-:Y:S01]  /*b640*/  FMUL.FTZ R7, R15, R0.reuse ;  /* 0x000000000f077220 */ /* 0x080fe20000410000 */
[----:B------:R-:W-:Y:S01]  /*b650*/  LOP3.LUT R6, R44, 0xffff0000, RZ, 0xc0, !PT ;  /* 0xffff00002c067812 */ /* 0x000fe200078ec0ff */
[----:B------:R-:W-:Y:S01]  /*b660*/  FFMA.FTZ R16, R24, R0, -R9 ;  /* 0x0000000018107223 */ /* 0x000fe20000010809 */
[----:B------:R-:W-:Y:S01]  /*b670*/  LOP3.LUT R0, R42, 0xffff0000, RZ, 0xc0, !PT ;  /* 0xffff00002a007812 */ /* 0x000fe200078ec0ff */
[----:B------:R-:W-:Y:S02]  /*b680*/  FFMA.FTZ R11, R24, R8, R7 ;  /* 0x00000008180b7223 */ /* 0x000fe40000010007 */
[----:B------:R-:W-:-:S02]  /*b690*/  FMUL.FTZ R10, R23, R2 ;  /* 0x00000002170a7220 */ /* 0x000fc40000410000 */
[C---:B------:R-:W-:Y:S02]  /*b6a0*/  FMUL.FTZ R8, R22.reuse, R0 ;  /* 0x0000000016087220 */ /* 0x040fe40000410000 */
[-C--:B------:R-:W-:Y:S02]  /*b6b0*/  FMUL.FTZ R9, R23, R6.reuse ;  /* 0x0000000617097220 */ /* 0x080fe40000410000 */
[-C--:B------:R-:W-:Y:S02]  /*b6c0*/  FMUL.FTZ R7, R22, R5.reuse ;  /* 0x0000000516077220 */ /* 0x080fe40000410000 */
[C---:B------:R-:W-:Y:S01]  /*b6d0*/  FFMA.FTZ R13, R27.reuse, R6, -R10 ;  /* 0x000000061b0d7223 */ /* 0x040fe2000001080a */
[----:B------:R-:W-:Y:S01]  /*b6e0*/  F2FP.BF16.PACK_AB R10, R20, R28 ;  /* 0x0000001c140a723e */ /* 0x000fe200000010ff */
[----:B------:R-:W-:Y:S01]  /*b6f0*/  FFMA.FTZ R15, R26, R5, -R8 ;  /* 0x000000051a0f7223 */ /* 0x000fe20000010808 */
[----:B------:R-:W-:Y:S01]  /*b700*/  F2FP.BF16.PACK_AB R8, R30, R33 ;  /* 0x000000211e08723e */ /* 0x000fe200000010ff */
[----:B------:R-:W-:Y:S01]  /*b710*/  FFMA.FTZ R9, R27, R2, R9 ;  /* 0x000000021b097223 */ /* 0x000fe20000010009 */
[----:B------:R-:W-:Y:S01]  /*b720*/  F2FP.BF16.PACK_AB R13, R13, R18 ;  /* 0x000000120d0d723e */ /* 0x000fe200000010ff */
[----:B------:R-:W-:Y:S01]  /*b730*/  FFMA.FTZ R7, R26, R0, R7 ;  /* 0x000000001a077223 */ /* 0x000fe20000010007 */
[----:B------:R-:W-:-:S02]  /*b740*/  F2FP.BF16.PACK_AB R15, R15, R16 ;  /* 0x000000100f0f723e */ /* 0x000fc400000010ff */
[----:B------:R-:W-:Y:S02]  /*b750*/  F2FP.BF16.PACK_AB R9, R9, R17 ;  /* 0x000000110909723e */ /* 0x000fe400000010ff */
[----:B------:R-:W-:Y:S01]  /*b760*/  F2FP.BF16.PACK_AB R11, R7, R11 ;  /* 0x0000000b070b723e */ /* 0x000fe200000010ff */
[----:B------:R1:W-:Y:S04]  /*b770*/  STS.128 [R32+0x7100], R12 ;  /* 0x0071000c20007388 */ /* 0x0003e80000000c00 */
[----:B------:R1:W-:Y:S02]  /*b780*/  STS.128 [R31+0x7100], R8 ;  /* 0x007100081f007388 */ /* 0x0003e40000000c00 */
.L_x_123:
[----:B------:R-:W-:Y:S05]  /*b790*/  BSYNC B0 ;  /* 0x0000000000007941 */ /* 0x000fea0003800000 */
.L_x_122:
[----:B------:R-:W-:Y:S01]  /*b7a0*/  IADD3 R0, R39, 0x20, RZ ;  /* 0x0000002027007810 */ /* 0x000fe20007ffe0ff */
[----:B------:R-:W-:Y:S03]  /*b7b0*/  BSSY B0, `(.L_x_124) ;  /* 0x000005d000007945 */ /* 0x000fe60003800000 */
[----:B------:R-:W-:-:S13]  /*b7c0*/  ISETP.GE.OR P1, PT, R0, R45, P0 ;  /* 0x0000002d0000720c */ /* 0x000fda0000726670 */
[----:B------:R-:W-:Y:S05]  /*b7d0*/  @P1 BRA `(.L_x_125) ;  /* 0x000005a000001947 */ /* 0x000fea0003800000 */
[----:B------:R-:W-:Y:S01]  /*b7e0*/  SHF.R.S32.HI R2, RZ, 0x1f, R0 ;  /* 0x0000001fff027819 */ /* 0x000fe20000011400 */
[----:B------:R-:W-:Y:S01]  /*b7f0*/  IMAD.SHL.U32 R5, R0, 0x40, RZ ;  /* 0x0000004000057824 */ /* 0x000fe200078e00ff */
[----:B------:R-:W-:Y:S02]  /*b800*/  IADD3 R7, R25, c[0x0][0x27c], RZ ;  /* 0x00009f0019077a10 */ /* 0x000fe40007ffe0ff */
[----:B------:R-:W-:Y:S02]  /*b810*/  LEA.HI R2, R2, R0, RZ, 0x3 ;  /* 0x0000000002027211 */ /* 0x000fe400078f18ff */
[----:B------:R-:W-:-:S03]  /*b820*/  LOP3.LUT R0, R5, 0x1c0, RZ, 0xc0, !PT ;  /* 0x000001c005007812 */ /* 0x000fc600078ec0ff */
[----:B------:R-:W-:Y:S01]  /*b830*/  IMAD.SHL.U32 R2, R2, 0x40, RZ ;  /* 0x0000004002027824 */ /* 0x000fe200078e00ff */
[----:B------:R-:W-:Y:S02]  /*b840*/  LOP3.LUT R5, R0, 0x38, R25, 0xf8, !PT ;  /* 0x0000003800057812 */ /* 0x000fe400078ef819 */
[----:B------:R-:W-:Y:S02]  /*b850*/  SHF.R.U32.HI R6, RZ, 0x3, R0 ;  /* 0x00000003ff067819 */ /* 0x000fe40000011600 */
[----:B------:R-:W-:Y:S02]  /*b860*/  LOP3.LUT R2, R2, 0xfffffe00, RZ, 0xc0, !PT ;  /* 0xfffffe0002027812 */ /* 0x000fe400078ec0ff */
[----:B------:R-:W-:Y:S02]  /*b870*/  LOP3.LUT R0, R0, 0x38, R7, 0xf8, !PT ;  /* 0x0000003800007812 */ /* 0x000fe400078ef807 */
[C-C-:B------:R-:W-:Y:S02]  /*b880*/  LOP3.LUT R5, R2.reuse, R5, R6.reuse, 0xf6, !PT ;  /* 0x0000000502057212 */ /* 0x140fe400078ef606 */
[----:B------:R-:W-:-:S02]  /*b890*/  LOP3.LUT R0, R2, R0, R6, 0xf6, !PT ;  /* 0x0000000002007212 */ /* 0x000fc400078ef606 */
[----:B-1----:R-:W-:Y:S02]  /*b8a0*/  SHF.L.U32 R32, R5, 0x1, RZ ;  /* 0x0000000105207819 */ /* 0x002fe400000006ff */
[----:B------:R-:W-:Y:S01]  /*b8b0*/  SHF.L.U32 R2, R37, 0x10, RZ ;  /* 0x0000001025027819 */ /* 0x000fe200000006ff */
[----:B------:R-:W-:Y:S01]  /*b8c0*/  IMAD.SHL.U32 R31, R0, 0x2, RZ ;  /* 0x00000002001f7824 */ /* 0x000fe200078e00ff */
[----:B------:R-:W-:Y:S01]  /*b8d0*/  LOP3.LUT R0, R36, 0xffff0000, RZ, 0xc0, !PT ;  /* 0xffff000024007812 */ /* 0x000fe200078ec0ff */
[----:B------:R-:W1:Y:S04]  /*b8e0*/  LDS.128 R12, [R32+0x7100] ;  /* 0x00710000200c7984 */ /* 0x000e680000000c00 */
[----:B------:R-:W2:Y:S01]  /*b8f0*/  LDS.128 R8, [R31+0x7100] ;  /* 0x007100001f087984 */ /* 0x000ea20000000c00 */
[C---:B-1----:R-:W-:Y:S01]  /*b900*/  SHF.L.U32 R17, R12.reuse, 0x10, RZ ;  /* 0x000000100c117819 */ /* 0x042fe200000006ff */
[----:B------:R-:W-:Y:S01]  /*b910*/  IMAD.U32 R21, R13, 0x10000, RZ ;  /* 0x000100000d157824 */ /* 0x000fe200078e00ff */
[----:B------:R-:W-:Y:S01]  /*b920*/  LOP3.LUT R20, R12, 0xffff0000, RZ, 0xc0, !PT ;  /* 0xffff00000c147812 */ /* 0x000fe200078ec0ff */
[----:B------:R-:W-:Y:S01]  /*b930*/  IMAD.U32 R24, R15, 0x10000, RZ ;  /* 0x000100000f187824 */ /* 0x000fe200078e00ff */
[----:B------:R-:W-:Y:S01]  /*b940*/  SHF.L.U32 R12, R36, 0x10, RZ ;  /* 0x00000010240c7819 */ /* 0x000fe200000006ff */
[----:B--2---:R-:W-:Y:S01]  /*b950*/  IMAD.U32 R5, R10, 0x10000, RZ ;  /* 0x000100000a057824 */ /* 0x004fe200078e00ff */
[----:B------:R-:W-:Y:S01]  /*b960*/  LOP3.LUT R27, R13, 0xffff0000, RZ, 0xc0, !PT ;  /* 0xffff00000d1b7812 */ /* 0x000fe200078ec0ff */
[----:B------:R-:W-:Y:S01]  /*b970*/  IMAD.U32 R19, R9, 0x10000, RZ ;  /* 0x0001000009137824 */ /* 0x000fe200078e00ff */
[----:B------:R-:W-:Y:S01]  /*b980*/  SHF.L.U32 R13, R14, 0x10, RZ ;  /* 0x000000100e0d7819 */ /* 0x000fe200000006ff */
[-C--:B------:R-:W-:Y:S01]  /*b990*/  FMUL.FTZ R6, R12, R5.reuse ;  /* 0x000000050c067220 */ /* 0x080fe20000410000 */
[----:B------:R-:W-:Y:S01]  /*b9a0*/  LOP3.LUT R7, R10, 0xffff0000, RZ, 0xc0, !PT ;  /* 0xffff00000a077812 */ /* 0x000fe200078ec0ff */
[----:B------:R-:W-:Y:S01]  /*b9b0*/  FMUL.FTZ R5, R2, R5 ;  /* 0x0000000502057220 */ /* 0x000fe20000410000 */
[----:B------:R-:W-:Y:S01]  /*b9c0*/  LOP3.LUT R16, R14, 0xffff0000, RZ, 0xc0, !PT ;  /* 0xffff00000e107812 */ /* 0x000fe200078ec0ff */
[-C--:B------:R-:W-:Y:S01]  /*b9d0*/  FFMA.FTZ R35, R2, R13.reuse, -R6 ;  /* 0x0000000d02237223 */ /* 0x080fe20000010806 */
[----:B------:R-:W-:Y:S01]  /*b9e0*/  LOP3.LUT R2, R37, 0xffff0000, RZ, 0xc0, !PT ;  /* 0xffff000025027812 */ /* 0x000fe200078ec0ff */
[----:B------:R-:W-:Y:S01]  /*b9f0*/  FFMA.FTZ R34, R12, R13, R5 ;  /* 0x0000000d0c227223 */ /* 0x000fe20000010005 */
[----:B------:R-:W-:Y:S01]  /*ba00*/  LOP3.LUT R26, R15, 0xffff0000, RZ, 0xc0, !PT ;  /* 0xffff00000f1a7812 */ /* 0x000fe200078ec0ff */
[----:B------:R-:W-:Y:S01]  /*ba10*/  IMAD.U32 R5, R40, 0x10000, RZ ;  /* 0x0001000028057824 */ /* 0x000fe200078e00ff */
[C---:B------:R-:W-:Y:S01]  /*ba20*/  SHF.L.U32 R14, R8.reuse, 0x10, RZ ;  /* 0x00000010080e7819 */ /* 0x040fe200000006ff */
[----:B------:R-:W-:Y:S01]  /*ba30*/  IMAD.U32 R18, R11, 0x10000, RZ ;  /* 0x000100000b127824 */ /* 0x000fe200078e00ff */
[----:B------:R-:W-:Y:S01]  /*ba40*/  LOP3.LUT R15, R8, 0xffff0000, RZ, 0xc0, !PT ;  /* 0xffff0000080f7812 */ /* 0x000fe200078ec0ff */
[-C--:B------:R-:W-:Y:S01]  /*ba50*/  FMUL.FTZ R8, R0, R7.reuse ;  /* 0x0000000700087220 */ /* 0x080fe20000410000 */
[----:B------:R-:W-:Y:S01]  /*ba60*/  SHF.L.U32 R6, R38, 0x10, RZ ;  /* 0x0000001026067819 */ /* 0x000fe200000006ff */
[C---:B------:R-:W-:Y:S01]  /*ba70*/  FMUL.FTZ R7, R2.reuse, R7 ;  /* 0x0000000702077220 */ /* 0x040fe20000410000 */
[----:B------:R-:W-:Y:S01]  /*ba80*/  LOP3.LUT R23, R9, 0xffff0000, RZ, 0xc0, !PT ;  /* 0xffff000009177812 */ /* 0x000fe200078ec0ff */
[----:B------:R-:W-:Y:S01]  /*ba90*/  FFMA.FTZ R33, R2, R16, -R8 ;  /* 0x0000001002217223 */ /* 0x000fe20000010808 */
[----:B------:R-:W-:Y:S01]  /*baa0*/  LOP3.LUT R9, R38, 0xffff0000, RZ, 0xc0, !PT ;  /* 0xffff000026097812 */ /* 0x000fe200078ec0ff */
[----:B------:R-:W-:Y:S01]  /*bab0*/  FMUL.FTZ R8, R5, R14 ;  /* 0x0000000e05087220 */ /* 0x000fe20000410000 */
[----:B------:R-:W-:Y:S01]  /*bac0*/  LOP3.LUT R22, R11, 0xffff0000, RZ, 0xc0, !PT ;  /* 0xffff00000b167812 */ /* 0x000fe200078ec0ff */
[----:B------:R-:W-:Y:S01]  /*bad0*/  FFMA.FTZ R30, R0, R16, R7 ;  /* 0x00000010001e7223 */ /* 0x000fe20000010007 */
[----:B------:R-:W-:Y:S01]  /*bae0*/  LOP3.LUT R0, R40, 0xffff0000, RZ, 0xc0, !PT ;  /* 0xffff000028007812 */ /* 0x000fe200078ec0ff */
[----:B------:R-:W-:Y:S01]  /*baf0*/  FMUL.FTZ R2, R6, R14 ;  /* 0x0000000e06027220 */ /* 0x000fe20000410000 */
[----:B------:R-:W-:Y:S01]  /*bb00*/  SHF.L.U32 R7, R42, 0x10, RZ ;  /* 0x000000102a077819 */ /* 0x000fe200000006ff */
[----:B------:R-:W-:Y:S01]  /*bb10*/  FFMA.FTZ R28, R6, R17, R8 ;  /* 0x00000011061c7223 */ /* 0x000fe20000010008 */
[----:B------:R-:W-:Y:S01]  /*bb20*/  F2FP.BF16.PACK_AB R14, R33, R35 ;  /* 0x00000023210e723e */ /* 0x000fe200000010ff */
[----:B------:R-:W-:Y:S01]  /*bb30*/  FFMA.FTZ R29, R5, R17, -R2 ;  /* 0x00000011051d7223 */ /* 0x000fe20000010802 */
[----:B------:R-:W-:Y:S01]  /*bb40*/  SHF.L.U32 R5, R44, 0x10, RZ ;  /* 0x000000102c057819 */ /* 0x000fe200000006ff */
[----:B------:R-:W-:-:S02]  /*bb50*/  FMUL.FTZ R6, R9, R15 ;  /* 0x0000000f09067220 */ /* 0x000fc40000410000 */
[----:B------:R-:W-:Y:S02]  /*bb60*/  IMAD.U32 R2, R41, 0x10000, RZ ;  /* 0x0001000029027824 */ /* 0x000fe400078e00ff */
[C---:B------:R-:W-:Y:S02]  /*bb70*/  FMUL.FTZ R10, R0.reuse, R15 ;  /* 0x0000000f000a7220 */ /* 0x040fe40000410000 */
[-C--:B------:R-:W-:Y:S02]  /*bb80*/  FFMA.FTZ R12, R0, R20.reuse, -R6 ;  /* 0x00000014000c7223 */ /* 0x080fe40000010806 */
[----:B------:R-:W-:Y:S02]  /*bb90*/  FMUL.FTZ R8, R2, R19 ;  /* 0x0000001302087220 */ /* 0x000fe40000410000 */
[----:B------:R-:W-:Y:S01]  /*bba0*/  FFMA.FTZ R20, R9, R20, R10 ;  /* 0x0000001409147223 */ /* 0x000fe2000001000a */
[----:B------:R-:W-:Y:S01]  /*bbb0*/  F2FP.BF16.PACK_AB R12, R12, R29 ;  /* 0x0000001d0c0c723e */ /* 0x000fe200000010ff */
[----:B------:R-:W-:-:S02]  /*bbc0*/  IMAD.U32 R0, R43, 0x10000, RZ ;  /* 0x000100002b007824 */ /* 0x000fc400078e00ff */
[----:B------:R-:W-:Y:S02]  /*bbd0*/  FMUL.FTZ R6, R5, R19 ;  /* 0x0000001305067220 */ /* 0x000fe40000410000 */
[-C--:B------:R-:W-:Y:S02]  /*bbe0*/  FMUL.FTZ R9, R7, R18.reuse ;  /* 0x0000001207097220 */ /* 0x080fe40000410000 */
[-C--:B------:R-:W-:Y:S01]  /*bbf0*/  FFMA.FTZ R19, R5, R21.reuse, -R8 ;  /* 0x0000001505137223 */ /* 0x080fe20000010808 */
[----:B------:R-:W-:Y:S01]  /*bc00*/  LOP3.LUT R5, R43, 0xffff0000, RZ, 0xc0, !PT ;  /* 0xffff00002b057812 */ /* 0x000fe200078ec0ff */
[----:B------:R-:W-:Y:S01]  /*bc10*/  FFMA.FTZ R17, R2, R21, R6 ;  /* 0x0000001502117223 */ /* 0x000fe20000010006 */
[----:B------:R-:W-:Y:S01]  /*bc20*/  LOP3.LUT R2, R41, 0xffff0000, RZ, 0xc0, !PT ;  /* 0xffff000029027812 */ /* 0x000fe200078ec0ff */
[----:B------:R-:W-:Y:S01]  /*bc30*/  FMUL.FTZ R8, R0, R18 ;  /* 0x0000001200087220 */ /* 0x000fe20000410000 */
[----:B------:R-:W-:Y:S01]  /*bc40*/  LOP3.LUT R6, R44, 0xffff0000, RZ, 0xc0, !PT ;  /* 0xffff00002c067812 */ /* 0x000fe200078ec0ff */
[-C--:B------:R-:W-:Y:S01]  /*bc50*/  FFMA.FTZ R16, R0, R24.reuse, -R9 ;  /* 0x0000001800107223 */ /* 0x080fe20000010809 */
[----:B------:R-:W-:Y:S01]  /*bc60*/  LOP3.LUT R0, R42, 0xffff0000, RZ, 0xc0, !PT ;  /* 0xffff00002a007812 */ /* 0x000fe200078ec0ff */
[----:B------:R-:W-:-:S02]  /*bc70*/  FFMA.FTZ R11, R7, R24, R8 ;  /* 0x00000018070b7223 */ /* 0x000fc40000010008 */
[-C--:B------:R-:W-:Y:S02]  /*bc80*/  FMUL.FTZ R10, R2, R23.reuse ;  /* 0x00000017020a7220 */ /* 0x080fe40000410000 */
[-C--:B------:R-:W-:Y:S02]  /*bc90*/  FMUL.FTZ R8, R0, R22.reuse ;  /* 0x0000001600087220 */ /* 0x080fe40000410000 */
[C---:B------:R-:W-:Y:S02]  /*bca0*/  FMUL.FTZ R9, R6.reuse, R23 ;  /* 0x0000001706097220 */ /* 0x040fe40000410000 */
[C---:B------:R-:W-:Y:S02]  /*bcb0*/  FMUL.FTZ R7, R5.reuse, R22 ;  /* 0x0000001605077220 */ /* 0x040fe40000410000 */
[-C--:B------:R-:W-:Y:S01]  /*bcc0*/  FFMA.FTZ R13, R6, R27.reuse, -R10 ;  /* 0x0000001b060d7223 */ /* 0x080fe2000001080a */
        /* <DEDUP_REMOVED lines=11> */
.L_x_125:
[----:B------:R-:W-:Y:S05]  /*bd80*/  BSYNC B0 ;  /* 0x0000000000007941 */ /* 0x000fea0003800000 */
.L_x_124:
        /* <DEDUP_REMOVED lines=94> */
.L_x_127:
[----:B------:R-:W-:Y:S05]  /*c370*/  BSYNC B0 ;  /* 0x0000000000007941 */ /* 0x000fea0003800000 */
.L_x_126:
[----:B------:R-:W-:-:S04]  /*c380*/  IADD3 R0, R39, 0x60, RZ ;  /* 0x0000006027007810 */ /* 0x000fc80007ffe0ff */
        /* <DEDUP_REMOVED lines=53> */
[-C--:B------:R-:W-:Y:S01]  /*c6e0*/  FFMA.FTZ R27, R6, R17.reuse, R8 ;  /* 0x00000011061b7223 */ /* 0x080fe20000010008 */
        /* <DEDUP_REMOVED lines=25> */
[----:B------:R-:W-:Y:S02]  /*c880*/  FMUL.FTZ R7, R5, R22 ;  /* 0x0000001605077220 */ /* 0x000fe40000410000 */
        /* <DEDUP_REMOVED lines=12> */
.L_x_117:
[----:B------:R-:W-:Y:S05]  /*c950*/  BSYNC B2 ;  /* 0x0000000000027941 */ /* 0x000fea0003800000 */
.L_x_101:
[----:B---3--:R-:W-:Y:S01]  /*c960*/  SHF.R.S32.HI R7, RZ, 0x4, R49 ;  /* 0x00000004ff077819 */ /* 0x008fe20000011431 */
[----:B------:R-:W-:Y:S01]  /*c970*/  IMAD.SHL.U32 R6, R136, 0x40, RZ ;  /* 0x0000004088067824 */ /* 0x000fe200078e00ff */
[----:B------:R-:W-:-:S04]  /*c980*/  DEPBAR.LE SB0, 0x0 ;  /* 0x000080000000791a */ /* 0x000fc80000000000 */
[----:B------:R-:W-:Y:S01]  /*c990*/  LEA.HI R0, R49, R7, RZ, 0x1 ;  /* 0x0000000731007211 */ /* 0x000fe200078f08ff */
[----:B------:R-:W-:Y:S01]  /*c9a0*/  IMAD.SHL.U32 R2, R47, 0x40, RZ ;  /* 0x000000402f027824 */ /* 0x000fe200078e00ff */
[----:B------:R-:W-:Y:S01]  /*c9b0*/  LOP3.LUT P0, RZ, R136, 0x2, RZ, 0xc0, !PT ;  /* 0x0000000288ff7812 */ /* 0x000fe2000780c0ff */
[----:B------:R-:W-:Y:S01]  /*c9c0*/  IMAD.SHL.U32 R5, R48, 0x40, RZ ;  /* 0x0000004030057824 */ /* 0x000fe200078e00ff */
[----:B------:R-:W-:Y:S01]  /*c9d0*/  LOP3.LUT R0, R0, 0xfffffffe, RZ, 0xc0, !PT ;  /* 0xfffffffe00007812 */ /* 0x000fe200078ec0ff */
[----:B-1----:R-:W-:Y:S01]  /*c9e0*/  IMAD.SHL.U32 R8, R46, 0x8, RZ ;  /* 0x000000082e087824 */ /* 0x002fe200078e00ff */
[----:B------:R-:W-:Y:S01]  /*c9f0*/  LOP3.LUT R2, R2, 0x1c0, RZ, 0xc0, !PT ;  /* 0x000001c002027812 */ /* 0x000fe200078ec0ff */
[----:B------:R-:W-:Y:S01]  /*ca00*/  IMAD.MOV.U32 R94, RZ, RZ, R52 ;  /* 0x000000ffff5e7224 */ /* 0x000fe200078e0034 */
[----:B------:R-:W-:Y:S01]  /*ca10*/  LOP3.LUT R137, R5, 0xfffffe00, RZ, 0xc0, !PT ;  /* 0xfffffe0005897812 */ /* 0x000fe200078ec0ff */
[----:B------:R-:W-:Y:S01]  /*ca20*/  IMAD.IADD R7, R7, 0x1, -R0 ;  /* 0x0000000107077824 */ /* 0x000fe200078e0a00 */
[----:B------:R-:W-:Y:S01]  /*ca30*/  LOP3.LUT R0, R6, 0x1c0, RZ, 0xc0, !PT ;  /* 0x000001c006007812 */ /* 0x000fe200078ec0ff */
[----:B------:R-:W-:-:S02]  /*ca40*/  IMAD.MOV.U32 R95, RZ, RZ, R53 ;  /* 0x000000ffff5f7224 */ /* 0x000fc400078e0035 */
[----:B------:R-:W-:Y:S01]  /*ca50*/  IMAD.SHL.U32 R6, R7, 0x8, RZ ;  /* 0x0000000807067824 */ /* 0x000fe200078e00ff */
[----:B------:R-:W-:Y:S01]  /*ca60*/  LOP3.LUT R5, R0, 0x8, R8, 0xf8, !PT ;  /* 0x0000000800057812 */ /* 0x000fe200078ef808 */
[----:B------:R-:W-:Y:S01]  /*ca70*/  IMAD.MOV.U32 R94, RZ, RZ, R180 ;  /* 0x000000ffff5e7224 */ /* 0x000fe200078e00b4 */
[----:B------:R-:W-:Y:S01]  /*ca80*/  SHF.R.U32.HI R0, RZ, 0x3, R0 ;  /* 0x00000003ff007819 */ /* 0x000fe20000011600 */
[----:B------:R-:W-:Y:S01]  /*ca90*/  IMAD.MOV.U32 R230, RZ, RZ, 0x5 ;  /* 0x00000005ffe67424 */ /* 0x000fe200078e00ff */
[----:B------:R-:W-:Y:S01]  /*caa0*/  LOP3.LUT R8, R2, 0x8, R6, 0xf8, !PT ;  /* 0x0000000802087812 */ /* 0x000fe200078ef806 */
[----:B------:R-:W-:Y:S01]  /*cab0*/  IMAD.SHL.U32 R245, R63, 0x2, RZ ;  /* 0x000000023ff57824 */ /* 0x000fe200078e00ff */
[----:B------:R-:W-:Y:S01]  /*cac0*/  SHF.R.U32.HI R6, RZ, 0x3, R2 ;  /* 0x00000003ff067819 */ /* 0x000fe20000011602 */
[----:B------:R-:W-:Y:S01]  /*cad0*/  IMAD R2, R50, 0x400, R137 ;  /* 0x0000040032027824 */ /* 0x000fe200078e0289 */
[----:B------:R-:W-:Y:S01]  /*cae0*/  LOP3.LUT R0, R5, R0, RZ, 0x3c, !PT ;  /* 0x0000000005007212 */ /* 0x000fe200078e3cff */
[----:B------:R-:W-:Y:S01]  /*caf0*/  STL.64 [R1+0x38], R94 ;  /* 0x0000385e01007387 */ /* 0x000fe20000100a00 */
[----:B------:R-:W-:-:S03]  /*cb00*/  LOP3.LUT R5, R8, R6, RZ, 0x3c, !PT ;  /* 0x0000000608057212 */ /* 0x000fc600078e3cff */
[----:B------:R-:W-:Y:S02]  /*cb10*/  IMAD R0, R7, 0x200, R0 ;  /* 0x0000020007007824 */ /* 0x000fe400078e0200 */
[----:B------:R-:W-:Y:S02]  /*cb20*/  IMAD.IADD R2, R5, 0x1, R2 ;  /* 0x0000000105027824 */ /* 0x000fe400078e0202 */
[----:B------:R-:W-:Y:S01]  /*cb30*/  IMAD.SHL.U32 R139, R0, 0x2, RZ ;  /* 0x00000002008b7824 */ /* 0x000fe200078e00ff */
[----:B------:R-:W-:Y:S01]  /*cb40*/  BAR.SYNC.DEFER_BLOCKING 0x0 ;  /* 0x0000000000007b1d */ /* 0x000fe20000010000 */
[----:B------:R-:W-:Y:S02]  /*cb50*/  IMAD.SHL.U32 R234, R2, 0x2, RZ ;  /* 0x0000000202ea7824 */ /* 0x000fe400078e00ff */
[----:B------:R-:W-:Y:S01]  /*cb60*/  IMAD.WIDE.U32 R6, R92, c[0x0][0x208], RZ ;  /* 0x000082005c067a25 */ /* 0x000fe200078e00ff */
[C---:B------:R-:W-:Y:S02]  /*cb70*/  IADD3 R0, R139.reuse, 0x3900, RZ ;  /* 0x000039008b007810 */ /* 0x040fe40007ffe0ff */
[----:B------:R-:W-:Y:S01]  /*cb80*/  IADD3 R238, R139, 0x3920, RZ ;  /* 0x000039208bee7810 */ /* 0x000fe20007ffe0ff */
[--C-:B------:R-:W-:Y:S01]  /*cb90*/  IMAD R237, R3, 0x2, R234.reuse ;  /* 0x0000000203ed7824 */ /* 0x100fe200078e02ea */
[----:B------:R-:W-:Y:S01]  /*cba0*/  @P0 IADD3 R238, R0, -0x20, RZ ;  /* 0xffffffe000ee0810 */ /* 0x000fe20007ffe0ff */
[----:B------:R-:W-:Y:S01]  /*cbb0*/  IMAD R0, R93, c[0x0][0x208], RZ ;  /* 0x000082005d007a24 */ /* 0x000fe200078e02ff */
[----:B------:R-:W-:Y:S01]  /*cbc0*/  ISETP.GE.AND P0, PT, R60, c[0x0][0x1d4], PT ;  /* 0x000075003c007a0c */ /* 0x000fe20003f06270 */
[----:B------:R-:W-:Y:S01]  /*cbd0*/  IMAD R235, R4, 0x2, R234 ;  /* 0x0000000204eb7824 */ /* 0x000fe200078e02ea */
[----:B------:R-:W-:Y:S01]  /*cbe0*/  IADD3 R244, R238, 0x800, RZ ;  /* 0x00000800eef47810 */ /* 0x000fe20007ffe0ff */
[----:B------:R-:W-:Y:S01]  /*cbf0*/  IMAD R0, R92, c[0x0][0x20c], R0 ;  /* 0x000083005c007a24 */ /* 0x000fe200078e0200 */
[C---:B------:R-:W-:Y:S01]  /*cc00*/  ISETP.LT.OR P4, PT, R62.reuse, 0x1, P0 ;  /* 0x000000013e00780c */ /* 0x040fe20000781670 */
[----:B------:R-:W-:Y:S01]  /*cc10*/  IMAD R236, R3, 0x2, R235 ;  /* 0x0000000203ec7824 */ /* 0x000fe200078e02eb */
[C---:B------:R-:W-:Y:S01]  /*cc20*/  ISETP.LT.OR P6, PT, R62.reuse, 0x21, P0 ;  /* 0x000000213e00780c */ /* 0x040fe200007c1670 */
[----:B------:R-:W-:Y:S01]  /*cc30*/  IMAD.IADD R0, R7, 0x1, R0 ;  /* 0x0000000107007824 */ /* 0x000fe200078e0200 */
[----:B------:R-:W-:Y:S01]  /*cc40*/  ISETP.LT.OR P5, PT, R62, 0x31, P0 ;  /* 0x000000313e00780c */ /* 0x000fe200007a1670 */
[----:B------:R-:W-:Y:S01]  /*cc50*/  IMAD.WIDE.U32 R6, R6, 0x70, R94 ;  /* 0x0000007006067825 */ /* 0x000fe200078e005e */
[----:B------:R-:W-:-:S02]  /*cc60*/  IADD3 R243, R238, 0x1000, RZ ;  /* 0x00001000eef37810 */ /* 0x000fc40007ffe0ff */
[----:B------:R-:W-:Y:S01]  /*cc70*/  IADD3 R242, R238, 0x1800, RZ ;  /* 0x00001800eef27810 */ /* 0x000fe20007ffe0ff */
[----:B------:R-:W-:Y:S01]  /*cc80*/  IMAD R0, R0, 0x70, RZ ;  /* 0x0000007000007824 */ /* 0x000fe200078e02ff */
[----:B------:R-:W-:Y:S01]  /*cc90*/  LDSM.16.M88.4 R24, [R139+0x3900] ;  /* 0x003900008b18783b */ /* 0x000fe20000000200 */
[C---:B------:R-:W-:Y:S02]  /*cca0*/  IADD3 R241, R238.reuse, 0x2000, RZ ;  /* 0x00002000eef17810 */ /* 0x040fe40007ffe0ff */
[----:B------:R-:W-:Y:S01]  /*ccb0*/  IMAD.IADD R0, R7, 0x1, R0 ;  /* 0x0000000107007824 */ /* 0x000fe200078e0200 */
[----:B------:R-:W1:Y:S01]  /*ccc0*/  LDSM.16.M88.4 R8, [R234+0x9100] ;  /* 0x00910000ea08783b */ /* 0x000e620000000200 */
[C---:B------:R-:W-:Y:S02]  /*ccd0*/  IADD3 R240, R238.reuse, 0x2800, RZ ;  /* 0x00002800eef07810 */ /* 0x040fe40007ffe0ff */
[----:B------:R-:W-:Y:S01]  /*cce0*/  IADD3 R239, R238, 0x3000, RZ ;  /* 0x00003000eeef7810 */ /* 0x000fe20007ffe0ff */
[----:B------:R-:W2:Y:S04]  /*ccf0*/  LDSM.16.M88.4 R20, [R139+0x4100] ;  /* 0x004100008b14783b */ /* 0x000ea80000000200 */
[----:B------:R-:W3:Y:S04]  /*cd00*/  LDSM.16.M88.4 R16, [R139+0x4900] ;  /* 0x004900008b10783b */ /* 0x000ee80000000200 */
[----:B------:R-:W4:Y:S04]  /*cd10*/  LDSM.16.M88.4 R28, [R139+0x5100] ;  /* 0x005100008b1c783b */ /* 0x000f280000000200 */
[----:B------:R-:W3:Y:S04]  /*cd20*/  LDSM.16.M88.4 R32, [R139+0x5900] ;  /* 0x005900008b20783b */ /* 0x000ee80000000200 */
[----:B------:R-:W4:Y:S04]  /*cd30*/  LDSM.16.M88.4 R40, [R139+0x6100] ;  /* 0x006100008b28783b */ /* 0x000f280000000200 */
[----:B------:R-:W4:Y:S04]  /*cd40*/  LDSM.16.M88.4 R36, [R139+0x6900] ;  /* 0x006900008b24783b */ /* 0x000f280000000200 */
[----:B------:R-:W4:Y:S04]  /*cd50*/  LDSM.16.M88.4 R12, [R234+0x7100] ;  /* 0x00710000ea0c783b */ /* 0x000f280000000200 */
[----:B------:R-:W-:Y:S04]  /*cd60*/  LDSM.16.M88.4 R48, [R238+0x800] ;  /* 0x00080000ee30783b */ /* 0x000fe80000000200 */
[----:B------:R-:W-:Y:S01]  /*cd70*/  LDSM.16.M88.4 R44, [R238+0x1000] ;  /* 0x00100000ee2c783b */ /* 0x000fe20000000200 */
[C---:B-1----:R-:W-:Y:S03]  /*cd80*/  HMMA.16816.F32.BF16 R56, R8.reuse, R24, RZ ;  /* 0x000000180838723c */ /* 0x042fe600000418ff */
[----:B------:R-:W-:Y:S05]  /*cd90*/  LDSM.16.M88.4 R52, [R238] ;  /* 0x00000000ee34783b */ /* 0x000fea0000000200 */
[C---:B--2---:R-:W-:Y:S08]  /*cda0*/  HMMA.16816.F32.BF16 R64, R8.reuse, R20, RZ ;  /* 0x000000140840723c */ /* 0x044ff000000418ff */
[C---:B---3--:R-:W-:Y:S08]  /*cdb0*/  HMMA.16816.F32.BF16 R68, R8.reuse, R16, RZ ;  /* 0x000000100844723c */ /* 0x048ff000000418ff */
[C---:B----4-:R-:W-:Y:S08]  /*cdc0*/  HMMA.16816.F32.BF16 R72, R8.reuse, R28, RZ ;  /* 0x0000001c0848723c */ /* 0x050ff000000418ff */
        /* <DEDUP_REMOVED lines=10> */
[----:B------:R-:W-:Y:S01]  /*ce70*/  IMAD.MOV.U32 R8, RZ, RZ, c[0x0][0x208] ;  /* 0x00008200ff087624 */ /* 0x000fe200078e00ff */
[----:B------:R-:W-:Y:S03]  /*ce80*/  HMMA.16816.F32.BF16 R184, R12, R24, RZ ;  /* 0x000000180cb8723c */ /* 0x000fe600000418ff */
[----:B------:R-:W-:-:S05]  /*ce90*/  IMAD.SHL.U32 R2, R8, 0x20, RZ ;  /* 0x0000002008027824 */ /* 0x000fca00078e00ff */
[C---:B------:R-:W-:Y:S01]  /*cea0*/  HMMA.16816.F32.BF16 R176, R12.reuse, R26, RZ ;  /* 0x0000001a0cb0723c */ /* 0x040fe200000418ff */
[----:B------:R-:W-:Y:S07]  /*ceb0*/  LDSM.16.M88.4 R24, [R238+0x3000] ;  /* 0x00300000ee18783b */ /* 0x000fee0000000200 */
[C---:B------:R-:W-:Y:S08]  /*cec0*/  HMMA.16816.F32.BF16 R152, R12.reuse, R20, RZ ;  /* 0x000000140c98723c */ /* 0x040ff000000418ff */
[C---:B------:R-:W-:Y:S07]  /*ced0*/  HMMA.16816.F32.BF16 R172, R12.reuse, R22, RZ ;  /* 0x000000160cac723c */ /* 0x040fee00000418ff */
[----:B------:R-:W-:Y:S01]  /*cee0*/  SHF.L.U64.HI R22, R8, R230, c[0x0][0x20c] ;  /* 0x0000830008167619 */ /* 0x000fe200000102e6 */
[C---:B------:R-:W-:Y:S01]  /*cef0*/  HMMA.16816.F32.BF16 R144, R12.reuse, R16, RZ ;  /* 0x000000100c90723c */ /* 0x040fe200000418ff */
[----:B------:R-:W-:Y:S07]  /*cf00*/  LDSM.16.M88.4 R8, [R237+0x7100] ;  /* 0x00710000ed08783b */ /* 0x000fee0000000200 */
[C---:B-----5:R-:W-:Y:S01]  /*cf10*/  HMMA.16816.F32.BF16 R168, R12.reuse, R18, RZ ;  /* 0x000000120ca8723c */ /* 0x060fe200000418ff */
[----:B------:R-:W1:Y:S07]  /*cf20*/  LDSM.16.M88.4 R16, [R237+0x9100] ;  /* 0x00910000ed10783b */ /* 0x000e6e0000000200 */
[C---:B------:R-:W-:Y:S08]  /*cf30*/  HMMA.16816.F32.BF16 R132, R12.reuse, R28, RZ ;  /* 0x0000001c0c84723c */ /* 0x040ff000000418ff */
[C---:B------:R-:W-:Y:S01]  /*cf40*/  HMMA.16816.F32.BF16 R164, R12.reuse, R30, RZ ;  /* 0x0000001e0ca4723c */ /* 0x040fe200000418ff */
[----:B------:R-:W-:Y:S07]  /*cf50*/  LDSM.16.M88.4 R28, [R238+0x2800] ;  /* 0x00280000ee1c783b */ /* 0x000fee0000000200 */
[C---:B------:R-:W-:Y:S08]  /*cf60*/  HMMA.16816.F32.BF16 R128, R12.reuse, R32, RZ ;  /* 0x000000200c80723c */ /* 0x040ff000000418ff */
[C---:B------:R-:W-:Y:S01]  /*cf70*/  HMMA.16816.F32.BF16 R156, R12.reuse, R34, RZ ;  /* 0x000000220c9c723c */ /* 0x040fe200000418ff */
[----:B------:R-:W2:Y:S07]  /*cf80*/  LDSM.16.M88.4 R32, [R238+0x2000] ;  /* 0x00200000ee20783b */ /* 0x000eae0000000200 */
[C---:B------:R-:W-:Y:S08]  /*cf90*/  HMMA.16816.F32.BF16 R124, R12.reuse, R40, RZ ;  /* 0x000000280c7c723c */ /* 0x040ff000000418ff */
[C---:B------:R-:W-:Y:S01]  /*cfa0*/  HMMA.16816.F32.BF16 R148, R12.reuse, R42, RZ ;  /* 0x0000002a0c94723c */ /* 0x040fe200000418ff */
[----:B------:R-:W3:Y:S07]  /*cfb0*/  LDSM.16.M88.4 R40, [R238+0x1800] ;  /* 0x00180000ee28783b */ /* 0x000eee0000000200 */
[C---:B------:R-:W-:Y:S08]  /*cfc0*/  HMMA.16816.F32.BF16 R120, R12.reuse, R36, RZ ;  /* 0x000000240c78723c */ /* 0x040ff000000418ff */
[----:B------:R-:W-:Y:S07]  /*cfd0*/  HMMA.16816.F32.BF16 R140, R12, R38, RZ ;  /* 0x000000260c8c723c */ /* 0x000fee00000418ff */
[C---:B------:R-:W-:Y:S01]  /*cfe0*/  LEA R14, P1, R6.reuse, c[0x0][0x1f8], 0x1 ;  /* 0x00007e00060e7a11 */ /* 0x040fe200078208ff */
[----:B-1----:R-:W-:Y:S03]  /*cff0*/  HMMA.16816.F32.BF16 R100, R16, R48, R64 ;  /* 0x000000301064723c */ /* 0x002fe60000041840 */
[----:B------:R-:W-:Y:S01]  /*d000*/  LEA.HI.X R15, R6, c[0x0][0x1fc], R0, 0x1, P1 ;  /* 0x00007f00060f7a11 */ /* 0x000fe200008f0c00 */
[----:B------:R-:W-:Y:S01]  /*d010*/  IMAD.MOV.U32 R0, RZ, RZ, 0x40 ;  /* 0x00000040ff007424 */ /* 0x000fe200078e00ff */
[----:B------:R-:W-:-:S03]  /*d020*/  IADD3 R12, P2, R2, R14, RZ ;  /* 0x0000000e020c7210 */ /* 0x000fc60007f5e0ff */
[----:B------:R-:W-:Y:S01]  /*d030*/  @!PT LDS RZ, [RZ] ;  /* 0x00000000fffff984 */ /* 0x000fe20000000800 */
[----:B------:R-:W-:Y:S01]  /*d040*/  @!PT LDS RZ, [RZ] ;  /* 0x00000000fffff984 */ /* 0x000fe20000000800 */
[----:B------:R-:W-:Y:S01]  /*d050*/  @!PT LDS RZ, [RZ] ;  /* 0x00000000fffff984 */ /* 0x000fe20000000800 */
[----:B------:R1:W-:Y:S01]  /*d060*/  LDGSTS.E.BYPASS.LTC128B.128 [R245+0x100], [R14.64], !P4 ;  /* 0x001000000ef57fae */ /* 0x0003e2000e101d4a */
[-C--:B------:R-:W-:Y:S01]  /*d070*/  IADD3 R6, P1, R12, R2.reuse, RZ ;  /* 0x000000020c067210 */ /* 0x080fe20007f3e0ff */
[----:B------:R-:W-:Y:S01]  /*d080*/  IMAD.X R13, R22, 0x1, R15, P2 ;  /* 0x00000001160d7824 */ /* 0x000fe200010e060f */
[C---:B------:R-:W-:Y:S01]  /*d090*/  ISETP.LT.OR P2, PT, R62.reuse, 0x11, P0 ;  /* 0x000000113e00780c */ /* 0x040fe20000741670 */
[----:B--2---:R-:W-:Y:S01]  /*d0a0*/  HMMA.16816.F32.BF16 R36, R16, R32, R76 ;  /* 0x000000201024723c */ /* 0x004fe2000004184c */
[----:B------:R-:W-:Y:S01]  /*d0b0*/  ISETP.LT.OR P4, PT, R62, 0x41, P0 ;  /* 0x000000413e00780c */ /* 0x000fe20000781670 */
[----:B------:R-:W-:Y:S01]  /*d0c0*/  IMAD.X R7, R13, 0x1, R22, P1 ;  /* 0x000000010d077824 */ /* 0x000fe200008e0616 */
[----:B------:R-:W-:-:S05]  /*d0d0*/  IADD3 R20, P1, R6, R2, RZ ;  /* 0x0000000206147210 */ /* 0x000fca0007f3e0ff */
[----:B------:R-:W-:Y:S01]  /*d0e0*/  IMAD.X R21, R7, 0x1, R22, P1 ;  /* 0x0000000107157824 */ /* 0x000fe200008e0616 */
[----:B------:R-:W-:Y:S03]  /*d0f0*/  HMMA.16816.F32.BF16 R96, R16, R44, R68 ;  /* 0x0000002c1060723c */ /* 0x000fe60000041844 */
[----:B------:R2:W-:Y:S01]  /*d100*/  LDGSTS.E.BYPASS.LTC128B.128 [R245+0x900], [R12.64], !P2 ;  /* 0x009000000cf57fae */ /* 0x0005e2000d101d4a */
[----:B------:R-:W-:-:S03]  /*d110*/  ISETP.LT.OR P2, PT, R62, 0x51, P0 ;  /* 0x000000513e00780c */ /* 0x000fc60000741670 */
[----:B------:R4:W-:Y:S01]  /*d120*/  LDGSTS.E.BYPASS.LTC128B.128 [R245+0x1100], [R6.64], !P6 ;  /* 0x0110000006f57fae */ /* 0x0009e2000f101d4a */
[----:B------:R-:W-:Y:S01]  /*d130*/  LOP3.LUT P6, RZ, R136, 0x4, RZ, 0xc0, !PT ;  /* 0x0000000488ff7812 */ /* 0x000fe200078cc0ff */
[C---:B---3--:R-:W-:Y:S02]  /*d140*/  HMMA.16816.F32.BF16 R92, R16.reuse, R40, R72 ;  /* 0x00000028105c723c */ /* 0x048fe40000041848 */
[----:B------:R3:W-:Y:S01]  /*d150*/  LDGSTS.E.BYPASS.LTC128B.128 [R245+0x1900], [R20.64], !P5 ;  /* 0x0190000014f57fae */ /* 0x0007e2000e901d4a */
[----:B------:R-:W-:Y:S02]  /*d160*/  SEL R0, R0, 0xffffffc0, !P6 ;  /* 0xffffffc000007807 */ /* 0x000fe40007000000 */
[----:B-1----:R-:W-:Y:S02]  /*d170*/  IADD3 R14, P1, R20, R2, RZ ;  /* 0x00000002140e7210 */ /* 0x002fe40007f3e0ff */
[----:B------:R-:W-:Y:S01]  /*d180*/  ISETP.GE.AND P6, PT, R228, 0x71, PT ;  /* 0x00000071e400780c */ /* 0x000fe20003fc6270 */
[----:B------:R-:W-:Y:S01]  /*d190*/  IMAD.IADD R233, R139, 0x1, R0 ;  /* 0x000000018be97824 */ /* 0x000fe200078e0200 */
[----:B------:R-:W-:Y:S01]  /*d1a0*/  HMMA.16816.F32.BF16 R220, R16, R50, R108 ;  /* 0x0000003210dc723c */ /* 0x000fe2000004186c */
[----:B------:R-:W-:Y:S01]  /*d1b0*/  IMAD.X R15, R21, 0x1, R22, P1 ;  /* 0x00000001150f7824 */ /* 0x000fe200008e0616 */
[----:B------:R-:W-:Y:S01]  /*d1c0*/  ISETP.LT.OR P1, PT, R62, 0x61, P0 ;  /* 0x000000613e00780c */ /* 0x000fe20000721670 */
[----:B------:R-:W-:Y:S01]  /*d1d0*/  IMAD.IADD R232, R0, 0x1, R238 ;  /* 0x0000000100e87824 */ /* 0x000fe200078e02ee */
[----:B------:R-:W-:-:S02]  /*d1e0*/  LOP3.LUT R0, R5, R137, RZ, 0xfc, !PT ;  /* 0x0000008905007212 */ /* 0x000fc400078efcff */
[----:B------:R1:W-:Y:S02]  /*d1f0*/  LDGSTS.E.BYPASS.LTC128B.128 [R245+0x2100], [R14.64], !P4 ;  /* 0x021000000ef57fae */ /* 0x0003e4000e101d4a */
[----:B------:R-:W-:Y:S01]  /*d200*/  HMMA.16816.F32.BF16 R104, R16, R52, R56 ;  /* 0x000000341068723c */ /* 0x000fe20000041838 */
[----:B----4-:R-:W-:-:S07]  /*d210*/  IADD3 R6, P0, R14, R2, RZ ;  /* 0x000000020e067210 */ /* 0x010fce0007f1e0ff */
[----:B------:R-:W-:Y:S01]  /*d220*/  HMMA.16816.F32.BF16 R84, R16, R28, R84 ;  /* 0x0000001c1054723c */ /* 0x000fe20000041854 */
[----:B------:R-:W-:Y:S01]  /*d230*/  IMAD.X R7, R15, 0x1, R22, P0 ;  /* 0x000000010f077824 */ /* 0x000fe200000e0616 */
[----:B--2---:R-:W-:-:S06]  /*d240*/  IADD3 R12, P0, R6, R2, RZ ;  /* 0x00000002060c7210 */ /* 0x004fcc0007f1e0ff */
[----:B------:R-:W-:Y:S01]  /*d250*/  HMMA.16816.F32.BF16 R88, R16, R24, R88 ;  /* 0x000000181058723c */ /* 0x000fe20000041858 */
[----:B------:R2:W-:Y:S01]  /*d260*/  LDGSTS.E.BYPASS.LTC128B.128 [R245+0x2900], [R6.64], !P2 ;  /* 0x0290000006f57fae */ /* 0x0005e2000d101d4a */
[----:B------:R-:W-:-:S05]  /*d270*/  IMAD.X R13, R7, 0x1, R22, P0 ;  /* 0x00000001070d7824 */ /* 0x000fca00000e0616 */
[----:B------:R1:W-:Y:S01]  /*d280*/  LDGSTS.E.BYPASS.LTC128B.128 [R245+0x3100], [R12.64], !P1 ;  /* 0x031000000cf57fae */ /* 0x0003e2000c901d4a */
[C---:B------:R-:W-:Y:S03]  /*d290*/  HMMA.16816.F32.BF16 R180, R16.reuse, R54, R80 ;  /* 0x0000003610b4723c */ /* 0x040fe60000041850 */
[----:B---3--:R-:W-:Y:S04]  /*d2a0*/  LDSM.16.M88.4 R20, [R235+0x9100] ;  /* 0x00910000eb14783b */ /* 0x008fe80000000200 */
[----:B------:R-:W3:Y:S01]  /*d2b0*/  LDSM.16.M88.4 R76, [R233+0x5900] ;  /* 0x00590000e94c783b */ /* 0x000ee20000000200 */
[C---:B------:R-:W-:Y:S03]  /*d2c0*/  HMMA.16816.F32.BF16 R112, R16.reuse, R46, R112 ;  /* 0x0000002e1070723c */ /* 0x040fe60000041870 */
[----:B------:R-:W4:Y:S04]  /*d2d0*/  LDSM.16.M88.4 R64, [R233+0x4900] ;  /* 0x00490000e940783b */ /* 0x000f280000000200 */
[----:B------:R-:W2:Y:S01]  /*d2e0*/  LDSM.16.M88.4 R72, [R233+0x6100] ;  /* 0x00610000e948783b */ /* 0x000ea20000000200 */
[C---:B------:R-:W-:Y:S03]  /*d2f0*/  HMMA.16816.F32.BF16 R108, R16.reuse, R42, R116 ;  /* 0x0000002a106c723c */ /* 0x040fe60000041874 */
[----:B------:R-:W2:Y:S04]  /*d300*/  LDSM.16.M88.4 R68, [R233+0x6900] ;  /* 0x00690000e944783b */ /* 0x000ea80000000200 */
[----:B------:R-:W2:Y:S01]  /*d310*/  LDSM.16.M88.4 R60, [R233+0x3900] ;  /* 0x00390000e93c783b */ /* 0x000ea20000000200 */
[C---:B------:R-:W-:Y:S03]  /*d320*/  HMMA.16816.F32.BF16 R204, R16.reuse, R34, R160 ;  /* 0x0000002210cc723c */ /* 0x040fe600000418a0 */
[----:B------:R-:W-:Y:S04]  /*d330*/  LDSM.16.M88.4 R56, [R233+0x4100] ;  /* 0x00410000e938783b */ /* 0x000fe80000000200 */
[----:B------:R-:W-:Y:S01]  /*d340*/  LDSM.16.M88.4 R80, [R233+0x5100] ;  /* 0x00510000e950783b */ /* 0x000fe20000000200 */
[C---:B------:R-:W-:Y:S03]  /*d350*/  HMMA.16816.F32.BF16 R200, R16.reuse, R30, R192 ;  /* 0x0000001e10c8723c */ /* 0x040fe600000418c0 */
[----:B-1----:R-:W-:Y:S04]  /*d360*/  LDSM.16.M88.4 R12, [R236+0x7100] ;  /* 0x00710000ec0c783b */ /* 0x002fe80000000200 */
[----:B------:R-:W0:Y:S01]  /*d370*/  LDGDEPBAR ;  /* 0x00000000000079af */ /* 0x000e220000000000 */
[----:B------:R-:W-:Y:S03]  /*d380*/  HMMA.16816.F32.BF16 R188, R16, R26, R188 ;  /* 0x0000001a10bc723c */ /* 0x000fe600000418bc */
[----:B------:R-:W1:Y:S05]  /*d390*/  LDSM.16.M88.4 R16, [R235+0x7100] ;  /* 0x00710000eb10783b */ /* 0x000e6a0000000200 */
[C---:B------:R-:W-:Y:S08]  /*d3a0*/  HMMA.16816.F32.BF16 R184, R8.reuse, R52, R184 ;  /* 0x0000003408b8723c */ /* 0x040ff000000418b8 */
[C---:B------:R-:W-:Y:S08]  /*d3b0*/  HMMA.16816.F32.BF16 R52, R8.reuse, R54, R176 ;  /* 0x000000360834723c */ /* 0x040ff000000418b0 */
[C---:B------:R-:W-:Y:S08]  /*d3c0*/  HMMA.16816.F32.BF16 R192, R8.reuse, R48, R152 ;  /* 0x0000003008c0723c */ /* 0x040ff00000041898 */
[C---:B------:R-:W-:Y:S08]  /*d3d0*/  HMMA.16816.F32.BF16 R212, R8.reuse, R32, R128 ;  /* 0x0000002008d4723c */ /* 0x040ff00000041880 */
[C---:B------:R-:W-:Y:S08]  /*d3e0*/  HMMA.16816.F32.BF16 R208, R8.reuse, R40, R132 ;  /* 0x0000002808d0723c */ /* 0x040ff00000041884 */
[C---:B------:R-:W-:Y:S01]  /*d3f0*/  HMMA.16816.F32.BF16 R128, R8.reuse, R50, R172 ;  /* 0x000000320880723c */ /* 0x040fe200000418ac */
[----:B------:R-:W-:Y:S07]  /*d400*/  LDSM.16.M88.4 R48, [R232] ;  /* 0x00000000e830783b */ /* 0x000fee0000000200 */
[C---:B------:R-:W-:Y:S08]  /*d410*/  HMMA.16816.F32.BF16 R196, R8.reuse, R44, R144 ;  /* 0x0000002c08c4723c */ /* 0x040ff00000041890 */
[C---:B------:R-:W-:Y:S01]  /*d420*/  HMMA.16816.F32.BF16 R132, R8.reuse, R46, R168 ;  /* 0x0000002e0884723c */ /* 0x040fe200000418a8 */
[----:B------:R-:W-:Y:S07]  /*d430*/  LDSM.16.M88.4 R44, [R232+0x800] ;  /* 0x00080000e82c783b */ /* 0x000fee0000000200 */
[C---:B------:R-:W-:Y:S08]  /*d440*/  HMMA.16816.F32.BF16 R216, R8.reuse, R28, R124 ;  /* 0x0000001c08d8723c */ /* 0x040ff0000004187c */
[C---:B------:R-:W-:Y:S08]  /*d450*/  HMMA.16816.F32.BF16 R224, R8.reuse, R24, R120 ;  /* 0x0000001808e0723c */ /* 0x040ff00000041878 */
[C---:B------:R-:W-:Y:S01]  /*d460*/  HMMA.16816.F32.BF16 R152, R8.reuse, R42, R164 ;  /* 0x0000002a0898723c */ /* 0x040fe200000418a4 */
[----:B------:R-:W-:Y:S07]  /*d470*/  LDSM.16.M88.4 R40, [R232+0x1000] ;  /* 0x00100000e828783b */ /* 0x000fee0000000200 */
[C---:B------:R-:W-:Y:S01]  /*d480*/  HMMA.16816.F32.BF16 R172, R8.reuse, R34, R156 ;  /* 0x0000002208ac723c */ /* 0x040fe2000004189c */
[----:B------:R-:W-:Y:S07]  /*d490*/  LDSM.16.M88.4 R32, [R232+0x2000] ;  /* 0x00200000e820783b */ /* 0x000fee0000000200 */
[C---:B------:R-:W-:Y:S01]  /*d4a0*/  HMMA.16816.F32.BF16 R176, R8.reuse, R30, R148 ;  /* 0x0000001e08b0723c */ /* 0x040fe20000041894 */
[----:B------:R-:W-:Y:S07]  /*d4b0*/  LDSM.16.M88.4 R28, [R232+0x2800] ;  /* 0x00280000e81c783b */ /* 0x000fee0000000200 */
[----:B------:R-:W-:Y:S01]  /*d4c0*/  HMMA.16816.F32.BF16 R168, R8, R26, R140 ;  /* 0x0000001a08a8723c */ /* 0x000fe2000004188c */
[----:B------:R-:W1:Y:S04]  /*d4d0*/  LDSM.16.M88.4 R8, [R236+0x9100] ;  /* 0x00910000ec08783b */ /* 0x000e680000000200 */
[----:B------:R-:W-:Y:S03]  /*d4e0*/  LDSM.16.M88.4 R24, [R232+0x3000] ;  /* 0x00300000e818783b */ /* 0x000fe60000000200 */
[----:B---3--:R-:W-:Y:S01]  /*d4f0*/  HMMA.16816.F32.BF16 R144, R20, R76, R36 ;  /* 0x0000004c1490723c */ /* 0x008fe20000041824 */
[----:B------:R-:W3:Y:S01]  /*d500*/  LDSM.16.M88.4 R36, [R232+0x1800] ;  /* 0x00180000e824783b */ /* 0x000ee20000000200 */
[----:B------:R-:W-:-:S06]  /*d510*/  DEPBAR.LE SB0, 0x0 ;  /* 0x000080000000791a */ /* 0x000fcc0000000000 */
[C---:B----4-:R-:W-:Y:S08]  /*d520*/  HMMA.16816.F32.BF16 R156, R20.reuse, R64, R96 ;  /* 0x00000040149c723c */ /* 0x050ff00000041860 */
[C---:B--2---:R-:W-:Y:S08]  /*d530*/  HMMA.16816.F32.BF16 R124, R20.reuse, R72, R84 ;  /* 0x00000048147c723c */ /* 0x044ff00000041854 */
[C---:B------:R-:W-:Y:S08]  /*d540*/  HMMA.16816.F32.BF16 R96, R20.reuse, R68, R88 ;  /* 0x000000441460723c */ /* 0x040ff00000041858 */
[C---:B------:R-:W-:Y:S08]  /*d550*/  HMMA.16816.F32.BF16 R164, R20.reuse, R60, R104 ;  /* 0x0000003c14a4723c */ /* 0x040ff00000041868 */
[----:B------:R-:W-:Y:S08]  /*d560*/  HMMA.16816.F32.BF16 R120, R20, R62, R180 ;  /* 0x0000003e1478723c */ /* 0x000ff000000418b4 */
[C---:B-1----:R-:W-:Y:S08]  /*d570*/  HMMA.16816.F32.BF16 R88, R16.reuse, R60, R184 ;  /* 0x0000003c1058723c */ /* 0x042ff000000418b8 */
        /* <DEDUP_REMOVED lines=30> */
[C---:B------:R-:W-:Y:S08]  /*d760*/  HMMA.16816.F32.BF16 R120, R8.reuse, R50, R120 ;  /* 0x000000320878723c */ /* 0x040ff00000041878 */
[C---:B---3--:R-:W-:Y:S08]  /*d770*/  HMMA.16816.F32.BF16 R148, R8.reuse, R36, R148 ;  /* 0x000000240894723c */ /* 0x048ff00000041894 */
[C---:B------:R-:W-:Y:S08]  /*d780*/  HMMA.16816.F32.BF16 R108, R8.reuse, R38, R108 ;  /* 0x00000026086c723c */ /* 0x040ff0000004186c */
[C---:B------:R-:W-:Y:S08]  /*d790*/  HMMA.16816.F32.BF16 R144, R8.reuse, R32, R144 ;  /* 0x000000200890723c */ /* 0x040ff00000041890 */
[----:B------:R-:W-:Y:S08]  /*d7a0*/  HMMA.16816.F32.BF16 R104, R8, R34, R104 ;  /* 0x000000220868723c */ /* 0x000ff00000041868 */
        /* <DEDUP_REMOVED lines=23> */
[----:B------:R-:W-:Y:S01]  /*d920*/  SHF.L.U64.HI R5, R247, R230, c[0x0][0x1e4] ;  /* 0x00007900f7057619 */ /* 0x000fe200000102e6 */
[----:B------:R-:W-:Y:S01]  /*d930*/  IMAD.IADD R2, R9, 0x1, R2 ;  /* 0x0000000109027824 */ /* 0x000fe200078e0202 */
[----:B------:R-:W-:-:S04]  /*d940*/  IADD3 R14, P1, R24, R6, RZ ;  /* 0x00000006180e7210 */ /* 0x000fc80007f3e0ff */
[----:B------:R-:W-:Y:S02]  /*d950*/  LEA.HI.X R7, R8, c[0x0][0x1cc], R2, 0x1, P0 ;  /* 0x0000730008077a11 */ /* 0x000fe400000f0c02 */
[----:B------:R-:W-:-:S03]  /*d960*/  IADD3 R12, P0, R24, R14, RZ ;  /* 0x0000000e180c7210 */ /* 0x000fc60007f1e0ff */
[C---:B------:R-:W-:Y:S01]  /*d970*/  IMAD.X R15, R5.reuse, 0x1, R7, P1 ;  /* 0x00000001050f7824 */ /* 0x040fe200008e0607 */
[C---:B------:R-:W-:Y:S01]  /*d980*/  IADD3 R10, P1, R24.reuse, R12, RZ ;  /* 0x0000000c180a7210 */ /* 0x040fe20007f3e0ff */
[----:B------:R-:W-:Y:S01]  /*d990*/  @!PT LDS RZ, [RZ] ;  /* 0x00000000fffff984 */ /* 0x000fe20000000800 */
[----:B------:R-:W-:Y:S01]  /*d9a0*/  @!PT LDS RZ, [RZ] ;  /* 0x00000000fffff984 */ /* 0x000fe20000000800 */
[----:B------:R-:W-:Y:S01]  /*d9b0*/  @!PT LDS RZ, [RZ] ;  /* 0x00000000fffff984 */ /* 0x000fe20000000800 */
[----:B------:R1:W-:Y:S02]  /*d9c0*/  LDGSTS.E.BYPASS.LTC128B.128 [R245+0x3900], [R6.64], !P3 ;  /* 0x0390000006f57fae */ /* 0x0003e4000d901d4a */
[C---:B------:R-:W-:Y:S01]  /*d9d0*/  IMAD.X R13, R5.reuse, 0x1, R15, P0 ;  /* 0x00000001050d7824 */ /* 0x040fe200000e060f */
[----:B------:R-:W-:Y:S01]  /*d9e0*/  IADD3 R8, P0, R24, R10, RZ ;  /* 0x0000000a18087210 */ /* 0x000fe20007f1e0ff */
[----:B------:R2:W-:Y:S02]  /*d9f0*/  LDGSTS.E.BYPASS.LTC128B.128 [R245+0x4100], [R14.64], !P3 ;  /* 0x041000000ef57fae */ /* 0x0005e4000d901d4a */
[C---:B------:R-:W-:Y:S02]  /*da00*/  IMAD.X R11, R5.reuse, 0x1, R13, P1 ;  /* 0x00000001050b7824 */ /* 0x040fe400008e060d */
        /* <DEDUP_REMOVED lines=10> */
.L_x_128:
[----:B------:R-:W-:Y:S01]  /*dab0*/  LOP3.LUT R2, R229, 0xffffffe0, RZ, 0xc0, !PT ;  /* 0xffffffe0e5027812 */ /* 0x000fe200078ec0ff */
[----:B---3--:R-:W-:Y:S01]  /*dac0*/  IMAD.IADD R6, R228, 0x1, R138 ;  /* 0x00000001e4067824 */ /* 0x008fe200078e028a */
[----:B------:R-:W-:Y:S01]  /*dad0*/  STL [R1+0x70], R241 ;  /* 0x000070f101007387 */ /* 0x000fe20000100800 */
[----:B------:R-:W-:Y:S02]  /*dae0*/  SHF.L.U32 R228, R0, 0x1, RZ ;  /* 0x0000000100e47819 */ /* 0x000fe400000006ff */
[----:B------:R-:W-:Y:S01]  /*daf0*/  IMAD.IADD R2, R231, 0x1, -R2 ;  /* 0x00000001e7027824 */ /* 0x000fe200078e0a02 */
[----:B------:R-:W-:Y:S02]  /*db00*/  STL [R1+0x6c], R240 ;  /* 0x00006cf001007387 */ /* 0x000fe40000100800 */
[----:B------:R-:W-:-:S02]  /*db10*/  IMAD R229, R4, 0x2, R228 ;  /* 0x0000000204e57824 */ /* 0x000fc400078e02e4 */
[----:B------:R-:W-:Y:S01]  /*db20*/  SHF.R.S32.HI R5, RZ, 0x1f, R2 ;  /* 0x0000001fff057819 */ /* 0x000fe20000011402 */
[----:B------:R-:W-:Y:S01]  /*db30*/  STL [R1+0x68], R239 ;  /* 0x000068ef01007387 */ /* 0x000fe20000100800 */
[C---:B------:R-:W-:Y:S01]  /*db40*/  IMAD R231, R3.reuse, 0x2, R228 ;  /* 0x0000000203e77824 */ /* 0x040fe200078e02e4 */
[----:B------:R-:W-:Y:S02]  /*db50*/  LEA R230, R3, R229, 0x1 ;  /* 0x000000e503e67211 */ /* 0x000fe400078e08ff */
[----:B------:R-:W-:Y:S01]  /*db60*/  LEA.HI R5, R5, R2, RZ, 0x2 ;  /* 0x0000000205057211 */ /* 0x000fe200078f10ff */
[----:B------:R-:W-:Y:S03]  /*db70*/  STL [R1+0x64], R238 ;  /* 0x000064ee01007387 */ /* 0x000fe60000100800 */
[----:B------:R-:W-:Y:S01]  /*db80*/  LOP3.LUT R5, R5, 0x7ffffffc, RZ, 0xc0, !PT ;  /* 0x7ffffffc05057812 */ /* 0x000fe200078ec0ff */
[----:B------:R-:W-:Y:S04]  /*db90*/  STL [R1+0x60], R237 ;  /* 0x000060ed01007387 */ /* 0x000fe80000100800 */
[----:B------:R-:W-:Y:S01]  /*dba0*/  IMAD.IADD R2, R2, 0x1, -R5 ;  /* 0x0000000102027824 */ /* 0x000fe200078e0a05 */
[----:B------:R-:W-:Y:S03]  /*dbb0*/  STL [R1+0x5c], R236 ;  /* 0x00005cec01007387 */ /* 0x000fe60000100800 */
[----:B------:R-:W-:Y:S01]  /*dbc0*/  IMAD R2, R2, -0x2, R6 ;  /* 0xfffffffe02027824 */ /* 0x000fe200078e0206 */
[----:B------:R-:W-:Y:S04]  /*dbd0*/  STL [R1+0x58], R235 ;  /* 0x000058eb01007387 */ /* 0x000fe80000100800 */
[C---:B------:R-:W-:Y:S01]  /*dbe0*/  ISETP.GT.AND P1, PT, R2.reuse, RZ, PT ;  /* 0x000000ff0200720c */ /* 0x040fe20003f24270 */
[----:B------:R-:W-:Y:S01]  /*dbf0*/  STL [R1+0x54], R234 ;  /* 0x000054ea01007387 */ /* 0x000fe20000100800 */
[----:B------:R-:W-:-:S02]  /*dc00*/  ISETP.GT.AND P0, PT, R2, 0x1, PT ;  /* 0x000000010200780c */ /* 0x000fc40003f04270 */
[----:B------:R-:W-:Y:S01]  /*dc10*/  ISETP.GT.AND P4, PT, R2, 0x8, PT ;  /* 0x000000080200780c */ /* 0x000fe20003f84270 */
[----:B------:R-:W-:Y:S01]  /*dc20*/  STL [R1+0x50], R233 ;  /* 0x000050e901007387 */ /* 0x000fe20000100800 */
[----:B------:R-:W-:Y:S02]  /*dc30*/  FSEL R10, R88, -INF , P1 ;  /* 0xff800000580a7808 */ /* 0x000fe40000800000 */
[----:B------:R-:W-:Y:S01]  /*dc40*/  FSEL R12, R89, -INF , P0 ;  /* 0xff800000590c7808 */ /* 0x000fe20000000000 */
[----:B------:R-:W-:Y:S01]  /*dc50*/  STL [R1+0x4c], R232 ;  /* 0x00004ce801007387 */ /* 0x000fe20000100800 */
[----:B------:R-:W-:Y:S02]  /*dc60*/  ISETP.GT.AND P2, PT, R2, 0x9, PT ;  /* 0x000000090200780c */ /* 0x000fe40003f44270 */
[----:B------:R-:W-:Y:S01]  /*dc70*/  FSEL R30, R84, -INF , P4 ;  /* 0xff800000541e7808 */ /* 0x000fe20002000000 */
[----:B------:R1:W-:Y:S01]  /*dc80*/  STL [R1+0x48], R139 ;  /* 0x0000488b01007387 */ /* 0x0003e20000100800 */
[----:B------:R-:W-:-:S02]  /*dc90*/  FMNMX.FTZ R5, R10, R12, !PT ;  /* 0x0000000c0a057209 */ /* 0x000fc40007810000 */
[----:B------:R-:W-:Y:S01]  /*dca0*/  FSEL R25, R166, -INF , P1 ;  /* 0xff800000a6197808 */ /* 0x000fe20000800000 */
[----:B------:R-:W0:Y:S01]  /*dcb0*/  LDGDEPBAR ;  /* 0x00000000000079af */ /* 0x000e220000000000 */
[----:B------:R-:W-:Y:S02]  /*dcc0*/  FSEL R13, R164, -INF , P1 ;  /* 0xff800000a40d7808 */ /* 0x000fe40000800000 */
[----:B------:R-:W-:Y:S02]  /*dcd0*/  FSEL R64, R90, -INF , P1 ;  /* 0xff8000005a407808 */ /* 0x000fe40000800000 */
[----:B------:R-:W-:Y:S02]  /*dce0*/  ISETP.GT.AND P1, PT, R2, 0x10, PT ;  /* 0x000000100200780c */ /* 0x000fe40003f24270 */
[----:B------:R-:W-:Y:S02]  /*dcf0*/  FSEL R29, R85, -INF , P2 ;  /* 0xff800000551d7808 */ /* 0x000fe40001000000 */
[----:B------:R-:W-:-:S02]  /*dd00*/  FMNMX.FTZ R5, R30, R5, !PT ;  /* 0x000000051e057209 */ /* 0x000fc40007810000 */
[----:B------:R-:W-:Y:S02]  /*dd10*/  FSEL R26, R167, -INF , P0 ;  /* 0xff800000a71a7808 */ /* 0x000fe40000000000 */
        /* <DEDUP_REMOVED lines=11> */
[----:B------:R-:W-:Y:S02]  /*ddd0*/  FMNMX.FTZ R6, R13, R14, !PT ;  /* 0x0000000e0d067209 */ /* 0x000fe40007810000 */
[----:B------:R-:W-:Y:S02]  /*dde0*/  FSEL R28, R123, -INF , P2 ;  /* 0xff8000007b1c7808 */ /* 0x000fe40001000000 */
[----:B------:R-:W-:Y:S02]  /*ddf0*/  FSEL R24, R121, -INF , P2 ;  /* 0xff80000079187808 */ /* 0x000fe40001000000 */
[----:B------:R-:W-:Y:S02]  /*de00*/  FSEL R67, R87, -INF , P2 ;  /* 0xff80000057437808 */ /* 0x000fe40001000000 */
[----:B------:R-:W-:Y:S02]  /*de10*/  FSEL R91, R162, -INF , P1 ;  /* 0xff800000a25b7808 */ /* 0x000fe40000800000 */
[----:B------:R-:W-:-:S02]  /*de20*/  FSEL R72, R160, -INF , P1 ;  /* 0xff800000a0487808 */ /* 0x000fc40000800000 */
[----:B------:R-:W-:Y:S02]  /*de30*/  ISETP.GT.AND P2, PT, R2, 0x19, PT ;  /* 0x000000190200780c */ /* 0x000fe40003f44270 */
[----:B------:R-:W-:Y:S02]  /*de40*/  FSEL R116, R62, -INF , P1 ;  /* 0xff8000003e747808 */ /* 0x000fe40000800000 */
[----:B------:R-:W-:Y:S02]  /*de50*/  FSEL R96, R163, -INF , P0 ;  /* 0xff800000a3607808 */ /* 0x000fe40000000000 */
[----:B------:R-:W-:Y:S02]  /*de60*/  FSEL R88, R161, -INF , P0 ;  /* 0xff800000a1587808 */ /* 0x000fe40000000000 */
[----:B------:R-:W-:Y:S02]  /*de70*/  FSEL R117, R63, -INF , P0 ;  /* 0xff8000003f757808 */ /* 0x000fe40000000000 */
[----:B------:R-:W-:-:S02]  /*de80*/  ISETP.GT.AND P1, PT, R2, 0x20, PT ;  /* 0x000000200200780c */ /* 0x000fc40003f24270 */
[----:B------:R-:W-:Y:S02]  /*de90*/  FSEL R101, R56, -INF , P4 ;  /* 0xff80000038657808 */ /* 0x000fe40002000000 */
[----:B------:R-:W-:Y:S02]  /*dea0*/  FMNMX.FTZ R5, R100, R5, !PT ;  /* 0x0000000564057209 */ /* 0x000fe40007810000 */
[----:B------:R-:W-:Y:S02]  /*deb0*/  ISETP.GT.AND P0, PT, R2, 0x21, PT ;  /* 0x000000210200780c */ /* 0x000fe40003f04270 */
[----:B------:R-:W-:Y:S02]  /*dec0*/  FMNMX.FTZ R6, R15, R6, !PT ;  /* 0x000000060f067209 */ /* 0x000fe40007810000 */
[----:B------:R-:W-:Y:S02]  /*ded0*/  FSEL R90, R153, -INF , P2 ;  /* 0xff800000995a7808 */ /* 0x000fe40001000000 */
[----:B------:R-:W-:-:S02]  /*dee0*/  FSEL R89, R152, -INF , P4 ;  /* 0xff80000098597808 */ /* 0x000fc40002000000 */
[----:B------:R-:W-:Y:S02]  /*def0*/  FSEL R102, R57, -INF , P2 ;  /* 0xff80000039667808 */ /* 0x000fe40001000000 */
[----:B------:R-:W-:Y:S02]  /*df00*/  FSEL R131, R158, -INF , P1 ;  /* 0xff8000009e837808 */ /* 0x000fe40000800000 */
[----:B------:R-:W-:Y:S02]  /*df10*/  FSEL R123, R156, -INF , P1 ;  /* 0xff8000009c7b7808 */ /* 0x000fe40000800000 */
[----:B------:R-:W-:Y:S02]  /*df20*/  FSEL R153, R54, -INF , P1 ;  /* 0xff80000036997808 */ /* 0x000fe40000800000 */
[----:B------:R-:W-:Y:S02]  /*df30*/  FSEL R103, R52, -INF , P1 ;  /* 0xff80000034677808 */ /* 0x000fe40000800000 */
[----:B------:R-:W-:-:S02]  /*df40*/  FMNMX.FTZ R5, R101, R5, !PT ;  /* 0x0000000565057209 */ /* 0x000fc40007810000 */
[----:B------:R-:W-:Y:S02]  /*df50*/  FSEL R133, R159, -INF , P0 ;  /* 0xff8000009f857808 */ /* 0x000fe40000000000 */
[----:B------:R-:W-:Y:S02]  /*df60*/  FSEL R128, R157, -INF , P0 ;  /* 0xff8000009d807808 */ /* 0x000fe40000000000 */
[----:B------:R-:W-:Y:S02]  /*df70*/  FSEL R152, R55, -INF , P0 ;  /* 0xff80000037987808 */ /* 0x000fe40000000000 */
[----:B------:R-:W-:Y:S02]  /*df80*/  FSEL R119, R53, -INF , P0 ;  /* 0xff80000035777808 */ /* 0x000fe40000000000 */
[----:B------:R-:W-:Y:S02]  /*df90*/  ISETP.GT.AND P1, PT, R2, 0x30, PT ;  /* 0x000000300200780c */ /* 0x000fe40003f24270 */
[----:B------:R-:W-:-:S02]  /*dfa0*/  FMNMX.FTZ R6, R24, R6, !PT ;  /* 0x0000000618067209 */ /* 0x000fc40007810000 */
[----:B------:R-:W-:Y:S02]  /*dfb0*/  ISETP.GT.AND P0, PT, R2, 0x31, PT ;  /* 0x000000310200780c */ /* 0x000fe40003f04270 */
[----:B------:R-:W-:Y:S02]  /*dfc0*/  FSEL R98, R155, -INF , P2 ;  /* 0xff8000009b627808 */ /* 0x000fe40001000000 */
[----:B------:R-:W-:Y:S02]  /*dfd0*/  FMNMX.FTZ R5, R102, R5, !PT ;  /* 0x0000000566057209 */ /* 0x000fe40007810000 */
[----:B------:R-:W-:Y:S02]  /*dfe0*/  FSEL R155, R150, -INF , P1 ;  /* 0xff800000969b7808 */ /* 0x000fe40000800000 */
[----:B------:R-:W-:Y:S02]  /*dff0*/  FMNMX.FTZ R6, R72, R6, !PT ;  /* 0x0000000648067209 */ /* 0x000fe40007810000 */
[----:B------:R-:W-:-:S02]  /*e000*/  FSEL R157, R151, -INF , P0 ;  /* 0xff800000979d7808 */ /* 0x000fc40000000000 */
[----:B------:R-:W-:Y:S02]  /*e010*/  FSEL R150, R149, -INF , P0 ;  /* 0xff80000095967808 */ /* 0x000fe40000000000 */
[----:B------:R-:W-:Y:S02]  /*e020*/  FSEL R165, R43, -INF , P0 ;  /* 0xff8000002ba57808 */ /* 0x000fe40000000000 */
[----:B------:R-:W-:Y:S02]  /*e030*/  FSEL R159, R41, -INF , P0 ;  /* 0xff800000299f7808 */ /* 0x000fe40000000000 */
[----:B------:R-:W-:Y:S02]  /*e040*/  FSEL R97, R154, -INF , P4 ;  /* 0xff8000009a617808 */ /* 0x000fe40002000000 */
[----:B------:R-:W-:Y:S02]  /*e050*/  FSEL R118, R58, -INF , P4 ;  /* 0xff8000003a767808 */ /* 0x000fe40002000000 */
[----:B------:R-:W-:-:S02]  /*e060*/  FSEL R120, R59, -INF , P2 ;  /* 0xff8000003b787808 */ /* 0x000fc40001000000 */
[C---:B------:R-:W-:Y:S02]  /*e070*/  ISETP.GT.AND P0, PT, R2.reuse, 0x41, PT ;  /* 0x000000410200780c */ /* 0x040fe40003f04270 */
[C---:B------:R-:W-:Y:S02]  /*e080*/  ISETP.GT.AND P4, PT, R2.reuse, 0x28, PT ;  /* 0x000000280200780c */ /* 0x040fe40003f84270 */
[----:B------:R-:W-:Y:S02]  /*e090*/  ISETP.GT.AND P2, PT, R2, 0x29, PT ;  /* 0x000000290200780c */ /* 0x000fe40003f44270 */
[----:B------:R-:W-:Y:S02]  /*e0a0*/  FMNMX.FTZ R5, R103, R5, !PT ;  /* 0x0000000567057209 */ /* 0x000fe40007810000 */
[----:B------:R-:W-:Y:S02]  /*e0b0*/  FSEL R148, R148, -INF , P1 ;  /* 0xff80000094947808 */ /* 0x000fe40000800000 */
[----:B------:R-:W-:-:S02]  /*e0c0*/  FSEL R163, R42, -INF , P1 ;  /* 0xff8000002aa37808 */ /* 0x000fc40000800000 */
[----:B------:R-:W-:Y:S02]  /*e0d0*/  FSEL R160, R40, -INF , P1 ;  /* 0xff80000028a07808 */ /* 0x000fe40000800000 */
[----:B------:R-:W-:Y:S01]  /*e0e0*/  FMNMX.FTZ R6, R88, R6, !PT ;  /* 0x0000000658067209 */ /* 0x000fe20007810000 */
[----:B------:R-:W-:Y:S01]  /*e0f0*/  LDSM.16.MT88.4 R40, [R230+0x100] ;  /* 0x00010000e628783b */ /* 0x000fe20000004200 */
[----:B------:R-:W-:Y:S02]  /*e100*/  ISETP.GT.AND P1, PT, R2, 0x40, PT ;  /* 0x000000400200780c */ /* 0x000fe40003f24270 */
        /* <DEDUP_REMOVED lines=12> */
[----:B------:R-:W-:Y:S02]  /*e1d0*/  FMNMX.FTZ R5, R119, R5, !PT ;  /* 0x0000000577057209 */ /* 0x000fe40007810000 */
[C---:B------:R-:W-:Y:S02]  /*e1e0*/  ISETP.GT.AND P4, PT, R2.reuse, 0x38, PT ;  /* 0x000000380200780c */ /* 0x040fe40003f84270 */
[----:B------:R-:W-:-:S02]  /*e1f0*/  ISETP.GT.AND P2, PT, R2, 0x39, PT ;  /* 0x000000390200780c */ /* 0x000fc40003f44270 */
[----:B------:R-:W-:Y:S02]  /*e200*/  ISETP.GT.AND P0, PT, R2, 0x51, PT ;  /* 0x000000510200780c */ /* 0x000fe40003f04270 */
[----:B------:R-:W-:Y:S02]  /*e210*/  FMNMX.FTZ R7, R25, R26, !PT ;  /* 0x0000001a19077209 */ /* 0x000fe40007810000 */
[----:B------:R-:W-:Y:S02]  /*e220*/  FMNMX.FTZ R6, R89, R6, !PT ;  /* 0x0000000659067209 */ /* 0x000fe40007810000 */
[----:B------:R-:W-:Y:S02]  /*e230*/  FSEL R176, R146, -INF , P1 ;  /* 0xff80000092b07808 */ /* 0x000fe40000800000 */
[----:B------:R-:W-:Y:S02]  /*e240*/  FSEL R146, R144, -INF , P1 ;  /* 0xff80000090927808 */ /* 0x000fe40000800000 */
[----:B------:R-:W-:-:S02]  /*e250*/  FSEL R183, R22, -INF , P1 ;  /* 0xff80000016b77808 */ /* 0x000fc40000800000 */
[----:B------:R-:W-:Y:S02]  /*e260*/  FSEL R144, R20, -INF , P1 ;  /* 0xff80000014907808 */ /* 0x000fe40000800000 */
[----:B------:R-:W-:Y:S01]  /*e270*/  FMNMX.FTZ R5, R121, R5, !PT ;  /* 0x0000000579057209 */ /* 0x000fe20007810000 */
[----:B------:R-:W-:Y:S01]  /*e280*/  LDSM.16.MT88.4 R20, [R231+0x100] ;  /* 0x00010000e714783b */ /* 0x000fe20000004200 */
        /* <DEDUP_REMOVED lines=8> */
[----:B------:R-:W-:Y:S01]  /*e310*/  ISETP.GT.AND P1, PT, R2, 0x50, PT ;  /* 0x000000500200780c */ /* 0x000fe20003f24270 */
[----:B------:R-:W-:Y:S01]  /*e320*/  LDSM.16.MT88.4 R36, [R230+0x900] ;  /* 0x00090000e624783b */ /* 0x000fe20000004200 */
[----:B------:R-:W-:-:S02]  /*e330*/  FSEL R192, R127, -INF , P0 ;  /* 0xff8000007fc07808 */ /* 0x000fc40000000000 */
[----:B------:R-:W-:Y:S02]  /*e340*/  FSEL R226, R125, -INF , P0 ;  /* 0xff8000007de27808 */ /* 0x000fe40000000000 */
[----:B------:R-:W-:Y:S02]  /*e350*/  FSEL R196, R19, -INF , P0 ;  /* 0xff80000013c47808 */ /* 0x000fe40000000000 */
[----:B------:R-:W-:Y:S02]  /*e360*/  FSEL R184, R17, -INF , P0 ;  /* 0xff80000011b87808 */ /* 0x000fe40000000000 */
[----:B------:R-:W-:Y:S02]  /*e370*/  FMNMX.FTZ R7, R27, R7, !PT ;  /* 0x000000071b077209 */ /* 0x000fe40007810000 */
[----:B------:R-:W-:Y:S02]  /*e380*/  FMNMX.FTZ R6, R90, R6, !PT ;  /* 0x000000065a067209 */ /* 0x000fe40007810000 */
[----:B------:R-:W-:-:S02]  /*e390*/  ISETP.GT.AND P4, PT, R2, 0x48, PT ;  /* 0x000000480200780c */ /* 0x000fc40003f84270 */
[C---:B------:R-:W-:Y:S02]  /*e3a0*/  ISETP.GT.AND P2, PT, R2.reuse, 0x49, PT ;  /* 0x000000490200780c */ /* 0x040fe40003f44270 */
[----:B------:R-:W-:Y:S02]  /*e3b0*/  ISETP.GT.AND P0, PT, R2, 0x58, PT ;  /* 0x000000580200780c */ /* 0x000fe40003f04270 */
[----:B------:R-:W-:Y:S02]  /*e3c0*/  FMNMX.FTZ R5, R122, R5, !PT ;  /* 0x000000057a057209 */ /* 0x000fe40007810000 */
[----:B------:R-:W-:Y:S02]  /*e3d0*/  FSEL R225, R124, -INF , P1 ;  /* 0xff8000007ce17808 */ /* 0x000fe40000800000 */
[----:B------:R-:W-:Y:S02]  /*e3e0*/  FMNMX.FTZ R7, R28, R7, !PT ;  /* 0x000000071c077209 */ /* 0x000fe40007810000 */
[----:B------:R-:W-:-:S02]  /*e3f0*/  FMNMX.FTZ R6, R123, R6, !PT ;  /* 0x000000067b067209 */ /* 0x000fc40007810000 */
        /* <DEDUP_REMOVED lines=8> */
[----:B------:R-:W-:Y:S01]  /*e480*/  FSEL R188, R126, -INF , P1 ;  /* 0xff8000007ebc7808 */ /* 0x000fe20000800000 */
[----:B------:R-:W-:Y:S01]  /*e490*/  LDSM.16.MT88.4 R32, [R229+0x100] ;  /* 0x00010000e520783b */ /* 0x000fe20000004200 */
[----:B------:R-:W-:Y:S02]  /*e4a0*/  FSEL R199, R18, -INF , P1 ;  /* 0xff80000012c77808 */ /* 0x000fe40000800000 */
[----:B------:R-:W-:Y:S02]  /*e4b0*/  FSEL R124, R16, -INF , P1 ;  /* 0xff800000107c7808 */ /* 0x000fe40000800000 */
[----:B------:R-:W-:Y:S01]  /*e4c0*/  FSEL R170, R170, -INF , P0 ;  /* 0xff800000aaaa7808 */ /* 0x000fe20000000000 */
[----:B------:R-:W-:Y:S01]  /*e4d0*/  LDSM.16.MT88.4 R16, [R228+0x100] ;  /* 0x00010000e410783b */ /* 0x000fe20000004200 */
[----:B------:R-:W-:-:S02]  /*e4e0*/  FSEL R168, R168, -INF , P0 ;  /* 0xff800000a8a87808 */ /* 0x000fc40000000000 */
[----:B------:R-:W-:Y:S02]  /*e4f0*/  FSEL R208, R50, -INF , P0 ;  /* 0xff80000032d07808 */ /* 0x000fe40000000000 */
[----:B------:R-:W-:Y:S02]  /*e500*/  FSEL R127, R48, -INF , P0 ;  /* 0xff800000307f7808 */ /* 0x000fe40000000000 */
[C---:B------:R-:W-:Y:S02]  /*e510*/  ISETP.GT.AND P5, PT, R2.reuse, 0x59, PT ;  /* 0x000000590200780c */ /* 0x040fe40003fa4270 */
[C---:B------:R-:W-:Y:S02]  /*e520*/  ISETP.GT.AND P4, PT, R2.reuse, 0x60, PT ;  /* 0x000000600200780c */ /* 0x040fe40003f84270 */
[C---:B------:R-:W-:Y:S02]  /*e530*/  ISETP.GT.AND P2, PT, R2.reuse, 0x61, PT ;  /* 0x000000610200780c */ /* 0x040fe40003f44270 */
[----:B------:R-:W-:-:S02]  /*e540*/  ISETP.GT.AND P1, PT, R2, 0x68, PT ;  /* 0x000000680200780c */ /* 0x000fc40003f24270 */
[----:B------:R-:W-:Y:S02]  /*e550*/  ISETP.GT.AND P0, PT, R2, 0x69, PT ;  /* 0x000000690200780c */ /* 0x000fe40003f04270 */
        /* <DEDUP_REMOVED lines=31> */
[----:B------:R-:W-:Y:S02]  /*e750*/  FSEL R126, R49, -INF , P5 ;  /* 0xff800000317e7808 */ /* 0x000fe40002800000 */
[----:B------:R-:W-:Y:S02]  /*e760*/  FMNMX.FTZ R2, R127, R2, !PT ;  /* 0x000000027f027209 */ /* 0x000fe40007810000 */
[----:B------:R-:W-:Y:S02]  /*e770*/  FMNMX.FTZ R6, R156, R6, !PT ;  /* 0x000000069c067209 */ /* 0x000fe40007810000 */
[----:B------:R-:W-:-:S02]  /*e780*/  FMNMX.FTZ R5, R167, R5, !PT ;  /* 0x00000005a7057209 */ /* 0x000fc40007810000 */
[----:B------:R-:W-:Y:S02]  /*e790*/  FMNMX.FTZ R7, R66, R7, !PT ;  /* 0x0000000742077209 */ /* 0x000fe40007810000 */
[----:B------:R-:W-:Y:S02]  /*e7a0*/  FSEL R212, R140, -INF , P4 ;  /* 0xff8000008cd47808 */ /* 0x000fe40002000000 */
[----:B------:R-:W-:Y:S02]  /*e7b0*/  FMNMX.FTZ R2, R126, R2, !PT ;  /* 0x000000027e027209 */ /* 0x000fe40007810000 */
[----:B------:R-:W-:Y:S02]  /*e7c0*/  FMNMX.FTZ R6, R158, R6, !PT ;  /* 0x000000069e067209 */ /* 0x000fe40007810000 */
[----:B------:R-:W-:Y:S02]  /*e7d0*/  FMNMX.FTZ R5, R225, R5, !PT ;  /* 0x00000005e1057209 */ /* 0x000fe40007810000 */
[----:B------:R-:W-:-:S02]  /*e7e0*/  FMNMX.FTZ R7, R67, R7, !PT ;  /* 0x0000000743077209 */ /* 0x000fc40007810000 */
[----:B-1----:R-:W-:Y:S02]  /*e7f0*/  FSEL R139, R141, -INF , P2 ;  /* 0xff8000008d8b7808 */ /* 0x002fe40001000000 */
[----:B------:R-:W-:Y:S02]  /*e800*/  FMNMX.FTZ R2, R212, R2, !PT ;  /* 0x00000002d4027209 */ /* 0x000fe40007810000 */
[----:B------:R-:W-:Y:S02]  /*e810*/  FMNMX.FTZ R6, R176, R6, !PT ;  /* 0x00000006b0067209 */ /* 0x000fe40007810000 */
[----:B------:R-:W-:Y:S02]  /*e820*/  FMNMX.FTZ R5, R226, R5, !PT ;  /* 0x00000005e2057209 */ /* 0x000fe40007810000 */
[----:B------:R-:W-:Y:S02]  /*e830*/  FMNMX.FTZ R7, R116, R7, !PT ;  /* 0x0000000774077209 */ /* 0x000fe40007810000 */
[----:B------:R-:W-:-:S02]  /*e840*/  FSEL R233, R68, -INF , P1 ;  /* 0xff80000044e97808 */ /* 0x000fc40000800000 */
[----:B------:R-:W-:Y:S02]  /*e850*/  FMNMX.FTZ R2, R139, R2, !PT ;  /* 0x000000028b027209 */ /* 0x000fe40007810000 */
[----:B------:R-:W-:Y:S02]  /*e860*/  FSEL R169, R169, -INF , P5 ;  /* 0xff800000a9a97808 */ /* 0x000fe40002800000 */
        /* <DEDUP_REMOVED lines=9> */
[----:B------:R-:W-:-:S02]  /*e900*/  FMNMX.FTZ R8, R206, R2, !PT ;  /* 0x00000002ce087209 */ /* 0x000fc40007810000 */
[----:B------:R-:W-:Y:S02]  /*e910*/  FSEL R203, R173, -INF , P2 ;  /* 0xff800000adcb7808 */ /* 0x000fe40001000000 */
[----:B------:R-:W-:Y:S01]  /*e920*/  FMNMX.FTZ R6, R179, R6, !PT ;  /* 0x00000006b3067209 */ /* 0x000fe20007810000 */
[----:B------:R-:W1:Y:S01]  /*e930*/  SHFL.BFLY PT, R135, R8, 0x2, 0x1f ;  /* 0x0c401f0008877f89 */ /* 0x000e6200000e0000 */
[----:B------:R-:W-:Y:S02]  /*e940*/  FMNMX.FTZ R2, R200, R5, !PT ;  /* 0x00000005c8027209 */ /* 0x000fe40007810000 */
[----:B------:R-:W-:Y:S02]  /*e950*/  FMNMX.FTZ R7, R120, R7, !PT ;  /* 0x0000000778077209 */ /* 0x000fe40007810000 */
[----:B------:R-:W-:Y:S02]  /*e960*/  FSEL R216, R92, -INF , P1 ;  /* 0xff8000005cd87808 */ /* 0x000fe40000800000 */
[----:B------:R-:W-:-:S02]  /*e970*/  FMNMX.FTZ R5, R188, R6, !PT ;  /* 0x00000006bc057209 */ /* 0x000fc40007810000 */
[----:B------:R-:W-:Y:S02]  /*e980*/  FMNMX.FTZ R2, R203, R2, !PT ;  /* 0x00000002cb027209 */ /* 0x000fe40007810000 */
[----:B------:R-:W-:Y:S02]  /*e990*/  FMNMX.FTZ R7, R153, R7, !PT ;  /* 0x0000000799077209 */ /* 0x000fe40007810000 */
[----:B------:R-:W-:Y:S02]  /*e9a0*/  FSEL R193, R93, -INF , P0 ;  /* 0xff8000005dc17808 */ /* 0x000fe40000000000 */
[----:B------:R-:W-:Y:S02]  /*e9b0*/  FMNMX.FTZ R5, R192, R5, !PT ;  /* 0x00000005c0057209 */ /* 0x000fe40007810000 */
[----:B------:R-:W-:Y:S02]  /*e9c0*/  FMNMX.FTZ R2, R216, R2, !PT ;  /* 0x00000002d8027209 */ /* 0x000fe40007810000 */
[----:B------:R-:W-:-:S02]  /*e9d0*/  FMNMX.FTZ R6, R152, R7, !PT ;  /* 0x0000000798067209 */ /* 0x000fc40007810000 */
        /* <DEDUP_REMOVED lines=51> */
[----:B------:R-:W-:Y:S01]  /*ed10*/  FFMA.FTZ R5, R12, c[0x0][0x2d0], -R7 ;  /* 0x0000b4000c057a23 */ /* 0x000fe20000010807 */
[----:B------:R-:W-:Y:S01]  /*ed20*/  MOV R4, R212 ;  /* 0x000000d400047202 */ /* 0x000fe20000000f00 */
[----:B------:R2:W-:Y:S02]  /*ed30*/  MUFU.EX2 R232, R6 ;  /* 0x0000000600e87308 */ /* 0x0005e40000000800 */
[----:B------:R-:W3:Y:S01]  /*ed40*/  SHFL.BFLY PT, R10, R8, 0x2, 0x1f ;  /* 0x0c401f00080a7f89 */ /* 0x000ee200000e0000 */
[----:B-1----:R-:W-:-:S05]  /*ed50*/  FMNMX.FTZ R2, R2, R11, !PT ;  /* 0x0000000b02027209 */ /* 0x002fca0007810000 */
[----:B------:R1:W4:Y:S01]  /*ed60*/  MUFU.EX2 R198, R5 ;  /* 0x0000000500c67308 */ /* 0x0003220000000800 */
[----:B------:R-:W-:Y:S02]  /*ed70*/  FSETP.NEU.FTZ.AND P0, PT, R2, -INF , PT ;  /* 0xff8000000200780b */ /* 0x000fe40003f1d000 */
[----:B--2---:R-:W-:-:S05]  /*ed80*/  FSEL R6, R9, RZ, P1 ;  /* 0x000000ff09067208 */ /* 0x004fca0000800000 */
        /* <DEDUP_REMOVED lines=19> */
[----:B------:R-:W-:Y:S03]  /*eec0*/  LDSM.16.MT88.4 R24, [R229+0x900] ;  /* 0x00090000e518783b */ /* 0x000fe60000004200 */
        /* <DEDUP_REMOVED lines=13> */
[----:B-1----:R-:W-:-:S04]  /*efa0*/  FFMA.FTZ R0, R29, c[0x0][0x2d0], -R7 ;  /* 0x0000b4001d007a23 */ /* 0x002fc80000010807 */
[----:B------:R1:W2:Y:S03]  /*efb0*/  MUFU.EX2 R236, R0 ;  /* 0x0000000000ec7308 */ /* 0x0002a60000000800 */
[C---:B------:R-:W-:Y:S08]  /*efc0*/  HMMA.16816.F32.BF16 R76, R8.reuse, R20, RZ ;  /* 0x00000014084c723c */ /* 0x040ff000000418ff */
[C---:B------:R-:W-:Y:S01]  /*efd0*/  HMMA.16816.F32.BF16 R68, R8.reuse, R32, RZ ;  /* 0x000000200844723c */ /* 0x040fe200000418ff */
[----:B-1----:R-:W-:Y:S01]  /*efe0*/  FSEL R0, R3, RZ, P0 ;  /* 0x000000ff03007208 */ /* 0x002fe20000000000 */
[----:B------:R-:W-:Y:S01]  /*eff0*/  FFMA.FTZ R3, R31, c[0x0][0x2d0], -R7 ;  /* 0x0000b4001f037a23 */ /* 0x000fe20000010807 */
[----:B--2---:R-:W-:Y:S01]  /*f000*/  F2FP.BF16.PACK_AB R14, R236, R194 ;  /* 0x000000c2ec0e723e */ /* 0x004fe200000010ff */
        /* <DEDUP_REMOVED lines=8> */
[----:B--2---:R-:W-:Y:S01]  /*f090*/  FFMA.FTZ R3, R66, c[0x0][0x2d0], -R0 ;  /* 0x0000b40042037a23 */ /* 0x004fe20000010800 */
[----:B---3--:R-:W-:-:S05]  /*f0a0*/  F2FP.BF16.PACK_AB R13, R172, R173 ;  /* 0x000000adac0d723e */ /* 0x008fca00000010ff */
[----:B------:R2:W-:Y:S02]  /*f0b0*/  MUFU.EX2 R143, R3 ;  /* 0x00000003008f7308 */ /* 0x0005e40000000800 */
[----:B--2---:R-:W-:Y:S02]  /*f0c0*/  FFMA.FTZ R3, R67, c[0x0][0x2d0], -R0 ;  /* 0x0000b40043037a23 */ /* 0x004fe40000010800 */
[C---:B------:R-:W-:Y:S04]  /*f0d0*/  HMMA.16816.F32.BF16 R64, R8.reuse, R34, RZ ;  /* 0x000000220840723c */ /* 0x040fe800000418ff */
[----:B------:R2:W3:Y:S02]  /*f0e0*/  MUFU.EX2 R238, R3 ;  /* 0x0000000300ee7308 */ /* 0x0004e40000000800 */
[--C-:B--2---:R-:W-:Y:S01]  /*f0f0*/  FFMA.FTZ R3, R72, c[0x0][0x2d0], -R6.reuse ;  /* 0x0000b40048037a23 */ /* 0x104fe20000010806 */
[----:B---3--:R-:W-:Y:S01]  /*f100*/  F2FP.BF16.PACK_AB R15, R238, R143 ;  /* 0x0000008fee0f723e */ /* 0x008fe200000010ff */
[----:B------:R-:W-:Y:S04]  /*f110*/  HMMA.16816.F32.BF16 R72, R8, R22, RZ ;  /* 0x000000160848723c */ /* 0x000fe800000418ff */
[----:B------:R2:W-:Y:S04]  /*f120*/  MUFU.EX2 R207, R3 ;  /* 0x0000000300cf7308 */ /* 0x0005e80000000800 */
[C---:B------:R-:W-:Y:S08]  /*f130*/  HMMA.16816.F32.BF16 R56, R12.reuse, R16, RZ ;  /* 0x000000100c38723c */ /* 0x040ff000000418ff */
[----:B------:R-:W-:Y:S01]  /*f140*/  HMMA.16816.F32.BF16 R92, R12, R18, RZ ;  /* 0x000000120c5c723c */ /* 0x000fe200000418ff */
[----:B------:R-:W3:Y:S01]  /*f150*/  LDSM.16.MT88.4 R16, [R231+0x900] ;  /* 0x00090000e710783b */ /* 0x000ee20000004200 */
[----:B--2---:R-:W-:-:S04]  /*f160*/  FFMA.FTZ R3, R88, c[0x0][0x2d0], -R6 ;  /* 0x0000b40058037a23 */ /* 0x004fc80000010806 */
[----:B------:R2:W4:Y:S02]  /*f170*/  MUFU.EX2 R234, R3 ;  /* 0x0000000300ea7308 */ /* 0x0005240000000800 */
[C---:B------:R-:W-:Y:S08]  /*f180*/  HMMA.16816.F32.BF16 R48, R12.reuse, R20, RZ ;  /* 0x000000140c30723c */ /* 0x040ff000000418ff */
[----:B------:R-:W-:Y:S01]  /*f190*/  HMMA.16816.F32.BF16 R44, R12, R32, RZ ;  /* 0x000000200c2c723c */ /* 0x000fe200000418ff */
[----:B--2---:R-:W-:Y:S01]  /*f1a0*/  FFMA.FTZ R3, R89, c[0x0][0x2d0], -R6 ;  /* 0x0000b40059037a23 */ /* 0x004fe20000010806 */
[----:B----4-:R-:W-:-:S03]  /*f1b0*/  F2FP.BF16.PACK_AB R8, R234, R207 ;  /* 0x000000cfea08723e */ /* 0x010fc600000010ff */
[----:B------:R2:W-:Y:S02]  /*f1c0*/  MUFU.EX2 R237, R3 ;  /* 0x0000000300ed7308 */ /* 0x0005e40000000800 */
[----:B--2---:R-:W-:-:S06]  /*f1d0*/  FFMA.FTZ R3, R90, c[0x0][0x2d0], -R6 ;  /* 0x0000b4005a037a23 */ /* 0x004fcc0000010806 */
[----:B------:R2:W4:Y:S02]  /*f1e0*/  MUFU.EX2 R201, R3 ;  /* 0x0000000300c97308 */ /* 0x0005240000000800 */
[--C-:B--2---:R-:W-:Y:S01]  /*f1f0*/  FFMA.FTZ R3, R91, c[0x0][0x2d0], -R5.reuse ;  /* 0x0000b4005b037a23 */ /* 0x104fe20000010805 */
[----:B----4-:R-:W-:Y:S01]  /*f200*/  F2FP.BF16.PACK_AB R10, R201, R237 ;  /* 0x000000edc90a723e */ /* 0x010fe200000010ff */
[C---:B------:R-:W-:Y:S04]  /*f210*/  HMMA.16816.F32.BF16 R88, R12.reuse, R22, RZ ;  /* 0x000000160c58723c */ /* 0x040fe800000418ff */
[----:B------:R2:W-:Y:S04]  /*f220*/  MUFU.EX2 R235, R3 ;  /* 0x0000000300eb7308 */ /* 0x0005e80000000800 */
[----:B------:R-:W-:Y:S01]  /*f230*/  HMMA.16816.F32.BF16 R20, R12, R40, RZ ;  /* 0x000000280c14723c */ /* 0x000fe200000418ff */
[----:B--2---:R-:W-:-:S04]  /*f240*/  FFMA.FTZ R3, R96, c[0x0][0x2d0], -R5 ;  /* 0x0000b40060037a23 */ /* 0x004fc80000010805 */
[----:B------:R2:W4:Y:S02]  /*f250*/  MUFU.EX2 R190, R3 ;  /* 0x0000000300be7308 */ /* 0x0005240000000800 */
[----:B--2---:R-:W-:Y:S01]  /*f260*/  FFMA.FTZ R3, R97, c[0x0][0x2d0], -R5 ;  /* 0x0000b40061037a23 */ /* 0x004fe20000010805 */
[----:B----4-:R-:W-:-:S05]  /*f270*/  F2FP.BF16.PACK_AB R9, R190, R235 ;  /* 0x000000ebbe09723e */ /* 0x010fca00000010ff */
        /* <DEDUP_REMOVED lines=22> */
[----:B--2---:R-:W-:-:S02]  /*f3e0*/  F2FP.BF16.PACK_AB R10, R217, R189 ;  /* 0x000000bdd90a723e */ /* 0x004fc400000010ff */
[----:B------:R-:W-:Y:S01]  /*f3f0*/  F2FP.BF16.PACK_AB R8, R141, R215 ;  /* 0x000000d78d08723e */ /* 0x000fe200000010ff */
        /* <DEDUP_REMOVED lines=12> */
[C---:B------:R-:W-:Y:S07]  /*f4c0*/  HMMA.16816.F32.BF16 R32, R8.reuse, R30, R92 ;  /* 0x0000001e0820723c */ /* 0x040fee000004185c */
[----:B------:R-:W-:Y:S01]  /*f4d0*/  IMAD.MOV.U32 R95, RZ, RZ, R214 ;  /* 0x000000ffff5f7224 */ /* 0x000fe200078e00d6 */
[----:B------:R-:W-:Y:S01]  /*f4e0*/  HMMA.16816.F32.BF16 R68, R8, R28, R56 ;  /* 0x0000001c0844723c */ /* 0x000fe20000041838 */
[----:B------:R-:W-:-:S02]  /*f4f0*/  IMAD.MOV.U32 R94, RZ, RZ, R213 ;  /* 0x000000ffff5e7224 */ /* 0x000fc400078e00d5 */
[----:B------:R-:W-:Y:S02]  /*f500*/  IMAD.MOV.U32 R93, RZ, RZ, R211 ;  /* 0x000000ffff5d7224 */ /* 0x000fe400078e00d3 */
[--C-:B-1----:R-:W-:Y:S02]  /*f510*/  FFMA.FTZ R3, R121, c[0x0][0x2d0], -R7.reuse ;  /* 0x0000b40079037a23 */ /* 0x102fe40000010807 */
[----:B------:R-:W-:Y:S01]  /*f520*/  IMAD.MOV.U32 R92, RZ, RZ, R210 ;  /* 0x000000ffff5c7224 */ /* 0x000fe200078e00d2 */
[C---:B------:R-:W-:Y:S01]  /*f530*/  HMMA.16816.F32.BF16 R64, R8.reuse, R16, R48 ;  /* 0x000000100840723c */ /* 0x040fe20000041830 */
[----:B------:R1:W-:Y:S07]  /*f540*/  MUFU.EX2 R246, R3 ;  /* 0x0000000300f67308 */ /* 0x0003ee0000000800 */
[C---:B------:R-:W-:Y:S01]  /*f550*/  HMMA.16816.F32.BF16 R28, R8.reuse, R18, R88 ;  /* 0x00000012081c723c */ /* 0x040fe20000041858 */
[----:B------:R-:W-:Y:S06]  /*f560*/  LDSM.16.MT88.4 R16, [R231+0x1100] ;  /* 0x00110000e710783b */ /* 0x000fec0000004200 */
[----:B------:R-:W-:Y:S01]  /*f570*/  MOV R91, R209 ;  /* 0x000000d1005b7202 */ /* 0x000fe20000000f00 */
[----:B------:R-:W-:Y:S01]  /*f580*/  HMMA.16816.F32.BF16 R52, R8, R24, R44 ;  /* 0x000000180834723c */ /* 0x000fe2000004182c */
[----:B-1----:R-:W-:Y:S01]  /*f590*/  FFMA.FTZ R3, R122, c[0x0][0x2d0], -R7 ;  /* 0x0000b4007a037a23 */ /* 0x002fe20000010807 */
[----:B------:R-:W-:Y:S01]  /*f5a0*/  MOV R89, R206 ;  /* 0x000000ce00597202 */ /* 0x000fe20000000f00 */
[----:B------:R-:W-:-:S02]  /*f5b0*/  IMAD.MOV.U32 R90, RZ, RZ, R208 ;  /* 0x000000ffff5a7224 */ /* 0x000fc400078e00d0 */
[----:B------:R1:W-:Y:S01]  /*f5c0*/  MUFU.EX2 R249, R3 ;  /* 0x0000000300f97308 */ /* 0x0003e20000000800 */
[----:B------:R-:W-:Y:S02]  /*f5d0*/  IMAD.MOV.U32 R88, RZ, RZ, R205 ;  /* 0x000000ffff587224 */ /* 0x000fe400078e00cd */
[----:B------:R-:W-:Y:S01]  /*f5e0*/  HMMA.16816.F32.BF16 R40, R8, R26, R96 ;  /* 0x0000001a0828723c */ /* 0x000fe20000041860 */
[----:B------:R-:W-:Y:S01]  /*f5f0*/  LDSM.16.MT88.4 R24, [R230+0x1100] ;  /* 0x00110000e618783b */ /* 0x000fe20000004200 */
[----:B-1----:R-:W-:-:S06]  /*f600*/  FFMA.FTZ R3, R123, c[0x0][0x2d0], -R6 ;  /* 0x0000b4007b037a23 */ /* 0x002fcc0000010806 */
[C---:B------:R-:W-:Y:S01]  /*f610*/  HMMA.16816.F32.BF16 R120, R8.reuse, R36, R20 ;  /* 0x000000240878723c */ /* 0x040fe20000041814 */
[----:B------:R-:W1:Y:S01]  /*f620*/  LDSM.16.MT88.4 R20, [R228+0x1100] ;  /* 0x00110000e414783b */ /* 0x000e620000004200 */
[----:B------:R2:W-:Y:S06]  /*f630*/  MUFU.EX2 R224, R3 ;  /* 0x0000000300e07308 */ /* 0x0005ec0000000800 */
[----:B------:R-:W-:Y:S01]  /*f640*/  HMMA.16816.F32.BF16 R36, R8, R38, R12 ;  /* 0x000000260824723c */ /* 0x000fe2000004180c */
[----:B------:R-:W3:Y:S01]  /*f650*/  LDSM.16.MT88.4 R12, [R229+0x1100] ;  /* 0x00110000e50c783b */ /* 0x000ee20000004200 */
[----:B--2---:R-:W-:Y:S01]  /*f660*/  FFMA.FTZ R3, R128, c[0x0][0x2d0], -R6 ;  /* 0x0000b40080037a23 */ /* 0x004fe20000010806 */
[----:B------:R-:W-:-:S03]  /*f670*/  MOV R128, R215 ;  /* 0x000000d700807202 */ /* 0x000fc60000000f00 */
        /* <DEDUP_REMOVED lines=19> */
[----:B--2---:R-:W-:Y:S01]  /*f7b0*/  FFMA.FTZ R3, R137, c[0x0][0x2d0], -R5 ;  /* 0x0000b40089037a23 */ /* 0x004fe20000010805 */
[----:B------:R-:W-:-:S05]  /*f7c0*/  MOV R137, R202 ;  /* 0x000000ca00897202 */ /* 0x000fca0000000f00 */
[----:B------:R2:W4:Y:S02]  /*f7d0*/  MUFU.EX2 R217, R3 ;  /* 0x0000000300d97308 */ /* 0x0005240000000800 */
[----:B--2---:R-:W-:Y:S01]  /*f7e0*/  FFMA.FTZ R3, R153, c[0x0][0x2d0], -R0 ;  /* 0x0000b40099037a23 */ /* 0x004fe20000010800 */
[----:B----4-:R-:W-:Y:S01]  /*f7f0*/  F2FP.BF16.PACK_AB R11, R217, R218 ;  /* 0x000000dad90b723e */ /* 0x010fe200000010ff */
[----:B------:R-:W-:-:S04]  /*f800*/  IMAD.MOV.U32 R153, RZ, RZ, R90 ;  /* 0x000000ffff997224 */ /* 0x000fc800078e005a */
[----:B------:R2:W-:Y:S02]  /*f810*/  MUFU.EX2 R215, R3 ;  /* 0x0000000300d77308 */ /* 0x0005e40000000800 */
[C---:B-1----:R-:W-:Y:S08]  /*f820*/  HMMA.16816.F32.BF16 R48, R8.reuse, R20, R112 ;  /* 0x000000140830723c */ /* 0x042ff00000041870 */
[----:B------:R-:W-:Y:S01]  /*f830*/  HMMA.16816.F32.BF16 R56, R8, R18, R80 ;  /* 0x000000120838723c */ /* 0x000fe20000041850 */
[----:B--2---:R-:W-:-:S02]  /*f840*/  FFMA.FTZ R3, R152, c[0x0][0x2d0], -R0 ;  /* 0x0000b40098037a23 */ /* 0x004fc40000010800 */
[----:B------:R-:W-:Y:S02]  /*f850*/  IMAD.MOV.U32 R152, RZ, RZ, R201 ;  /* 0x000000ffff987224 */ /* 0x000fe400078e00c9 */
[----:B------:R1:W2:Y:S03]  /*f860*/  MUFU.EX2 R216, R3 ;  /* 0x0000000300d87308 */ /* 0x0002a60000000800 */
[C---:B------:R-:W-:Y:S08]  /*f870*/  HMMA.16816.F32.BF16 R60, R8.reuse, R16, R108 ;  /* 0x00000010083c723c */ /* 0x040ff0000004186c */
[----:B---3--:R-:W-:Y:S01]  /*f880*/  HMMA.16816.F32.BF16 R112, R8, R12, R104 ;  /* 0x0000000c0870723c */ /* 0x008fe20000041868 */
        /* <DEDUP_REMOVED lines=13> */
[--C-:B-1----:R-:W-:Y:S01]  /*f960*/  FFMA.FTZ R3, R148, c[0x0][0x2d0], -R6.reuse ;  /* 0x0000b40094037a23 */ /* 0x102fe20000010806 */
[----:B---3--:R-:W-:Y:S01]  /*f970*/  F2FP.BF16.PACK_AB R11, R213, R214 ;  /* 0x000000d6d50b723e */ /* 0x008fe200000010ff */
[----:B------:R-:W-:Y:S02]  /*f980*/  IMAD.MOV.U32 R148, RZ, RZ, R91 ;  /* 0x000000ffff947224 */ /* 0x000fe400078e005b */
[----:B------:R1:W-:Y:S04]  /*f990*/  MUFU.EX2 R212, R3 ;  /* 0x0000000300d47308 */ /* 0x0003e80000000800 */
[C---:B------:R-:W-:Y:S08]  /*f9a0*/  HMMA.16816.F32.BF16 R84, R8.reuse, R22, R32 ;  /* 0x000000160854723c */ /* 0x040ff00000041820 */
[----:B------:R-:W-:Y:S01]  /*f9b0*/  HMMA.16816.F32.BF16 R32, R8, R16, R64 ;  /* 0x000000100820723c */ /* 0x000fe20000041840 */
[----:B-1----:R-:W-:Y:S01]  /*f9c0*/  FFMA.FTZ R3, R150, c[0x0][0x2d0], -R6 ;  /* 0x0000b40096037a23 */ /* 0x002fe20000010806 */
[----:B------:R-:W-:-:S03]  /*f9d0*/  MOV R150, R92 ;  /* 0x0000005c00967202 */ /* 0x000fc60000000f00 */
[----:B------:R1:W2:Y:S03]  /*f9e0*/  MUFU.EX2 R211, R3 ;  /* 0x0000000300d37308 */ /* 0x0002a60000000800 */
[C---:B------:R-:W-:Y:S01]  /*f9f0*/  HMMA.16816.F32.BF16 R28, R8.reuse, R18, R28 ;  /* 0x00000012081c723c */ /* 0x040fe2000004181c */
[----:B------:R-:W3:Y:S07]  /*fa00*/  LDSM.16.MT88.4 R16, [R228+0x1900] ;  /* 0x00190000e410783b */ /* 0x000eee0000004200 */
[----:B------:R-:W-:Y:S01]  /*fa10*/  HMMA.16816.F32.BF16 R96, R8, R24, R120 ;  /* 0x000000180860723c */ /* 0x000fe20000041878 */
[----:B-1----:R-:W-:-:S07]  /*fa20*/  FFMA.FTZ R3, R149, c[0x0][0x2d0], -R6 ;  /* 0x0000b40095037a23 */ /* 0x002fce0000010806 */
[C---:B------:R-:W-:Y:S01]  /*fa30*/  HMMA.16816.F32.BF16 R100, R8.reuse, R20, R68 ;  /* 0x000000140864723c */ /* 0x040fe20000041844 */
[----:B------:R-:W-:Y:S01]  /*fa40*/  IMAD.MOV.U32 R149, RZ, RZ, R93 ;  /* 0x000000ffff957224 */ /* 0x000fe200078e005d */
[----:B------:R-:W-:Y:S01]  /*fa50*/  LDSM.16.MT88.4 R20, [R229+0x1900] ;  /* 0x00190000e514783b */ /* 0x000fe20000004200 */
[----:B------:R1:W-:Y:S01]  /*fa60*/  MUFU.EX2 R210, R3 ;  /* 0x0000000300d27308 */ /* 0x0003e20000000800 */
[----:B------:R-:W-:Y:S01]  /*fa70*/  IMAD.MOV.U32 R120, RZ, RZ, R150 ;  /* 0x000000ffff787224 */ /* 0x000fe200078e0096 */
[----:B------:R-:W-:Y:S01]  /*fa80*/  MOV R121, R148 ;  /* 0x0000009400797202 */ /* 0x000fe20000000f00 */
[----:B------:R-:W-:Y:S01]  /*fa90*/  IMAD.MOV.U32 R150, RZ, RZ, R129 ;  /* 0x000000ffff967224 */ /* 0x000fe200078e0081 */
[----:B------:R-:W-:Y:S01]  /*faa0*/  MOV R122, R89 ;  /* 0x00000059007a7202 */ /* 0x000fe20000000f00 */
[----:B------:R-:W-:Y:S01]  /*fab0*/  HMMA.16816.F32.BF16 R68, R8, R12, R52 ;  /* 0x0000000c0844723c */ /* 0x000fe20000041834 */
[----:B------:R-:W-:Y:S02]  /*fac0*/  IMAD.MOV.U32 R129, RZ, RZ, R190 ;  /* 0x000000ffff817224 */ /* 0x000fe400078e00be */
[----:B------:R-:W-:-:S02]  /*fad0*/  IMAD.MOV.U32 R148, RZ, RZ, R128 ;  /* 0x000000ffff947224 */ /* 0x000fc400078e0080 */
[----:B------:R-:W-:Y:S02]  /*fae0*/  IMAD.MOV.U32 R128, RZ, RZ, R189 ;  /* 0x000000ffff807224 */ /* 0x000fe400078e00bd */
[----:B------:R-:W-:Y:S01]  /*faf0*/  IMAD.MOV.U32 R123, RZ, RZ, R88 ;  /* 0x000000ffff7b7224 */ /* 0x000fe200078e0058 */
[----:B------:R-:W-:Y:S01]  /*fb00*/  HMMA.16816.F32.BF16 R72, R8, R14, R40 ;  /* 0x0000000e0848723c */ /* 0x000fe20000041828 */
[----:B------:R-:W-:Y:S01]  /*fb10*/  LDSM.16.MT88.4 R12, [R231+0x1900] ;  /* 0x00190000e70c783b */ /* 0x000fe20000004200 */
[----:B-1----:R-:W-:Y:S02]  /*fb20*/  FFMA.FTZ R3, R151, c[0x0][0x2d0], -R6 ;  /* 0x0000b40097037a23 */ /* 0x002fe40000010806 */
[----:B------:R-:W-:Y:S02]  /*fb30*/  IMAD.MOV.U32 R151, RZ, RZ, R94 ;  /* 0x000000ffff977224 */ /* 0x000fe400078e005e */
[----:B------:R1:W4:Y:S02]  /*fb40*/  MUFU.EX2 R209, R3 ;  /* 0x0000000300d17308 */ /* 0x0003240000000800 */
[----:B-1----:R-:W-:Y:S01]  /*fb50*/  FFMA.FTZ R3, R155, c[0x0][0x2d0], -R5 ;  /* 0x0000b4009b037a23 */ /* 0x002fe20000010805 */
[----:B------:R-:W-:-:S02]  /*fb60*/  MOV R155, R95 ;  /* 0x0000005f009b7202 */ /* 0x000fc40000000f00 */
[----:B------:R-:W-:Y:S03]  /*fb70*/  HMMA.16816.F32.BF16 R92, R8, R26, R36 ;  /* 0x0000001a085c723c */ /* 0x000fe60000041824 */
[----:B------:R1:W-:Y:S01]  /*fb80*/  MUFU.EX2 R208, R3 ;  /* 0x0000000300d07308 */ /* 0x0003e20000000800 */
[----:B------:R-:W3:Y:S03]  /*fb90*/  LDSM.16.MT88.4 R24, [R230+0x1900] ;  /* 0x00190000e618783b */ /* 0x000ee60000004200 */
[----:B--2---:R-:W-:Y:S02]  /*fba0*/  F2FP.BF16.PACK_AB R8, R211, R212 ;  /* 0x000000d4d308723e */ /* 0x004fe400000010ff */
[----:B----4-:R-:W-:Y:S01]  /*fbb0*/  F2FP.BF16.PACK_AB R10, R209, R210 ;  /* 0x000000d2d10a723e */ /* 0x010fe200000010ff */
[----:B-1----:R-:W-:-:S02]  /*fbc0*/  FFMA.FTZ R3, R157, c[0x0][0x2d0], -R5 ;  /* 0x0000b4009d037a23 */ /* 0x002fc40000010805 */
[----:B------:R-:W-:Y:S02]  /*fbd0*/  IMAD.MOV.U32 R157, RZ, RZ, R198 ;  /* 0x000000ffff9d7224 */ /* 0x000fe400078e00c6 */
        /* <DEDUP_REMOVED lines=9> */
[----:B--2---:R-:W-:-:S05]  /*fc70*/  F2FP.BF16.PACK_AB R11, R206, R205 ;  /* 0x000000cdce0b723e */ /* 0x004fca00000010ff */
[----:B------:R1:W-:Y:S02]  /*fc80*/  MUFU.EX2 R204, R3 ;  /* 0x0000000300cc7308 */ /* 0x0003e40000000800 */
[C---:B---3--:R-:W-:Y:S08]  /*fc90*/  HMMA.16816.F32.BF16 R108, R8.reuse, R16, R48 ;  /* 0x00000010086c723c */ /* 0x048ff00000041830 */
[----:B------:R-:W-:Y:S01]  /*fca0*/  HMMA.16816.F32.BF16 R48, R8, R24, R116 ;  /* 0x000000180830723c */ /* 0x000fe20000041874 */
[----:B-1----:R-:W-:-:S02]  /*fcb0*/  FFMA.FTZ R3, R159, c[0x0][0x2d0], -R7 ;  /* 0x0000b4009f037a23 */ /* 0x002fc40000010807 */
[----:B------:R-:W-:-:S04]  /*fcc0*/  IMAD.MOV.U32 R159, RZ, RZ, R149 ;  /* 0x000000ffff9f7224 */ /* 0x000fc800078e0095 */
[----:B------:R-:W-:Y:S01]  /*fcd0*/  MOV R116, R156 ;  /* 0x0000009c00747202 */ /* 0x000fe20000000f00 */
[----:B------:R1:W2:Y:S01]  /*fce0*/  MUFU.EX2 R203, R3 ;  /* 0x0000000300cb7308 */ /* 0x0002a20000000800 */
        /* <DEDUP_REMOVED lines=10> */
[----:B------:R-:W-:-:S02]  /*fd90*/  IMAD.MOV.U32 R151, RZ, RZ, R133 ;  /* 0x000000ffff977224 */ /* 0x000fc400078e0085 */
[----:B-1----:R-:W-:-:S05]  /*fda0*/  FFMA.FTZ R3, R161, c[0x0][0x2d0], -R7 ;  /* 0x0000b400a1037a23 */ /* 0x002fca0000010807 */
[C---:B------:R-:W-:Y:S01]  /*fdb0*/  HMMA.16816.F32.BF16 R104, R8.reuse, R18, R44 ;  /* 0x000000120868723c */ /* 0x040fe2000004182c */
[----:B------:R1:W-:Y:S07]  /*fdc0*/  MUFU.EX2 R202, R3 ;  /* 0x0000000300ca7308 */ /* 0x0003ee0000000800 */
[C---:B------:R-:W-:Y:S08]  /*fdd0*/  HMMA.16816.F32.BF16 R88, R8.reuse, R12, R60 ;  /* 0x0000000c0858723c */ /* 0x040ff0000004183c */
[----:B------:R-:W-:Y:S01]  /*fde0*/  HMMA.16816.F32.BF16 R56, R8, R20, R112 ;  /* 0x000000140838723c */ /* 0x000fe20000041870 */
[----:B-1----:R-:W-:-:S04]  /*fdf0*/  FFMA.FTZ R3, R162, c[0x0][0x2d0], -R7 ;  /* 0x0000b400a2037a23 */ /* 0x002fc80000010807 */
[----:B------:R1:W3:Y:S03]  /*fe00*/  MUFU.EX2 R201, R3 ;  /* 0x0000000300c97308 */ /* 0x0002e60000000800 */
[C---:B------:R-:W-:Y:S08]  /*fe10*/  HMMA.16816.F32.BF16 R52, R8.reuse, R22, R76 ;  /* 0x000000160834723c */ /* 0x040ff0000004184c */
[----:B------:R-:W-:Y:S01]  /*fe20*/  HMMA.16816.F32.BF16 R40, R8, R26, R80 ;  /* 0x0000001a0828723c */ /* 0x000fe20000041850 */
[----:B-1----:R-:W-:-:S06]  /*fe30*/  FFMA.FTZ R3, R163, c[0x0][0x2d0], -R0 ;  /* 0x0000b400a3037a23 */ /* 0x002fcc0000010800 */
[----:B--2---:R-:W-:Y:S02]  /*fe40*/  F2FP.BF16.PACK_AB R8, R203, R204 ;  /* 0x000000cccb08723e */ /* 0x004fe400000010ff */
[----:B---3--:R-:W-:Y:S01]  /*fe50*/  F2FP.BF16.PACK_AB R10, R201, R202 ;  /* 0x000000cac90a723e */ /* 0x008fe200000010ff */
        /* <DEDUP_REMOVED lines=9> */
[----:B--2---:R-:W-:Y:S01]  /*fef0*/  F2FP.BF16.PACK_AB R11, R197, R198 ;  /* 0x000000c6c50b723e */ /* 0x004fe200000010ff */
[----:B------:R-:W-:Y:S02]  /*ff00*/  IMAD.MOV.U32 R144, RZ, RZ, R153 ;  /* 0x000000ffff907224 */ /* 0x000fe400078e0099 */
[----:B------:R-:W-:Y:S01]  /*ff10*/  IMAD.MOV.U32 R153, RZ, RZ, R131 ;  /* 0x000000ffff997224 */ /* 0x000fe200078e0083 */
[----:B------:R-:W-:Y:S01]  /*ff20*/  MOV R131, R143 ;  /* 0x0000008f00837202 */ /* 0x000fe20000000f00 */
[----:B------:R-:W-:Y:S02]  /*ff30*/  IMAD.MOV.U32 R143, RZ, RZ, R195 ;  /* 0x000000ffff8f7224 */ /* 0x000fe400078e00c3 */
[----:B------:R1:W-:Y:S01]  /*ff40*/  MUFU.EX2 R195, R3 ;  /* 0x0000000300c37308 */ /* 0x0003e20000000800 */
[C---:B------:R-:W-:Y:S08]  /*ff50*/  HMMA.16816.F32.BF16 R32, R8.reuse, R12, R32 ;  /* 0x0000000c0820723c */ /* 0x040ff00000041820 */
[----:B------:R-:W-:Y:S01]  /*ff60*/  HMMA.16816.F32.BF16 R60, R8, R14, R28 ;  /* 0x0000000e083c723c */ /* 0x000fe2000004181c */
[----:B------:R-:W2:Y:S04]  /*ff70*/  LDSM.16.MT88.4 R12, [R231+0x2100] ;  /* 0x00210000e70c783b */ /* 0x000ea80000004200 */
[----:B------:R-:W-:Y:S01]  /*ff80*/  LDSM.16.MT88.4 R28, [R230+0x2100] ;  /* 0x00210000e61c783b */ /* 0x000fe20000004200 */
[----:B-1----:R-:W-:-:S02]  /*ff90*/  FFMA.FTZ R3, R146, c[0x0][0x2d0], -R6 ;  /* 0x0000b40092037a23 */ /* 0x002fc40000010806 */
[C---:B------:R-:W-:Y:S01]  /*ffa0*/  HMMA.16816.F32.BF16 R44, R8.reuse, R16, R100 ;  /* 0x00000010082c723c */ /* 0x040fe20000041864 */
[----:B------:R-:W-:Y:S02]  /*ffb0*/  IMAD.MOV.U32 R146, RZ, RZ, R196 ;  /* 0x000000ffff927224 */ /* 0x000fe400078e00c4 */
[----:B------:R1:W-:Y:S05]  /*ffc0*/  MUFU.EX2 R196, R3 ;  /* 0x0000000300c47308 */ /* 0x0003ea0000000800 */
[C---:B------:R-:W-:Y:S01]  /*ffd0*/  HMMA.16816.F32.BF16 R36, R8.reuse, R18, R84 ;  /* 0x000000120824723c */ /* 0x040fe20000041854 */
[----:B------:R-:W3:Y:S07]  /*ffe0*/  LDSM.16.MT88.4 R16, [R228+0x2100] ;  /* 0x00210000e410783b */ /* 0x000eee0000004200 */
[----:B------:R-:W-:Y:S01]  /*fff0*/  HMMA.16816.F32.BF16 R68, R8, R20, R68 ;  /* 0x000000140844723c */ /* 0x000fe20000041844 */
[----:B-1----:R-:W-:Y:S01]  /*10000*/  FFMA.FTZ R3, R147, c[0x0][0x2d0], -R6 ;  /* 0x0000b40093037a23 */ /* 0x002fe20000010806 */
[----:B------:R-:W-:-:S02]  /*10010*/  MOV R147, R154 ;  /* 0x0000009a00937202 */ /* 0x000fc40000000f00 */
[----:B------:R-:W-:Y:S02]  /*10020*/  MOV R154, R194 ;  /* 0x000000c2009a7202 */ /* 0x000fe40000000f00 */
[----:B------:R1:W4:Y:S02]  /*10030*/  MUFU.EX2 R194, R3 ;  /* 0x0000000300c27308 */ /* 0x0003240000000800 */
[C---:B------:R-:W-:Y:S01]  /*10040*/  HMMA.16816.F32.BF16 R72, R8.reuse, R22, R72 ;  /* 0x000000160848723c */ /* 0x040fe20000041848 */
[----:B------:R-:W2:Y:S07]  /*10050*/  LDSM.16.MT88.4 R20, [R229+0x2100] ;  /* 0x00210000e514783b */ /* 0x000eae0000004200 */
[----:B------:R-:W-:Y:S01]  /*10060*/  HMMA.16816.F32.BF16 R76, R8, R24, R96 ;  /* 0x00000018084c723c */ /* 0x000fe20000041860 */
[----:B-1----:R-:W-:-:S07]  /*10070*/  FFMA.FTZ R3, R145, c[0x0][0x2d0], -R6 ;  /* 0x0000b40091037a23 */ /* 0x002fce0000010806 */
[----:B------:R-:W-:Y:S01]  /*10080*/  HMMA.16816.F32.BF16 R80, R8, R26, R92 ;  /* 0x0000001a0850723c */ /* 0x000fe2000004185c */
[----:B------:R-:W-:Y:S01]  /*10090*/  IMAD.MOV.U32 R145, RZ, RZ, R192 ;  /* 0x000000ffff917224 */ /* 0x000fe200078e00c0 */
[----:B------:R-:W-:Y:S01]  /*100a0*/  LDSM.16.MT88.4 R24, [R228+0x2900] ;  /* 0x00290000e418783b */ /* 0x000fe20000004200 */
[----:B------:R1:W-:Y:S04]  /*100b0*/  MUFU.EX2 R193, R3 ;  /* 0x0000000300c17308 */ /* 0x0003e80000000800 */
[----:B----4-:R-:W-:Y:S01]  /*100c0*/  F2FP.BF16.PACK_AB R8, R194, R196 ;  /* 0x000000c4c208723e */ /* 0x010fe200000010ff */
[----:B-1----:R-:W-:-:S04]  /*100d0*/  FFMA.FTZ R3, R167, c[0x0][0x2d0], -R6 ;  /* 0x0000b400a7037a23 */ /* 0x002fc80000010806 */
[----:B------:R1:W4:Y:S02]  /*100e0*/  MUFU.EX2 R192, R3 ;  /* 0x0000000300c07308 */ /* 0x0003240000000800 */
[----:B-1----:R-:W-:Y:S01]  /*100f0*/  FFMA.FTZ R3, R176, c[0x0][0x2d0], -R5 ;  /* 0x0000b400b0037a23 */ /* 0x002fe20000010805 */
[----:B------:R-:W-:Y:S02]  /*10100*/  MOV R176, R188 ;  /* 0x000000bc00b07202 */ /* 0x000fe40000000f00 */
[----:B----4-:R-:W-:-:S03]  /*10110*/  F2FP.BF16.PACK_AB R10, R192, R193 ;  /* 0x000000c1c00a723e */ /* 0x010fc600000010ff */
        /* <DEDUP_REMOVED lines=60> */
[----:B-1----:R-:W-:Y:S02]  /*104e0*/  FFMA.FTZ R3, R176, c[0x0][0x2d0], -R5 ;  /* 0x0000b400b0037a23 */ /* 0x002fe40000010805 */
[----:B------:R-:W-:-:S03]  /*104f0*/  IMAD.MOV.U32 R176, RZ, RZ, R145 ;  /* 0x000000ffffb07224 */ /* 0x000fc600078e0091 */
[----:B------:R1:W-:Y:S01]  /*10500*/  MUFU.EX2 R96, R3 ;  /* 0x0000000300607308 */ /* 0x0003e20000000800 */
[----:B------:R-:W-:Y:S01]  /*10510*/  IMAD.MOV.U32 R145, RZ, RZ, R147 ;  /* 0x000000ffff917224 */ /* 0x000fe200078e0093 */
[----:B------:R-:W-:Y:S01]  /*10520*/  MOV R147, R146 ;  /* 0x0000009200937202 */ /* 0x000fe20000000f00 */
[----:B------:R-:W-:Y:S02]  /*10530*/  IMAD.MOV.U32 R146, RZ, RZ, R144 ;  /* 0x000000ffff927224 */ /* 0x000fe400078e0090 */
[----:B------:R-:W-:Y:S01]  /*10540*/  IMAD.MOV.U32 R144, RZ, RZ, R122 ;  /* 0x000000ffff907224 */ /* 0x000fe200078e007a */
[----:B------:R-:W-:Y:S01]  /*10550*/  MOV R122, R123 ;  /* 0x0000007b007a7202 */ /* 0x000fe20000000f00 */
[----:B------:R-:W-:Y:S02]  /*10560*/  IMAD.MOV.U32 R123, RZ, RZ, R241 ;  /* 0x000000ffff7b7224 */ /* 0x000fe400078e00f1 */
[----:B------:R-:W-:Y:S02]  /*10570*/  IMAD.MOV.U32 R180, RZ, RZ, R158 ;  /* 0x000000ffffb47224 */ /* 0x000fe400078e009e */
[----:B------:R-:W-:-:S02]  /*10580*/  IMAD.MOV.U32 R179, RZ, RZ, R150 ;  /* 0x000000ffffb37224 */ /* 0x000fc400078e0096 */
[----:B------:R-:W-:Y:S02]  /*10590*/  IMAD.MOV.U32 R181, RZ, RZ, R155 ;  /* 0x000000ffffb57224 */ /* 0x000fe400078e009b */
[----:B------:R-:W-:Y:S02]  /*105a0*/  IMAD.MOV.U32 R177, RZ, RZ, R152 ;  /* 0x000000ffffb17224 */ /* 0x000fe400078e0098 */
[----:B-1----:R-:W-:Y:S02]  /*105b0*/  FFMA.FTZ R3, R176, c[0x0][0x2d0], -R5 ;  /* 0x0000b400b0037a23 */ /* 0x002fe40000010805 */
[----:B------:R-:W-:Y:S01]  /*105c0*/  IMAD.MOV.U32 R178, RZ, RZ, R143 ;  /* 0x000000ffffb27224 */ /* 0x000fe200078e008f */
[----:B------:R-:W-:Y:S01]  /*105d0*/  HMMA.16816.F32.BF16 R48, R8, R28, R76 ;  /* 0x0000001c0830723c */ /* 0x000fe2000004184c */
[----:B------:R1:W4:Y:S01]  /*105e0*/  MUFU.EX2 R71, R3 ;  /* 0x0000000300477308 */ /* 0x0003220000000800 */
[----:B------:R-:W-:Y:S01]  /*105f0*/  IMAD.MOV.U32 R176, RZ, RZ, R145 ;  /* 0x000000ffffb07224 */ /* 0x000fe200078e0091 */
[----:B------:R-:W-:Y:S01]  /*10600*/  MOV R145, R147 ;  /* 0x0000009300917202 */ /* 0x000fe20000000f00 */
[----:B------:R-:W-:Y:S01]  /*10610*/  IMAD.MOV.U32 R72, RZ, RZ, R233 ;  /* 0x000000ffff487224 */ /* 0x000fe200078e00e9 */
[----:B------:R2:W5:Y:S01]  /*10620*/  LDL.LU R241, [R1+0x70] ;  /* 0x0000700001f17983 */ /* 0x0005620000300800 */
[----:B------:R-:W-:-:S02]  /*10630*/  IMAD.MOV.U32 R147, RZ, RZ, R146 ;  /* 0x000000ffff937224 */ /* 0x000fc400078e0092 */
[----:B------:R-:W-:Y:S01]  /*10640*/  IMAD.MOV.U32 R146, RZ, RZ, R122 ;  /* 0x000000ffff927224 */ /* 0x000fe200078e007a */
[----:B------:R-:W-:Y:S01]  /*10650*/  MOV R122, R123 ;  /* 0x0000007b007a7202 */ /* 0x000fe20000000f00 */
[----:B------:R-:W-:Y:S01]  /*10660*/  IMAD.MOV.U32 R123, RZ, RZ, R130 ;  /* 0x000000ffff7b7224 */ /* 0x000fe200078e0082 */
[----:B------:R-:W-:Y:S01]  /*10670*/  MOV R183, R179 ;  /* 0x000000b300b77202 */ /* 0x000fe20000000f00 */
[----:B------:R-:W-:Y:S01]  /*10680*/  IMAD.MOV.U32 R186, RZ, RZ, R181 ;  /* 0x000000ffffba7224 */ /* 0x000fe200078e00b5 */
[----:B------:R-:W-:Y:S01]  /*10690*/  HMMA.16816.F32.BF16 R28, R8, R30, R80 ;  /* 0x0000001e081c723c */ /* 0x000fe20000041850 */
[----:B------:R-:W-:Y:S02]  /*106a0*/  IMAD.MOV.U32 R124, RZ, RZ, R177 ;  /* 0x000000ffff7c7224 */ /* 0x000fe400078e00b1 */
[----:B-1----:R-:W-:Y:S02]  /*106b0*/  FFMA.FTZ R3, R170, c[0x0][0x2d0], -R5 ;  /* 0x0000b400aa037a23 */ /* 0x002fe40000010805 */
[----:B------:R-:W-:-:S02]  /*106c0*/  IMAD.MOV.U32 R182, RZ, RZ, R178 ;  /* 0x000000ffffb67224 */ /* 0x000fc400078e00b2 */
[----:B------:R1:W-:Y:S01]  /*106d0*/  MUFU.EX2 R70, R3 ;  /* 0x0000000300467308 */ /* 0x0003e20000000800 */
[----:B------:R-:W-:Y:S02]  /*106e0*/  IMAD.MOV.U32 R158, RZ, RZ, R156 ;  /* 0x000000ffff9e7224 */ /* 0x000fe400078e009c */
[----:B------:R-:W-:Y:S02]  /*106f0*/  IMAD.MOV.U32 R152, RZ, RZ, R153 ;  /* 0x000000ffff987224 */ /* 0x000fe400078e0099 */
[----:B------:R-:W-:Y:S02]  /*10700*/  IMAD.MOV.U32 R155, RZ, RZ, R148 ;  /* 0x000000ffff9b7224 */ /* 0x000fe400078e0094 */
[----:B------:R-:W-:Y:S02]  /*10710*/  FFMA.FTZ R4, R4, c[0x0][0x2d0], -R7 ;  /* 0x0000b40004047a23 */ /* 0x000fe40000010807 */
[----:B------:R-:W-:Y:S02]  /*10720*/  IMAD.MOV.U32 R130, RZ, RZ, R129 ;  /* 0x000000ffff827224 */ /* 0x000fe400078e0081 */
[----:B-1----:R-:W-:Y:S01]  /*10730*/  FFMA.FTZ R3, R171, c[0x0][0x2d0], -R5 ;  /* 0x0000b400ab037a23 */ /* 0x002fe20000010805 */
[----:B--2---:R-:W-:-:S02]  /*10740*/  F2FP.BF16.PACK_AB R8, R99, R100 ;  /* 0x000000646308723e */ /* 0x004fc400000010ff */
[----:B----4-:R-:W-:Y:S01]  /*10750*/  F2FP.BF16.PACK_AB R9, R71, R96 ;  /* 0x000000604709723e */ /* 0x010fe200000010ff */
[----:B------:R1:W2:Y:S01]  /*10760*/  MUFU.EX2 R69, R3 ;  /* 0x0000000300457308 */ /* 0x0002a20000000800 */
[----:B------:R-:W-:Y:S02]  /*10770*/  F2FP.BF16.PACK_AB R10, R97, R98 ;  /* 0x00000062610a723e */ /* 0x000fe400000010ff */
[----:B------:R-:W-:Y:S01]  /*10780*/  MOV R177, R146 ;  /* 0x0000009200b17202 */ /* 0x000fe20000000f00 */
[----:B------:R-:W-:Y:S01]  /*10790*/  IMAD.MOV.U32 R178, RZ, RZ, R144 ;  /* 0x000000ffffb27224 */ /* 0x000fe200078e0090 */
[----:B------:R-:W-:Y:S02]  /*107a0*/  MOV R156, R149 ;  /* 0x00000095009c7202 */ /* 0x000fe40000000f00 */
[----:B------:R-:W-:Y:S02]  /*107b0*/  MOV R153, R141 ;  /* 0x0000008d00997202 */ /* 0x000fe40000000f00 */
[----:B------:R-:W-:Y:S01]  /*107c0*/  MOV R129, R128 ;  /* 0x0000008000817202 */ /* 0x000fe20000000f00 */
[----:B------:R-:W-:-:S02]  /*107d0*/  IMAD.MOV.U32 R128, RZ, RZ, R240 ;  /* 0x000000ffff807224 */ /* 0x000fc400078e00f0 */
[----:B------:R4:W5:Y:S01]  /*107e0*/  LDL.LU R240, [R1+0x6c] ;  /* 0x00006c0001f07983 */ /* 0x0009620000300800 */
[----:B-1----:R-:W-:Y:S01]  /*107f0*/  FFMA.FTZ R3, R176, c[0x0][0x2d0], -R0 ;  /* 0x0000b400b0037a23 */ /* 0x002fe20000010800 */
[----:B--2---:R-:W-:Y:S01]  /*10800*/  F2FP.BF16.PACK_AB R11, R69, R70 ;  /* 0x00000046450b723e */ /* 0x004fe200000010ff */
[----:B------:R-:W-:Y:S02]  /*10810*/  IMAD.MOV.U32 R176, RZ, RZ, R140 ;  /* 0x000000ffffb07224 */ /* 0x000fe400078e008c */
[----:B------:R1:W-:Y:S04]  /*10820*/  MUFU.EX2 R61, R3 ;  /* 0x00000003003d7308 */ /* 0x0003e80000000800 */
[C---:B---3--:R-:W-:Y:S08]  /*10830*/  HMMA.16816.F32.BF16 R160, R8.reuse, R20, R160 ;  /* 0x0000001408a0723c */ /* 0x048ff000000418a0 */
[----:B------:R-:W-:Y:S01]  /*10840*/  HMMA.16816.F32.BF16 R164, R8, R22, R164 ;  /* 0x0000001608a4723c */ /* 0x000fe200000418a4 */
[----:B-1----:R-:W-:Y:S01]  /*10850*/  FFMA.FTZ R3, R145, c[0x0][0x2d0], -R0 ;  /* 0x0000b40091037a23 */ /* 0x002fe20000010800 */
[----:B------:R-:W-:-:S02]  /*10860*/  MOV R145, R123 ;  /* 0x0000007b00917202 */ /* 0x000fc40000000f00 */
[----:B------:R-:W-:Y:S01]  /*10870*/  MOV R123, R154 ;  /* 0x0000009a007b7202 */ /* 0x000fe20000000f00 */
[----:B------:R1:W2:Y:S01]  /*10880*/  MUFU.EX2 R68, R3 ;  /* 0x0000000300447308 */ /* 0x0002a20000000800 */
[----:B------:R-:W-:Y:S01]  /*10890*/  MOV R154, R131 ;  /* 0x00000083009a7202 */ /* 0x000fe20000000f00 */
[----:B------:R-:W-:Y:S01]  /*108a0*/  IMAD.MOV.U32 R181, RZ, RZ, R145 ;  /* 0x000000ffffb57224 */ /* 0x000fe200078e0091 */
[----:B------:R-:W-:Y:S01]  /*108b0*/  HMMA.16816.F32.BF16 R92, R8, R16, R92 ;  /* 0x00000010085c723c */ /* 0x000fe2000004185c */
[----:B------:R-:W-:-:S07]  /*108c0*/  IMAD.MOV.U32 R131, RZ, RZ, R142 ;  /* 0x000000ffff837224 */ /* 0x000fce00078e008e */
[C---:B------:R-:W-:Y:S01]  /*108d0*/  HMMA.16816.F32.BF16 R140, R8.reuse, R24, R108 ;  /* 0x00000018088c723c */ /* 0x040fe2000004186c */
[----:B-1----:R-:W-:Y:S02]  /*108e0*/  FFMA.FTZ R3, R147, c[0x0][0x2d0], -R0 ;  /* 0x0000b40093037a23 */ /* 0x002fe40000010800 */
[----:B------:R-:W-:Y:S01]  /*108f0*/  IMAD.MOV.U32 R147, RZ, RZ, R122 ;  /* 0x000000ffff937224 */ /* 0x000fe200078e007a */
[----:B------:R-:W-:Y:S01]  /*10900*/  MOV R122, R157 ;  /* 0x0000009d007a7202 */ /* 0x000fe20000000f00 */
[----:B------:R1:W-:Y:S01]  /*10910*/  MUFU.EX2 R63, R3 ;  /* 0x00000003003f7308 */ /* 0x0003e20000000800 */
[----:B------:R-:W-:Y:S02]  /*10920*/  IMAD.MOV.U32 R157, RZ, RZ, R151 ;  /* 0x000000ffff9d7224 */ /* 0x000fe400078e0097 */
[----:B------:R-:W-:Y:S01]  /*10930*/  HMMA.16816.F32.BF16 R88, R8, R18, R88 ;  /* 0x000000120858723c */ /* 0x000fe20000041858 */
[----:B------:R-:W-:-:S07]  /*10940*/  IMAD.MOV.U32 R179, RZ, RZ, R147 ;  /* 0x000000ffffb37224 */ /* 0x000fce00078e0093 */
[----:B------:R-:W-:Y:S01]  /*10950*/  HMMA.16816.F32.BF16 R148, R8, R26, R104 ;  /* 0x0000001a0894723c */ /* 0x000fe20000041868 */
[----:B-1----:R-:W-:-:S07]  /*10960*/  FFMA.FTZ R3, R125, c[0x0][0x2d0], -R0 ;  /* 0x0000b4007d037a23 */ /* 0x002fce0000010800 */
[C---:B------:R-:W-:Y:S01]  /*10970*/  HMMA.16816.F32.BF16 R84, R8.reuse, R12, R84 ;  /* 0x0000000c0854723c */ /* 0x040fe20000041854 */
[----:B------:R1:W3:Y:S07]  /*10980*/  MUFU.EX2 R62, R3 ;  /* 0x00000003003e7308 */ /* 0x0002ee0000000800 */
[----:B------:R-:W-:Y:S07]  /*10990*/  HMMA.16816.F32.BF16 R64, R8, R14, R64 ;  /* 0x0000000e0840723c */ /* 0x000fee0000041840 */
[----:B------:R-:W-:-:S02]  /*109a0*/  F2FP.BF16.PACK_AB R8, R114, R133 ;  /* 0x000000857208723e */ /* 0x000fc400000010ff */
[----:B--2---:R-:W-:Y:S01]  /*109b0*/  F2FP.BF16.PACK_AB R9, R68, R61 ;  /* 0x0000003d4409723e */ /* 0x004fe200000010ff */
[----:B-1----:R-:W-:Y:S01]  /*109c0*/  FFMA.FTZ R3, R180, c[0x0][0x2d0], -R6 ;  /* 0x0000b400b4037a23 */ /* 0x002fe20000010806 */
[----:B------:R-:W-:Y:S01]  /*109d0*/  MOV R180, R176 ;  /* 0x000000b000b47202 */ /* 0x000fe20000000f00 */
[----:B------:R-:W-:Y:S01]  /*109e0*/  IMAD.MOV.U32 R176, RZ, RZ, R116 ;  /* 0x000000ffffb07224 */ /* 0x000fe200078e0074 */
[----:B------:R-:W-:Y:S01]  /*109f0*/  MOV R116, R117 ;  /* 0x0000007500747202 */ /* 0x000fe20000000f00 */
[----:B------:R1:W-:Y:S01]  /*10a00*/  MUFU.EX2 R60, R3 ;  /* 0x00000003003c7308 */ /* 0x0003e20000000800 */
[----:B------:R-:W-:Y:S01]  /*10a10*/  F2FP.BF16.PACK_AB R10, R103, R101 ;  /* 0x00000065670a723e */ /* 0x000fe200000010ff */
[----:B------:R-:W-:Y:S01]  /*10a20*/  IMAD.MOV.U32 R117, RZ, RZ, R118 ;  /* 0x000000ffff757224 */ /* 0x000fe200078e0076 */
[----:B---3--:R-:W-:Y:S01]  /*10a30*/  F2FP.BF16.PACK_AB R11, R62, R63 ;  /* 0x0000003f3e0b723e */ /* 0x008fe200000010ff */
[----:B------:R-:W-:Y:S01]  /*10a40*/  IMAD.MOV.U32 R118, RZ, RZ, R119 ;  /* 0x000000ffff767224 */ /* 0x000fe200078e0077 */
[----:B------:R-:W-:Y:S01]  /*10a50*/  MOV R119, R159 ;  /* 0x0000009f00777202 */ /* 0x000fe20000000f00 */
[----:B------:R-:W-:-:S02]  /*10a60*/  IMAD.MOV.U32 R159, RZ, RZ, R120 ;  /* 0x000000ffff9f7224 */ /* 0x000fc400078e0078 */
[----:B------:R-:W-:Y:S01]  /*10a70*/  IMAD.MOV.U32 R120, RZ, RZ, R121 ;  /* 0x000000ffff787224 */ /* 0x000fe200078e0079 */
[----:B------:R-:W-:Y:S01]  /*10a80*/  MOV R121, R239 ;  /* 0x000000ef00797202 */ /* 0x000fe20000000f00 */
[----:B-1----:R-:W-:Y:S01]  /*10a90*/  FFMA.FTZ R3, R186, c[0x0][0x2d0], -R6 ;  /* 0x0000b400ba037a23 */ /* 0x002fe20000010806 */
[----:B------:R-:W-:Y:S01]  /*10aa0*/  HMMA.16816.F32.BF16 R144, R8, R24, R56 ;  /* 0x000000180890723c */ /* 0x000fe20000041838 */
[----:B------:R-:W-:Y:S01]  /*10ab0*/  IMAD.MOV.U32 R186, RZ, RZ, R183 ;  /* 0x000000ffffba7224 */ /* 0x000fe200078e00b7 */
[----:B------:R-:W-:Y:S01]  /*10ac0*/  MOV R76, R128 ;  /* 0x00000080004c7202 */ /* 0x000fe20000000f00 */
[----:B------:R-:W-:Y:S01]  /*10ad0*/  IMAD.MOV.U32 R183, RZ, RZ, R124 ;  /* 0x000000ffffb77224 */ /* 0x000fe200078e007c */
[----:B------:R-:W-:Y:S01]  /*10ae0*/  MOV R124, R182 ;  /* 0x000000b6007c7202 */ /* 0x000fe20000000f00 */
        /* <DEDUP_REMOVED lines=10> */
[----:B------:R-:W-:Y:S01]  /*10b90*/  IMAD.MOV.U32 R118, RZ, RZ, R119 ;  /* 0x000000ffff767224 */ /* 0x000fe200078e0077 */
[----:B------:R1:W2:Y:S01]  /*10ba0*/  MUFU.EX2 R57, R3 ;  /* 0x0000000300397308 */ /* 0x0002a20000000800 */
[----:B------:R-:W-:Y:S01]  /*10bb0*/  IMAD.MOV.U32 R119, RZ, RZ, R159 ;  /* 0x000000ffff777224 */ /* 0x000fe200078e009f */
[----:B------:R-:W-:Y:S01]  /*10bc0*/  MOV R159, R120 ;  /* 0x00000078009f7202 */ /* 0x000fe20000000f00 */
[----:B------:R-:W-:Y:S01]  /*10bd0*/  IMAD.MOV.U32 R120, RZ, RZ, R121 ;  /* 0x000000ffff787224 */ /* 0x000fe200078e0079 */
[----:B------:R-:W-:Y:S01]  /*10be0*/  MOV R184, R124 ;  /* 0x0000007c00b87202 */ /* 0x000fe20000000f00 */
[----:B------:R-:W-:-:S02]  /*10bf0*/  IMAD.MOV.U32 R127, RZ, RZ, R183 ;  /* 0x000000ffff7f7224 */ /* 0x000fc400078e00b7 */
[----:B------:R-:W-:Y:S01]  /*10c00*/  IMAD.MOV.U32 R121, RZ, RZ, R122 ;  /* 0x000000ffff797224 */ /* 0x000fe200078e007a */
[----:B------:R-:W-:Y:S01]  /*10c10*/  MOV R122, R158 ;  /* 0x0000009e007a7202 */ /* 0x000fe20000000f00 */
[----:B------:R-:W-:Y:S02]  /*10c20*/  IMAD.MOV.U32 R187, RZ, RZ, R182 ;  /* 0x000000ffffbb7224 */ /* 0x000fe400078e00b6 */
[----:B------:R-:W-:Y:S02]  /*10c30*/  IMAD.MOV.U32 R158, RZ, RZ, R238 ;  /* 0x000000ffff9e7224 */ /* 0x000fe400078e00ee */
[----:B-1----:R-:W-:Y:S01]  /*10c40*/  FFMA.FTZ R3, R186, c[0x0][0x2d0], -R6 ;  /* 0x0000b400ba037a23 */ /* 0x002fe20000010806 */
[----:B------:R-:W-:Y:S01]  /*10c50*/  MOV R186, R181 ;  /* 0x000000b500ba7202 */ /* 0x000fe20000000f00 */
[----:B------:R-:W-:Y:S01]  /*10c60*/  IMAD.MOV.U32 R185, RZ, RZ, R180 ;  /* 0x000000ffffb97224 */ /* 0x000fe200078e00b4 */
[----:B------:R-:W-:Y:S01]  /*10c70*/  MOV R182, R178 ;  /* 0x000000b200b67202 */ /* 0x000fe20000000f00 */
[----:B------:R1:W-:Y:S01]  /*10c80*/  MUFU.EX2 R56, R3 ;  /* 0x0000000300387308 */ /* 0x0003e20000000800 */
[----:B------:R-:W-:Y:S01]  /*10c90*/  IMAD.MOV.U32 R183, RZ, RZ, R179 ;  /* 0x000000ffffb77224 */ /* 0x000fe200078e00b3 */
[----:B------:R-:W-:Y:S01]  /*10ca0*/  MOV R179, R117 ;  /* 0x0000007500b37202 */ /* 0x000fe20000000f00 */
[----:B------:R-:W-:Y:S01]  /*10cb0*/  IMAD.MOV.U32 R181, RZ, RZ, R116 ;  /* 0x000000ffffb57224 */ /* 0x000fe200078e0074 */
[----:B------:R-:W-:Y:S01]  /*10cc0*/  HMMA.16816.F32.BF16 R52, R8, R26, R52 ;  /* 0x0000001a0834723c */ /* 0x000fe20000041834 */
[----:B------:R-:W-:Y:S01]  /*10cd0*/  IMAD.MOV.U32 R124, RZ, RZ, R177 ;  /* 0x000000ffff7c7224 */ /* 0x000fe200078e00b1 */
[----:B------:R4:W5:Y:S01]  /*10ce0*/  LDL.LU R238, [R1+0x64] ;  /* 0x0000640001ee7983 */ /* 0x0009620000300800 */
[----:B------:R-:W-:Y:S01]  /*10cf0*/  IMAD.MOV.U32 R180, RZ, RZ, R176 ;  /* 0x000000ffffb47224 */ /* 0x000fe200078e00b0 */
[----:B------:R-:W-:Y:S01]  /*10d00*/  MOV R176, R159 ;  /* 0x0000009f00b07202 */ /* 0x000fe20000000f00 */
[----:B------:R-:W-:-:S02]  /*10d10*/  IMAD.MOV.U32 R178, RZ, RZ, R119 ;  /* 0x000000ffffb27224 */ /* 0x000fc400078e0077 */
[----:B------:R-:W-:Y:S02]  /*10d20*/  IMAD.MOV.U32 R116, RZ, RZ, R120 ;  /* 0x000000ffff747224 */ /* 0x000fe400078e0078 */
[----:B------:R-:W-:Y:S01]  /*10d30*/  IMAD.MOV.U32 R117, RZ, RZ, R121 ;  /* 0x000000ffff757224 */ /* 0x000fe200078e0079 */
[----:B------:R-:W-:Y:S01]  /*10d40*/  MOV R121, R157 ;  /* 0x0000009d00797202 */ /* 0x000fe20000000f00 */
[----:B------:R-:W-:Y:S02]  /*10d50*/  IMAD.MOV.U32 R119, RZ, RZ, R158 ;  /* 0x000000ffff777224 */ /* 0x000fe400078e009e */
[----:B-1----:R-:W-:Y:S02]  /*10d60*/  FFMA.FTZ R3, R127, c[0x0][0x2d0], -R6 ;  /* 0x0000b4007f037a23 */ /* 0x002fe40000010806 */
[----:B------:R-:W-:Y:S01]  /*10d70*/  IMAD.MOV.U32 R127, RZ, RZ, R184 ;  /* 0x000000ffff7f7224 */ /* 0x000fe200078e00b8 */
[----:B------:R-:W-:Y:S01]  /*10d80*/  MOV R184, R187 ;  /* 0x000000bb00b87202 */ /* 0x000fe20000000f00 */
[----:B------:R-:W-:-:S02]  /*10d90*/  IMAD.MOV.U32 R120, RZ, RZ, R156 ;  /* 0x000000ffff787224 */ /* 0x000fc400078e009c */
[----:B------:R-:W-:Y:S01]  /*10da0*/  IMAD.MOV.U32 R187, RZ, RZ, R185 ;  /* 0x000000ffffbb7224 */ /* 0x000fe200078e00b9 */
[----:B------:R-:W-:Y:S01]  /*10db0*/  HMMA.16816.F32.BF16 R156, R8, R20, R44 ;  /* 0x00000014089c723c */ /* 0x000fe2000004182c */
[----:B------:R-:W-:Y:S01]  /*10dc0*/  IMAD.MOV.U32 R185, RZ, RZ, R186 ;  /* 0x000000ffffb97224 */ /* 0x000fe200078e00ba */
[----:B------:R-:W-:Y:S01]  /*10dd0*/  MOV R186, R183 ;  /* 0x000000b700ba7202 */ /* 0x000fe20000000f00 */
[----:B------:R1:W-:Y:S01]  /*10de0*/  MUFU.EX2 R45, R3 ;  /* 0x00000003002d7308 */ /* 0x0003e20000000800 */
[----:B------:R-:W-:Y:S01]  /*10df0*/  IMAD.MOV.U32 R177, RZ, RZ, R118 ;  /* 0x000000ffffb17224 */ /* 0x000fe200078e0076 */
[----:B------:R-:W-:Y:S01]  /*10e00*/  MOV R118, R122 ;  /* 0x0000007a00767202 */ /* 0x000fe20000000f00 */
[----:B------:R-:W-:Y:S02]  /*10e10*/  IMAD.MOV.U32 R183, RZ, RZ, R124 ;  /* 0x000000ffffb77224 */ /* 0x000fe400078e007c */
[----:B------:R-:W-:Y:S01]  /*10e20*/  IMAD.MOV.U32 R124, RZ, RZ, R182 ;  /* 0x000000ffff7c7224 */ /* 0x000fe200078e00b6 */
[----:B------:R-:W-:Y:S01]  /*10e30*/  MOV R182, R180 ;  /* 0x000000b400b67202 */ /* 0x000fe20000000f00 */
[----:B------:R-:W-:-:S02]  /*10e40*/  IMAD.MOV.U32 R180, RZ, RZ, R181 ;  /* 0x000000ffffb47224 */ /* 0x000fc400078e00b5 */
[----:B------:R-:W-:Y:S01]  /*10e50*/  IMAD.MOV.U32 R181, RZ, RZ, R179 ;  /* 0x000000ffffb57224 */ /* 0x000fe200078e00b3 */
[----:B------:R-:W-:Y:S01]  /*10e60*/  MOV R179, R177 ;  /* 0x000000b100b37202 */ /* 0x000fe20000000f00 */
[----:B-1----:R-:W-:Y:S02]  /*10e70*/  FFMA.FTZ R3, R127, c[0x0][0x2d0], -R5 ;  /* 0x0000b4007f037a23 */ /* 0x002fe40000010805 */
[----:B------:R-:W-:Y:S02]  /*10e80*/  IMAD.MOV.U32 R127, RZ, RZ, R184 ;  /* 0x000000ffff7f7224 */ /* 0x000fe400078e00b8 */
        /* <DEDUP_REMOVED lines=22> */
[C---:B------:R-:W-:Y:S01]  /*10ff0*/  HMMA.16816.F32.BF16 R48, R8.reuse, R12, R48 ;  /* 0x0000000c0830723c */ /* 0x040fe20000041830 */
[----:B------:R-:W-:Y:S01]  /*11000*/  IMAD.MOV.U32 R120, RZ, RZ, R121 ;  /* 0x000000ffff787224 */ /* 0x000fe200078e0079 */
[----:B------:R-:W-:Y:S01]  /*11010*/  MOV R121, R122 ;  /* 0x0000007a00797202 */ /* 0x000fe20000000f00 */
[----:B------:R-:W-:Y:S01]  /*11020*/  IMAD.MOV.U32 R178, RZ, RZ, R176 ;  /* 0x000000ffffb27224 */ /* 0x000fe200078e00b0 */
[----:B------:R-:W-:Y:S01]  /*11030*/  MUFU.EX2 R24, R4 ;  /* 0x0000000400187308 */ /* 0x000fe20000000800 */
[----:B------:R-:W-:Y:S01]  /*11040*/  IMAD.MOV.U32 R176, RZ, RZ, R116 ;  /* 0x000000ffffb07224 */ /* 0x000fe200078e0074 */
[----:B------:R-:W-:Y:S01]  /*11050*/  MOV R116, R117 ;  /* 0x0000007500747202 */ /* 0x000fe20000000f00 */
[----:B------:R-:W-:Y:S01]  /*11060*/  IMAD.MOV.U32 R122, RZ, RZ, R123 ;  /* 0x000000ffff7a7224 */ /* 0x000fe200078e007b */
[C---:B------:R-:W-:Y:S01]  /*11070*/  HMMA.16816.F32.BF16 R40, R8.reuse, R22, R40 ;  /* 0x000000160828723c */ /* 0x040fe20000041828 */
[----:B------:R-:W-:Y:S01]  /*11080*/  IMAD.MOV.U32 R123, RZ, RZ, R155 ;  /* 0x000000ffff7b7224 */ /* 0x000fe200078e009b */
[----:B------:R-:W-:Y:S01]  /*11090*/  MOV R155, R236 ;  /* 0x000000ec009b7202 */ /* 0x000fe20000000f00 */
[----:B------:R-:W-:Y:S01]  /*110a0*/  IMAD.MOV.U32 R117, RZ, RZ, R118 ;  /* 0x000000ffff757224 */ /* 0x000fe200078e0076 */
[----:B------:R4:W5:Y:S01]  /*110b0*/  LDL.LU R237, [R1+0x60] ;  /* 0x0000600001ed7983 */ /* 0x0009620000300800 */
[----:B-1----:R-:W-:Y:S01]  /*110c0*/  FFMA.FTZ R3, R127, c[0x0][0x2d0], -R5 ;  /* 0x0000b4007f037a23 */ /* 0x002fe20000010805 */
[----:B------:R-:W-:Y:S01]  /*110d0*/  MOV R127, R183 ;  /* 0x000000b7007f7202 */ /* 0x000fe20000000f00 */
[----:B------:R-:W-:Y:S01]  /*110e0*/  IMAD.MOV.U32 R118, RZ, RZ, R119 ;  /* 0x000000ffff767224 */ /* 0x000fe200078e0077 */
[----:B------:R-:W-:Y:S01]  /*110f0*/  MOV R119, R120 ;  /* 0x0000007800777202 */ /* 0x000fe20000000f00 */
[----:B------:R-:W-:Y:S01]  /*11100*/  IMAD.MOV.U32 R225, RZ, RZ, R186 ;  /* 0x000000ffffe17224 */ /* 0x000fe200078e00ba */
[----:B------:R1:W3:Y:S01]  /*11110*/  MUFU.EX2 R27, R3 ;  /* 0x00000003001b7308 */ /* 0x0002e20000000800 */
[----:B------:R-:W-:Y:S01]  /*11120*/  IMAD.MOV.U32 R120, RZ, RZ, R121 ;  /* 0x000000ffff787224 */ /* 0x000fe200078e0079 */
[C---:B------:R-:W-:Y:S01]  /*11130*/  HMMA.16816.F32.BF16 R28, R8.reuse, R14, R28 ;  /* 0x0000000e081c723c */ /* 0x040fe2000004181c */
        /* <DEDUP_REMOVED lines=11> */
[----:B-1----:R-:W-:Y:S01]  /*111f0*/  FFMA.FTZ R3, R168, c[0x0][0x2d0], -R5 ;  /* 0x0000b400a8037a23 */ /* 0x002fe20000010805 */
        /* <DEDUP_REMOVED lines=10> */
[----:B------:R-:W-:Y:S01]  /*112a0*/  HMMA.16816.F32.BF16 R36, R8, R18, R36 ;  /* 0x000000120824723c */ /* 0x000fe20000041824 */
[----:B------:R-:W-:Y:S01]  /*112b0*/  IMAD.MOV.U32 R180, RZ, RZ, R176 ;  /* 0x000000ffffb47224 */ /* 0x000fe200078e00b0 */
[----:B------:R-:W-:Y:S01]  /*112c0*/  LDSM.16.MT88.4 R168, [R231+0x3100] ;  /* 0x00310000e7a8783b */ /* 0x000fe20000004200 */
[----:B------:R-:W-:-:S02]  /*112d0*/  IMAD.MOV.U32 R179, RZ, RZ, R117 ;  /* 0x000000ffffb37224 */ /* 0x000fc400078e0075 */
[----:B------:R-:W-:Y:S02]  /*112e0*/  IMAD.MOV.U32 R116, RZ, RZ, R121 ;  /* 0x000000ffff747224 */ /* 0x000fe400078e0079 */
[----:B------:R-:W-:Y:S02]  /*112f0*/  IMAD.MOV.U32 R177, RZ, RZ, R118 ;  /* 0x000000ffffb17224 */ /* 0x000fe400078e0076 */
[----:B------:R-:W-:Y:S02]  /*11300*/  IMAD.MOV.U32 R119, RZ, RZ, R155 ;  /* 0x000000ffff777224 */ /* 0x000fe400078e009b */
[----:B------:R-:W-:Y:S02]  /*11310*/  IMAD.MOV.U32 R75, RZ, RZ, R185 ;  /* 0x000000ffff4b7224 */ /* 0x000fe400078e00b9 */
[----:B-1----:R-:W-:Y:S01]  /*11320*/  FFMA.FTZ R3, R79, c[0x0][0x2d0], -R5 ;  /* 0x0000b4004f037a23 */ /* 0x002fe20000010805 */
        /* <DEDUP_REMOVED lines=8> */
[----:B------:R-:W-:Y:S01]  /*113b0*/  IMAD.MOV.U32 R185, RZ, RZ, R124 ;  /* 0x000000ffffb97224 */ /* 0x000fe200078e007c */
[----:B------:R-:W-:Y:S01]  /*113c0*/  LDSM.16.MT88.4 R16, [R230+0x3100] ;  /* 0x00310000e610783b */ /* 0x000fe20000004200 */
        /* <DEDUP_REMOVED lines=11> */
[----:B------:R-:W-:Y:S02]  /*11480*/  IMAD.MOV.U32 R152, RZ, RZ, R235 ;  /* 0x000000ffff987224 */ /* 0x000fe400078e00eb */
[----:B------:R-:W-:Y:S01]  /*11490*/  IMAD.MOV.U32 R180, RZ, RZ, R178 ;  /* 0x000000ffffb47224 */ /* 0x000fe200078e00b2 */
[----:B------:R1:W1:Y:S01]  /*114a0*/  MUFU.EX2 R25, R3 ;  /* 0x0000000300197308 */ /* 0x0002620000000800 */
[----:B------:R-:W-:Y:S01]  /*114b0*/  IMAD.MOV.U32 R187, RZ, RZ, R182 ;  /* 0x000000ffffbb7224 */ /* 0x000fe200078e00b6 */
[----:B------:R-:W-:Y:S01]  /*114c0*/  MOV R182, R177 ;  /* 0x000000b100b67202 */ /* 0x000fe20000000f00 */
[----:B------:R-:W-:Y:S02]  /*114d0*/  IMAD.MOV.U32 R178, RZ, RZ, R118 ;  /* 0x000000ffffb27224 */ /* 0x000fe400078e0076 */
[----:B------:R-:W-:Y:S02]  /*114e0*/  FFMA.FTZ R5, R79, c[0x0][0x2d0], -R7 ;  /* 0x0000b4004f057a23 */ /* 0x000fe40000010807 */
[--C-:B------:R-:W-:Y:S01]  /*114f0*/  FFMA.FTZ R4, R75, c[0x0][0x2d0], -R0.reuse ;  /* 0x0000b4004b047a23 */ /* 0x100fe20000010800 */
[----:B------:R-:W-:Y:S01]  /*11500*/  MOV R120, R154 ;  /* 0x0000009a00787202 */ /* 0x000fe20000000f00 */
[----:B------:R-:W-:Y:S01]  /*11510*/  IMAD.MOV.U32 R119, RZ, RZ, R123 ;  /* 0x000000ffff777224 */ /* 0x000fe200078e007b */
[----:B------:R4:W5:Y:S01]  /*11520*/  LDL.LU R235, [R1+0x58] ;  /* 0x0000580001eb7983 */ /* 0x0009620000300800 */
[----:B------:R-:W-:-:S02]  /*11530*/  FFMA.FTZ R6, R73, c[0x0][0x2d0], -R0 ;  /* 0x0000b40049067a23 */ /* 0x000fc40000010800 */
[--C-:B------:R-:W-:Y:S02]  /*11540*/  FFMA.FTZ R12, R74, c[0x0][0x2d0], -R0.reuse ;  /* 0x0000b4004a0c7a23 */ /* 0x100fe40000010800 */
[----:B------:R-:W-:Y:S02]  /*11550*/  FFMA.FTZ R13, R226, c[0x0][0x2d0], -R0 ;  /* 0x0000b400e20d7a23 */ /* 0x000fe40000010800 */
[----:B------:R-:W-:Y:S02]  /*11560*/  FADD.FTZ R21, R127, R252 ;  /* 0x000000fc7f157221 */ /* 0x000fe40000010000 */
[----:B------:R-:W-:Y:S02]  /*11570*/  IMAD.MOV.U32 R177, RZ, RZ, R117 ;  /* 0x000000ffffb17224 */ /* 0x000fe400078e0075 */
[----:B------:R-:W-:Y:S02]  /*11580*/  FADD.FTZ R0, R126, R225 ;  /* 0x000000e17e007221 */ /* 0x000fe40000010000 */
[----:B------:R-:W-:-:S02]  /*11590*/  IMAD.MOV.U32 R127, RZ, RZ, R179 ;  /* 0x000000ffff7f7224 */ /* 0x000fc400078e00b3 */
[----:B------:R-:W-:Y:S02]  /*115a0*/  IMAD.MOV.U32 R121, RZ, RZ, R152 ;  /* 0x000000ffff797224 */ /* 0x000fe400078e0098 */
[----:B-1----:R-:W-:Y:S02]  /*115b0*/  FFMA.FTZ R3, R139, c[0x0][0x2d0], -R7 ;  /* 0x0000b4008b037a23 */ /* 0x002fe40000010807 */
[----:B------:R-:W-:Y:S02]  /*115c0*/  FADD.FTZ R20, R173, R172 ;  /* 0x000000acad147221 */ /* 0x000fe40000010000 */
[----:B------:R-:W-:Y:S01]  /*115d0*/  IMAD.MOV.U32 R82, RZ, RZ, R176 ;  /* 0x000000ffff527224 */ /* 0x000fe200078e00b0 */
[----:B------:R-:W-:Y:S01]  /*115e0*/  MOV R226, R124 ;  /* 0x0000007c00e27202 */ /* 0x000fe20000000f00 */
[----:B------:R-:W-:Y:S01]  /*115f0*/  IMAD.MOV.U32 R122, RZ, RZ, R153 ;  /* 0x000000ffff7a7224 */ /* 0x000fe200078e0099 */
[----:B------:R1:W-:Y:S01]  /*11600*/  MUFU.EX2 R15, R5 ;  /* 0x00000005000f7308 */ /* 0x0003e20000000800 */
[----:B------:R-:W-:Y:S01]  /*11610*/  FFMA.FTZ R7, R72, c[0x0][0x2d0], -R7 ;  /* 0x0000b40048077a23 */ /* 0x000fe20000010807 */
[----:B------:R-:W-:Y:S01]  /*11620*/  MOV R72, R178 ;  /* 0x000000b200487202 */ /* 0x000fe20000000f00 */
[----:B------:R-:W-:-:S02]  /*11630*/  IMAD.MOV.U32 R83, RZ, RZ, R119 ;  /* 0x000000ffff537224 */ /* 0x000fc400078e0077 */
[----:B------:R-:W-:Y:S02]  /*11640*/  FADD.FTZ R22, R175, R174 ;  /* 0x000000aeaf167221 */ /* 0x000fe40000010000 */
[----:B------:R-:W-:Y:S01]  /*11650*/  IMAD.MOV.U32 R124, RZ, RZ, R177 ;  /* 0x000000ffff7c7224 */ /* 0x000fe200078e00b1 */
[----:B------:R2:W-:Y:S01]  /*11660*/  MUFU.EX2 R11, R4 ;  /* 0x00000004000b7308 */ /* 0x0005e20000000800 */
[----:B------:R-:W-:Y:S01]  /*11670*/  IMAD.MOV.U32 R117, RZ, RZ, R121 ;  /* 0x000000ffff757224 */ /* 0x000fe200078e0079 */
[----:B------:R-:W-:Y:S01]  /*11680*/  MOV R118, R122 ;  /* 0x0000007a00767202 */ /* 0x000fe20000000f00 */
[----:B------:R-:W-:Y:S02]  /*11690*/  IMAD.MOV.U32 R116, RZ, RZ, R120 ;  /* 0x000000ffff747224 */ /* 0x000fe400078e0078 */
[----:B------:R-:W-:Y:S01]  /*116a0*/  IMAD.MOV.U32 R131, RZ, RZ, R234 ;  /* 0x000000ffff837224 */ /* 0x000fe200078e00ea */
[----:B------:R-:W-:Y:S02]  /*116b0*/  MOV R73, R181 ;  /* 0x000000b500497202 */ /* 0x000fe40000000f00 */
[----:B------:R-:W-:Y:S01]  /*116c0*/  MUFU.EX2 R9, R6 ;  /* 0x0000000600097308 */ /* 0x000fe20000000800 */
[----:B-1----:R-:W-:Y:S01]  /*116d0*/  FADD.FTZ R5, R127, R0 ;  /* 0x000000007f057221 */ /* 0x002fe20000010000 */
[----:B------:R-:W1:Y:S01]  /*116e0*/  LDSM.16.MT88.4 R152, [R228+0x3100] ;  /* 0x00310000e498783b */ /* 0x000e620000004200 */
[----:B------:R-:W-:-:S02]  /*116f0*/  FADD.FTZ R0, R76, R22 ;  /* 0x000000164c007221 */ /* 0x000fc40000010000 */
[----:B------:R-:W-:-:S03]  /*11700*/  IMAD.MOV.U32 R77, RZ, RZ, R124 ;  /* 0x000000ffff4d7224 */ /* 0x000fc600078e007c */
[----:B------:R3:W1:Y:S01]  /*11710*/  MUFU.EX2 R23, R3 ;  /* 0x0000000300177308 */ /* 0x0006620000000800 */
[----:B--2---:R-:W-:Y:S01]  /*11720*/  FADD.FTZ R4, R82, R20 ;  /* 0x0000001452047221 */ /* 0x004fe20000010000 */
[----:B------:R-:W-:Y:S01]  /*11730*/  MOV R79, R117 ;  /* 0x00000075004f7202 */ /* 0x000fe20000000f00 */
[----:B------:R-:W-:Y:S01]  /*11740*/  FADD.FTZ R5, R72, R5 ;  /* 0x0000000548057221 */ /* 0x000fe20000010000 */
[----:B------:R-:W2:Y:S01]  /*11750*/  LDSM.16.MT88.4 R120, [R229+0x3100] ;  /* 0x00310000e578783b */ /* 0x000ea20000004200 */
[----:B------:R-:W-:Y:S02]  /*11760*/  FADD.FTZ R4, R226, R4 ;  /* 0x00000004e2047221 */ /* 0x000fe40000010000 */
[----:B------:R-:W-:Y:S02]  /*11770*/  IMAD.MOV.U32 R78, RZ, RZ, R116 ;  /* 0x000000ffff4e7224 */ /* 0x000fe400078e0074 */
[----:B------:R-:W-:Y:S02]  /*11780*/  IMAD.MOV.U32 R225, RZ, RZ, R183 ;  /* 0x000000ffffe17224 */ /* 0x000fe400078e00b7 */
[----:B------:R-:W-:-:S02]  /*11790*/  IMAD.MOV.U32 R75, RZ, RZ, R182 ;  /* 0x000000ffff4b7224 */ /* 0x000fc400078e00b6 */
[----:B------:R-:W-:Y:S01]  /*117a0*/  IMAD.MOV.U32 R74, RZ, RZ, R180 ;  /* 0x000000ffff4a7224 */ /* 0x000fe200078e00b4 */
[----:B------:R1:W1:Y:S01]  /*117b0*/  MUFU.EX2 R14, R7 ;  /* 0x00000007000e7308 */ /* 0x0002620000000800 */
[----:B------:R4:W5:Y:S01]  /*117c0*/  LDL.LU R234, [R1+0x54] ;  /* 0x0000540001ea7983 */ /* 0x0009620000300800 */
[----:B---3--:R-:W-:Y:S01]  /*117d0*/  FADD.FTZ R3, R83, R21 ;  /* 0x0000001553037221 */ /* 0x008fe20000010000 */
[----:B------:R-:W-:Y:S01]  /*117e0*/  MOV R182, R131 ;  /* 0x0000008300b67202 */ /* 0x000fe20000000f00 */
[----:B------:R-:W-:Y:S02]  /*117f0*/  IMAD.MOV.U32 R183, RZ, RZ, R118 ;  /* 0x000000ffffb77224 */ /* 0x000fe400078e0076 */
[----:B------:R-:W-:Y:S02]  /*11800*/  IMAD.MOV.U32 R181, RZ, RZ, R129 ;  /* 0x000000ffffb57224 */ /* 0x000fe400078e0081 */
[----:B------:R-:W-:Y:S01]  /*11810*/  IMAD.MOV.U32 R72, RZ, RZ, R73 ;  /* 0x000000ffff487224 */ /* 0x000fe200078e0049 */
[----:B------:R-:W-:Y:S01]  /*11820*/  MOV R226, R184 ;  /* 0x000000b800e27202 */ /* 0x000fe20000000f00 */
[----:B------:R-:W-:Y:S01]  /*11830*/  FADD.FTZ R6, R187, R3 ;  /* 0x00000003bb067221 */ /* 0x000fe20000010000 */
[----:B------:R-:W-:Y:S01]  /*11840*/  MUFU.EX2 R10, R12 ;  /* 0x0000000c000a7308 */ /* 0x000fe20000000800 */
[----:B------:R-:W-:Y:S01]  /*11850*/  FADD.FTZ R3, R186, R0 ;  /* 0x00000000ba037221 */ /* 0x000fe20000010000 */
[----:B------:R4:W5:Y:S01]  /*11860*/  LDL.LU R233, [R1+0x50] ;  /* 0x0000500001e97983 */ /* 0x0009620000300800 */
[----:B------:R-:W-:-:S02]  /*11870*/  FADD.FTZ R0, R77, R5 ;  /* 0x000000054d007221 */ /* 0x000fc40000010000 */
[----:B------:R-:W-:Y:S02]  /*11880*/  FADD.FTZ R5, R227, R4 ;  /* 0x00000004e3057221 */ /* 0x000fe40000010000 */
[----:B------:R-:W-:Y:S01]  /*11890*/  IMAD.MOV.U32 R180, RZ, RZ, R130 ;  /* 0x000000ffffb47224 */ /* 0x000fe200078e0082 */
[----:B------:R-:W-:Y:S01]  /*118a0*/  MOV R73, R74 ;  /* 0x0000004a00497202 */ /* 0x000fe20000000f00 */
[----:B------:R-:W-:Y:S01]  /*118b0*/  FADD.FTZ R4, R78, R6 ;  /* 0x000000064e047221 */ /* 0x000fe20000010000 */
[----:B------:R-:W3:Y:S01]  /*118c0*/  MUFU.EX2 R13, R13 ;  /* 0x0000000d000d7308 */ /* 0x000ee20000000800 */
[----:B------:R-:W-:Y:S01]  /*118d0*/  FADD.FTZ R3, R79, R3 ;  /* 0x000000034f037221 */ /* 0x000fe20000010000 */
[----:B------:R4:W5:Y:S01]  /*118e0*/  LDL.LU R232, [R1+0x4c] ;  /* 0x00004c0001e87983 */ /* 0x0009620000300800 */
[----:B------:R-:W-:Y:S02]  /*118f0*/  FADD.FTZ R0, R183, R0 ;  /* 0x00000000b7007221 */ /* 0x000fe40000010000 */
[----:B------:R-:W-:Y:S01]  /*11900*/  FADD.FTZ R8, R248, R5 ;  /* 0x00000005f8087221 */ /* 0x000fe20000010000 */
[----:B------:R4:W5:Y:S01]  /*11910*/  LDL.LU R139, [R1+0x48] ;  /* 0x00004800018b7983 */ /* 0x0009620000300800 */
[----:B-1----:R-:W-:Y:S01]  /*11920*/  FADD.FTZ R7, R182, R4 ;  /* 0x00000004b6077221 */ /* 0x002fe20000010000 */
[----:B------:R-:W-:Y:S01]  /*11930*/  F2FP.BF16.PACK_AB R128, R57, R60 ;  /* 0x0000003c3980723e */ /* 0x000fe200000010ff */
[----:B------:R-:W-:Y:S01]  /*11940*/  FADD.FTZ R6, R180, R3 ;  /* 0x00000003b4067221 */ /* 0x000fe20000010000 */
[----:B------:R-:W-:Y:S01]  /*11950*/  F2FP.BF16.PACK_AB R129, R27, R44 ;  /* 0x0000002c1b81723e */ /* 0x000fe200000010ff */
[----:B------:R-:W-:Y:S01]  /*11960*/  IMAD.MOV.U32 R74, RZ, RZ, R75 ;  /* 0x000000ffff4a7224 */ /* 0x000fe200078e004b */
[----:B------:R-:W-:Y:S01]  /*11970*/  F2FP.BF16.PACK_AB R130, R45, R56 ;  /* 0x000000382d82723e */ /* 0x000fe200000010ff */
[----:B------:R-:W-:Y:S01]  /*11980*/  FADD.FTZ R5, R181, R0 ;  /* 0x00000000b5057221 */ /* 0x000fe20000010000 */
[----:B------:R-:W-:Y:S01]  /*11990*/  F2FP.BF16.PACK_AB R131, R25, R26 ;  /* 0x0000001a1983723e */ /* 0x000fe200000010ff */
[----:B------:R-:W-:Y:S01]  /*119a0*/  FADD.FTZ R4, R250, R8 ;  /* 0x00000008fa047221 */ /* 0x000fe20000010000 */
[----:B------:R-:W-:Y:S01]  /*119b0*/  F2FP.BF16.PACK_AB R184, R23, R24 ;  /* 0x0000001817b8723e */ /* 0x000fe200000010ff */
[----:B------:R-:W-:Y:S01]  /*119c0*/  IMAD.MOV.U32 R75, RZ, RZ, R225 ;  /* 0x000000ffff4b7224 */ /* 0x000fe200078e00e1 */
[----:B------:R-:W-:Y:S01]  /*119d0*/  F2FP.BF16.PACK_AB R186, R14, R15 ;  /* 0x0000000f0eba723e */ /* 0x000fe200000010ff */
[----:B------:R-:W-:Y:S01]  /*119e0*/  FADD.FTZ R3, R72, R7 ;  /* 0x0000000748037221 */ /* 0x000fe20000010000 */
[----:B---3--:R-:W-:Y:S01]  /*119f0*/  F2FP.BF16.PACK_AB R187, R13, R11 ;  /* 0x0000000b0dbb723e */ /* 0x008fe200000010ff */
[----:B------:R-:W-:Y:S01]  /*11a00*/  FADD.FTZ R0, R73, R6 ;  /* 0x0000000649007221 */ /* 0x000fe20000010000 */
[----:B------:R-:W-:Y:S01]  /*11a10*/  HMMA.16816.F32.BF16 R140, R128, R152, R140 ;  /* 0x00000098808c723c */ /* 0x000fe2000004188c */
[----:B------:R-:W-:Y:S01]  /*11a20*/  IMAD.MOV.U32 R225, RZ, RZ, R185 ;  /* 0x000000ffffe17224 */ /* 0x000fe200078e00b9 */
[----:B------:R-:W-:Y:S01]  /*11a30*/  F2FP.BF16.PACK_AB R185, R10, R9 ;  /* 0x000000090ab9723e */ /* 0x000fe200000010ff */
        /* <DEDUP_REMOVED lines=18> */
[C---:B--2---:R-:W-:Y:S01]  /*11b60*/  HMMA.16816.F32.BF16 R176, R128.reuse, R120, R92 ;  /* 0x0000007880b0723c */ /* 0x044fe2000004185c */
        /* <DEDUP_REMOVED lines=85> */
[----:B------:R-:W2:Y:S04]  /*120c0*/  LDL.LU R225, [R1+0x30] ;  /* 0x0000300001e17983 */ /* 0x000ea80000300800 */
[----:B------:R-:W3:Y:S04]  /*120d0*/  LDL.LU.64 R72, [R1+0x38] ;  /* 0x0000380001487983 */ /* 0x000ee80000300a00 */
[----:B----4-:R-:W4:Y:S01]  /*120e0*/  LDL.LU.64 R74, [R1+0x40] ;  /* 0x00004000014a7983 */ /* 0x010f220000300a00 */
[----:B------:R-:W-:Y:S01]  /*120f0*/  IMAD.MOV.U32 R3, RZ, RZ, R134 ;  /* 0x000000ffff037224 */ /* 0x000fe200078e0086 */
[----:B------:R-:W-:Y:S01]  /*12100*/  MOV R138, R2 ;  /* 0x00000002008a7202 */ /* 0x000fe20000000f00 */
[----:B------:R-:W-:Y:S01]  /*12110*/  IMAD.MOV.U32 R0, RZ, RZ, R135 ;  /* 0x000000ffff007224 */ /* 0x000fe200078e0087 */
[----:B------:R-:W-:Y:S01]  /*12120*/  ULDC UR4, c[0x0][0x208] ;  /* 0x0000820000047ab9 */ /* 0x000fe20000000800 */
[----:B------:R-:W-:Y:S01]  /*12130*/  IMAD.MOV.U32 R133, RZ, RZ, R132 ;  /* 0x000000ffff857224 */ /* 0x000fe200078e0084 */
[----:B------:R-:W-:-:S02]  /*12140*/  USHF.L.U32 UR4, UR4, 0x5, URZ ;  /* 0x0000000504047899 */ /* 0x000fc4000800063f */
[----:B------:R-:W-:Y:S01]  /*12150*/  ULDC.64 UR6, c[0x0][0x118] ;  /* 0x0000460000067ab9 */ /* 0x000fe20000000a00 */
[----:B--2---:R-:W-:Y:S02]  /*12160*/  IADD3 R246, R225, -0x2, RZ ;  /* 0xfffffffee1f67810 */ /* 0x004fe40007ffe0ff */
[----:B---3--:R-:W-:Y:S02]  /*12170*/  MOV R5, R73 ;  /* 0x0000004900057202 */ /* 0x008fe40000000f00 */
[----:B----4-:R-:W-:-:S05]  /*12180*/  MOV R4, R74 ;  /* 0x0000004a00047202 */ /* 0x010fca0000000f00 */
[----:B------:R1:W-:Y:S02]  /*12190*/  STL.64 [R1+0x18], R4 ;  /* 0x0000180401007387 */ /* 0x0003e40000100a00 */
.L_x_130:
[----:B------:R-:W2:Y:S01]  /*121a0*/  LDL.64 R72, [R1+0x18] ;  /* 0x0000180001487983 */ /* 0x000ea20000100a00 */
[----:B------:R-:W-:Y:S04]  /*121b0*/  DEPBAR.LE SB0, 0x0 ;  /* 0x000080000000791a */ /* 0x000fe80000000000 */
[----:B------:R-:W-:Y:S01]  /*121c0*/  SHF.R.S32.HI R2, RZ, 0x1f, R246 ;  /* 0x0000001fff027819 */ /* 0x000fe200000114f6 */
[----:B------:R-:W-:Y:S01]  /*121d0*/  BAR.SYNC.DEFER_BLOCKING 0x0 ;  /* 0x0000000000007b1d */ /* 0x000fe20000010000 */
[----:B------:R-:W-:Y:S01]  /*121e0*/  IMAD.WIDE.U32 R84, R246, c[0x0][0x208], RZ ;  /* 0x00008200f6547a25 */ /* 0x000fe200078e00ff */
[----:B------:R-:W-:Y:S02]  /*121f0*/  MOV R105, 0x5 ;  /* 0x0000000500697802 */ /* 0x000fe40000000f00 */
[----:B------:R-:W-:Y:S01]  /*12200*/  MOV R104, c[0x0][0x208] ;  /* 0x0000820000687a02 */ /* 0x000fe20000000f00 */
[----:B------:R-:W-:Y:S01]  /*12210*/  IMAD R2, R2, c[0x0][0x208], RZ ;  /* 0x0000820002027a24 */ /* 0x000fe200078e02ff */
[----:B------:R-:W-:Y:S02]  /*12220*/  MOV R247, c[0x0][0x1e0] ;  /* 0x0000780000f77a02 */ /* 0x000fe40000000f00 */
[----:B------:R-:W-:Y:S01]  /*12230*/  SHF.L.U64.HI R104, R104, R105, c[0x0][0x20c] ;  /* 0x0000830068687619 */ /* 0x000fe20000010269 */
        /* <DEDUP_REMOVED lines=52> */
[-C--:B------:R-:W-:Y:S02]  /*12580*/  IADD3.X R89, R91, R104.reuse, RZ, P0, !PT ;  /* 0x000000685b597210 */ /* 0x080fe400007fe4ff */
[----:B------:R-:W-:Y:S04]  /*12590*/  IADD3 R94, P1, R88, UR4, RZ ;  /* 0x00000004585e7c10 */ /* 0x000fe8000ff3e0ff */
[-C--:B---3--:R-:W-:Y:S01]  /*125a0*/  HMMA.16816.F32.BF16 R84, R112, R96.reuse, RZ ;  /* 0x000000607054723c */ /* 0x088fe200000418ff */
[----:B------:R1:W-:Y:S03]  /*125b0*/  LDGSTS.E.BYPASS.LTC128B.128 [R245+0x900], [R88.64], !P3 ;  /* 0x0090000058f57fae */ /* 0x0003e6000d901d46 */
[-C--:B------:R-:W-:Y:S02]  /*125c0*/  IADD3.X R95, R89, R104.reuse, RZ, P1, !PT ;  /* 0x00000068595f7210 */ /* 0x080fe40000ffe4ff */
[----:B------:R-:W-:Y:S03]  /*125d0*/  IADD3 R92, P0, R94, UR4, RZ ;  /* 0x000000045e5c7c10 */ /* 0x000fe6000ff1e0ff */
[----:B------:R2:W-:Y:S03]  /*125e0*/  LDGSTS.E.BYPASS.LTC128B.128 [R245+0x1100], [R94.64], !P3 ;  /* 0x011000005ef57fae */ /* 0x0005e6000d901d46 */
[-C--:B------:R-:W-:Y:S02]  /*125f0*/  IADD3.X R93, R95, R104.reuse, RZ, P0, !PT ;  /* 0x000000685f5d7210 */ /* 0x080fe400007fe4ff */
[----:B------:R-:W-:Y:S03]  /*12600*/  IADD3 R100, P1, R92, UR4, RZ ;  /* 0x000000045c647c10 */ /* 0x000fe6000ff3e0ff */
[----:B------:R2:W-:Y:S01]  /*12610*/  LDGSTS.E.BYPASS.LTC128B.128 [R245+0x1900], [R92.64], !P3 ;  /* 0x019000005cf57fae */ /* 0x0005e2000d901d46 */
[-C--:B------:R-:W-:Y:S02]  /*12620*/  IADD3.X R101, R93, R104.reuse, RZ, P1, !PT ;  /* 0x000000685d657210 */ /* 0x080fe40000ffe4ff */
[----:B------:R-:W-:Y:S04]  /*12630*/  IADD3 R102, P0, R100, UR4, RZ ;  /* 0x0000000464667c10 */ /* 0x000fe8000ff1e0ff */
[-C--:B------:R-:W-:Y:S01]  /*12640*/  IADD3.X R103, R101, R104.reuse, RZ, P0, !PT ;  /* 0x0000006865677210 */ /* 0x080fe200007fe4ff */
[----:B------:R3:W-:Y:S01]  /*12650*/  LDGSTS.E.BYPASS.LTC128B.128 [R245+0x2100], [R100.64], !P3 ;  /* 0x0210000064f57fae */ /* 0x0007e2000d901d46 */
[C---:B-1----:R-:W-:Y:S07]  /*12660*/  HMMA.16816.F32.BF16 R88, R108.reuse, R96, RZ ;  /* 0x000000606c58723c */ /* 0x042fee00000418ff */
[----:B------:R4:W-:Y:S01]  /*12670*/  LDGSTS.E.BYPASS.LTC128B.128 [R245+0x2900], [R102.64], !P3 ;  /* 0x0290000066f57fae */ /* 0x0009e2000d901d46 */
[-C--:B--2---:R-:W-:Y:S08]  /*12680*/  HMMA.16816.F32.BF16 R92, R108, R98.reuse, RZ ;  /* 0x000000626c5c723c */ /* 0x084ff000000418ff */
[C---:B------:R-:W-:Y:S04]  /*12690*/  HMMA.16816.F32.BF16 R96, R112.reuse, R98, RZ ;  /* 0x000000627060723c */ /* 0x040fe800000418ff */
[----:B---3--:R-:W-:Y:S04]  /*126a0*/  IADD3 R100, P0, R102, UR4, RZ ;  /* 0x0000000466647c10 */ /* 0x008fe8000ff1e0ff */
[----:B------:R-:W-:Y:S02]  /*126b0*/  IADD3.X R101, R103, R104, RZ, P0, !PT ;  /* 0x0000006867657210 */ /* 0x000fe400007fe4ff */
        /* <DEDUP_REMOVED lines=353> */
[----:B------:R-:W-:Y:S01]  /*13cd0*/  MOV R248, 0x5 ;  /* 0x0000000500f87802 */ /* 0x000fe20000000f00 */
        /* <DEDUP_REMOVED lines=21> */
[--C-:B------:R-:W-:Y:S01]  /*13e30*/  FFMA.FTZ R57, R57, c[0x0][0x2d0], -R138.reuse ;  /* 0x0000b40039397a23 */ /* 0x100fe2000001088a */
[----:B--2---:R-:W-:Y:S01]  /*13e40*/  @P0 SHF.L.U64.HI R12, R247, R248, c[0x0][0x1e4] ;  /* 0x00007900f70c0619 */ /* 0x004fe200000102f8 */
        /* <DEDUP_REMOVED lines=12> */
[C---:B------:R-:W-:Y:S01]  /*13f10*/  FMUL.FTZ R130, R0.reuse, R130 ;  /* 0x0000008200827220 */ /* 0x040fe20000410000 */
[----:B---3--:R-:W-:Y:S01]  /*13f20*/  @P0 IADD3 R10, P2, R13, R4, RZ ;  /* 0x000000040d0a0210 */ /* 0x008fe20007f5e0ff */
[----:B------:R-:W-:Y:S02]  /*13f30*/  FMUL.FTZ R131, R0, R131 ;  /* 0x0000008300837220 */ /* 0x000fe40000410000 */
[--C-:B------:R-:W-:Y:S01]  /*13f40*/  FFMA.FTZ R93, R93, c[0x0][0x2d0], -R138.reuse ;  /* 0x0000b4005d5d7a23 */ /* 0x100fe2000001088a */
[----:B------:R-:W-:Y:S01]  /*13f50*/  @P0 IADD3 R8, P1, R13, R10, RZ ;  /* 0x0000000a0d080210 */ /* 0x000fe20007f3e0ff */
[--C-:B------:R-:W-:Y:S01]  /*13f60*/  FFMA.FTZ R90, R90, c[0x0][0x2d0], -R3.reuse ;  /* 0x0000b4005a5a7a23 */ /* 0x100fe20000010803 */
[----:B------:R3:W3:Y:S01]  /*13f70*/  MUFU.EX2 R201, R15 ;  /* 0x0000000f00c97308 */ /* 0x0006e20000000800 */
[--C-:B------:R-:W-:Y:S02]  /*13f80*/  FFMA.FTZ R25, R25, c[0x0][0x2d0], -R138.reuse ;  /* 0x0000b40019197a23 */ /* 0x100fe4000001088a */
[--C-:B------:R-:W-:Y:S01]  /*13f90*/  FFMA.FTZ R26, R26, c[0x0][0x2d0], -R3.reuse ;  /* 0x0000b4001a1a7a23 */ /* 0x100fe20000010803 */
[----:B--2---:R-:W-:Y:S01]  /*13fa0*/  @P0 IADD3 R6, P4, R13, R8, RZ ;  /* 0x000000080d060210 */ /* 0x004fe20007f9e0ff */
[----:B----4-:R-:W-:Y:S02]  /*13fb0*/  FMUL.FTZ R14, R0, R150 ;  /* 0x00000096000e7220 */ /* 0x010fe40000410000 */
[--C-:B------:R-:W-:Y:S03]  /*13fc0*/  FFMA.FTZ R27, R27, c[0x0][0x2d0], -R3.reuse ;  /* 0x0000b4001b1b7a23 */ /* 0x100fe60000010803 */
[----:B------:R2:W-:Y:S01]  /*13fd0*/  MUFU.EX2 R202, R24 ;  /* 0x0000001800ca7308 */ /* 0x0005e20000000800 */
[--C-:B------:R-:W-:Y:S02]  /*13fe0*/  FFMA.FTZ R91, R91, c[0x0][0x2d0], -R3.reuse ;  /* 0x0000b4005b5b7a23 */ /* 0x100fe40000010803 */
[--C-:B------:R-:W-:Y:S01]  /*13ff0*/  FFMA.FTZ R94, R94, c[0x0][0x2d0], -R3.reuse ;  /* 0x0000b4005e5e7a23 */ /* 0x100fe20000010803 */
[C---:B-1----:R-:W-:Y:S01]  /*14000*/  @P0 IADD3.X R11, R12.reuse, R5, RZ, P2, !PT ;  /* 0x000000050c0b0210 */ /* 0x042fe200017fe4ff */
[--C-:B------:R-:W-:Y:S01]  /*14010*/  FFMA.FTZ R95, R95, c[0x0][0x2d0], -R3.reuse ;  /* 0x0000b4005f5f7a23 */ /* 0x100fe20000010803 */
[----:B------:R-:W-:Y:S01]  /*14020*/  @P0 IADD3 R4, P2, R13, R6, RZ ;  /* 0x000000060d040210 */ /* 0x000fe20007f5e0ff */
[--C-:B------:R-:W-:Y:S01]  /*14030*/  FFMA.FTZ R31, R31, c[0x0][0x2d0], -R3.reuse ;  /* 0x0000b4001f1f7a23 */ /* 0x100fe20000010803 */
[----:B------:R-:W-:Y:S01]  /*14040*/  @P0 IADD3.X R9, R12, R11, RZ, P1, !PT ;  /* 0x0000000b0c090210 */ /* 0x000fe20000ffe4ff */
[----:B------:R1:W-:Y:S01]  /*14050*/  @P0 LDGSTS.E.BYPASS.LTC128B.128 [R245+0x4900], [R10.64], !P3 ;  /* 0x049000000af50fae */ /* 0x0003e2000d901d46 */
[----:B------:R4:W-:Y:S01]  /*14060*/  MUFU.EX2 R203, R25 ;  /* 0x0000001900cb7308 */ /* 0x0009e20000000800 */
[--C-:B------:R-:W-:Y:S01]  /*14070*/  FFMA.FTZ R28, R28, c[0x0][0x2d0], -R138.reuse ;  /* 0x0000b4001c1c7a23 */ /* 0x100fe2000001088a */
[----:B------:R-:W-:Y:S01]  /*14080*/  @P0 IADD3.X R7, R12, R9, RZ, P4, !PT ;  /* 0x000000090c070210 */ /* 0x000fe200027fe4ff */
[--C-:B------:R-:W-:Y:S02]  /*14090*/  FFMA.FTZ R29, R29, c[0x0][0x2d0], -R138.reuse ;  /* 0x0000b4001d1d7a23 */ /* 0x100fe4000001088a */
[----:B---3--:R-:W-:Y:S01]  /*140a0*/  FMUL.FTZ R15, R0, R151 ;  /* 0x00000097000f7220 */ /* 0x008fe20000410000 */
[----:B------:R-:W-:Y:S01]  /*140b0*/  @P0 IADD3.X R5, R12, R7, RZ, P2, !PT ;  /* 0x000000070c050210 */ /* 0x000fe200017fe4ff */
[----:B------:R3:W-:Y:S01]  /*140c0*/  @P0 LDGSTS.E.BYPASS.LTC128B.128 [R245+0x5100], [R8.64], !P3 ;  /* 0x0510000008f50fae */ /* 0x0007e2000d901d46 */
[--C-:B------:R-:W-:Y:S02]  /*140d0*/  FFMA.FTZ R30, R30, c[0x0][0x2d0], -R3.reuse ;  /* 0x0000b4001e1e7a23 */ /* 0x100fe40000010803 */
        /* <DEDUP_REMOVED lines=9> */
[----:B----4-:R-:W-:Y:S01]  /*14170*/  FMUL.FTZ R25, R133, R161 ;  /* 0x000000a185197220 */ /* 0x010fe20000410000 */
[----:B-1----:R-:W-:Y:S01]  /*14180*/  @P0 IADD3 R10, P1, R13, R4, RZ ;  /* 0x000000040d0a0210 */ /* 0x002fe20007f3e0ff */
[C---:B------:R-:W-:Y:S02]  /*14190*/  FMUL.FTZ R13, R133.reuse, R149 ;  /* 0x00000095850d7220 */ /* 0x040fe40000410000 */
        /* <DEDUP_REMOVED lines=154> */
[----:B------:R-:W2:Y:S04]  /*14b40*/  LDL.LU R150, [R1+0x4] ;  /* 0x0000040001967983 */ /* 0x000ea80000300800 */
[----:B------:R-:W2:Y:S03]  /*14b50*/  LDL.LU R151, [R1+0x8] ;  /* 0x0000080001977983 */ /* 0x000ea60000300800 */
[-C--:B-1----:R-:W-:Y:S01]  /*14b60*/  HMMA.16816.F32.BF16 R20, R140, R152.reuse, R20 ;  /* 0x000000988c14723c */ /* 0x082fe20000041814 */
[----:B------:R-:W-:Y:S01]  /*14b70*/  MUFU.EX2 R205, R61 ;  /* 0x0000003d00cd7308 */ /* 0x000fe20000000800 */
[----:B---3--:R-:W-:Y:S06]  /*14b80*/  LDSM.16.MT88.4 R64, [R228+0x1100] ;  /* 0x00110000e440783b */ /* 0x008fec0000004200 */
[C---:B------:R-:W-:Y:S03]  /*14b90*/  HMMA.16816.F32.BF16 R24, R144.reuse, R152, R24 ;  /* 0x000000989018723c */ /* 0x040fe60000041818 */
[----:B------:R-:W-:Y:S01]  /*14ba0*/  MUFU.EX2 R181, R62 ;  /* 0x0000003e00b57308 */ /* 0x000fe20000000800 */
[----:B------:R-:W3:Y:S04]  /*14bb0*/  LDL.LU R153, [R1] ;  /* 0x0000000001997983 */ /* 0x000ee80000300800 */
        /* <DEDUP_REMOVED lines=316> */
[----:B------:R-:W-:Y:S01]  /*15f80*/  FADD.FTZ R3, R138, R3 ;  /* 0x000000038a037221 */ /* 0x000fe20000010000 */
[----:B------:R-:W-:Y:S01]  /*15f90*/  MOV R138, R2 ;  /* 0x00000002008a7202 */ /* 0x000fe20000000f00 */
[----:B------:R-:W-:Y:S02]  /*15fa0*/  FADD.FTZ R4, R193, R4 ;  /* 0x00000004c1047221 */ /* 0x000fe40000010000 */
[----:B------:R-:W-:Y:S03]  /*15fb0*/  FADD.FTZ R0, R67, R7 ;  /* 0x0000000743007221 */ /* 0x000fe60000010000 */
[----:B------:R-:W-:Y:S01]  /*15fc0*/  STL [R1+0x4], R4 ;  /* 0x0000040401007387 */ /* 0x000fe20000100800 */
[----:B------:R-:W-:Y:S03]  /*15fd0*/  FADD.FTZ R0, R66, R0 ;  /* 0x0000000042007221 */ /* 0x000fe60000010000 */
[----:B------:R1:W-:Y:S04]  /*15fe0*/  STL [R1+0x8], R3 ;  /* 0x0000080301007387 */ /* 0x0003e80000100800 */
[----:B------:R2:W-:Y:S01]  /*15ff0*/  STL [R1+0xc], R0 ;  /* 0x00000c0001007387 */ /* 0x0005e20000100800 */
[----:B-1----:R-:W-:Y:S02]  /*16000*/  MOV R3, R134 ;  /* 0x0000008600037202 */ /* 0x002fe40000000f00 */
[----:B--2---:R-:W-:Y:S01]  /*16010*/  MOV R0, R135 ;  /* 0x0000008700007202 */ /* 0x004fe20000000f00 */
[----:B------:R-:W-:-:S05]  /*16020*/  @P0 BRA `(.L_x_130) ;  /* 0xffffc17000000947 */ /* 0x000fca000383ffff */
.L_x_129:
[----:B----4-:R-:W2:Y:S04]  /*16030*/  LDL.LU R7, [R1] ;  /* 0x0000000001077983 */ /* 0x010ea80000300800 */
[----:B------:R-:W3:Y:S04]  /*16040*/  LDL.LU R4, [R1+0x4] ;  /* 0x0000040001047983 */ /* 0x000ee80000300800 */
[----:B------:R-:W4:Y:S04]  /*16050*/  LDL.LU R10, [R1+0x8] ;  /* 0x00000800010a7983 */ /* 0x000f280000300800 */
[----:B------:R-:W4:Y:S01]  /*16060*/  LDL.LU R9, [R1+0xc] ;  /* 0x00000c0001097983 */ /* 0x000f220000300800 */
[----:B------:R-:W-:-:S02]  /*16070*/  MOV R36, 0xff800000 ;  /* 0xff80000000247802 */ /* 0x000fc40000000f00 */
[----:B------:R-:W-:Y:S02]  /*16080*/  MOV R37, 0xff800000 ;  /* 0xff80000000257802 */ /* 0x000fe40000000f00 */
[----:B------:R-:W-:Y:S02]  /*16090*/  MOV R38, 0xff800000 ;  /* 0xff80000000267802 */ /* 0x000fe40000000f00 */
[----:B------:R-:W-:Y:S02]  /*160a0*/  MOV R39, 0xff800000 ;  /* 0xff80000000277802 */ /* 0x000fe40000000f00 */
[----:B------:R-:W-:Y:S01]  /*160b0*/  PLOP3.LUT P4, PT, PT, PT, PT, 0x8, 0x0 ;  /* 0x000000000000781c */ /* 0x000fe20003f8e170 */
[----:B--2---:R-:W1:Y:S04]  /*160c0*/  SHFL.BFLY PT, R5, R7, 0x2, 0x1f ;  /* 0x0c401f0007057f89 */ /* 0x004e6800000e0000 */
[----:B---3--:R-:W2:Y:S04]  /*160d0*/  SHFL.BFLY PT, R6, R4, 0x2, 0x1f ;  /* 0x0c401f0004067f89 */ /* 0x008ea800000e0000 */
[----:B----4-:R-:W3:Y:S01]  /*160e0*/  SHFL.BFLY PT, R8, R9, 0x2, 0x1f ;  /* 0x0c401f0009087f89 */ /* 0x010ee200000e0000 */
[----:B-1----:R-:W-:-:S03]  /*160f0*/  FADD.FTZ R5, R5, R7 ;  /* 0x0000000705057221 */ /* 0x002fc60000010000 */
[----:B------:R-:W1:Y:S01]  /*16100*/  SHFL.BFLY PT, R7, R10, 0x2, 0x1f ;  /* 0x0c401f000a077f89 */ /* 0x000e6200000e0000 */
        /* <DEDUP_REMOVED lines=107> */
.L_x_99:
[----:B------:R-:W1:Y:S01]  /*167c0*/  S2R R55, SR_CTAID.Y ;  /* 0x0000000000377919 */ /* 0x000e620000002600 */
[----:B------:R-:W-:Y:S01]  /*167d0*/  ULDC.64 UR4, c[0x0][0x118] ;  /* 0x0000460000047ab9 */ /* 0x000fe20000000a00 */
[----:B-1----:R-:W-:Y:S01]  /*167e0*/  SHF.R.S32.HI R42, RZ, 0x1f, R55 ;  /* 0x0000001fff2a7819 */ /* 0x002fe20000011437 */
[----:B------:R-:W-:Y:S05]  /*167f0*/  @P4 BRA `(.L_x_131) ;  /* 0x0000131000004947 */ /* 0x000fea0003800000 */
[----:B------:R-:W2:Y:S01]  /*16800*/  LDL R43, [R1+0x10] ;  /* 0x00001000012b7983 */ /* 0x000ea20000100800 */
[----:B------:R-:W-:Y:S01]  /*16810*/  IMAD.MOV.U32 R6, RZ, RZ, -0x10 ;  /* 0xfffffff0ff067424 */ /* 0x000fe200078e00ff */
[----:B------:R-:W-:Y:S02]  /*16820*/  F2FP.BF16.PACK_AB R5, R145, R144 ;  /* 0x000000909105723e */ /* 0x000fe400000010ff */
[----:B------:R-:W1:Y:S01]  /*16830*/  S2R R40, SR_TID.X ;  /* 0x0000000000287919 */ /* 0x000e620000002100 */
        /* <DEDUP_REMOVED lines=12> */
[----:B-1----:R-:W-:Y:S02]  /*16900*/  SHF.R.S32.HI R41, RZ, 0x1f, R40 ;  /* 0x0000001fff297819 */ /* 0x002fe40000011428 */
[----:B------:R-:W-:-:S02]  /*16910*/  F2FP.BF16.PACK_AB R162, R163, R162 ;  /* 0x000000a2a3a2723e */ /* 0x000fc400000010ff */
[CC--:B------:R-:W-:Y:S02]  /*16920*/  LEA.HI R2, R41.reuse, R40.reuse, RZ, 0x2 ;  /* 0x0000002829027211 */ /* 0x0c0fe400078f10ff */
[----:B------:R-:W-:Y:S02]  /*16930*/  LEA.HI R35, R41, R40, RZ, 0x5 ;  /* 0x0000002829237211 */ /* 0x000fe400078f28ff */
[--C-:B------:R-:W-:Y:S02]  /*16940*/  SHF.R.S32.HI R3, RZ, 0x2, R2.reuse ;  /* 0x00000002ff037819 */ /* 0x100fe40000011402 */
[----:B------:R-:W-:Y:S02]  /*16950*/  SHF.R.S32.HI R0, RZ, 0x1f, R2 ;  /* 0x0000001fff007819 */ /* 0x000fe40000011402 */
[----:B------:R-:W-:Y:S02]  /*16960*/  SHF.R.S32.HI R34, RZ, 0x5, R35 ;  /* 0x00000005ff227819 */ /* 0x000fe40000011423 */
[----:B------:R-:W-:-:S02]  /*16970*/  LEA.HI R0, R0, R3, RZ, 0x3 ;  /* 0x0000000300007211 */ /* 0x000fc400078f18ff */
[----:B------:R-:W-:Y:S02]  /*16980*/  F2FP.BF16.PACK_AB R30, R30, R164 ;  /* 0x000000a41e1e723e */ /* 0x000fe400000010ff */
[----:B------:R-:W-:Y:S02]  /*16990*/  LOP3.LUT R0, R0, 0xfffffff8, RZ, 0xc0, !PT ;  /* 0xfffffff800007812 */ /* 0x000fe400078ec0ff */
[----:B------:R-:W-:Y:S02]  /*169a0*/  F2FP.BF16.PACK_AB R166, R167, R166 ;  /* 0x000000a6a7a6723e */ /* 0x000fe400000010ff */
[----:B------:R-:W-:Y:S01]  /*169b0*/  F2FP.BF16.PACK_AB R23, R23, R172 ;  /* 0x000000ac1717723e */ /* 0x000fe200000010ff */
[----:B------:R-:W-:Y:S01]  /*169c0*/  IMAD.IADD R3, R3, 0x1, -R0 ;  /* 0x0000000103037824 */ /* 0x000fe200078e0a00 */
[----:B------:R-:W-:Y:S02]  /*169d0*/  LOP3.LUT R0, R2, 0xfffffffc, RZ, 0xc0, !PT ;  /* 0xfffffffc02007812 */ /* 0x000fe400078ec0ff */
[----:B------:R-:W-:Y:S01]  /*169e0*/  F2FP.BF16.PACK_AB R22, R22, R174 ;  /* 0x000000ae1616723e */ /* 0x000fe200000010ff */
[----:B------:R-:W-:Y:S01]  /*169f0*/  IMAD.SHL.U32 R2, R3, 0x40, RZ ;  /* 0x0000004003027824 */ /* 0x000fe200078e00ff */
[----:B------:R-:W-:Y:S01]  /*16a00*/  F2FP.BF16.PACK_AB R19, R19, R120 ;  /* 0x000000781313723e */ /* 0x000fe200000010ff */
[----:B------:R-:W-:Y:S01]  /*16a10*/  IMAD.IADD R26, R40, 0x1, -R0 ;  /* 0x00000001281a7824 */ /* 0x000fe200078e0a00 */
[----:B------:R-:W-:-:S02]  /*16a20*/  F2FP.BF16.PACK_AB R14, R14, R122 ;  /* 0x0000007a0e0e723e */ /* 0x000fc400000010ff */
[----:B------:R-:W-:Y:S01]  /*16a30*/  LOP3.LUT R0, R2, 0x1c0, RZ, 0xc0, !PT ;  /* 0x000001c002007812 */ /* 0x000fe200078ec0ff */
[----:B------:R-:W-:Y:S01]  /*16a40*/  IMAD R4, R34, 0x200, R26 ;  /* 0x0000020022047824 */ /* 0x000fe200078e021a */
[----:B------:R-:W-:Y:S02]  /*16a50*/  F2FP.BF16.PACK_AB R21, R21, R176 ;  /* 0x000000b01515723e */ /* 0x000fe400000010ff */
[----:B------:R-:W-:Y:S02]  /*16a60*/  LEA.HI R2, R0, R0, RZ, 0x1d ;  /* 0x0000000000027211 */ /* 0x000fe400078fe8ff */
[----:B------:R-:W-:Y:S02]  /*16a70*/  LOP3.LUT R0, R3, 0x1, RZ, 0xc0, !PT ;  /* 0x0000000103007812 */ /* 0x000fe400078ec0ff */
[----:B------:R-:W-:Y:S01]  /*16a80*/  F2FP.BF16.PACK_AB R179, R179, R178 ;  /* 0x000000b2b3b3723e */ /* 0x000fe200000010ff */
[----:B------:R-:W-:Y:S01]  /*16a90*/  IMAD.U32 R2, R4, 0x2, R2 ;  /* 0x0000000204027824 */ /* 0x000fe200078e0002 */
[----:B------:R-:W-:-:S02]  /*16aa0*/  ISETP.NE.U32.AND P0, PT, R0, 0x1, PT ;  /* 0x000000010000780c */ /* 0x000fc40003f05070 */
[----:B------:R-:W-:Y:S01]  /*16ab0*/  F2FP.BF16.PACK_AB R18, R18, R116 ;  /* 0x000000741212723e */ /* 0x000fe200000010ff */
[----:B------:R-:W-:Y:S01]  /*16ac0*/  IMAD.SHL.U32 R2, R2, 0x2, RZ ;  /* 0x0000000202027824 */ /* 0x000fe200078e00ff */
[----:B------:R-:W-:Y:S01]  /*16ad0*/  BAR.SYNC.DEFER_BLOCKING 0x1, 0x80 ;  /* 0x0042000000007b1d */ /* 0x000fe20000010000 */
[----:B------:R-:W-:Y:S02]  /*16ae0*/  SEL R6, R6, 0x10, !P0 ;  /* 0x0000001006067807 */ /* 0x000fe40004000000 */
[----:B------:R-:W-:Y:S02]  /*16af0*/  R2P PR, R3, 0x6 ;  /* 0x0000000603007804 */ /* 0x000fe40000000000 */
[C---:B------:R-:W-:Y:S01]  /*16b00*/  IADD3 R4, R2.reuse, 0x80, RZ ;  /* 0x0000008002047810 */ /* 0x040fe20007ffe0ff */
[C---:B------:R-:W-:Y:S01]  /*16b10*/  IMAD.IADD R3, R2.reuse, 0x1, R6 ;  /* 0x0000000102037824 */ /* 0x040fe200078e0206 */
[----:B------:R-:W-:Y:S02]  /*16b20*/  IADD3 R0, R2, 0xc0, RZ ;  /* 0x000000c002007810 */ /* 0x000fe40007ffe0ff */
[----:B------:R-:W-:-:S02]  /*16b30*/  F2FP.BF16.PACK_AB R20, R20, R118 ;  /* 0x000000761414723e */ /* 0x000fc400000010ff */
[----:B------:R-:W-:Y:S02]  /*16b40*/  F2FP.BF16.PACK_AB R17, R17, R180 ;  /* 0x000000b41111723e */ /* 0x000fe400000010ff */
[----:B------:R-:W-:Y:S02]  /*16b50*/  F2FP.BF16.PACK_AB R16, R16, R182 ;  /* 0x000000b61010723e */ /* 0x000fe400000010ff */
[----:B------:R-:W-:Y:S02]  /*16b60*/  F2FP.BF16.PACK_AB R12, R12, R184 ;  /* 0x000000b80c0c723e */ /* 0x000fe400000010ff */
[----:B------:R-:W-:Y:S02]  /*16b70*/  @P2 IADD3 R0, R4, -0x40, RZ ;  /* 0xffffffc004002810 */ /* 0x000fe40007ffe0ff */
[----:B------:R-:W-:Y:S02]  /*16b80*/  F2FP.BF16.PACK_AB R11, R187, R186 ;  /* 0x000000babb0b723e */ /* 0x000fe400000010ff */
[----:B------:R-:W-:-:S02]  /*16b90*/  F2FP.BF16.PACK_AB R13, R125, R124 ;  /* 0x0000007c7d0d723e */ /* 0x000fc400000010ff */
[----:B------:R-:W-:Y:S01]  /*16ba0*/  F2FP.BF16.PACK_AB R15, R15, R126 ;  /* 0x0000007e0f0f723e */ /* 0x000fe200000010ff */
[----:B------:R1:W-:Y:S01]  /*16bb0*/  STS [R2+0x80], R5 ;  /* 0x0000800502007388 */ /* 0x0003e20000000800 */
[----:B------:R-:W-:Y:S02]  /*16bc0*/  F2FP.BF16.PACK_AB R10, R129, R128 ;  /* 0x00000080810a723e */ /* 0x000fe400000010ff */
[----:B------:R-:W-:Y:S01]  /*16bd0*/  F2FP.BF16.PACK_AB R9, R131, R130 ;  /* 0x000000828309723e */ /* 0x000fe200000010ff */
[----:B------:R-:W-:Y:S01]  /*16be0*/  STS [R2+0x480], R25 ;  /* 0x0004801902007388 */ /* 0x000fe20000000800 */
[----:B------:R-:W-:-:S03]  /*16bf0*/  ISETP.NE.U32.AND P0, PT, RZ, c[0x0][0x500], PT ;  /* 0x00014000ff007a0c */ /* 0x000fc60003f05070 */
[----:B------:R3:W-:Y:S04]  /*16c00*/  STS [R3+0x80], R8 ;  /* 0x0000800803007388 */ /* 0x0007e80000000800 */
[----:B------:R-:W-:Y:S04]  /*16c10*/  STS [R3+0x480], R29 ;  /* 0x0004801d03007388 */ /* 0x000fe80000000800 */
[----:B------:R-:W-:Y:S04]  /*16c20*/  STS [R2+0x2080], R33 ;  /* 0x0020802102007388 */ /* 0x000fe80000000800 */
[----:B------:R4:W-:Y:S04]  /*16c30*/  STS [R2+0x2480], R142 ;  /* 0x0024808e02007388 */ /* 0x0009e80000000800 */
[----:B------:R-:W-:Y:S01]  /*16c40*/  STS [R3+0x2080], R32 ;  /* 0x0020802003007388 */ /* 0x000fe20000000800 */
[----:B-1----:R-:W-:-:S03]  /*16c50*/  IMAD.MOV.U32 R5, RZ, RZ, 0x20 ;  /* 0x00000020ff057424 */ /* 0x002fc600078e00ff */
[----:B------:R-:W-:Y:S02]  /*16c60*/  STS [R3+0x2480], R150 ;  /* 0x0024809603007388 */ /* 0x000fe40000000800 */
[----:B---3--:R-:W-:Y:S02]  /*16c70*/  SEL R8, R5, 0xffffffe0, !P1 ;  /* 0xffffffe005087807 */ /* 0x008fe40004800000 */
[----:B------:R-:W-:Y:S02]  /*16c80*/  ISETP.NE.AND.EX P1, PT, RZ, c[0x0][0x504], PT, P0 ;  /* 0x00014100ff007a0c */ /* 0x000fe40003f25300 */
[----:B------:R-:W-:Y:S01]  /*16c90*/  ISETP.NE.U32.AND P0, PT, RZ, c[0x0][0x508], PT ;  /* 0x00014200ff007a0c */ /* 0x000fe20003f05070 */
[----:B------:R-:W-:Y:S02]  /*16ca0*/  IMAD.IADD R5, R2, 0x1, R8 ;  /* 0x0000000102057824 */ /* 0x000fe400078e0208 */
[----:B------:R-:W-:Y:S01]  /*16cb0*/  IMAD.IADD R4, R8, 0x1, R3 ;  /* 0x0000000108047824 */ /* 0x000fe200078e0203 */
[----:B------:R-:W-:-:S02]  /*16cc0*/  ISETP.NE.AND.EX P0, PT, RZ, c[0x0][0x50c], PT, P0 ;  /* 0x00014300ff007a0c */ /* 0x000fc40003f05300 */
[----:B------:R-:W-:Y:S01]  /*16cd0*/  STS [R5+0x80], R28 ;  /* 0x0000801c05007388 */ /* 0x000fe20000000800 */
[----:B----4-:R-:W-:-:S03]  /*16ce0*/  IADD3 R2, R8, 0x400, R0 ;  /* 0x0000040008027810 */ /* 0x010fc60007ffe000 */
[----:B------:R-:W-:Y:S04]  /*16cf0*/  STS [R5+0x480], R27 ;  /* 0x0004801b05007388 */ /* 0x000fe80000000800 */
[----:B------:R1:W-:Y:S04]  /*16d00*/  STS [R4+0x80], R7 ;  /* 0x0000800704007388 */ /* 0x0003e80000000800 */
[----:B------:R-:W-:Y:S04]  /*16d10*/  STS [R4+0x480], R24 ;  /* 0x0004801804007388 */ /* 0x000fe80000000800 */
[----:B------:R-:W-:Y:S04]  /*16d20*/  STS [R5+0x2080], R31 ;  /* 0x0020801f05007388 */ /* 0x000fe80000000800 */
[----:B------:R-:W-:Y:S04]  /*16d30*/  STS [R5+0x2480], R162 ;  /* 0x002480a205007388 */ /* 0x000fe80000000800 */
[----:B------:R-:W-:Y:S04]  /*16d40*/  STS [R4+0x2080], R30 ;  /* 0x0020801e04007388 */ /* 0x000fe80000000800 */
[----:B------:R-:W-:Y:S04]  /*16d50*/  STS [R4+0x2480], R166 ;  /* 0x002480a604007388 */ /* 0x000fe80000000800 */
[----:B------:R-:W-:Y:S01]  /*16d60*/  STS [R0], R23 ;  /* 0x0000001700007388 */ /* 0x000fe20000000800 */
[----:B-1----:R-:W-:-:S02]  /*16d70*/  IMAD.IADD R7, R6, 0x1, R2 ;  /* 0x0000000106077824 */ /* 0x002fc400078e0202 */
[----:B------:R-:W-:Y:S01]  /*16d80*/  IMAD.IADD R2, R6, 0x1, R0 ;  /* 0x0000000106027824 */ /* 0x000fe200078e0200 */
[----:B------:R-:W-:Y:S03]  /*16d90*/  STS [R0+0x400], R22 ;  /* 0x0004001600007388 */ /* 0x000fe60000000800 */
[C---:B------:R-:W-:Y:S01]  /*16da0*/  IMAD.IADD R3, R8.reuse, 0x1, R2 ;  /* 0x0000000108037824 */ /* 0x040fe200078e0202 */
        /* <DEDUP_REMOVED lines=30> */
.L_x_132:
[----:B----4-:R-:W-:Y:S01]  /*16f90*/  LOP3.LUT R0, R35, 0xffffffe0, RZ, 0xc0, !PT ;  /* 0xffffffe023007812 */ /* 0x010fe200078ec0ff */
[----:B------:R-:W-:Y:S01]  /*16fa0*/  IMAD.MOV.U32 R6, RZ, RZ, c[0x0][0x4e8] ;  /* 0x00013a00ff067624 */ /* 0x000fe200078e00ff */
[----:B------:R-:W-:Y:S01]  /*16fb0*/  SHF.R.S32.HI R5, RZ, 0x1f, R34 ;  /* 0x0000001fff057819 */ /* 0x000fe20000011422 */
[----:B------:R-:W1:Y:S01]  /*16fc0*/  S2R R24, SR_CTAID.X ;  /* 0x0000000000187919 */ /* 0x000e620000002500 */
[----:B------:R-:W-:Y:S01]  /*16fd0*/  LEA.HI R4, R26, R26, RZ, 0x1 ;  /* 0x0000001a1a047211 */ /* 0x000fe200078f08ff */
[----:B------:R-:W-:Y:S01]  /*16fe0*/  IMAD.IADD R0, R40, 0x1, -R0 ;  /* 0x0000000128007824 */ /* 0x000fe200078e0a00 */
[----:B------:R-:W-:Y:S01]  /*16ff0*/  LEA.HI R5, R5, R34, RZ, 0x2 ;  /* 0x0000002205057211 */ /* 0x000fe200078f10ff */
[----:B------:R-:W-:Y:S01]  /*17000*/  IMAD R13, R42, c[0x0][0x3e8], RZ ;  /* 0x0000fa002a0d7a24 */ /* 0x000fe200078e02ff */
[----:B------:R-:W-:-:S02]  /*17010*/  ISETP.NE.AND P2, PT, R6, 0x1, PT ;  /* 0x000000010600780c */ /* 0x000fc40003f45270 */
[----:B------:R-:W-:Y:S01]  /*17020*/  SHF.R.S32.HI R8, RZ, 0x1f, R0 ;  /* 0x0000001fff087819 */ /* 0x000fe20000011400 */
[----:B------:R-:W-:Y:S01]  /*17030*/  IMAD R13, R55, c[0x0][0x3ec], R13 ;  /* 0x0000fb00370d7a24 */ /* 0x000fe200078e020d */
[----:B------:R-:W-:Y:S01]  /*17040*/  LOP3.LUT R6, R5, 0xffffffc, RZ, 0xc0, !PT ;  /* 0x0ffffffc05067812 */ /* 0x000fe200078ec0ff */
[C---:B------:R-:W-:Y:S01]  /*17050*/  IMAD.SHL.U32 R5, R4.reuse, 0x20, RZ ;  /* 0x0000002004057824 */ /* 0x040fe200078e00ff */
[----:B------:R-:W-:Y:S02]  /*17060*/  LOP3.LUT R7, R4, 0x1ffffffe, RZ, 0xc0, !PT ;  /* 0x1ffffffe04077812 */ /* 0x000fe400078ec0ff */
[----:B------:R-:W-:Y:S01]  /*17070*/  LEA.HI R4, R8, R0, RZ, 0x2 ;  /* 0x0000000008047211 */ /* 0x000fe200078f10ff */
[----:B------:R-:W-:Y:S01]  /*17080*/  IMAD.IADD R6, R34, 0x1, -R6 ;  /* 0x0000000122067824 */ /* 0x000fe200078e0a06 */
[----:B------:R-:W-:Y:S01]  /*17090*/  LOP3.LUT R5, R5, 0xffffffc0, RZ, 0xc0, !PT ;  /* 0xffffffc005057812 */ /* 0x000fe200078ec0ff */
[----:B------:R-:W-:Y:S01]  /*170a0*/  IMAD.IADD R7, R26, 0x1, -R7 ;  /* 0x000000011a077824 */ /* 0x000fe200078e0a07 */
[----:B------:R-:W-:-:S02]  /*170b0*/  SHF.R.S32.HI R4, RZ, 0x2, R4 ;  /* 0x00000002ff047819 */ /* 0x000fc40000011404 */
[----:B------:R-:W-:Y:S01]  /*170c0*/  LOP3.LUT P0, RZ, R0, 0x3, RZ, 0xc0, !PT ;  /* 0x0000000300ff7812 */ /* 0x000fe2000780c0ff */
[----:B------:R-:W-:Y:S01]  /*170d0*/  IMAD R0, R3, c[0x0][0x3a0], RZ ;  /* 0x0000e80003007a24 */ /* 0x000fe200078e02ff */
[-C--:B------:R-:W-:Y:S01]  /*170e0*/  LEA.HI R8, R41, R40.reuse, RZ, 0x3 ;  /* 0x0000002829087211 */ /* 0x080fe200078f18ff */
[----:B------:R-:W-:Y:S01]  /*170f0*/  IMAD R7, R7, 0x8, R5 ;  /* 0x0000000807077824 */ /* 0x000fe200078e0205 */
[----:B------:R-:W-:Y:S01]  /*17100*/  SHF.R.S32.HI R12, RZ, 0x1f, R43 ;  /* 0x0000001fff0c7819 */ /* 0x000fe2000001142b */
[----:B------:R-:W-:Y:S01]  /*17110*/  IMAD R16, R6, 0x10, R4 ;  /* 0x0000001006107824 */ /* 0x000fe200078e0204 */
[----:B------:R-:W-:Y:S01]  /*17120*/  SHF.R.S32.HI R21, RZ, 0x3, R8 ;  /* 0x00000003ff157819 */ /* 0x000fe20000011408 */
[----:B------:R-:W-:Y:S01]  /*17130*/  IMAD.WIDE.U32 R4, R55, c[0x0][0x490], R2 ;  /* 0x0001240037047a25 */ /* 0x000fe200078e0002 */
[----:B------:R-:W-:Y:S02]  /*17140*/  LOP3.LUT R8, R8, 0xfffffff8, RZ, 0xc0, !PT ;  /* 0xfffffff808087812 */ /* 0x000fe400078ec0ff */
[----:B------:R-:W-:Y:S01]  /*17150*/  LEA.HI R23, R41, R40, RZ, 0x6 ;  /* 0x0000002829177211 */ /* 0x000fe200078f30ff */
[----:B------:R-:W-:-:S02]  /*17160*/  IMAD R0, R2, c[0x0][0x3a4], R0 ;  /* 0x0000e90002007a24 */ /* 0x000fc400078e0200 */
[----:B------:R-:W-:Y:S02]  /*17170*/  IMAD R6, R42, c[0x0][0x490], RZ ;  /* 0x000124002a067a24 */ /* 0x000fe400078e02ff */
[----:B------:R-:W-:-:S04]  /*17180*/  IMAD.WIDE.U32 R2, R2, c[0x0][0x3a0], RZ ;  /* 0x0000e80002027a25 */ /* 0x000fc800078e00ff */
[----:B------:R-:W-:Y:S02]  /*17190*/  IMAD.IADD R7, R16, 0x1, R7 ;  /* 0x0000000110077824 */ /* 0x000fe400078e0207 */
[----:B------:R-:W-:Y:S02]  /*171a0*/  IMAD R6, R55, c[0x0][0x494], R6 ;  /* 0x0001250037067a24 */ /* 0x000fe400078e0206 */
[----:B------:R-:W-:Y:S02]  /*171b0*/  IMAD.IADD R3, R3, 0x1, R0 ;  /* 0x0000000103037824 */ /* 0x000fe400078e0200 */
[----:B------:R-:W-:Y:S02]  /*171c0*/  IMAD.IADD R8, R40, 0x1, -R8 ;  /* 0x0000000128087824 */ /* 0x000fe400078e0a08 */
[----:B------:R-:W-:Y:S02]  /*171d0*/  IMAD.SHL.U32 R0, R21, 0x40, RZ ;  /* 0x0000004015007824 */ /* 0x000fe400078e00ff */
[----:B-1----:R-:W-:-:S02]  /*171e0*/  IMAD R7, R24, 0x80, R7 ;  /* 0x0000008018077824 */ /* 0x002fc400078e0207 */
[----:B------:R-:W-:Y:S01]  /*171f0*/  IMAD.IADD R5, R5, 0x1, R6 ;  /* 0x0000000105057824 */ /* 0x000fe200078e0206 */
[----:B------:R-:W-:Y:S01]  /*17200*/  LOP3.LUT R0, R0, 0x1c0, RZ, 0xc0, !PT ;  /* 0x000001c000007812 */ /* 0x000fe200078ec0ff */
[----:B------:R-:W-:Y:S02]  /*17210*/  IMAD.SHL.U32 R6, R8, 0x8, RZ ;  /* 0x0000000808067824 */ /* 0x000fe400078e00ff */
[----:B------:R-:W-:Y:S01]  /*17220*/  @P2 IMAD.HI.U32 R10, R7, c[0x0][0x4ec], RZ ;  /* 0x00013b00070a2a27 */ /* 0x000fe200078e00ff */
[----:B------:R-:W-:Y:S02]  /*17230*/  SHF.R.U32.HI R9, RZ, 0x3, R0 ;  /* 0x00000003ff097819 */ /* 0x000fe40000011600 */
[----:B------:R-:W-:Y:S01]  /*17240*/  LOP3.LUT R11, R0, 0x38, R6, 0xf8, !PT ;  /* 0x00000038000b7812 */ /* 0x000fe200078ef806 */
[----:B------:R-:W-:Y:S01]  /*17250*/  IMAD.MOV.U32 R0, RZ, RZ, R7 ;  /* 0x000000ffff007224 */ /* 0x000fe200078e0007 */
[----:B------:R-:W-:Y:S01]  /*17260*/  @P2 SHF.R.U32.HI R0, RZ, c[0x0][0x4f0], R10 ;  /* 0x00013c00ff002a19 */ /* 0x000fe2000001160a */
[----:B------:R-:W-:Y:S01]  /*17270*/  IMAD R8, R8, 0x10, R21 ;  /* 0x0000001008087824 */ /* 0x000fe200078e0215 */
[----:B------:R-:W-:Y:S01]  /*17280*/  LOP3.LUT R22, R11, R9, RZ, 0x3c, !PT ;  /* 0x000000090b167212 */ /* 0x000fe200078e3cff */
[----:B------:R-:W-:Y:S01]  /*17290*/  IMAD.WIDE.U32 R2, R55, c[0x0][0x3e8], R2 ;  /* 0x0000fa0037027a25 */ /* 0x000fe200078e0002 */
[----:B------:R-:W-:-:S02]  /*172a0*/  SEL R10, R12, RZ, !P1 ;  /* 0x000000ff0c0a7207 */ /* 0x000fc40004800000 */
[----:B------:R-:W-:Y:S01]  /*172b0*/  SEL R9, R43, RZ, !P1 ;  /* 0x000000ff2b097207 */ /* 0x000fe20004800000 */
[----:B------:R-:W-:Y:S01]  /*172c0*/  IMAD R11, R24, 0x80, R8 ;  /* 0x00000080180b7824 */ /* 0x000fe200078e0208 */
[----:B------:R-:W-:Y:S01]  /*172d0*/  SHF.R.S32.HI R53, RZ, 0x1f, R6 ;  /* 0x0000001fff357819 */ /* 0x000fe20000011406 */
[----:B------:R-:W-:Y:S02]  /*172e0*/  IMAD.MOV R12, RZ, RZ, -R0 ;  /* 0x000000ffff0c7224 */ /* 0x000fe400078e0a00 */
[----:B------:R-:W-:Y:S02]  /*172f0*/  IMAD.IADD R3, R3, 0x1, R13 ;  /* 0x0000000103037824 */ /* 0x000fe400078e020d */
[----:B------:R-:W-:Y:S02]  /*17300*/  IMAD R13, R10, c[0x0][0x498], RZ ;  /* 0x000126000a0d7a24 */ /* 0x000fe400078e02ff */
[----:B------:R-:W-:-:S04]  /*17310*/  IMAD.WIDE.U32 R4, R9, c[0x0][0x498], R4 ;  /* 0x0001260009047a25 */ /* 0x000fc800078e0004 */
[----:B------:R-:W-:Y:S01]  /*17320*/  @P2 IMAD.HI.U32 R14, R11, c[0x0][0x4ec], RZ ;  /* 0x00013b000b0e2a27 */ /* 0x000fe200078e00ff */
[----:B------:R-:W-:-:S03]  /*17330*/  IADD3 R4, P1, R0, R4, RZ ;  /* 0x0000000400047210 */ /* 0x000fc60007f3e0ff */
[----:B------:R-:W-:Y:S02]  /*17340*/  IMAD R7, R12, c[0x0][0x4e8], R7 ;  /* 0x00013a000c077a24 */ /* 0x000fe400078e0207 */
[C---:B------:R-:W-:Y:S01]  /*17350*/  IMAD R12, R9.reuse, c[0x0][0x49c], R13 ;  /* 0x00012700090c7a24 */ /* 0x040fe200078e020d */
[----:B------:R-:W-:Y:S01]  /*17360*/  SHF.R.S32.HI R13, RZ, 0x1f, R0 ;  /* 0x0000001fff0d7819 */ /* 0x000fe20000011400 */
[----:B------:R-:W-:Y:S01]  /*17370*/  IMAD.MOV.U32 R8, RZ, RZ, R11 ;  /* 0x000000ffff087224 */ /* 0x000fe200078e000b */
[----:B------:R-:W-:Y:S01]  /*17380*/  @P2 SHF.R.U32.HI R8, RZ, c[0x0][0x4f0], R14 ;  /* 0x00013c00ff082a19 */ /* 0x000fe2000001160e */
[----:B------:R-:W-:Y:S01]  /*17390*/  IMAD R0, R10, c[0x0][0x3f0], RZ ;  /* 0x0000fc000a007a24 */ /* 0x000fe200078e02ff */
[----:B------:R-:W-:Y:S01]  /*173a0*/  SHF.R.S32.HI R14, RZ, 0x1f, R7 ;  /* 0x0000001fff0e7819 */ /* 0x000fe20000011407 */
[----:B------:R-:W-:Y:S01]  /*173b0*/  IMAD.WIDE.U32 R2, R9, c[0x0][0x3f0], R2 ;  /* 0x0000fc0009027a25 */ /* 0x000fe200078e0002 */
[----:B------:R-:W-:Y:S02]  /*173c0*/  IADD3.X R5, R13, R5, R12, P1, !PT ;  /* 0x000000050d057210 */ /* 0x000fe40000ffe40c */
[----:B------:R-:W-:Y:S01]  /*173d0*/  SHF.R.S32.HI R12, RZ, 0x1f, R8 ;  /* 0x0000001fff0c7819 */ /* 0x000fe20000011408 */
[----:B------:R-:W-:-:S02]  /*173e0*/  IMAD R10, R9, c[0x0][0x3f4], R0 ;  /* 0x0000fd00090a7a24 */ /* 0x000fc400078e0200 */
[----:B------:R-:W-:Y:S02]  /*173f0*/  IMAD R0, R14, c[0x0][0x488], RZ ;  /* 0x000122000e007a24 */ /* 0x000fe400078e02ff */
[----:B------:R-:W-:-:S04]  /*17400*/  IMAD.WIDE.U32 R4, R7, c[0x0][0x488], R4 ;  /* 0x0001220007047a25 */ /* 0x000fc800078e0004 */
[----:B------:R-:W-:Y:S01]  /*17410*/  IMAD R9, R7, c[0x0][0x48c], R0 ;  /* 0x0001230007097a24 */ /* 0x000fe200078e0200 */
[----:B------:R-:W-:Y:S01]  /*17420*/  LEA R7, P1, R4, c[0x0][0x450], 0x2 ;  /* 0x0001140004077a11 */ /* 0x000fe200078210ff */
[----:B------:R-:W-:Y:S02]  /*17430*/  IMAD.MOV R18, RZ, RZ, -R8 ;  /* 0x000000ffff127224 */ /* 0x000fe400078e0a08 */
[----:B------:R-:W-:Y:S02]  /*17440*/  IMAD.IADD R3, R3, 0x1, R10 ;  /* 0x0000000103037824 */ /* 0x000fe400078e020a */
[----:B------:R-:W-:Y:S01]  /*17450*/  IMAD R0, R12, c[0x0][0x3e0], RZ ;  /* 0x0000f8000c007a24 */ /* 0x000fe200078e02ff */
[----:B------:R-:W-:Y:S01]  /*17460*/  SHFL.IDX PT, R14, R7, 0x1, 0x1c1f ;  /* 0x003c1f00070e7f89 */ /* 0x000fe200000e0000 */
[----:B------:R-:W-:Y:S02]  /*17470*/  IMAD.IADD R10, R5, 0x1, R9 ;  /* 0x00000001050a7824 */ /* 0x000fe400078e0209 */
[----:B------:R-:W-:Y:S01]  /*17480*/  IMAD R18, R18, c[0x0][0x4e8], R11 ;  /* 0x00013a0012127a24 */ /* 0x000fe200078e020b */
[----:B------:R-:W-:Y:S01]  /*17490*/  SHFL.IDX PT, R12, R7, 0x2, 0x1c1f ;  /* 0x005c1f00070c7f89 */ /* 0x000fe200000e0000 */
[----:B------:R-:W-:Y:S01]  /*174a0*/  IMAD R5, R8, c[0x0][0x3e4], R0 ;  /* 0x0000f90008057a24 */ /* 0x000fe200078e0200 */
[----:B------:R-:W-:Y:S01]  /*174b0*/  LEA.HI.X R0, R4, c[0x0][0x454], R10, 0x2, P1 ;  /* 0x0001150004007a11 */ /* 0x000fe200008f140a */
[----:B------:R-:W-:Y:S01]  /*174c0*/  IMAD.WIDE.U32 R8, R8, c[0x0][0x3e0], R2 ;  /* 0x0000f80008087a25 */ /* 0x000fe200078e0002 */
[----:B------:R-:W-:-:S03]  /*174d0*/  SHF.R.S32.HI R10, RZ, 0x1f, R18 ;  /* 0x0000001fff0a7819 */ /* 0x000fc60000011412 */
[----:B------:R-:W-:Y:S01]  /*174e0*/  IMAD R3, R24, 0x80, R16 ;  /* 0x0000008018037824 */ /* 0x000fe200078e0210 */
[----:B------:R-:W-:Y:S01]  /*174f0*/  SHFL.IDX PT, R17, R0, RZ, 0x1c1f ;  /* 0x001c1fff00117589 */ /* 0x000fe200000e0000 */
[----:B-----5:R-:W-:Y:S02]  /*17500*/  IMAD R2, R15, c[0x0][0x4e8], RZ ;  /* 0x00013a000f027a24 */ /* 0x020fe400078e02ff */
[----:B------:R-:W-:Y:S01]  /*17510*/  IMAD.MOV.U32 R4, RZ, RZ, R8 ;  /* 0x000000ffff047224 */ /* 0x000fe200078e0008 */
[----:B------:R-:W1:Y:S01]  /*17520*/  SHFL.IDX PT, R16, R7, RZ, 0x1c1f ;  /* 0x001c1fff07107589 */ /* 0x000e6200000e0000 */
[----:B------:R-:W-:Y:S01]  /*17530*/  IMAD R8, R10, c[0x0][0x3d8], RZ ;  /* 0x0000f6000a087a24 */ /* 0x000fe200078e02ff */
[----:B------:R-:W-:Y:S01]  /*17540*/  IADD3 R20, R3, 0x8, RZ ;  /* 0x0000000803147810 */ /* 0x000fe20007ffe0ff */
[----:B------:R-:W-:Y:S01]  /*17550*/  IMAD.IADD R5, R9, 0x1, R5 ;  /* 0x0000000109057824 */ /* 0x000fe200078e0205 */
[----:B------:R-:W2:Y:S01]  /*17560*/  SHFL.IDX PT, R15, R0, 0x1, 0x1c1f ;  /* 0x003c1f00000f7f89 */ /* 0x000ea200000e0000 */
[C---:B------:R-:W-:Y:S01]  /*17570*/  IMAD R19, R18.reuse, c[0x0][0x3dc], R8 ;  /* 0x0000f70012137a24 */ /* 0x040fe200078e0208 */
[-C--:B------:R-:W-:Y:S01]  /*17580*/  ISETP.GE.OR P4, PT, R3, R2.reuse, P0 ;  /* 0x000000020300720c */ /* 0x080fe20000786670 */
[----:B------:R-:W-:Y:S01]  /*17590*/  IMAD.WIDE.U32 R8, R18, c[0x0][0x3d8], R4 ;  /* 0x0000f60012087a25 */ /* 0x000fe200078e0004 */
[----:B------:R-:W3:Y:S01]  /*175a0*/  SHFL.IDX PT, R13, R0, 0x2, 0x1c1f ;  /* 0x005c1f00000d7f89 */ /* 0x000ee200000e0000 */
[----:B------:R-:W-:-:S02]  /*175b0*/  ISETP.GE.OR P3, PT, R20, R2, P0 ;  /* 0x000000021400720c */ /* 0x000fc40000766670 */
[----:B------:R-:W-:Y:S01]  /*175c0*/  IMAD.SHL.U32 R5, R23, 0x8, RZ ;  /* 0x0000000817057824 */ /* 0x000fe200078e00ff */
[----:B------:R4:W-:Y:S01]  /*175d0*/  SHFL.IDX PT, R10, R7, 0x3, 0x1c1f ;  /* 0x007c1f00070a7f89 */ /* 0x0009e200000e0000 */
[----:B------:R-:W-:-:S03]  /*175e0*/  LEA R4, P1, R8, c[0x0][0x380], 0x1 ;  /* 0x0000e00008047a11 */ /* 0x000fc600078208ff */
[----:B------:R3:W3:Y:S01]  /*175f0*/  SHFL.IDX PT, R11, R0, 0x3, 0x1c1f ;  /* 0x007c1f00000b7f89 */ /* 0x0006e200000e0000 */
[----:B------:R-:W-:-:S03]  /*17600*/  LOP3.LUT R5, R22, 0x7ffffe00, R5, 0xf8, !PT ;  /* 0x7ffffe0016057812 */ /* 0x000fc600078ef805 */
[----:B------:R-:W-:Y:S02]  /*17610*/  SHFL.IDX PT, R48, R4, 0x4, 0x181f ;  /* 0x00981f0004307f89 */ /* 0x000fe400000e0000 */
[----:B------:R-:W-:Y:S02]  /*17620*/  IMAD.SHL.U32 R5, R5, 0x2, RZ ;  /* 0x0000000205057824 */ /* 0x000fe400078e00ff */
[----:B-1----:R-:W-:Y:S04]  /*17630*/  @!P4 ST.E [R16.64], R36 ;  /* 0x000000241000c985 */ /* 0x002fe8000c101904 */
[----:B--2---:R-:W-:Y:S04]  /*17640*/  @!P3 ST.E [R14.64], R37 ;  /* 0x000000250e00b985 */ /* 0x004fe8000c101904 */
[----:B------:R-:W-:Y:S01]  /*17650*/  SHFL.IDX PT, R14, R4, 0x2, 0x181f ;  /* 0x00581f00040e7f89 */ /* 0x000fe200000e0000 */
[----:B----4-:R-:W-:-:S03]  /*17660*/  IADD3 R7, R3, 0x48, RZ ;  /* 0x0000004803077810 */ /* 0x010fc60007ffe0ff */
[----:B------:R-:W-:Y:S01]  /*17670*/  SHFL.IDX PT, R15, R4, 0x3, 0x181f ;  /* 0x00781f00040f7f89 */ /* 0x000fe200000e0000 */
[----:B---3--:R-:W-:Y:S01]  /*17680*/  IADD3 R0, R3, 0x40, RZ ;  /* 0x0000004003007810 */ /* 0x008fe20007ffe0ff */
[----:B------:R-:W-:Y:S02]  /*17690*/  IMAD.IADD R3, R9, 0x1, R19 ;  /* 0x0000000109037824 */ /* 0x000fe400078e0213 */
[----:B------:R-:W-:Y:S01]  /*176a0*/  SHFL.IDX PT, R49, R4, 0x6, 0x181f ;  /* 0x00d81f0004317f89 */ /* 0x000fe200000e0000 */
[-C--:B------:R-:W-:Y:S01]  /*176b0*/  ISETP.GE.OR P2, PT, R0, R2.reuse, P0 ;  /* 0x000000020000720c */ /* 0x080fe20000746670 */
[----:B------:R-:W-:Y:S01]  /*176c0*/  IMAD R0, R24, 0x80, R21 ;  /* 0x0000008018007824 */ /* 0x000fe200078e0215 */
[----:B------:R-:W-:Y:S02]  /*176d0*/  ISETP.GE.OR P0, PT, R7, R2, P0 ;  /* 0x000000020700720c */ /* 0x000fe40000706670 */
[----:B------:R-:W-:Y:S02]  /*176e0*/  LEA.HI.X R3, R8, c[0x0][0x384], R3, 0x1, P1 ;  /* 0x0000e10008037a11 */ /* 0x000fe400008f0c03 */
[----:B------:R-:W1:Y:S01]  /*176f0*/  SHFL.IDX PT, R8, R4, 0x1, 0x181f ;  /* 0x00381f0004087f89 */ /* 0x000e6200000e0000 */
[----:B------:R-:W-:-:S02]  /*17700*/  IADD3 R7, R0, 0x10, RZ ;  /* 0x0000001000077810 */ /* 0x000fc40007ffe0ff */
[C---:B------:R-:W-:Y:S01]  /*17710*/  IADD3 R32, R0.reuse, 0x40, RZ ;  /* 0x0000004000207810 */ /* 0x040fe20007ffe0ff */
[----:B------:R-:W-:Y:S01]  /*17720*/  SHFL.IDX PT, R9, R3, RZ, 0x181f ;  /* 0x00181fff03097589 */ /* 0x000fe200000e0000 */
[----:B------:R-:W-:-:S03]  /*17730*/  IADD3 R54, R0, 0x60, RZ ;  /* 0x0000006000367810 */ /* 0x000fc60007ffe0ff */
[----:B------:R-:W-:Y:S04]  /*17740*/  @!P2 ST.E [R12.64], R38 ;  /* 0x000000260c00a985 */ /* 0x000fe8000c101904 */
[----:B------:R1:W-:Y:S01]  /*17750*/  @!P0 ST.E [R10.64], R39 ;  /* 0x000000270a008985 */ /* 0x0003e2000c101904 */
[----:B------:R-:W-:-:S03]  /*17760*/  ISETP.GE.AND P0, PT, R6, c[0x0][0x3c8], PT ;  /* 0x0000f20006007a0c */ /* 0x000fc60003f06270 */
[----:B------:R-:W2:Y:S01]  /*17770*/  SHFL.IDX PT, R12, R4, RZ, 0x181f ;  /* 0x00181fff040c7589 */ /* 0x000ea200000e0000 */
[-C--:B------:R-:W-:Y:S02]  /*17780*/  ISETP.GE.OR P4, PT, R7, R2.reuse, P0 ;  /* 0x000000020700720c */ /* 0x080fe40000786670 */
[C---:B------:R-:W-:Y:S01]  /*17790*/  ISETP.GE.OR P1, PT, R0.reuse, R2, P0 ;  /* 0x000000020000720c */ /* 0x040fe20000726670 */
[----:B------:R-:W-:Y:S01]  /*177a0*/  LDS.128 R24, [R5+0x80] ;  /* 0x0000800005187984 */ /* 0x000fe20000000c00 */
[----:B------:R-:W-:-:S03]  /*177b0*/  IADD3 R7, R0, 0x20, RZ ;  /* 0x0000002000077810 */ /* 0x000fc60007ffe0ff */
[----:B------:R-:W3:Y:S01]  /*177c0*/  SHFL.IDX PT, R11, R3, 0x1, 0x181f ;  /* 0x00381f00030b7f89 */ /* 0x000ee200000e0000 */
[-C--:B------:R-:W-:Y:S02]  /*177d0*/  ISETP.GE.OR P3, PT, R7, R2.reuse, P0 ;  /* 0x000000020700720c */ /* 0x080fe40000766670 */
[----:B------:R-:W-:Y:S01]  /*177e0*/  IADD3 R7, R0, 0x30, RZ ;  /* 0x0000003000077810 */ /* 0x000fe20007ffe0ff */
[----:B------:R-:W4:Y:S03]  /*177f0*/  SHFL.IDX PT, R44, R3, 0x2, 0x181f ;  /* 0x00581f00032c7f89 */ /* 0x000f2600000e0000 */
[----:B------:R-:W-:Y:S01]  /*17800*/  ISETP.GE.OR P2, PT, R7, R2, P0 ;  /* 0x000000020700720c */ /* 0x000fe20000746670 */
[----:B------:R-:W-:Y:S04]  /*17810*/  LDS.128 R20, [R5+0x880] ;  /* 0x0008800005147984 */ /* 0x000fe80000000c00 */
[----:B------:R-:W-:Y:S01]  /*17820*/  LDS.128 R16, [R5+0x1080] ;  /* 0x0010800005107984 */ /* 0x000fe20000000c00 */
[----:B-1----:R-:W-:-:S03]  /*17830*/  @!P4 LEA R10, P6, R6, R8, 0x1 ;  /* 0x00000008060ac211 */ /* 0x002fc600078c08ff */
[----:B------:R-:W1:Y:S01]  /*17840*/  SHFL.IDX PT, R45, R3, 0x3, 0x181f ;  /* 0x00781f00032d7f89 */ /* 0x000e6200000e0000 */
[----:B--2---:R-:W-:-:S03]  /*17850*/  @!P1 LEA R12, P5, R6, R12, 0x1 ;  /* 0x0000000c060c9211 */ /* 0x004fc600078a08ff */
[----:B------:R-:W2:Y:S01]  /*17860*/  LDS.128 R28, [R5+0x1880] ;  /* 0x00188000051c7984 */ /* 0x000ea20000000c00 */
[----:B------:R-:W-:-:S03]  /*17870*/  @!P1 LEA.HI.X R13, R6, R9, R53, 0x1, P5 ;  /* 0x00000009060d9211 */ /* 0x000fc600028f0c35 */
[----:B------:R-:W-:Y:S02]  /*17880*/  LDS.128 R36, [R5+0x2880] ;  /* 0x0028800005247984 */ /* 0x000fe40000000c00 */
[----:B------:R-:W-:Y:S02]  /*17890*/  P2R R7, PR, RZ, 0x40 ;  /* 0x00000040ff077803 */ /* 0x000fe40000000000 */
[----:B------:R-:W-:Y:S01]  /*178a0*/  LDS.128 R40, [R5+0x3080] ;  /* 0x0030800005287984 */ /* 0x000fe20000000c00 */
[----:B------:R-:W-:Y:S02]  /*178b0*/  ISETP.GE.OR P6, PT, R32, R2, P0 ;  /* 0x000000022000720c */ /* 0x000fe400007c6670 */
[----:B------:R-:W-:Y:S01]  /*178c0*/  ISETP.NE.AND P5, PT, R7, RZ, PT ;  /* 0x000000ff0700720c */ /* 0x000fe20003fa5270 */
[----:B------:R-:W-:Y:S03]  /*178d0*/  LDS.128 R32, [R5+0x2080] ;  /* 0x0020800005207984 */ /* 0x000fe60000000c00 */
[C---:B---3--:R-:W-:Y:S01]  /*178e0*/  @!P4 LEA.HI.X R11, R6.reuse, R11, R53, 0x1, P5 ;  /* 0x0000000b060bc211 */ /* 0x048fe200028f0c35 */
[----:B------:R-:W3:Y:S01]  /*178f0*/  SHFL.IDX PT, R7, R4, 0x5, 0x181f ;  /* 0x00b81f0004077f89 */ /* 0x000ee200000e0000 */
[----:B------:R-:W-:-:S03]  /*17900*/  @!P3 LEA R8, P5, R6, R14, 0x1 ;  /* 0x0000000e0608b211 */ /* 0x000fc600078a08ff */
[----:B------:R-:W2:Y:S01]  /*17910*/  SHFL.IDX PT, R52, R3, 0x4, 0x181f ;  /* 0x00981f0003347f89 */ /* 0x000ea200000e0000 */
[C-C-:B----4-:R-:W-:Y:S02]  /*17920*/  @!P3 LEA.HI.X R9, R6.reuse, R44, R53.reuse, 0x1, P5 ;  /* 0x0000002c0609b211 */ /* 0x150fe400028f0c35 */
[----:B------:R-:W-:Y:S01]  /*17930*/  @!P2 LEA R14, P5, R6, R15, 0x1 ;  /* 0x0000000f060ea211 */ /* 0x000fe200078a08ff */
[----:B------:R-:W4:Y:S01]  /*17940*/  SHFL.IDX PT, R51, R3, 0x5, 0x181f ;  /* 0x00b81f0003337f89 */ /* 0x000f2200000e0000 */
[----:B------:R-:W-:Y:S02]  /*17950*/  IADD3 R44, R0, 0x50, RZ ;  /* 0x00000050002c7810 */ /* 0x000fe40007ffe0ff */
[----:B-1----:R-:W-:Y:S01]  /*17960*/  @!P2 LEA.HI.X R15, R6, R45, R53, 0x1, P5 ;  /* 0x0000002d060fa211 */ /* 0x002fe200028f0c35 */
[----:B------:R-:W1:Y:S01]  /*17970*/  SHFL.IDX PT, R50, R3, 0x6, 0x181f ;  /* 0x00d81f0003327f89 */ /* 0x000e6200000e0000 */
[-C--:B------:R-:W-:Y:S02]  /*17980*/  ISETP.GE.OR P5, PT, R44, R2.reuse, P0 ;  /* 0x000000022c00720c */ /* 0x080fe400007a6670 */
[----:B------:R-:W-:Y:S01]  /*17990*/  IADD3 R0, R0, 0x70, RZ ;  /* 0x0000007000007810 */ /* 0x000fe20007ffe0ff */
[----:B------:R-:W1:Y:S04]  /*179a0*/  LDS.128 R44, [R5+0x3880] ;  /* 0x00388000052c7984 */ /* 0x000e680000000c00 */
[----:B------:R3:W-:Y:S01]  /*179b0*/  @!P1 ST.E.128 [R12.64], R24 ;  /* 0x000000180c009985 */ /* 0x0007e2000c101d04 */
[----:B------:R-:W-:-:S02]  /*179c0*/  ISETP.GE.OR P1, PT, R54, R2, P0 ;  /* 0x000000023600720c */ /* 0x000fc40000726670 */
[----:B------:R-:W-:Y:S01]  /*179d0*/  ISETP.GE.OR P0, PT, R0, R2, P0 ;  /* 0x000000020000720c */ /* 0x000fe20000706670 */
[----:B------:R1:W-:Y:S04]  /*179e0*/  @!P4 ST.E.128 [R10.64], R20 ;  /* 0x000000140a00c985 */ /* 0x0003e8000c101d04 */
[----:B------:R4:W-:Y:S04]  /*179f0*/  @!P3 ST.E.128 [R8.64], R16 ;  /* 0x000000100800b985 */ /* 0x0009e8000c101d04 */
[----:B--2---:R2:W-:Y:S04]  /*17a00*/  @!P2 ST.E.128 [R14.64], R28 ;  /* 0x0000001c0e00a985 */ /* 0x0045e8000c101d04 */
[----:B------:R-:W2:Y:S04]  /*17a10*/  SHFL.IDX PT, R4, R4, 0x7, 0x181f ;  /* 0x00f81f0004047f89 */ /* 0x000ea800000e0000 */
[----:B------:R-:W2:Y:S01]  /*17a20*/  SHFL.IDX PT, R3, R3, 0x7, 0x181f ;  /* 0x00f81f0003037f89 */ /* 0x000ea200000e0000 */
[----:B---3--:R-:W-:-:S02]  /*17a30*/  @!P6 LEA R12, P4, R6, R48, 0x1 ;  /* 0x00000030060ce211 */ /* 0x008fc400078808ff */
[C---:B-1----:R-:W-:Y:S02]  /*17a40*/  @!P5 LEA R10, P3, R6.reuse, R7, 0x1 ;  /* 0x00000007060ad211 */ /* 0x042fe400078608ff */
[C-C-:B------:R-:W-:Y:S02]  /*17a50*/  @!P6 LEA.HI.X R13, R6.reuse, R52, R53.reuse, 0x1, P4 ;  /* 0x00000034060de211 */ /* 0x140fe400020f0c35 */
[C---:B----4-:R-:W-:Y:S02]  /*17a60*/  @!P1 LEA R8, P2, R6.reuse, R49, 0x1 ;  /* 0x0000003106089211 */ /* 0x050fe400078408ff */
        /* <DEDUP_REMOVED lines=10> */
.L_x_131:
        /* <DEDUP_REMOVED lines=19> */
.L_x_133:
        /* <DEDUP_REMOVED lines=12> */
[----:B------:R-:W-:Y:S01]  /*17d00*/  MOV R0, c[0x0][0x4e8] ;  /* 0x00013a0000007a02 */ /* 0x000fe20000000f00 */
[----:B------:R-:W-:Y:S01]  /*17d10*/  IMAD R6, R42, c[0x0][0x490], RZ ;  /* 0x000124002a067a24 */ /* 0x000fe200078e02ff */
[----:B------:R-:W-:Y:S01]  /*17d20*/  MOV R2, R4 ;  /* 0x0000000400027202 */ /* 0x000fe20000000f00 */
[----:B------:R-:W-:Y:S01]  /*17d30*/  IMAD.MOV.U32 R3, RZ, RZ, R5 ;  /* 0x000000ffff037224 */ /* 0x000fe200078e0005 */
[----:B------:R-:W-:Y:S01]  /*17d40*/  ISETP.NE.AND P0, PT, R0, 0x1, PT ;  /* 0x000000010000780c */ /* 0x000fe20003f05270 */
[C---:B------:R-:W-:Y:S01]  /*17d50*/  IMAD R6, R55.reuse, c[0x0][0x494], R6 ;  /* 0x0001250037067a24 */ /* 0x040fe200078e0206 */
[----:B------:R-:W-:Y:S01]  /*17d60*/  MOV R0, R8 ;  /* 0x0000000800007202 */ /* 0x000fe20000000f00 */
[----:B------:R-:W-:-:S05]  /*17d70*/  IMAD.WIDE.U32 R2, R55, c[0x0][0x490], R2 ;  /* 0x0001240037027a25 */ /* 0x000fca00078e0002 */
[----:B------:R-:W-:-:S05]  /*17d80*/  IADD3 R3, R6, R3, RZ ;  /* 0x0000000306037210 */ /* 0x000fca0007ffe0ff */
[----:B------:R-:W-:-:S04]  /*17d90*/  @P0 IMAD.HI.U32 R7, R8, c[0x0][0x4ec], RZ ;  /* 0x00013b0008070a27 */ /* 0x000fc800078e00ff */
[----:B------:R-:W-:Y:S01]  /*17da0*/  IMAD.WIDE.U32 R2, R9, c[0x0][0x498], R2 ;  /* 0x0001260009027a25 */ /* 0x000fe200078e0002 */
[----:B------:R-:W-:-:S03]  /*17db0*/  @P0 SHF.R.U32.HI R0, RZ, c[0x0][0x4f0], R7 ;  /* 0x00013c00ff000a19 */ /* 0x000fc60000011607 */
[----:B------:R-:W-:Y:S01]  /*17dc0*/  IMAD R7, R11, c[0x0][0x498], RZ ;  /* 0x000126000b077a24 */ /* 0x000fe200078e02ff */
[----:B------:R-:W-:Y:S01]  /*17dd0*/  IADD3 R2, P0, R0, R2, RZ ;  /* 0x0000000200027210 */ /* 0x000fe20007f1e0ff */
[----:B------:R-:W-:Y:S02]  /*17de0*/  IMAD.MOV R6, RZ, RZ, -R0 ;  /* 0x000000ffff067224 */ /* 0x000fe400078e0a00 */
[----:B------:R-:W-:Y:S02]  /*17df0*/  IMAD R7, R9, c[0x0][0x49c], R7 ;  /* 0x0001270009077a24 */ /* 0x000fe400078e0207 */
[----:B------:R-:W-:Y:S01]  /*17e00*/  IMAD R6, R6, c[0x0][0x4e8], R8 ;  /* 0x00013a0006067a24 */ /* 0x000fe200078e0208 */
[----:B------:R-:W-:-:S04]  /*17e10*/  SHF.R.S32.HI R8, RZ, 0x1f, R0 ;  /* 0x0000001fff087819 */ /* 0x000fc80000011400 */
[----:B------:R-:W-:Y:S02]  /*17e20*/  SHF.R.S32.HI R0, RZ, 0x1f, R6 ;  /* 0x0000001fff007819 */ /* 0x000fe40000011406 */
[----:B------:R-:W-:-:S03]  /*17e30*/  IADD3.X R3, R8, R3, R7, P0, !PT ;  /* 0x0000000308037210 */ /* 0x000fc600007fe407 */
[----:B------:R-:W-:Y:S02]  /*17e40*/  IMAD R0, R0, c[0x0][0x488], RZ ;  /* 0x0001220000007a24 */ /* 0x000fe400078e02ff */
[----:B------:R-:W-:-:S04]  /*17e50*/  IMAD.WIDE.U32 R2, R6, c[0x0][0x488], R2 ;  /* 0x0001220006027a25 */ /* 0x000fc800078e0002 */
[----:B------:R-:W-:Y:S01]  /*17e60*/  IMAD R0, R6, c[0x0][0x48c], R0 ;  /* 0x0001230006007a24 */ /* 0x000fe200078e0200 */
[----:B------:R-:W-:-:S04]  /*17e70*/  LEA R6, P0, R2, c[0x0][0x450], 0x2 ;  /* 0x0001140002067a11 */ /* 0x000fc800078010ff */
[----:B------:R-:W-:-:S04]  /*17e80*/  IADD3 R0, R3, R0, RZ ;  /* 0x0000000003007210 */ /* 0x000fc80007ffe0ff */
[----:B------:R-:W-:Y:S02]  /*17e90*/  LEA.HI.X R7, R2, c[0x0][0x454], R0, 0x2, P0 ;  /* 0x0001150002077a11 */ /* 0x000fe400000f1400 */
[----:B------:R-:W-:-:S05]  /*17ea0*/  MOV R0, 0xff800000 ;  /* 0xff80000000007802 */ /* 0x000fca0000000f00 */
[----:B------:R1:W-:Y:S02]  /*17eb0*/  STG.E [R6.64], R0 ;  /* 0x0000000006007986 */ /* 0x0003e4000c101904 */
.L_x_135:
[----:B------:R-:W-:Y:S05]  /*17ec0*/  BSYNC B0 ;  /* 0x0000000000007941 */ /* 0x000fea0003800000 */
.L_x_134:
[----:B------:R-:W2:Y:S01]  /*17ed0*/  S2R R12, SR_CTAID.X ;  /* 0x00000000000c7919 */ /* 0x000ea20000002500 */
[----:B-1----:R-:W-:Y:S01]  /*17ee0*/  IMAD R0, R5, c[0x0][0x3a0], RZ ;  /* 0x0000e80005007a24 */ /* 0x002fe200078e02ff */
[----:B------:R-:W-:Y:S01]  /*17ef0*/  SHF.R.S32.HI R5, RZ, 0x1f, R10 ;  /* 0x0000001fff057819 */ /* 0x000fe2000001140a */
[----:B------:R-:W-:-:S03]  /*17f00*/  IMAD.WIDE.U32 R2, R4, c[0x0][0x3a0], RZ ;  /* 0x0000e80004027a25 */ /* 0x000fc600078e00ff */
[----:B------:R-:W-:Y:S01]  /*17f10*/  LEA.HI R5, R5, R10, RZ, 0x3 ;  /* 0x0000000a05057211 */ /* 0x000fe200078f18ff */
[----:B------:R-:W-:Y:S02]  /*17f20*/  IMAD R0, R4, c[0x0][0x3a4], R0 ;  /* 0x0000e90004007a24 */ /* 0x000fe400078e0200 */
[----:B------:R-:W-:Y:S01]  /*17f30*/  IMAD.MOV.U32 R6, RZ, RZ, c[0x0][0x4e8] ;  /* 0x00013a00ff067624 */ /* 0x000fe200078e00ff */
[----:B------:R-:W-:Y:S01]  /*17f40*/  LOP3.LUT R4, R5, 0xfffffff8, RZ, 0xc0, !PT ;  /* 0xfffffff805047812 */ /* 0x000fe200078ec0ff */
[----:B------:R-:W-:Y:S02]  /*17f50*/  IMAD.IADD R3, R3, 0x1, R0 ;  /* 0x0000000103037824 */ /* 0x000fe400078e0200 */
[----:B------:R-:W-:Y:S01]  /*17f60*/  IMAD R0, R42, c[0x0][0x3e8], RZ ;  /* 0x0000fa002a007a24 */ /* 0x000fe200078e02ff */
[----:B------:R-:W-:Y:S01]  /*17f70*/  ISETP.NE.AND P0, PT, R6, 0x1, PT ;  /* 0x000000010600780c */ /* 0x000fe20003f05270 */
[----:B------:R-:W-:Y:S01]  /*17f80*/  IMAD.IADD R8, R10, 0x1, -R4 ;  /* 0x000000010a087824 */ /* 0x000fe200078e0a04 */
[----:B------:R-:W-:Y:S01]  /*17f90*/  SHF.R.S32.HI R10, RZ, 0x3, R5 ;  /* 0x00000003ff0a7819 */ /* 0x000fe20000011405 */
[----:B------:R-:W-:-:S02]  /*17fa0*/  IMAD R0, R55, c[0x0][0x3ec], R0 ;  /* 0x0000fb0037007a24 */ /* 0x000fc400078e0200 */
[----:B------:R-:W-:-:S04]  /*17fb0*/  IMAD.WIDE.U32 R2, R55, c[0x0][0x3e8], R2 ;  /* 0x0000fa0037027a25 */ /* 0x000fc800078e0002 */
[----:B------:R-:W-:Y:S02]  /*17fc0*/  IMAD R4, R8, 0x10, R10 ;  /* 0x0000001008047824 */ /* 0x000fe400078e020a */
[----:B------:R-:W-:Y:S02]  /*17fd0*/  IMAD.IADD R3, R0, 0x1, R3 ;  /* 0x0000000100037824 */ /* 0x000fe400078e0203 */
[----:B--2---:R-:W-:Y:S02]  /*17fe0*/  IMAD R4, R12, 0x80, R4 ;  /* 0x000000800c047824 */ /* 0x004fe400078e0204 */
[----:B------:R-:W-:Y:S02]  /*17ff0*/  IMAD R6, R11, c[0x0][0x3f0], RZ ;  /* 0x0000fc000b067a24 */ /* 0x000fe400078e02ff */
[----:B------:R-:W-:-:S04]  /*18000*/  @P0 IMAD.HI.U32 R5, R4, c[0x0][0x4ec], RZ ;  /* 0x00013b0004050a27 */ /* 0x000fc800078e00ff */
[----:B------:R-:W-:Y:S01]  /*18010*/  IMAD.MOV.U32 R0, RZ, RZ, R4 ;  /* 0x000000ffff007224 */ /* 0x000fe200078e0004 */
[----:B------:R-:W-:Y:S01]  /*18020*/  @P0 SHF.R.U32.HI R0, RZ, c[0x0][0x4f0], R5 ;  /* 0x00013c00ff000a19 */ /* 0x000fe20000011605 */
[C---:B------:R-:W-:Y:S02]  /*18030*/  IMAD R7, R9.reuse, c[0x0][0x3f4], R6 ;  /* 0x0000fd0009077a24 */ /* 0x040fe400078e0206 */
[----:B------:R-:W-:Y:S01]  /*18040*/  IMAD.WIDE.U32 R2, R9, c[0x0][0x3f0], R2 ;  /* 0x0000fc0009027a25 */ /* 0x000fe200078e0002 */
[----:B------:R-:W-:-:S03]  /*18050*/  SHF.R.S32.HI R6, RZ, 0x1f, R0 ;  /* 0x0000001fff067819 */ /* 0x000fc60000011400 */
[----:B------:R-:W-:Y:S02]  /*18060*/  IMAD.MOV R5, RZ, RZ, -R0 ;  /* 0x000000ffff057224 */ /* 0x000fe400078e0a00 */
[----:B------:R-:W-:Y:S02]  /*18070*/  IMAD.IADD R3, R3, 0x1, R7 ;  /* 0x0000000103037824 */ /* 0x000fe400078e0207 */
[----:B------:R-:W-:Y:S02]  /*18080*/  IMAD R5, R5, c[0x0][0x4e8], R4 ;  /* 0x00013a0005057a24 */ /* 0x000fe400078e0204 */
[----:B------:R-:W-:Y:S02]  /*18090*/  IMAD R6, R6, c[0x0][0x3e0], RZ ;  /* 0x0000f80006067a24 */ /* 0x000fe400078e02ff */
[----:B------:R-:W-:Y:S01]  /*180a0*/  IMAD.WIDE.U32 R2, R0, c[0x0][0x3e0], R2 ;  /* 0x0000f80000027a25 */ /* 0x000fe200078e0002 */
[----:B------:R-:W-:-:S03]  /*180b0*/  SHF.R.S32.HI R4, RZ, 0x1f, R5 ;  /* 0x0000001fff047819 */ /* 0x000fc60000011405 */
[----:B------:R-:W-:Y:S02]  /*180c0*/  IMAD R0, R0, c[0x0][0x3e4], R6 ;  /* 0x0000f90000007a24 */ /* 0x000fe400078e0206 */
[----:B-----5:R-:W-:Y:S02]  /*180d0*/  IMAD R19, R19, c[0x0][0x4e8], RZ ;  /* 0x00013a0013137a24 */ /* 0x020fe400078e02ff */
        /* <DEDUP_REMOVED lines=14> */
[----:B------:R-:W-:-:S02]  /*181c0*/  IADD3 R8, R2, 0x10, RZ ;  /* 0x0000001002087810 */ /* 0x000fc40007ffe0ff */
[-C--:B------:R-:W-:Y:S01]  /*181d0*/  ISETP.GE.OR P1, PT, R2, R19.reuse, P0 ;  /* 0x000000130200720c */ /* 0x080fe20000726670 */
[----:B------:R-:W3:Y:S01]  /*181e0*/  SHFL.IDX PT, R9, R3, 0x1, 0x181f ;  /* 0x00381f0003097f89 */ /* 0x000ee200000e0000 */
[-C--:B------:R-:W-:Y:S02]  /*181f0*/  ISETP.GE.OR P5, PT, R8, R19.reuse, P0 ;  /* 0x000000130800720c */ /* 0x080fe400007a6670 */
[C---:B------:R-:W-:Y:S01]  /*18200*/  IADD3 R14, R2.reuse, 0x20, RZ ;  /* 0x00000020020e7810 */ /* 0x040fe20007ffe0ff */
[----:B------:R-:W4:Y:S01]  /*18210*/  SHFL.IDX PT, R8, R4, 0x2, 0x181f ;  /* 0x00581f0004087f89 */ /* 0x000f2200000e0000 */
[----:B------:R-:W-:Y:S02]  /*18220*/  IADD3 R10, R2, 0x40, RZ ;  /* 0x00000040020a7810 */ /* 0x000fe40007ffe0ff */
[----:B------:R-:W-:Y:S01]  /*18230*/  ISETP.GE.OR P4, PT, R14, R19, P0 ;  /* 0x000000130e00720c */ /* 0x000fe20000786670 */
[----:B------:R-:W3:Y:S01]  /*18240*/  SHFL.IDX PT, R12, R3, 0x2, 0x181f ;  /* 0x00581f00030c7f89 */ /* 0x000ee200000e0000 */
[----:B------:R-:W-:-:S02]  /*18250*/  IADD3 R13, R2, 0x30, RZ ;  /* 0x00000030020d7810 */ /* 0x000fc40007ffe0ff */
[-C--:B------:R-:W-:Y:S01]  /*18260*/  ISETP.GE.OR P6, PT, R10, R19.reuse, P0 ;  /* 0x000000130a00720c */ /* 0x080fe200007c6670 */
[----:B------:R-:W3:Y:S01]  /*18270*/  SHFL.IDX PT, R11, R4, 0x3, 0x181f ;  /* 0x00781f00040b7f89 */ /* 0x000ee200000e0000 */
[C---:B-1----:R-:W-:Y:S02]  /*18280*/  @!P1 LEA R6, P2, R0.reuse, R6, 0x1 ;  /* 0x0000000600069211 */ /* 0x042fe400078408ff */
[----:B------:R-:W-:Y:S01]  /*18290*/  ISETP.GE.OR P3, PT, R13, R19, P0 ;  /* 0x000000130d00720c */ /* 0x000fe20000766670 */
[----:B------:R-:W1:Y:S01]  /*182a0*/  SHFL.IDX PT, R14, R3, 0x3, 0x181f ;  /* 0x00781f00030e7f89 */ /* 0x000e6200000e0000 */
[----:B--2---:R-:W-:-:S03]  /*182b0*/  @!P1 LEA.HI.X R7, R0, R7, R20, 0x1, P2 ;  /* 0x0000000700079211 */ /* 0x004fc600010f0c14 */
[----:B------:R-:W2:Y:S04]  /*182c0*/  SHFL.IDX PT, R10, R4, 0x4, 0x181f ;  /* 0x00981f00040a7f89 */ /* 0x000ea800000e0000 */
[----:B------:R1:W-:Y:S04]  /*182d0*/  @!P1 ST.E.128 [R6.64], RZ ;  /* 0x000000ff06009985 */ /* 0x0003e8000c101d04 */
[----:B------:R-:W-:Y:S04]  /*182e0*/  SHFL.IDX PT, R13, R4, 0x5, 0x181f ;  /* 0x00b81f00040d7f89 */ /* 0x000fe800000e0000 */
[----:B------:R-:W-:Y:S04]  /*182f0*/  SHFL.IDX PT, R15, R4, 0x6, 0x181f ;  /* 0x00d81f00040f7f89 */ /* 0x000fe800000e0000 */
[----:B------:R-:W2:Y:S04]  /*18300*/  SHFL.IDX PT, R18, R3, 0x4, 0x181f ;  /* 0x00981f0003127f89 */ /* 0x000ea800000e0000 */
[----:B------:R-:W2:Y:S04]  /*18310*/  SHFL.IDX PT, R17, R3, 0x5, 0x181f ;  /* 0x00b81f0003117f89 */ /* 0x000ea800000e0000 */
[----:B------:R-:W2:Y:S04]  /*18320*/  SHFL.IDX PT, R16, R3, 0x6, 0x181f ;  /* 0x00d81f0003107f89 */ /* 0x000ea800000e0000 */
[----:B------:R-:W2:Y:S01]  /*18330*/  SHFL.IDX PT, R4, R4, 0x7, 0x181f ;  /* 0x00f81f0004047f89 */ /* 0x000ea200000e0000 */
[----:B-1----:R-:W-:-:S02]  /*18340*/  IADD3 R7, R2, 0x50, RZ ;  /* 0x0000005002077810 */ /* 0x002fc40007ffe0ff */
[C---:B------:R-:W-:Y:S01]  /*18350*/  @!P5 LEA R6, P1, R0.reuse, R5, 0x1 ;  /* 0x000000050006d211 */ /* 0x040fe200078208ff */
[----:B------:R-:W1:Y:S01]  /*18360*/  SHFL.IDX PT, R3, R3, 0x7, 0x181f ;  /* 0x00f81f0003037f89 */ /* 0x000e6200000e0000 */
[----:B------:R-:W-:Y:S02]  /*18370*/  ISETP.GE.OR P2, PT, R7, R19, P0 ;  /* 0x000000130700720c */ /* 0x000fe40000746670 */
[C---:B---3--:R-:W-:Y:S02]  /*18380*/  @!P5 LEA.HI.X R7, R0.reuse, R9, R20, 0x1, P1 ;  /* 0x000000090007d211 */ /* 0x048fe400008f0c14 */
[----:B----4-:R-:W-:Y:S02]  /*18390*/  @!P4 LEA R8, P1, R0, R8, 0x1 ;  /* 0x000000080008c211 */ /* 0x010fe400078208ff */
[C---:B------:R-:W-:Y:S01]  /*183a0*/  IADD3 R9, R2.reuse, 0x60, RZ ;  /* 0x0000006002097810 */ /* 0x040fe20007ffe0ff */
[----:B------:R3:W-:Y:S01]  /*183b0*/  @!P5 ST.E.128 [R6.64], RZ ;  /* 0x000000ff0600d985 */ /* 0x0007e2000c101d04 */
[----:B------:R-:W-:-:S09]  /*183c0*/  IADD3 R2, R2, 0x70, RZ ;  /* 0x0000007002027810 */ /* 0x000fd20007ffe0ff */
[----:B------:R-:W-:Y:S02]  /*183d0*/  P2R R5, PR, RZ, 0x2 ;  /* 0x00000002ff057803 */ /* 0x000fe40000000000 */
[-C--:B------:R-:W-:Y:S02]  /*183e0*/  ISETP.GE.OR P1, PT, R9, R19.reuse, P0 ;  /* 0x000000130900720c */ /* 0x080fe40000726670 */
[----:B------:R-:W-:Y:S02]  /*183f0*/  ISETP.NE.AND P5, PT, R5, RZ, PT ;  /* 0x000000ff0500720c */ /* 0x000fe40003fa5270 */
[----:B------:R-:W-:Y:S02]  /*18400*/  ISETP.GE.OR P0, PT, R2, R19, P0 ;  /* 0x000000130200720c */ /* 0x000fe40000706670 */
[----:B------:R-:W-:-:S05]  /*18410*/  @!P4 LEA.HI.X R9, R0, R12, R20, 0x1, P5 ;  /* 0x0000000c0009c211 */ /* 0x000fca00028f0c14 */
[----:B------:R4:W-:Y:S01]  /*18420*/  @!P4 ST.E.128 [R8.64], RZ ;  /* 0x000000ff0800c985 */ /* 0x0009e2000c101d04 */
[----:B---3--:R-:W-:-:S04]  /*18430*/  @!P3 LEA R6, P5, R0, R11, 0x1 ;  /* 0x0000000b0006b211 */ /* 0x008fc800078a08ff */
[C---:B------:R-:W-:Y:S02]  /*18440*/  @!P3 LEA.HI.X R7, R0.reuse, R14, R20, 0x1, P5 ;  /* 0x0000000e0007b211 */ /* 0x040fe400028f0c14 */
[----:B--2---:R-:W-:-:S03]  /*18450*/  @!P6 LEA R10, P5, R0, R10, 0x1 ;  /* 0x0000000a000ae211 */ /* 0x004fc600078a08ff */
[----:B------:R2:W-:Y:S01]  /*18460*/  @!P3 ST.E.128 [R6.64], RZ ;  /* 0x000000ff0600b985 */ /* 0x0005e2000c101d04 */
[----:B------:R-:W-:-:S05]  /*18470*/  @!P6 LEA.HI.X R11, R0, R18, R20, 0x1, P5 ;  /* 0x00000012000be211 */ /* 0x000fca00028f0c14 */
[----:B------:R3:W-:Y:S01]  /*18480*/  @!P6 ST.E.128 [R10.64], RZ ;  /* 0x000000ff0a00e985 */ /* 0x0007e2000c101d04 */
[----:B----4-:R-:W-:-:S04]  /*18490*/  @!P2 LEA R8, P4, R0, R13, 0x1 ;  /* 0x0000000d0008a211 */ /* 0x010fc800078808ff */
[----:B------:R-:W-:-:S05]  /*184a0*/  @!P2 LEA.HI.X R9, R0, R17, R20, 0x1, P4 ;  /* 0x000000110009a211 */ /* 0x000fca00020f0c14 */
[----:B------:R3:W-:Y:S01]  /*184b0*/  @!P2 ST.E.128 [R8.64], RZ ;  /* 0x000000ff0800a985 */ /* 0x0007e2000c101d04 */
[----:B--2---:R-:W-:-:S04]  /*184c0*/  @!P1 LEA R6, P3, R0, R15, 0x1 ;  /* 0x0000000f00069211 */ /* 0x004fc800078608ff */
[----:B------:R-:W-:-:S05]  /*184d0*/  @!P1 LEA.HI.X R7, R0, R16, R20, 0x1, P3 ;  /* 0x0000001000079211 */ /* 0x000fca00018f0c14 */
[----:B------:R3:W-:Y:S01]  /*184e0*/  @!P1 ST.E.128 [R6.64], RZ ;  /* 0x000000ff06009985 */ /* 0x0007e2000c101d04 */
[----:B------:R-:W-:Y:S05]  /*184f0*/  @P0 EXIT ;  /* 0x000000000000094d */ /* 0x000fea0003800000 */
[----:B-1----:R-:W-:-:S04]  /*18500*/  LEA R2, P0, R0, R4, 0x1 ;  /* 0x0000000400027211 */ /* 0x002fc800078008ff */
[----:B------:R-:W-:-:S05]  /*18510*/  LEA.HI.X R3, R0, R3, R20, 0x1, P0 ;  /* 0x0000000300037211 */ /* 0x000fca00000f0c14 */
[----:B------:R-:W-:Y:S01]  /*18520*/  ST.E.128 [R2.64], RZ ;  /* 0x000000ff02007985 */ /* 0x000fe2000c101d04 */
[----:B------:R-:W-:Y:S05]  /*18530*/  EXIT ;  /* 0x000000000000794d */ /* 0x000fea0003800000 */
.L_x_136:
        /* <DEDUP_REMOVED lines=12> */
.L_x_737:


//--------------------- .text._ZN7cutlass13device_kernelIN5flash19enable_sm80_to_sm89INS1_16FlashAttnFwdSm80INS1_25CollectiveMainloopFwdSm80ILi4ELi1ELb0EN4cute5tupleIJNS5_1CILi128EEENS7_ILi96EEENS7_ILi64EEEEEELi64ENS_10bfloat16_tEfNS_4arch4Sm80ELb0ELb1ELb0ELb0ELb0ELb0ELb1ELb0EEENS1_21CollectiveEpilogueFwdINS6_IJS8_SA_S9_EEENS6_IJNS7_ILi1EEESI_SI_EEESC_SE_Li128ELb0ELb1ELb0ELb0EEENS1_19SingleTileSchedulerILb0ELb0ELb1ELi128EEEEEEEEEvNT_6ParamsE --------------------------
	.section	.text._ZN7cutlass13device_kernelIN5flash19enable_sm80_to_sm89INS1_16FlashAttnFwdSm80INS1_25CollectiveMainloopFwdSm80ILi4ELi1ELb0EN4cute5tupleIJNS5_1CILi128EEENS7_ILi96EEENS7_ILi64EEEEEELi64ENS_10bfloat16_tEfNS_4arch4Sm80ELb0ELb1ELb0ELb0ELb0ELb0ELb1ELb0EEENS1_21CollectiveEpilogueFwdINS6_IJS8_SA_S9_EEENS6_IJNS7_ILi1EEESI_SI_EEESC_SE_Li128ELb0ELb1ELb0ELb0EEENS1_19SingleTileSchedulerILb0ELb0ELb1ELi128EEEEEEEEEvNT_6ParamsE,"ax",@progbits
	.sectioninfo	@"SHI_REGISTERS=255"
	.align	128
.text._ZN7cutlass13device_kernelIN5flash19enable_sm80_to_sm89INS1_16FlashAttnFwdSm80INS1_25CollectiveMainloopFwdSm80ILi4ELi1ELb0EN4cute5tupleIJNS5_1CILi128EEENS7_ILi96EEENS7_ILi64EEEEEELi64ENS_10bfloat16_tEfNS_4arch4Sm80ELb0ELb1ELb0ELb0ELb0ELb0ELb1ELb0EEENS1_21CollectiveEpilogueFwdINS6_IJS8_SA_S9_EEENS6_IJNS7_ILi1EEESI_SI_EEESC_SE_Li128ELb0ELb1ELb0ELb0EEENS1_19SingleTileSchedulerILb0ELb0ELb1ELi128EEEEEEEEEvNT_6ParamsE:
        .type           _ZN7cutlass13device_kernelIN5flash19enable_sm80_to_sm89INS1_16FlashAttnFwdSm80INS1_25CollectiveMainloopFwdSm80ILi4ELi1ELb0EN4cute5tupleIJNS5_1CILi128EEENS7_ILi96EEENS7_ILi64EEEEEELi64ENS_10bfloat16_tEfNS_4arch4Sm80ELb0ELb1ELb0ELb0ELb0ELb0ELb1ELb0EEENS1_21CollectiveEpilogueFwdINS6_IJS8_SA_S9_EEENS6_IJNS7_ILi1EEESI_SI_EEESC_SE_Li128ELb0ELb1ELb0ELb0EEENS1_19SingleTileSchedulerILb0ELb0ELb1ELi128EEEEEEEEEvNT_6ParamsE,@function
        .size           _ZN7cutlass13device_kernelIN5flash19enable_sm80_to_sm89INS1_16FlashAttnFwdSm80INS1_25CollectiveMainloopFwdSm80ILi4ELi1ELb0EN4cute5tupleIJNS5_1CILi128EEENS7_ILi96EEENS7_ILi64EEEEEELi64ENS_10bfloat16_tEfNS_4arch4Sm80ELb0ELb1ELb0ELb0ELb0ELb0ELb1ELb0EEENS1_21CollectiveEpilogueFwdINS6_IJS8_SA_S9_EEENS6_IJNS7_ILi1EEESI_SI_EEESC_SE_Li128ELb0ELb1ELb0ELb0EEENS1_19SingleTileSchedulerILb0ELb0ELb1ELi128EEEEEEEEEvNT_6ParamsE,(.L_x_738 - _ZN7cutlass13device_kernelIN5flash19enable_sm80_to_sm89INS1_16FlashAttnFwdSm80INS1_25CollectiveMainloopFwdSm80ILi4ELi1ELb0EN4cute5tupleIJNS5_1CILi128EEENS7_ILi96EEENS7_ILi64EEEEEELi64ENS_10bfloat16_tEfNS_4arch4Sm80ELb0ELb1ELb0ELb0ELb0ELb0ELb1ELb0EEENS1_21CollectiveEpilogueFwdINS6_IJS8_SA_S9_EEENS6_IJNS7_ILi1EEESI_SI_EEESC_SE_Li128ELb0ELb1ELb0ELb0EEENS1_19SingleTileSchedulerILb0ELb0ELb1ELi128EEEEEEEEEvNT_6ParamsE)
        .other          _ZN7cutlass13device_kernelIN5flash19enable_sm80_to_sm89INS1_16FlashAttnFwdSm80INS1_25CollectiveMainloopFwdSm80ILi4ELi1ELb0EN4cute5tupleIJNS5_1CILi128EEENS7_ILi96EEENS7_ILi64EEEEEELi64ENS_10bfloat16_tEfNS_4arch4Sm80ELb0ELb1ELb0ELb0ELb0ELb0ELb1ELb0EEENS1_21CollectiveEpilogueFwdINS6_IJS8_SA_S9_EEENS6_IJNS7_ILi1EEESI_SI_EEESC_SE_Li128ELb0ELb1ELb0ELb0EEENS1_19SingleTileSchedulerILb0ELb0ELb1ELi128EEEEEEEEEvNT_6ParamsE,@"STO_CUDA_ENTRY STV_DEFAULT"
_ZN7cutlass13device_kernelIN5flash19enable_sm80_to_sm89INS1_16FlashAttnFwdSm80INS1_25CollectiveMainloopFwdSm80ILi4ELi1ELb0EN4cute5tupleIJNS5_1CILi128EEENS7_ILi96EEENS7_ILi64EEEEEELi64ENS_10bfloat16_tEfNS_4arch4Sm80ELb0ELb1ELb0ELb0ELb0ELb0ELb1ELb0EEENS1_21CollectiveEpilogueFwdINS6_IJS8_SA_S9_EEENS6_IJNS7_ILi1EEESI_SI_EEESC_SE_Li128ELb0ELb1ELb0ELb0EEENS1_19SingleTileSchedulerILb0ELb0ELb1ELi128EEEEEEEEEvNT_6ParamsE:
[----:B------:R-:W-:-:S03]  /*0000*/  MOV R1, c[0x0][0x28] ;  /* 0x00000a0000017a02 */ /* 0x000fc60000000f00 */
[----:B------:R-:W1:Y:S01]  /*0010*/  S2R R28, SR_CTAID.Z ;  /* 0x00000000001c7919 */ /* 0x000e620000002700 */
[----:B------:R-:W-:Y:S02]  /*0020*/  IADD3 R1, R1, -0x68, RZ ;  /* 0xffffff9801017810 */ /* 0x000fe40007ffe0ff */
[----:B-1----:R-:W-:-:S13]  /*0030*/  ISETP.GE.AND P0, PT, R28, RZ, PT ;  /* 0x000000ff1c00720c */ /* 0x002fda0003f06270 */
[----:B------:R-:W-:Y:S05]  /*0040*/  @!P0 EXIT ;  /* 0x000000000000894d */ /* 0x000fea0003800000 */
[----:B------:R-:W1:Y:S01]  /*0050*/  S2UR UR7, SR_CTAID.X ;  /* 0x00000000000779c3 */ /* 0x000e620000002500 */
[----:B------:R-:W-:Y:S01]  /*0060*/  ULDC UR9, c[0x0][0x2c4] ;  /* 0x0000b10000097ab9 */ /* 0x000fe20000000800 */
[----:B------:R-:W2:Y:S01]  /*0070*/  S2R R202, SR_TID.X ;  /* 0x0000000000ca7919 */ /* 0x000ea20000002100 */
[----:B------:R-:W-:Y:S02]  /*0080*/  UISETP.NE.AND UP2, UPT, UR9, 0x1, UPT ;  /* 0x000000010900788c */ /* 0x000fe4000bf45270 */
[----:B------:R-:W-:Y:S02]  /*0090*/  ULDC.64 UR4, c[0x0][0x2c8] ;  /* 0x0000b20000047ab9 */ /* 0x000fe40000000a00 */
[----:B------:R-:W-:Y:S02]  /*00a0*/  UMOV UR8, 0x1 ;  /* 0x0000000100087882 */ /* 0x000fe40000000000 */
[----:B------:R-:W-:Y:S02]  /*00b0*/  ULDC UR6, c[0x0][0x168] ;  /* 0x00005a0000067ab9 */ /* 0x000fe40000000800 */
[----:B------:R-:W-:-:S02]  /*00c0*/  UIADD3 UR6, UR8, -UR6, URZ ;  /* 0x8000000608067290 */ /* 0x000fc4000fffe03f */
[----:B-1----:R-:W-:-:S04]  /*00d0*/  USHF.L.U32 UR7, UR7, 0x7, URZ ;  /* 0x0000000707077899 */ /* 0x002fc8000800063f */
[----:B------:R-:W-:Y:S02]  /*00e0*/  @UP2 UIADD3 UR12, UR7, 0x7f, URZ ;  /* 0x0000007f070c2890 */ /* 0x000fe4000fffe03f */
[----:B------:R-:W-:Y:S02]  /*00f0*/  UIADD3 UR10, UR7, 0x7f, URZ ;  /* 0x0000007f070a7890 */ /* 0x000fe4000fffe03f */
[----:B------:R-:W-:-:S04]  /*0100*/  UIMAD.WIDE.U32 UR12, UR12, UR4, URZ ;  /* 0x000000040c0c72a5 */ /* 0x000fc8000f8e003f */
[----:B------:R-:W-:-:S03]  /*0110*/  @UP2 USHF.R.U32.HI UR10, URZ, UR5, UR13 ;  /* 0x000000053f0a2299 */ /* 0x000fc6000801160d */
[----:B------:R-:W-:Y:S02]  /*0120*/  ULDC.64 UR4, c[0x0][0x328] ;  /* 0x0000ca0000047ab9 */ /* 0x000fe40000000a00 */
[----:B------:R-:W-:-:S03]  /*0130*/  UISETP.LE.AND UP1, UPT, UR8, UR5, UPT ;  /* 0x000000050800728c */ /* 0x000fc6000bf23270 */
[----:B------:R-:W-:Y:S02]  /*0140*/  ULDC UR5, c[0x0][0x1d0] ;  /* 0x0000740000057ab9 */ /* 0x000fe40000000800 */
[----:B------:R-:W-:Y:S01]  /*0150*/  UIADD3 UR5, UR10, UR5, UR6 ;  /* 0x000000050a057290 */ /* 0x000fe2000fffe006 */
[----:B------:R-:W-:-:S03]  /*0160*/  PLOP3.LUT P0, PT, PT, PT, UP1, 0x40, 0x0 ;  /* 0x000000000000781c */ /* 0x000fc60003f0e818 */
[----:B------:R-:W-:-:S06]  /*0170*/  UIADD3 UR4, UR5, UR4, URZ ;  /* 0x0000000405047290 */ /* 0x000fcc000fffe03f */
[----:B------:R-:W-:-:S04]  /*0180*/  MOV R0, UR4 ;  /* 0x0000000400007c02 */ /* 0x000fc80008000f00 */
[----:B------:R-:W-:Y:S05]  /*0190*/  @P0 BRA `(.L_x_137) ;  /* 0x0000013000000947 */ /* 0x000fea0003800000 */
[----:B--2---:R-:W-:Y:S01]  /*01a0*/  ISETP.LT.AND P0, PT, RZ, UR5, PT ;  /* 0x00000005ff007c0c */ /* 0x004fe2000bf01270 */
[----:B------:R-:W-:-:S12]  /*01b0*/  UIADD3 UR6, UR5, -0x1, URZ ;  /* 0xffffffff05067890 */ /* 0x000fd8000fffe03f */
[----:B------:R-:W-:Y:S05]  /*01c0*/  @P0 BRA `(.L_x_138) ;  /* 0x0000008000000947 */ /* 0x000fea0003800000 */
[----:B------:R-:W-:Y:S02]  /*01d0*/  ULDC UR4, c[0x0][0x32c] ;  /* 0x0000cb0000047ab9 */ /* 0x000fe40000000800 */
[----:B------:R-:W-:Y:S02]  /*01e0*/  UISETP.NE.AND UP0, UPT, UR8, UR4, UPT ;  /* 0x000000040800728c */ /* 0x000fe4000bf05270 */
[----:B------:R-:W-:-:S03]  /*01f0*/  UIADD3 UR6, -UR5, URZ, URZ ;  /* 0x0000003f05067290 */ /* 0x000fc6000fffe13f */
[----:B------:R-:W-:Y:S02]  /*0200*/  ULDC.64 UR4, c[0x0][0x330] ;  /* 0x0000cc0000047ab9 */ /* 0x000fe40000000a00 */
[----:B------:R-:W-:-:S04]  /*0210*/  UIMAD.WIDE.U32 UR10, UR6, UR4, URZ ;  /* 0x00000004060a72a5 */ /* 0x000fc8000f8e003f */
[----:B------:R-:W-:-:S04]  /*0220*/  @UP0 USHF.R.U32.HI UR6, URZ, UR5, UR11 ;  /* 0x000000053f060299 */ /* 0x000fc8000801160b */
[----:B------:R-:W-:Y:S01]  /*0230*/  ULOP3.LUT UR6, URZ, UR6, URZ, 0x33, !UPT ;  /* 0x000000063f067292 */ /* 0x000fe2000f8e333f */
[----:B------:R-:W-:Y:S05]  /*0240*/  BRA `(.L_x_139) ;  /* 0x0000005000007947 */ /* 0x000fea0003800000 */
.L_x_138:
[----:B------:R-:W-:Y:S02]  /*0250*/  ULDC UR4, c[0x0][0x32c] ;  /* 0x0000cb0000047ab9 */ /* 0x000fe40000000800 */
[----:B------:R-:W-:-:S03]  /*0260*/  UISETP.NE.AND UP0, UPT, UR8, UR4, UPT ;  /* 0x000000040800728c */ /* 0x000fc6000bf05270 */
[----:B------:R-:W-:Y:S02]  /*0270*/  ULDC.64 UR4, c[0x0][0x330] ;  /* 0x0000cc0000047ab9 */ /* 0x000fe40000000a00 */
[----:B------:R-:W-:-:S06]  /*0280*/  UIMAD.WIDE.U32 UR10, UR6, UR4, URZ ;  /* 0x00000004060a72a5 */ /* 0x000fcc000f8e003f */
[----:B------:R-:W-:Y:S02]  /*0290*/  @UP0 USHF.R.U32.HI UR6, URZ, UR5, UR11 ;  /* 0x000000053f060299 */ /* 0x000fe4000801160b */
.L_x_139:
[----:B------:R-:W-:Y:S02]  /*02a0*/  ULDC UR4, c[0x0][0x32c] ;  /* 0x0000cb0000047ab9 */ /* 0x000fe40000000800 */
[----:B------:R-:W-:-:S06]  /*02b0*/  UIMAD UR4, UR6, UR4, UR4 ;  /* 0x00000004060472a4 */ /* 0x000fcc000f8e0204 */
[----:B------:R-:W-:-:S03]  /*02c0*/  IMNMX R0, R0, UR4, PT ;  /* 0x0000000400007c17 */ /* 0x000fc6000b800200 */
.L_x_137:
[----:B--2---:R-:W-:Y:S01]  /*02d0*/  UMOV UR8, 0x5f ;  /* 0x0000005f00087882 */ /* 0x004fe20000000000 */
[----:B------:R-:W-:Y:S01]  /*02e0*/  IADD3 R0, R0, 0x5f, RZ ;  /* 0x0000005f00007810 */ /* 0x000fe20007ffe0ff */
[----:B------:R-:W-:Y:S01]  /*02f0*/  ULDC UR6, c[0x0][0x1d0] ;  /* 0x0000740000067ab9 */ /* 0x000fe20000000800 */
[----:B------:R-:W-:Y:S01]  /*0300*/  PLOP3.LUT P0, PT, PT, PT, UP1, 0x40, 0x0 ;  /* 0x000000000000781c */ /* 0x000fe20003f0e818 */
[----:B------:R-:W-:Y:S02]  /*0310*/  UIADD3 UR8, UR8, UR6, URZ ;  /* 0x0000000608087290 */ /* 0x000fe4000fffe03f */
[----:B------:R-:W-:Y:S01]  /*0320*/  ULDC.64 UR4, c[0x0][0x2c8] ;  /* 0x0000b20000047ab9 */ /* 0x000fe20000000a00 */
[----:B------:R-:W-:Y:S01]  /*0330*/  IMAD.HI R0, R0, 0x2aaaaaab, RZ ;  /* 0x2aaaaaab00007827 */ /* 0x000fe200078e02ff */
[----:B------:R-:W-:Y:S02]  /*0340*/  UIMAD.WIDE UR10, UR8, 0x2aaaaaab, URZ ;  /* 0x2aaaaaab080a78a5 */ /* 0x000fe4000f8e023f */
[----:B------:R-:W-:-:S02]  /*0350*/  UIMAD.WIDE.U32 UR12, UR7, UR4, URZ ;  /* 0x00000004070c72a5 */ /* 0x000fc4000f8e003f */
[----:B------:R-:W-:Y:S01]  /*0360*/  ULDC UR8, c[0x0][0x168] ;  /* 0x00005a0000087ab9 */ /* 0x000fe20000000800 */
[----:B------:R-:W-:Y:S01]  /*0370*/  SHF.R.U32.HI R2, RZ, 0x1f, R0 ;  /* 0x0000001fff027819 */ /* 0x000fe20000011600 */
[----:B------:R-:W-:Y:S02]  /*0380*/  UIADD3 UR6, UR6, -UR8, URZ ;  /* 0x8000000806067290 */ /* 0x000fe4000fffe03f */
[----:B------:R-:W-:Y:S01]  /*0390*/  USHF.R.U32.HI UR8, URZ, 0x1f, UR11 ;  /* 0x0000001f3f087899 */ /* 0x000fe2000801160b */
[----:B------:R-:W-:Y:S01]  /*03a0*/  LEA.HI.SX32 R0, R0, R2, 0x1c ;  /* 0x0000000200007211 */ /* 0x000fe200078fe2ff */
[----:B------:R-:W-:Y:S02]  /*03b0*/  UMOV UR4, UR7 ;  /* 0x0000000700047c82 */ /* 0x000fe40008000000 */
[----:B------:R-:W-:Y:S02]  /*03c0*/  @UP2 USHF.R.U32.HI UR4, URZ, UR5, UR13 ;  /* 0x000000053f042299 */ /* 0x000fe4000801160d */
[----:B------:R-:W-:-:S02]  /*03d0*/  ULEA.HI.SX32 UR11, UR11, UR8, 0x1c ;  /* 0x000000080b0b7291 */ /* 0x000fc4000f8fe23f */
[----:B------:R-:W-:Y:S02]  /*03e0*/  UIADD3 UR4, UR6, UR4, URZ ;  /* 0x0000000406047290 */ /* 0x000fe4000fffe03f */
[----:B------:R-:W-:Y:S02]  /*03f0*/  ULDC UR5, c[0x0][0x324] ;  /* 0x0000c90000057ab9 */ /* 0x000fe40000000800 */
[----:B------:R-:W-:Y:S01]  /*0400*/  UIADD3 UR8, UR4, -UR5, URZ ;  /* 0x8000000504087290 */ /* 0x000fe2000fffe03f */
[----:B------:R-:W-:Y:S01]  /*0410*/  IMNMX R244, R0, UR11, PT ;  /* 0x0000000b00f47c17 */ /* 0x000fe2000b800200 */
[----:B------:R-:W-:Y:S05]  /*0420*/  @P0 BRA `(.L_x_140) ;  /* 0x0000015000000947 */ /* 0x000fea0003800000 */
[----:B------:R-:W-:Y:S02]  /*0430*/  UMOV UR10, UR4 ;  /* 0x00000004000a7c82 */ /* 0x000fe40008000000 */
[----:B------:R-:W-:-:S06]  /*0440*/  UISETP.GT.AND UP0, UPT, UR10, -0x1, UPT ;  /* 0xffffffff0a00788c */ /* 0x000fcc000bf04270 */
[----:B------:R-:W-:-:S13]  /*0450*/  PLOP3.LUT P0, PT, PT, PT, UP0, 0x80, 0x0 ;  /* 0x000000000000781c */ /* 0x000fda0003f0f008 */
[----:B------:R-:W-:Y:S05]  /*0460*/  @P0 BRA `(.L_x_141) ;  /* 0x0000008000000947 */ /* 0x000fea0003800000 */
[----:B------:R-:W-:Y:S02]  /*0470*/  ULDC UR4, c[0x0][0x32c] ;  /* 0x0000cb0000047ab9 */ /* 0x000fe40000000800 */
[----:B------:R-:W-:Y:S02]  /*0480*/  UISETP.NE.AND UP0, UPT, UR4, 0x1, UPT ;  /* 0x000000010400788c */ /* 0x000fe4000bf05270 */
[----:B------:R-:W-:Y:S02]  /*0490*/  ULOP3.LUT UR10, URZ, UR10, URZ, 0x33, !UPT ;  /* 0x0000000a3f0a7292 */ /* 0x000fe4000f8e333f */
[----:B------:R-:W-:Y:S02]  /*04a0*/  ULDC.64 UR4, c[0x0][0x330] ;  /* 0x0000cc0000047ab9 */ /* 0x000fe40000000a00 */
[----:B------:R-:W-:-:S05]  /*04b0*/  UIMAD.WIDE.U32 UR12, UR10, UR4, URZ ;  /* 0x000000040a0c72a5 */ /* 0x000fca000f8e003f */
[----:B------:R-:W-:-:S04]  /*04c0*/  @UP0 USHF.R.U32.HI UR10, URZ, UR5, UR13 ;  /* 0x000000053f0a0299 */ /* 0x000fc8000801160d */
[----:B------:R-:W-:Y:S01]  /*04d0*/  ULOP3.LUT UR10, URZ, UR10, URZ, 0x33, !UPT ;  /* 0x0000000a3f0a7292 */ /* 0x000fe2000f8e333f */
[----:B------:R-:W-:Y:S05]  /*04e0*/  BRA `(.L_x_142) ;  /* 0x0000005000007947 */ /* 0x000fea0003800000 */
.L_x_141:
[----:B------:R-:W-:Y:S02]  /*04f0*/  ULDC UR4, c[0x0][0x32c] ;  /* 0x0000cb0000047ab9 */ /* 0x000fe40000000800 */
[----:B------:R-:W-:-:S03]  /*0500*/  UISETP.NE.AND UP0, UPT, UR4, 0x1, UPT ;  /* 0x000000010400788c */ /* 0x000fc6000bf05270 */
[----:B------:R-:W-:Y:S02]  /*0510*/  ULDC.64 UR4, c[0x0][0x330] ;  /* 0x0000cc0000047ab9 */ /* 0x000fe40000000a00 */
[----:B------:R-:W-:-:S06]  /*0520*/  UIMAD.WIDE.U32 UR12, UR10, UR4, URZ ;  /* 0x000000040a0c72a5 */ /* 0x000fcc000f8e003f */
[----:B------:R-:W-:Y:S02]  /*0530*/  @UP0 USHF.R.U32.HI UR10, URZ, UR5, UR13 ;  /* 0x000000053f0a0299 */ /* 0x000fe4000801160d */
.L_x_142:
[----:B------:R-:W-:Y:S02]  /*0540*/  ULDC UR4, c[0x0][0x32c] ;  /* 0x0000cb0000047ab9 */ /* 0x000fe40000000800 */
[----:B------:R-:W-:-:S04]  /*0550*/  UIMAD UR4, UR10, UR4, URZ ;  /* 0x000000040a0472a4 */ /* 0x000fc8000f8e023f */
[----:B------:R-:W-:-:S04]  /*0560*/  UISETP.LT.AND UP0, UPT, UR8, UR4, UPT ;  /* 0x000000040800728c */ /* 0x000fc8000bf01270 */
[----:B------:R-:W-:-:S04]  /*0570*/  USEL UR8, UR8, UR4, !UP0 ;  /* 0x0000000408087287 */ /* 0x000fc8000c000000 */
.L_x_140:
[----:B------:R-:W-:Y:S01]  /*0580*/  UIMAD.WIDE UR4, UR8, 0x2aaaaaab, URZ ;  /* 0x2aaaaaab080478a5 */ /* 0x000fe2000f8e023f */
[----:B------:R-:W-:Y:S01]  /*0590*/  PLOP3.LUT P4, PT, PT, PT, PT, 0x80, 0x0 ;  /* 0x000000000000781c */ /* 0x000fe20003f8f070 */
[----:B------:R-:W-:Y:S01]  /*05a0*/  ULDC.64 UR12, c[0x0][0x118] ;  /* 0x00004600000c7ab9 */ /* 0x000fe20000000a00 */
[----:B------:R-:W-:Y:S01]  /*05b0*/  CS2R R126, SRZ ;  /* 0x00000000007e7805 */ /* 0x000fe2000001ff00 */
[----:B------:R-:W-:Y:S01]  /*05c0*/  USHF.R.U32.HI UR4, URZ, 0x1f, UR5 ;  /* 0x0000001f3f047899 */ /* 0x000fe20008011605 */
[----:B------:R-:W-:Y:S01]  /*05d0*/  CS2R R124, SRZ ;  /* 0x00000000007c7805 */ /* 0x000fe2000001ff00 */
[----:B------:R-:W-:Y:S01]  /*05e0*/  CS2R R170, SRZ ;  /* 0x0000000000aa7805 */ /* 0x000fe2000001ff00 */
[----:B------:R-:W-:Y:S01]  /*05f0*/  CS2R R168, SRZ ;  /* 0x0000000000a87805 */ /* 0x000fe2000001ff00 */
[----:B------:R-:W-:Y:S01]  /*0600*/  ULEA.HI.SX32 UR4, UR5, UR4, 0x1c ;  /* 0x0000000405047291 */ /* 0x000fe2000f8fe23f */
[----:B------:R-:W-:Y:S01]  /*0610*/  CS2R R122, SRZ ;  /* 0x00000000007a7805 */ /* 0x000fe2000001ff00 */
[----:B------:R-:W-:Y:S01]  /*0620*/  CS2R R120, SRZ ;  /* 0x0000000000787805 */ /* 0x000fe2000001ff00 */
[----:B------:R-:W-:Y:S01]  /*0630*/  CS2R R118, SRZ ;  /* 0x0000000000767805 */ /* 0x000fe2000001ff00 */
[----:B------:R-:W-:Y:S01]  /*0640*/  UISETP.LT.AND UP0, UPT, URZ, UR4, UPT ;  /* 0x000000043f00728c */ /* 0x000fe2000bf01270 */
[----:B------:R-:W-:Y:S01]  /*0650*/  CS2R R116, SRZ ;  /* 0x0000000000747805 */ /* 0x000fe2000001ff00 */
[----:B------:R-:W-:Y:S01]  /*0660*/  CS2R R110, SRZ ;  /* 0x00000000006e7805 */ /* 0x000fe2000001ff00 */
[----:B------:R-:W-:Y:S01]  /*0670*/  CS2R R108, SRZ ;  /* 0x00000000006c7805 */ /* 0x000fe2000001ff00 */
[----:B------:R-:W-:Y:S01]  /*0680*/  USEL UR8, URZ, UR4, !UP0 ;  /* 0x000000043f087287 */ /* 0x000fe2000c000000 */
[----:B------:R-:W-:Y:S01]  /*0690*/  CS2R R114, SRZ ;  /* 0x0000000000727805 */ /* 0x000fe2000001ff00 */
[----:B------:R-:W-:Y:S01]  /*06a0*/  CS2R R112, SRZ ;  /* 0x0000000000707805 */ /* 0x000fe2000001ff00 */
[----:B------:R-:W-:Y:S01]  /*06b0*/  CS2R R106, SRZ ;  /* 0x00000000006a7805 */ /* 0x000fe2000001ff00 */
[----:B------:R-:W-:Y:S01]  /*06c0*/  CS2R R104, SRZ ;  /* 0x0000000000687805 */ /* 0x000fe2000001ff00 */
[----:B------:R-:W-:Y:S01]  /*06d0*/  CS2R R166, SRZ ;  /* 0x0000000000a67805 */ /* 0x000fe2000001ff00 */
[----:B------:R-:W-:Y:S01]  /*06e0*/  ISETP.GT.AND P0, PT, R244, UR8, PT ;  /* 0x00000008f4007c0c */ /* 0x000fe2000bf04270 */
[----:B------:R-:W-:Y:S01]  /*06f0*/  CS2R R164, SRZ ;  /* 0x0000000000a47805 */ /* 0x000fe2000001ff00 */
        /* <DEDUP_REMOVED lines=11> */
[----:B------:R-:W-:Y:S01]  /*07b0*/  IMAD.MOV.U32 R23, RZ, RZ, RZ ;  /* 0x000000ffff177224 */ /* 0x000fe200078e00ff */
[----:B------:R-:W-:Y:S01]  /*07c0*/  CS2R R142, SRZ ;  /* 0x00000000008e7805 */ /* 0x000fe2000001ff00 */
[----:B------:R-:W-:Y:S01]  /*07d0*/  IMAD.MOV.U32 R148, RZ, RZ, RZ ;  /* 0x000000ffff947224 */ /* 0x000fe200078e00ff */
[----:B------:R-:W-:Y:S01]  /*07e0*/  CS2R R140, SRZ ;  /* 0x00000000008c7805 */ /* 0x000fe2000001ff00 */
[----:B------:R-:W-:Y:S01]  /*07f0*/  CS2R R138, SRZ ;  /* 0x00000000008a7805 */ /* 0x000fe2000001ff00 */
[----:B------:R-:W-:Y:S01]  /*0800*/  CS2R R136, SRZ ;  /* 0x0000000000887805 */ /* 0x000fe2000001ff00 */
[----:B------:R-:W-:Y:S01]  /*0810*/  CS2R R26, SRZ ;  /* 0x00000000001a7805 */ /* 0x000fe2000001ff00 */
[----:B------:R-:W-:Y:S01]  /*0820*/  CS2R R24, SRZ ;  /* 0x0000000000187805 */ /* 0x000fe2000001ff00 */
[----:B------:R-:W-:Y:S05]  /*0830*/  @!P0 BRA `(.L_x_143) ;  /* 0x000165a000008947 */ /* 0x000fea0003800000 */
[----:B------:R-:W-:-:S04]  /*0840*/  ISETP.NE.U32.AND P0, PT, RZ, c[0x0][0x340], PT ;  /* 0x0000d000ff007a0c */ /* 0x000fc80003f05070 */
[----:B------:R-:W-:Y:S01]  /*0850*/  ISETP.NE.AND.EX P1, PT, RZ, c[0x0][0x344], PT, P0 ;  /* 0x0000d100ff007a0c */ /* 0x000fe20003f25300 */
[----:B------:R-:W1:Y:S01]  /*0860*/  S2R R42, SR_CTAID.Y ;  /* 0x00000000002a7919 */ /* 0x000e620000002600 */
[----:B------:R-:W-:Y:S02]  /*0870*/  SHF.R.S32.HI R201, RZ, 0x1f, R202 ;  /* 0x0000001fffc97819 */ /* 0x000fe400000114ca */
[----:B------:R-:W-:-:S09]  /*0880*/  P2R R17, PR, RZ, 0x2 ;  /* 0x00000002ff117803 */ /* 0x000fd20000000000 */
[----:B------:R-:W-:-:S04]  /*0890*/  @P1 IMAD.MOV.U32 R0, RZ, RZ, 0x4 ;  /* 0x00000004ff001424 */ /* 0x000fc800078e00ff */
[----:B------:R-:W-:-:S05]  /*08a0*/  @P1 IMAD.WIDE R2, R28, R0, c[0x0][0x340] ;  /* 0x0000d0001c021625 */ /* 0x000fca00078e0200 */
[----:B------:R2:W3:Y:S01]  /*08b0*/  @P1 LDG.E R19, [R2.64] ;  /* 0x0000000c02131981 */ /* 0x0004e2000c1e1900 */
[----:B------:R-:W-:Y:S01]  /*08c0*/  PLOP3.LUT P1, PT, PT, PT, UP2, 0x80, 0x0 ;  /* 0x000000000000781c */ /* 0x000fe20003f2f028 */
[----:B------:R-:W-:Y:S01]  /*08d0*/  ULDC UR4, c[0x0][0x168] ;  /* 0x00005a0000047ab9 */ /* 0x000fe20000000800 */
[----:B-1----:R-:W-:Y:S01]  /*08e0*/  SHF.R.S32.HI R43, RZ, 0x1f, R42 ;  /* 0x0000001fff2b7819 */ /* 0x002fe2000001142a */
[----:B------:R-:W-:Y:S01]  /*08f0*/  IMAD.WIDE.U32 R6, R42, c[0x0][0x1b8], RZ ;  /* 0x00006e002a067a25 */ /* 0x000fe200078e00ff */
[----:B------:R-:W-:Y:S01]  /*0900*/  PLOP3.LUT P0, PT, PT, PT, UP2, 0x80, 0x0 ;  /* 0x000000000000781c */ /* 0x000fe20003f0f028 */
[----:B------:R-:W-:Y:S01]  /*0910*/  UIMAD UR4, UR9, UR4, URZ ;  /* 0x00000004090472a4 */ /* 0x000fe2000f8e023f */
[----:B------:R-:W-:Y:S01]  /*0920*/  SHF.R.S32.HI R21, RZ, 0x1f, R28 ;  /* 0x0000001fff157819 */ /* 0x000fe2000001141c */
[----:B------:R-:W-:Y:S01]  /*0930*/  IMAD.MOV.U32 R203, RZ, RZ, c[0x0][0x1e0] ;  /* 0x00007800ffcb7624 */ /* 0x000fe200078e00ff */
[CC--:B------:R-:W-:Y:S01]  /*0940*/  LEA.HI R10, R201.reuse, R202.reuse, RZ, 0x6 ;  /* 0x000000cac90a7211 */ /* 0x0c0fe200078f30ff */
[----:B------:R-:W-:Y:S01]  /*0950*/  IMAD.MOV.U32 R204, RZ, RZ, c[0x0][0x1e4] ;  /* 0x00007900ffcc7624 */ /* 0x000fe200078e00ff */
[----:B------:R-:W-:Y:S01]  /*0960*/  IADD3 R197, R244, -0x1, RZ ;  /* 0xfffffffff4c57810 */ /* 0x000fe20007ffe0ff */
[----:B------:R-:W-:Y:S01]  /*0970*/  UMOV UR9, 0x5 ;  /* 0x0000000500097882 */ /* 0x000fe20000000000 */
[----:B------:R-:W-:-:S02]  /*0980*/  LEA.HI R199, R201, R202, RZ, 0x5 ;  /* 0x000000cac9c77211 */ /* 0x000fc400078f28ff */
[----:B------:R-:W-:Y:S02]  /*0990*/  SHF.R.S32.HI R40, RZ, 0x1f, R197 ;  /* 0x0000001fff287819 */ /* 0x000fe400000114c5 */
[----:B------:R-:W-:Y:S02]  /*09a0*/  SHF.R.S32.HI R198, RZ, 0x5, R199 ;  /* 0x00000005ffc67819 */ /* 0x000fe400000114c7 */
[----:B--2---:R-:W-:-:S04]  /*09b0*/  LEA.HI R2, R201, R202, RZ, 0x3 ;  /* 0x000000cac9027211 */ /* 0x004fc800078f18ff */
[----:B------:R-:W-:Y:S02]  /*09c0*/  LOP3.LUT R0, R2, 0xfffffff8, RZ, 0xc0, !PT ;  /* 0xfffffff802007812 */ /* 0x000fe400078ec0ff */
[----:B------:R-:W-:Y:S01]  /*09d0*/  SHF.R.S32.HI R22, RZ, 0x3, R2 ;  /* 0x00000003ff167819 */ /* 0x000fe20000011402 */
[----:B------:R-:W-:Y:S02]  /*09e0*/  IMAD R2, R43, c[0x0][0x1b8], RZ ;  /* 0x00006e002b027a24 */ /* 0x000fe400078e02ff */
[----:B------:R-:W-:Y:S01]  /*09f0*/  IMAD.IADD R45, R202, 0x1, -R0 ;  /* 0x00000001ca2d7824 */ /* 0x000fe200078e0a00 */
[----:B------:R-:W-:Y:S01]  /*0a00*/  IADD3 R8, R22, UR7, RZ ;  /* 0x0000000716087c10 */ /* 0x000fe2000fffe0ff */
[----:B------:R-:W-:Y:S01]  /*0a10*/  IMAD R2, R42, c[0x0][0x1bc], R2 ;  /* 0x00006f002a027a24 */ /* 0x000fe200078e0202 */
[--C-:B------:R-:W-:Y:S01]  /*0a20*/  SHF.R.S32.HI R41, RZ, 0x1f, R22.reuse ;  /* 0x0000001fff297819 */ /* 0x100fe20000011416 */
[----:B------:R-:W-:Y:S01]  /*0a30*/  IMAD R0, R45, 0x10, R22 ;  /* 0x000000102d007824 */ /* 0x000fe200078e0216 */
[----:B------:R-:W-:Y:S01]  /*0a40*/  IADD3 R18, R8, 0x40, RZ ;  /* 0x0000004008127810 */ /* 0x000fe20007ffe0ff */
[----:B------:R-:W-:-:S02]  /*0a50*/  IMAD.IADD R3, R7, 0x1, R2 ;  /* 0x0000000107037824 */ /* 0x000fc400078e0202 */
[----:B------:R-:W-:Y:S01]  /*0a60*/  IMAD R7, R21, c[0x0][0x1c0], RZ ;  /* 0x0000700015077a24 */ /* 0x000fe200078e02ff */
[----:B------:R-:W-:Y:S01]  /*0a70*/  IADD3 R4, R0, UR7, RZ ;  /* 0x0000000700047c10 */ /* 0x000fe2000fffe0ff */
[----:B------:R-:W-:Y:S02]  /*0a80*/  IMAD.MOV.U32 R2, RZ, RZ, R6 ;  /* 0x000000ffff027224 */ /* 0x000fe400078e0006 */
[----:B------:R-:W-:Y:S02]  /*0a90*/  IMAD R6, R28, c[0x0][0x1c4], R7 ;  /* 0x000071001c067a24 */ /* 0x000fe400078e0207 */
[----:B------:R-:W-:Y:S01]  /*0aa0*/  @P1 IMAD.HI.U32 R5, R4, c[0x0][0x2c8], RZ ;  /* 0x0000b20004051a27 */ /* 0x000fe200078e00ff */
[----:B------:R-:W-:-:S03]  /*0ab0*/  ISETP.GE.AND P1, PT, R8, UR4, PT ;  /* 0x0000000408007c0c */ /* 0x000fc6000bf26270 */
        /* <DEDUP_REMOVED lines=14> */
[----:B------:R-:W-:Y:S02]  /*0ba0*/  ISETP.GE.AND P5, PT, R12, c[0x0][0x198], PT ;  /* 0x000066000c007a0c */ /* 0x000fe40003fa6270 */
[----:B------:R-:W-:Y:S01]  /*0bb0*/  SHF.R.S32.HI R13, RZ, 0x1f, R12 ;  /* 0x0000001fff0d7819 */ /* 0x000fe2000001140c */
[----:B------:R-:W-:-:S02]  /*0bc0*/  IMAD R0, R5, c[0x0][0x1ac], R0 ;  /* 0x00006b0005007a24 */ /* 0x000fc400078e0200 */
[----:B------:R-:W-:Y:S01]  /*0bd0*/  IMAD.WIDE.U32 R4, R5, c[0x0][0x1a8], R2 ;  /* 0x00006a0005047a25 */ /* 0x000fe200078e0002 */
[----:B------:R-:W-:-:S03]  /*0be0*/  IADD3 R3, R8, 0x10, RZ ;  /* 0x0000001008037810 */ /* 0x000fc60007ffe0ff */
[----:B------:R-:W-:Y:S01]  /*0bf0*/  IMAD.IADD R0, R5, 0x1, R0 ;  /* 0x0000000105007824 */ /* 0x000fe200078e0200 */
[----:B------:R-:W-:Y:S02]  /*0c00*/  LEA R2, P0, R4, c[0x0][0x160], 0x1 ;  /* 0x0000580004027a11 */ /* 0x000fe400078008ff */
[----:B------:R-:W-:Y:S02]  /*0c10*/  IADD3 R5, R8, 0x30, RZ ;  /* 0x0000003008057810 */ /* 0x000fe40007ffe0ff */
[----:B------:R-:W-:Y:S01]  /*0c20*/  LEA.HI.X R0, R4, c[0x0][0x164], R0, 0x1, P0 ;  /* 0x0000590004007a11 */ /* 0x000fe200000f0c00 */
[----:B------:R-:W1:Y:S01]  /*0c30*/  SHFL.IDX PT, R6, R2, RZ, 0x181f ;  /* 0x00181fff02067589 */ /* 0x000e6200000e0000 */
[----:B------:R-:W-:Y:S01]  /*0c40*/  IMAD.SHL.U32 R4, R22, 0x40, RZ ;  /* 0x0000004016047824 */ /* 0x000fe200078e00ff */
[----:B------:R-:W-:Y:S02]  /*0c50*/  ISETP.GE.AND P0, PT, R3, UR4, PT ;  /* 0x0000000403007c0c */ /* 0x000fe4000bf06270 */
[----:B------:R-:W2:Y:S01]  /*0c60*/  SHFL.IDX PT, R7, R0, RZ, 0x181f ;  /* 0x00181fff00077589 */ /* 0x000ea200000e0000 */
[----:B------:R-:W-:-:S02]  /*0c70*/  ISETP.GE.AND P3, PT, R5, UR4, PT ;  /* 0x0000000405007c0c */ /* 0x000fc4000bf66270 */
[----:B------:R-:W-:Y:S01]  /*0c80*/  LOP3.LUT R3, R4, 0x1c0, RZ, 0xc0, !PT ;  /* 0x000001c004037812 */ /* 0x000fe200078ec0ff */
[----:B------:R-:W4:Y:S01]  /*0c90*/  SHFL.IDX PT, R9, R2, 0x1, 0x181f ;  /* 0x00381f0002097f89 */ /* 0x000f2200000e0000 */
[----:B------:R-:W-:-:S03]  /*0ca0*/  IADD3 R4, R8, 0x20, RZ ;  /* 0x0000002008047810 */ /* 0x000fc60007ffe0ff */
[----:B------:R-:W5:Y:S01]  /*0cb0*/  SHFL.IDX PT, R15, R0, 0x1, 0x181f ;  /* 0x00381f00000f7f89 */ /* 0x000f6200000e0000 */
[----:B------:R-:W-:Y:S02]  /*0cc0*/  ISETP.GE.AND P2, PT, R4, UR4, PT ;  /* 0x0000000404007c0c */ /* 0x000fe4000bf46270 */
[----:B------:R-:W-:Y:S01]  /*0cd0*/  SHF.R.U32.HI R4, RZ, 0x3, R3 ;  /* 0x00000003ff047819 */ /* 0x000fe20000011603 */
[----:B------:R-:W5:Y:S01]  /*0ce0*/  SHFL.IDX PT, R14, R2, 0x2, 0x181f ;  /* 0x00581f00020e7f89 */ /* 0x000f6200000e0000 */
[----:B------:R-:W-:-:S03]  /*0cf0*/  LOP3.LUT R3, R3, 0x38, R12, 0xf8, !PT ;  /* 0x0000003803037812 */ /* 0x000fc600078ef80c */
[----:B------:R-:W5:Y:S01]  /*0d00*/  SHFL.IDX PT, R16, R0, 0x2, 0x181f ;  /* 0x00581f0000107f89 */ /* 0x000f6200000e0000 */
[----:B------:R-:W-:Y:S01]  /*0d10*/  LOP3.LUT R3, R3, R4, RZ, 0x3c, !PT ;  /* 0x0000000403037212 */ /* 0x000fe200078e3cff */
[----:B------:R-:W-:Y:S01]  /*0d20*/  IMAD.SHL.U32 R4, R10, 0x8, RZ ;  /* 0x000000080a047824 */ /* 0x000fe200078e00ff */
[C---:B-1----:R-:W-:Y:S01]  /*0d30*/  @!P1 LEA R6, P4, R12.reuse, R6, 0x1 ;  /* 0x000000060c069211 */ /* 0x042fe200078808ff */
[----:B------:R-:W1:Y:S03]  /*0d40*/  SHFL.IDX PT, R10, R2, 0x3, 0x181f ;  /* 0x00781f00020a7f89 */ /* 0x000e6600000e0000 */
[----:B------:R-:W-:Y:S02]  /*0d50*/  LOP3.LUT R3, R3, 0xfffffe00, R4, 0xf8, !PT ;  /* 0xfffffe0003037812 */ /* 0x000fe400078ef804 */
[C---:B--2---:R-:W-:Y:S01]  /*0d60*/  @!P1 LEA.HI.X R7, R12.reuse, R7, R13, 0x1, P4 ;  /* 0x000000070c079211 */ /* 0x044fe200020f0c0d */
[----:B------:R-:W2:Y:S01]  /*0d70*/  SHFL.IDX PT, R11, R0, 0x3, 0x181f ;  /* 0x00781f00000b7f89 */ /* 0x000ea200000e0000 */
[----:B----4-:R-:W-:Y:S01]  /*0d80*/  @!P0 LEA R4, P4, R12, R9, 0x1 ;  /* 0x000000090c048211 */ /* 0x010fe200078808ff */
[----:B------:R-:W-:-:S02]  /*0d90*/  IMAD.SHL.U32 R231, R3, 0x2, RZ ;  /* 0x0000000203e77824 */ /* 0x000fc400078e00ff */
[----:B------:R-:W4:Y:S01]  /*0da0*/  SHFL.IDX PT, R9, R2, 0x4, 0x181f ;  /* 0x00981f0002097f89 */ /* 0x000f2200000e0000 */
[----:B------:R-:W-:Y:S02]  /*0db0*/  IADD3 R3, R8, 0x50, RZ ;  /* 0x0000005008037810 */ /* 0x000fe40007ffe0ff */
[----:B-----5:R-:W-:Y:S01]  /*0dc0*/  @!P0 LEA.HI.X R5, R12, R15, R13, 0x1, P4 ;  /* 0x0000000f0c058211 */ /* 0x020fe200020f0c0d */
[----:B------:R5:W-:Y:S01]  /*0dd0*/  @!P1 LDGSTS.E.BYPASS.LTC128B.128 [R231+0x6100], [R6.64], !P5 ;  /* 0x0610000006e79fae */ /* 0x000be2000e901d4c */
[----:B------:R-:W-:Y:S02]  /*0de0*/  ISETP.GE.AND P6, PT, R3, UR4, PT ;  /* 0x0000000403007c0c */ /* 0x000fe4000bfc6270 */
[----:B------:R-:W-:Y:S01]  /*0df0*/  IADD3 R3, R8, 0x60, RZ ;  /* 0x0000006008037810 */ /* 0x000fe20007ffe0ff */
[----:B------:R1:W-:Y:S03]  /*0e00*/  @!P0 LDGSTS.E.BYPASS.LTC128B.128 [R231+0x6900], [R4.64], !P5 ;  /* 0x0690000004e78fae */ /* 0x0003e6000e901d4c */
[----:B------:R-:W-:Y:S01]  /*0e10*/  ISETP.GE.AND P4, PT, R3, UR4, PT ;  /* 0x0000000403007c0c */ /* 0x000fe2000bf86270 */
[----:B------:R-:W-:Y:S04]  /*0e20*/  SHFL.IDX PT, R15, R2, 0x6, 0x181f ;  /* 0x00d81f00020f7f89 */ /* 0x000fe800000e0000 */
[----:B-----5:R-:W-:Y:S01]  /*0e30*/  SHFL.IDX PT, R7, R2, 0x5, 0x181f ;  /* 0x00b81f0002077f89 */ /* 0x020fe200000e0000 */
[----:B------:R-:W-:Y:S01]  /*0e40*/  IMAD R6, R41, c[0x0][0x1e0], RZ ;  /* 0x0000780029067a24 */ /* 0x000fe200078e02ff */
[----:B-1----:R-:W-:-:S03]  /*0e50*/  @!P2 LEA R4, P0, R12, R14, 0x1 ;  /* 0x0000000e0c04a211 */ /* 0x002fc600078008ff */
[----:B------:R-:W-:Y:S01]  /*0e60*/  IMAD R6, R22, c[0x0][0x1e4], R6 ;  /* 0x0000790016067a24 */ /* 0x000fe200078e0206 */
[----:B------:R-:W1:Y:S01]  /*0e70*/  SHFL.IDX PT, R14, R0, 0x4, 0x181f ;  /* 0x00981f00000e7f89 */ /* 0x000e6200000e0000 */
[----:B------:R-:W-:-:S03]  /*0e80*/  @!P2 LEA.HI.X R5, R12, R16, R13, 0x1, P0 ;  /* 0x000000100c05a211 */ /* 0x000fc600000f0c0d */
[----:B------:R-:W5:Y:S04]  /*0e90*/  SHFL.IDX PT, R16, R0, 0x5, 0x181f ;  /* 0x00b81f0000107f89 */ /* 0x000f6800000e0000 */
[----:B------:R1:W-:Y:S01]  /*0ea0*/  @!P2 LDGSTS.E.BYPASS.LTC128B.128 [R231+0x7100], [R4.64], !P5 ;  /* 0x0710000004e7afae */ /* 0x0003e2000e901d4c */
[----:B------:R-:W-:-:S03]  /*0eb0*/  ISETP.NE.AND P2, PT, R17, RZ, PT ;  /* 0x000000ff1100720c */ /* 0x000fc60003f45270 */
[----:B------:R-:W2:Y:S01]  /*0ec0*/  SHFL.IDX PT, R17, R0, 0x6, 0x181f ;  /* 0x00d81f0000117f89 */ /* 0x000ea200000e0000 */
[----:B-1----:R-:W-:-:S03]  /*0ed0*/  @!P3 LEA R4, P0, R12, R10, 0x1 ;  /* 0x0000000a0c04b211 */ /* 0x002fc600078008ff */
[----:B------:R1:W4:Y:S01]  /*0ee0*/  SHFL.IDX PT, R10, R2, 0x7, 0x181f ;  /* 0x00f81f00020a7f89 */ /* 0x00032200000e0000 */
[----:B--2---:R-:W-:-:S03]  /*0ef0*/  @!P3 LEA.HI.X R5, R12, R11, R13, 0x1, P0 ;  /* 0x0000000b0c05b211 */ /* 0x004fc600000f0c0d */
[----:B------:R2:W4:Y:S04]  /*0f00*/  SHFL.IDX PT, R11, R0, 0x7, 0x181f ;  /* 0x00f81f00000b7f89 */ /* 0x00052800000e0000 */
[----:B------:R5:W-:Y:S01]  /*0f10*/  @!P3 LDGSTS.E.BYPASS.LTC128B.128 [R231+0x7900], [R4.64], !P5 ;  /* 0x0790000004e7bfae */ /* 0x000be2000e901d4c */
[----:B------:R-:W-:Y:S02]  /*0f20*/  ISETP.GE.AND P3, PT, R18, UR4, PT ;  /* 0x0000000412007c0c */ /* 0x000fe4000bf66270 */
[----:B------:R-:W-:Y:S01]  /*0f30*/  LEA.HI R18, R201, R202, RZ, 0x4 ;  /* 0x000000cac9127211 */ /* 0x000fe200078f20ff */
[----:B-1----:R-:W-:Y:S01]  /*0f40*/  IMAD.WIDE.U32 R2, R22, c[0x0][0x1e0], R12 ;  /* 0x0000780016027a25 */ /* 0x002fe200078e000c */
[----:B--2---:R-:W-:-:S03]  /*0f50*/  IADD3 R0, R8, 0x70, RZ ;  /* 0x0000007008007810 */ /* 0x004fc60007ffe0ff */
[----:B------:R-:W-:-:S06]  /*0f60*/  IMAD.IADD R3, R3, 0x1, R6 ;  /* 0x0000000103037824 */ /* 0x000fcc00078e0206 */
[----:B----4-:R-:W-:Y:S02]  /*0f70*/  @!P3 LEA R8, P0, R12, R9, 0x1 ;  /* 0x000000090c08b211 */ /* 0x010fe400078008ff */
[----:B------:R-:W-:Y:S01]  /*0f80*/  ISETP.GE.AND P1, PT, R0, UR4, PT ;  /* 0x0000000400007c0c */ /* 0x000fe2000bf26270 */
[----:B------:R-:W-:Y:S01]  /*0f90*/  IMAD R0, R43, c[0x0][0x1e8], RZ ;  /* 0x00007a002b007a24 */ /* 0x000fe200078e02ff */
[----:B------:R-:W-:Y:S01]  /*0fa0*/  @!P3 LEA.HI.X R9, R12, R14, R13, 0x1, P0 ;  /* 0x0000000e0c09b211 */ /* 0x000fe200000f0c0d */
[----:B------:R-:W-:Y:S01]  /*0fb0*/  IMAD.WIDE.U32 R2, R42, c[0x0][0x1e8], R2 ;  /* 0x00007a002a027a25 */ /* 0x000fe200078e0002 */
[----:B------:R-:W-:Y:S01]  /*0fc0*/  @!P6 LEA R6, P0, R12, R7, 0x1 ;  /* 0x000000070c06e211 */ /* 0x000fe200078008ff */
[----:B------:R-:W-:Y:S02]  /*0fd0*/  ULDC.64 UR4, c[0x0][0x208] ;  /* 0x0000820000047ab9 */ /* 0x000fe40000000a00 */
[----:B------:R-:W-:Y:S01]  /*0fe0*/  IMAD R0, R42, c[0x0][0x1ec], R0 ;  /* 0x00007b002a007a24 */ /* 0x000fe200078e0200 */
[C-C-:B-----5:R-:W-:Y:S01]  /*0ff0*/  @!P6 LEA.HI.X R7, R12.reuse, R16, R13.reuse, 0x1, P0 ;  /* 0x000000100c07e211 */ /* 0x160fe200000f0c0d */
[----:B------:R1:W-:Y:S01]  /*1000*/  @!P3 LDGSTS.E.BYPASS.LTC128B.128 [R231+0x8100], [R8.64], !P5 ;  /* 0x0810000008e7bfae */ /* 0x0003e2000e901d4c */
[C---:B------:R-:W-:Y:S01]  /*1010*/  @!P4 LEA R4, P0, R12.reuse, R15, 0x1 ;  /* 0x0000000f0c04c211 */ /* 0x040fe200078008ff */
[----:B------:R-:W-:Y:S01]  /*1020*/  IMAD.IADD R3, R3, 0x1, R0 ;  /* 0x0000000103037824 */ /* 0x000fe200078e0200 */
[----:B------:R-:W-:Y:S01]  /*1030*/  USHF.L.U32 UR10, UR4, 0x5, URZ ;  /* 0x00000005040a7899 */ /* 0x000fe2000800063f */
[----:B------:R-:W-:Y:S01]  /*1040*/  IMAD.MOV.U32 R0, RZ, RZ, 0x60 ;  /* 0x00000060ff007424 */ /* 0x000fe200078e00ff */
[C-C-:B------:R-:W-:Y:S01]  /*1050*/  @!P4 LEA.HI.X R5, R12.reuse, R17, R13.reuse, 0x1, P0 ;  /* 0x000000110c05c211 */ /* 0x140fe200000f0c0d */
[----:B------:R2:W-:Y:S01]  /*1060*/  @!P6 LDGSTS.E.BYPASS.LTC128B.128 [R231+0x8900], [R6.64], !P5 ;  /* 0x0890000006e7efae */ /* 0x0005e2000e901d4c */
[----:B------:R-:W-:Y:S01]  /*1070*/  @!P1 LEA R10, P0, R12, R10, 0x1 ;  /* 0x0000000a0c0a9211 */ /* 0x000fe200078008ff */
[----:B------:R-:W-:Y:S01]  /*1080*/  IMAD R20, R244, -0x60, R0 ;  /* 0xffffffa0f4147824 */ /* 0x000fe200078e0200 */
[C---:B------:R-:W-:Y:S01]  /*1090*/  ISETP.GE.AND P6, PT, R12.reuse, c[0x0][0x1d4], PT ;  /* 0x000075000c007a0c */ /* 0x040fe20003fc6270 */
[----:B------:R4:W-:Y:S01]  /*10a0*/  @!P4 LDGSTS.E.BYPASS.LTC128B.128 [R231+0x9100], [R4.64], !P5 ;  /* 0x0910000004e7cfae */ /* 0x0009e2000e901d4c */
[----:B------:R-:W-:Y:S01]  /*10b0*/  @!P1 LEA.HI.X R11, R12, R11, R13, 0x1, P0 ;  /* 0x0000000b0c0b9211 */ /* 0x000fe200000f0c0d */
[----:B------:R-:W-:Y:S01]  /*10c0*/  IMAD.WIDE.U32 R206, R0, c[0x0][0x1e0], RZ ;  /* 0x0000780000ce7a25 */ /* 0x000fe200078e00ff */
[----:B------:R-:W-:Y:S01]  /*10d0*/  IADD3 R44, R20, c[0x0][0x1d0], -R22 ;  /* 0x00007400142c7a10 */ /* 0x000fe20007ffe816 */
[----:B------:R-:W-:-:S02]  /*10e0*/  USHF.L.U64.HI UR9, UR4, UR9, UR5 ;  /* 0x0000000904097299 */ /* 0x000fc40008010205 */
[----:B------:R5:W-:Y:S01]  /*10f0*/  @!P1 LDGSTS.E.BYPASS.LTC128B.128 [R231+0x9900], [R10.64], !P5 ;  /* 0x099000000ae79fae */ /* 0x000be2000e901d4c */
[C---:B------:R-:W-:Y:S02]  /*1100*/  ISETP.GE.AND P0, PT, R44.reuse, 0x1, PT ;  /* 0x000000012c00780c */ /* 0x040fe40003f06270 */
[C---:B------:R-:W-:Y:S01]  /*1110*/  ISETP.GE.AND P4, PT, R44.reuse, 0x11, PT ;  /* 0x000000112c00780c */ /* 0x040fe20003f86270 */
[----:B------:R-:W0:Y:S04]  /*1120*/  LDGDEPBAR ;  /* 0x00000000000079af */ /* 0x000e280000000000 */
[----:B------:R-:W-:Y:S01]  /*1130*/  BAR.SYNC.DEFER_BLOCKING 0x0 ;  /* 0x0000000000007b1d */ /* 0x000fe20000010000 */
[----:B------:R-:W-:Y:S01]  /*1140*/  ISETP.GE.AND P3, PT, R44, 0x21, PT ;  /* 0x000000212c00780c */ /* 0x000fe20003f66270 */
[----:B-1----:R-:W-:-:S04]  /*1150*/  IMAD.WIDE.U32 R8, R203, 0x20, RZ ;  /* 0x00000020cb087825 */ /* 0x002fc800078e00ff */
[----:B----4-:R-:W-:-:S04]  /*1160*/  IMAD R4, R0, c[0x0][0x1e4], RZ ;  /* 0x0000790000047a24 */ /* 0x010fc800078e02ff */
[----:B------:R-:W-:Y:S02]  /*1170*/  IMAD.IADD R200, R207, 0x1, R4 ;  /* 0x00000001cfc87824 */ /* 0x000fe400078e0204 */
[----:B-----5:R-:W-:Y:S01]  /*1180*/  IMAD.SHL.U32 R10, R204, 0x20, RZ ;  /* 0x00000020cc0a7824 */ /* 0x020fe200078e00ff */
[----:B---3--:R-:W-:Y:S01]  /*1190*/  @P2 SHF.R.S32.HI R15, RZ, 0x1f, R19 ;  /* 0x0000001fff0f2819 */ /* 0x008fe20000011413 */
[----:B------:R-:W-:Y:S02]  /*11a0*/  @!P2 IMAD.MOV.U32 R15, RZ, RZ, R21 ;  /* 0x000000ffff0fa224 */ /* 0x000fe400078e0015 */
[----:B------:R-:W-:Y:S02]  /*11b0*/  @P2 IMAD.MOV.U32 R14, RZ, RZ, R19 ;  /* 0x000000ffff0e2224 */ /* 0x000fe400078e0013 */
[----:B------:R-:W-:Y:S01]  /*11c0*/  @!P2 IMAD.MOV.U32 R14, RZ, RZ, R28 ;  /* 0x000000ffff0ea224 */ /* 0x000fe200078e001c */
[----:B------:R-:W-:Y:S01]  /*11d0*/  ISETP.GE.AND P2, PT, R44, 0x31, PT ;  /* 0x000000312c00780c */ /* 0x000fe20003f46270 */
[----:B------:R-:W-:-:S02]  /*11e0*/  IMAD R0, R15, c[0x0][0x1f0], RZ ;  /* 0x00007c000f007a24 */ /* 0x000fc400078e02ff */
[----:B------:R-:W-:-:S04]  /*11f0*/  IMAD.WIDE.U32 R24, R14, c[0x0][0x1f0], R2 ;  /* 0x00007c000e187a25 */ /* 0x000fc800078e0002 */
[----:B------:R-:W-:Y:S01]  /*1200*/  IMAD R4, R14, c[0x0][0x1f4], R0 ;  /* 0x00007d000e047a24 */ /* 0x000fe200078e0200 */
[----:B------:R-:W-:Y:S01]  /*1210*/  STL.64 [R1+0x38], R24 ;  /* 0x0000381801007387 */ /* 0x000fe20000100a00 */
[----:B------:R-:W-:Y:S02]  /*1220*/  IMAD R0, R200, R197, RZ ;  /* 0x000000c5c8007224 */ /* 0x000fe400078e02ff */
[----:B------:R-:W-:Y:S02]  /*1230*/  IMAD.IADD R209, R25, 0x1, R4 ;  /* 0x0000000119d17824 */ /* 0x000fe400078e0204 */
[----:B------:R-:W-:Y:S02]  /*1240*/  IMAD.MOV.U32 R208, RZ, RZ, R24 ;  /* 0x000000ffffd07224 */ /* 0x000fe400078e0018 */
[-C--:B------:R-:W-:Y:S02]  /*1250*/  IMAD R0, R40, R206.reuse, R0 ;  /* 0x000000ce28007224 */ /* 0x080fe400078e0200 */
[----:B------:R-:W-:Y:S01]  /*1260*/  IMAD.WIDE.U32 R2, R197, R206, R208 ;  /* 0x000000cec5027225 */ /* 0x000fe200078e00d0 */
[----:B------:R-:W-:Y:S03]  /*1270*/  STL.64 [R1+0x28], R208 ;  /* 0x000028d001007387 */ /* 0x000fe60000100a00 */
[----:B------:R-:W-:Y:S01]  /*1280*/  IMAD.IADD R3, R3, 0x1, R0 ;  /* 0x0000000103037824 */ /* 0x000fe200078e0200 */
[----:B------:R-:W-:-:S02]  /*1290*/  @P0 LEA R4, P1, R2, c[0x0][0x1c8], 0x1 ;  /* 0x0000720002040a11 */ /* 0x000fc400078208ff */
[C---:B------:R-:W-:Y:S02]  /*12a0*/  @P4 LEA R0, P5, R203.reuse, R2, 0x4 ;  /* 0x00000002cb004211 */ /* 0x040fe400078a20ff */
[C---:B------:R-:W-:Y:S02]  /*12b0*/  @P0 LEA.HI.X R5, R2.reuse, c[0x0][0x1cc], R3, 0x1, P1 ;  /* 0x0000730002050a11 */ /* 0x040fe400008f0c03 */
[----:B--2---:R-:W-:Y:S02]  /*12c0*/  @P3 IADD3 R6, P1, R2, R8, RZ ;  /* 0x0000000802063210 */ /* 0x004fe40007f3e0ff */
[----:B------:R-:W-:Y:S01]  /*12d0*/  @P4 LEA.HI.X R7, R203, R3, R204, 0x4, P5 ;  /* 0x00000003cb074211 */ /* 0x000fe200028f24cc */
[----:B------:R-:W-:Y:S01]  /*12e0*/  @!PT LDS RZ, [RZ] ;  /* 0x00000000fffff984 */ /* 0x000fe20000000800 */
[----:B------:R-:W-:Y:S01]  /*12f0*/  @!PT LDS RZ, [RZ] ;  /* 0x00000000fffff984 */ /* 0x000fe20000000800 */
[----:B------:R-:W-:Y:S01]  /*1300*/  @!PT LDS RZ, [RZ] ;  /* 0x00000000fffff984 */ /* 0x000fe20000000800 */
[----:B------:R1:W-:Y:S01]  /*1310*/  @P0 LDGSTS.E.BYPASS.LTC128B.128 [R231+0x3100], [R4.64], !P6 ;  /* 0x0310000004e70fae */ /* 0x0003e2000f101d4c */
[----:B------:R-:W-:Y:S02]  /*1320*/  @P4 LEA R16, P5, R0, c[0x0][0x1c8], 0x1 ;  /* 0x0000720000104a11 */ /* 0x000fe400078a08ff */
[----:B------:R-:W-:-:S02]  /*1330*/  @P3 IADD3.X R8, R3, R9, R10, P1, !PT ;  /* 0x0000000903083210 */ /* 0x000fc40000ffe40a */
[----:B------:R-:W-:Y:S02]  /*1340*/  ISETP.GE.AND P1, PT, R44, 0x41, PT ;  /* 0x000000412c00780c */ /* 0x000fe40003f26270 */
[----:B------:R-:W-:Y:S01]  /*1350*/  @P4 LEA.HI.X R17, R0, c[0x0][0x1cc], R7, 0x1, P5 ;  /* 0x0000730000114a11 */ /* 0x000fe200028f0c07 */
[----:B------:R-:W-:Y:S01]  /*1360*/  @P2 IMAD R7, R204, 0x30, RZ ;  /* 0x00000030cc072824 */ /* 0x000fe200078e02ff */
[----:B------:R-:W-:Y:S02]  /*1370*/  @P3 LEA R10, P5, R6, c[0x0][0x1c8], 0x1 ;  /* 0x00007200060a3a11 */ /* 0x000fe400078a08ff */
[----:B------:R-:W-:Y:S01]  /*1380*/  ISETP.GE.AND P0, PT, R44, 0x51, PT ;  /* 0x000000512c00780c */ /* 0x000fe20003f06270 */
[----:B------:R2:W-:Y:S01]  /*1390*/  @P4 LDGSTS.E.BYPASS.LTC128B.128 [R231+0x3900], [R16.64], !P6 ;  /* 0x0390000010e74fae */ /* 0x0005e2000f101d4c */
[----:B------:R-:W-:Y:S02]  /*13a0*/  @P3 LEA.HI.X R11, R6, c[0x0][0x1cc], R8, 0x1, P5 ;  /* 0x00007300060b3a11 */ /* 0x000fe400028f0c08 */
[----:B------:R-:W-:-:S03]  /*13b0*/  LOP3.LUT R0, R18, 0xfffffff0, RZ, 0xc0, !PT ;  /* 0xfffffff012007812 */ /* 0x000fc600078ec0ff */
[----:B------:R3:W-:Y:S02]  /*13c0*/  @P3 LDGSTS.E.BYPASS.LTC128B.128 [R231+0x4100], [R10.64], !P6 ;  /* 0x041000000ae73fae */ /* 0x0007e4000f101d4c */
[----:B------:R-:W-:-:S04]  /*13d0*/  IMAD.IADD R0, R202, 0x1, -R0 ;  /* 0x00000001ca007824 */ /* 0x000fc800078e0a00 */
[----:B------:R-:W-:Y:S01]  /*13e0*/  @P0 IMAD R23, R204, 0x50, RZ ;  /* 0x00000050cc170824 */ /* 0x000fe200078e02ff */
[----:B------:R-:W-:Y:S01]  /*13f0*/  SHF.R.S32.HI R21, RZ, 0x1f, R0 ;  /* 0x0000001fff157819 */ /* 0x000fe20000011400 */
[----:B-1----:R-:W-:-:S03]  /*1400*/  @P2 IMAD.WIDE.U32 R4, R203, 0x30, R2 ;  /* 0x00000030cb042825 */ /* 0x002fc600078e0002 */
[----:B------:R-:W-:Y:S01]  /*1410*/  LEA.HI R21, R21, R0, RZ, 0x3 ;  /* 0x0000000015157211 */ /* 0x000fe200078f18ff */
[----:B------:R-:W-:Y:S01]  /*1420*/  @P2 IMAD.IADD R6, R5, 0x1, R7 ;  /* 0x0000000105062824 */ /* 0x000fe200078e0207 */
[C---:B------:R-:W-:Y:S02]  /*1430*/  @P2 LEA R8, P5, R4.reuse, c[0x0][0x1c8], 0x1 ;  /* 0x0000720004082a11 */ /* 0x040fe400078a08ff */
[----:B------:R-:W-:Y:S02]  /*1440*/  SHF.R.S32.HI R5, RZ, 0x4, R18 ;  /* 0x00000004ff057819 */ /* 0x000fe40000011412 */
[----:B------:R-:W-:Y:S02]  /*1450*/  @P2 LEA.HI.X R9, R4, c[0x0][0x1cc], R6, 0x1, P5 ;  /* 0x0000730004092a11 */ /* 0x000fe400028f0c06 */
[C---:B------:R-:W-:Y:S02]  /*1460*/  @P1 LEA R4, P5, R203.reuse, R2, 0x6 ;  /* 0x00000002cb041211 */ /* 0x040fe400078a30ff */
[----:B------:R-:W-:Y:S01]  /*1470*/  LEA.HI R18, R18, R5, RZ, 0x1 ;  /* 0x0000000512127211 */ /* 0x000fe200078f08ff */
[----:B------:R3:W-:Y:S01]  /*1480*/  @P2 LDGSTS.E.BYPASS.LTC128B.128 [R231+0x4900], [R8.64], !P6 ;  /* 0x0490000008e72fae */ /* 0x0007e2000f101d4c */
[C---:B------:R-:W-:Y:S01]  /*1490*/  @P1 LEA.HI.X R7, R203.reuse, R3, R204, 0x6, P5 ;  /* 0x00000003cb071211 */ /* 0x040fe200028f34cc */
[----:B------:R-:W-:Y:S01]  /*14a0*/  @P0 IMAD.WIDE.U32 R2, R203, 0x50, R2 ;  /* 0x00000050cb020825 */ /* 0x000fe200078e0002 */
[----:B------:R-:W-:-:S02]  /*14b0*/  @P1 LEA R6, P5, R4, c[0x0][0x1c8], 0x1 ;  /* 0x0000720004061a11 */ /* 0x000fc400078a08ff */
[----:B------:R-:W-:Y:S01]  /*14c0*/  LOP3.LUT R18, R18, 0xfffffffe, RZ, 0xc0, !PT ;  /* 0xfffffffe12127812 */ /* 0x000fe200078ec0ff */
[----:B------:R-:W-:Y:S01]  /*14d0*/  @P0 IMAD.IADD R3, R3, 0x1, R23 ;  /* 0x0000000103030824 */ /* 0x000fe200078e0217 */
[----:B------:R-:W-:Y:S02]  /*14e0*/  @P1 LEA.HI.X R7, R4, c[0x0][0x1cc], R7, 0x1, P5 ;  /* 0x0000730004071a11 */ /* 0x000fe400028f0c07 */
[C---:B------:R-:W-:Y:S01]  /*14f0*/  @P0 LEA R4, P5, R2.reuse, c[0x0][0x1c8], 0x1 ;  /* 0x0000720002040a11 */ /* 0x040fe200078a08ff */
[----:B------:R-:W-:Y:S01]  /*1500*/  IMAD.IADD R18, R5, 0x1, -R18 ;  /* 0x0000000105127824 */ /* 0x000fe200078e0a12 */
[----:B------:R-:W-:Y:S01]  /*1510*/  LOP3.LUT R19, R21, 0xfffffff8, RZ, 0xc0, !PT ;  /* 0xfffffff815137812 */ /* 0x000fe200078ec0ff */
[----:B------:R1:W-:Y:S01]  /*1520*/  @P1 LDGSTS.E.BYPASS.LTC128B.128 [R231+0x5100], [R6.64], !P6 ;  /* 0x0510000006e71fae */ /* 0x0003e2000f101d4c */
[----:B------:R-:W-:Y:S01]  /*1530*/  @P0 LEA.HI.X R5, R2, c[0x0][0x1cc], R3, 0x1, P5 ;  /* 0x0000730002050a11 */ /* 0x000fe200028f0c03 */
[----:B------:R-:W-:Y:S02]  /*1540*/  IMAD.SHL.U32 R3, R18, 0x8, RZ ;  /* 0x0000000812037824 */ /* 0x000fe400078e00ff */
[----:B------:R-:W-:-:S02]  /*1550*/  IMAD.IADD R23, R0, 0x1, -R19 ;  /* 0x0000000100177824 */ /* 0x000fc400078e0a13 */
[----:B------:R4:W-:Y:S01]  /*1560*/  @P0 LDGSTS.E.BYPASS.LTC128B.128 [R231+0x5900], [R4.64], !P6 ;  /* 0x0590000004e70fae */ /* 0x0009e2000f101d4c */
[C---:B------:R-:W-:Y:S01]  /*1570*/  IMAD.SHL.U32 R0, R45.reuse, 0x40, RZ ;  /* 0x000000402d007824 */ /* 0x040fe200078e00ff */
[----:B------:R-:W-:Y:S01]  /*1580*/  LOP3.LUT P0, RZ, R45, 0x2, RZ, 0xc0, !PT ;  /* 0x000000022dff7812 */ /* 0x000fe2000780c0ff */
[C---:B------:R-:W-:Y:S01]  /*1590*/  IMAD.SHL.U32 R2, R23.reuse, 0x40, RZ ;  /* 0x0000004017027824 */ /* 0x040fe200078e00ff */
[----:B------:R-:W0:Y:S02]  /*15a0*/  LDGDEPBAR ;  /* 0x00000000000079af */ /* 0x000e240000000000 */
[----:B------:R-:W-:Y:S02]  /*15b0*/  LOP3.LUT R0, R0, 0x1c0, RZ, 0xc0, !PT ;  /* 0x000001c000007812 */ /* 0x000fe400078ec0ff */
[----:B------:R-:W-:Y:S02]  /*15c0*/  LOP3.LUT R2, R2, 0x1c0, RZ, 0xc0, !PT ;  /* 0x000001c002027812 */ /* 0x000fe400078ec0ff */
[----:B------:R-:W-:-:S02]  /*15d0*/  R2P PR, R23, 0x6 ;  /* 0x0000000617007804 */ /* 0x000fc40000000000 */
[----:B------:R-:W-:Y:S02]  /*15e0*/  LOP3.LUT R3, R2, 0x8, R3, 0xf8, !PT ;  /* 0x0000000802037812 */ /* 0x000fe400078ef803 */
[----:B------:R-:W-:Y:S01]  /*15f0*/  SHF.R.U32.HI R2, RZ, 0x3, R2 ;  /* 0x00000003ff027819 */ /* 0x000fe20000011602 */
[----:B----4-:R-:W-:Y:S01]  /*1600*/  IMAD.SHL.U32 R4, R22, 0x8, RZ ;  /* 0x0000000816047824 */ /* 0x010fe200078e00ff */
[----:B------:R-:W-:-:S04]  /*1610*/  DEPBAR.LE SB0, 0x1 ;  /* 0x000080400000791a */ /* 0x000fc80000000000 */
[----:B------:R-:W-:-:S04]  /*1620*/  DEPBAR.LE SB0, 0x0 ;  /* 0x000080000000791a */ /* 0x000fc80000000000 */
[----:B------:R-:W-:Y:S01]  /*1630*/  IMAD.SHL.U32 R5, R21, 0x40, RZ ;  /* 0x0000004015057824 */ /* 0x000fe200078e00ff */
[----:B------:R-:W-:Y:S02]  /*1640*/  LOP3.LUT R4, R0, 0x8, R4, 0xf8, !PT ;  /* 0x0000000800047812 */ /* 0x000fe400078ef804 */
[----:B------:R-:W-:Y:S02]  /*1650*/  SHF.R.U32.HI R0, RZ, 0x3, R0 ;  /* 0x00000003ff007819 */ /* 0x000fe40000011600 */
[----:B------:R-:W-:Y:S02]  /*1660*/  LOP3.LUT R196, R5, 0xfffffe00, RZ, 0xc0, !PT ;  /* 0xfffffe0005c47812 */ /* 0x000fe400078ec0ff */
[----:B------:R-:W-:Y:S02]  /*1670*/  LOP3.LUT R0, R4, R0, RZ, 0x3c, !PT ;  /* 0x0000000004007212 */ /* 0x000fe400078e3cff */
[----:B------:R-:W-:Y:S01]  /*1680*/  LOP3.LUT R21, R3, R2, RZ, 0x3c, !PT ;  /* 0x0000000203157212 */ /* 0x000fe200078e3cff */
[----:B------:R-:W-:-:S02]  /*1690*/  IMAD R2, R198, 0x400, R196 ;  /* 0x00000400c6027824 */ /* 0x000fc400078e02c4 */
[----:B------:R-:W-:Y:S02]  /*16a0*/  IMAD R0, R18, 0x200, R0 ;  /* 0x0000020012007824 */ /* 0x000fe400078e0200 */
[----:B------:R-:W-:Y:S02]  /*16b0*/  IMAD.IADD R2, R21, 0x1, R2 ;  /* 0x0000000115027824 */ /* 0x000fe400078e0202 */
[----:B------:R-:W-:Y:S01]  /*16c0*/  IMAD.SHL.U32 R212, R0, 0x2, RZ ;  /* 0x0000000200d47824 */ /* 0x000fe200078e00ff */
[----:B------:R-:W-:Y:S01]  /*16d0*/  BAR.SYNC.DEFER_BLOCKING 0x0 ;  /* 0x0000000000007b1d */ /* 0x000fe20000010000 */
[----:B------:R-:W-:Y:S02]  /*16e0*/  IMAD.SHL.U32 R219, R2, 0x2, RZ ;  /* 0x0000000202db7824 */ /* 0x000fe400078e00ff */
[----:B------:R-:W-:Y:S01]  /*16f0*/  IMAD R0, R41, c[0x0][0x208], RZ ;  /* 0x0000820029007a24 */ /* 0x000fe200078e02ff */
[----:B------:R-:W-:Y:S01]  /*1700*/  IADD3 R223, R212, 0x3120, RZ ;  /* 0x00003120d4df7810 */ /* 0x000fe20007ffe0ff */
[----:B------:R-:W-:-:S04]  /*1710*/  IMAD.WIDE.U32 R2, R22, c[0x0][0x208], R12 ;  /* 0x0000820016027a25 */ /* 0x000fc800078e000c */
[----:B------:R-:W-:-:S04]  /*1720*/  IMAD R0, R22, c[0x0][0x20c], R0 ;  /* 0x0000830016007a24 */ /* 0x000fc800078e0200 */
[----:B------:R-:W-:Y:S02]  /*1730*/  IMAD.IADD R3, R3, 0x1, R0 ;  /* 0x0000000103037824 */ /* 0x000fe400078e0200 */
[----:B------:R-:W-:-:S04]  /*1740*/  IMAD R0, R43, c[0x0][0x210], RZ ;  /* 0x000084002b007a24 */ /* 0x000fc800078e02ff */
[C---:B------:R-:W-:Y:S01]  /*1750*/  IMAD R0, R42.reuse, c[0x0][0x214], R0 ;  /* 0x000085002a007a24 */ /* 0x040fe200078e0200 */
[----:B---3--:R-:W-:Y:S04]  /*1760*/  LDSM.16.M88.4 R8, [R219+0x6100] ;  /* 0x00610000db08783b */ /* 0x008fe80000000200 */
[----:B-1----:R-:W-:Y:S04]  /*1770*/  LDSM.16.M88.4 R4, [R219+0x8100] ;  /* 0x00810000db04783b */ /* 0x002fe80000000200 */
[----:B------:R-:W1:Y:S04]  /*1780*/  LDSM.16.M88.4 R24, [R212+0x3900] ;  /* 0x00390000d418783b */ /* 0x000e680000000200 */
[----:B--2---:R-:W2:Y:S04]  /*1790*/  LDSM.16.M88.4 R16, [R212+0x4100] ;  /* 0x00410000d410783b */ /* 0x004ea80000000200 */
[----:B------:R-:W3:Y:S04]  /*17a0*/  LDSM.16.M88.4 R28, [R212+0x3100] ;  /* 0x00310000d41c783b */ /* 0x000ee80000000200 */
[----:B------:R-:W4:Y:S04]  /*17b0*/  LDSM.16.M88.4 R32, [R212+0x4900] ;  /* 0x00490000d420783b */ /* 0x000f280000000200 */
[----:B------:R-:W5:Y:S01]  /*17c0*/  LDSM.16.M88.4 R36, [R212+0x5100] ;  /* 0x00510000d424783b */ /* 0x000f620000000200 */
[-C--:B-1----:R-:W-:Y:S08]  /*17d0*/  HMMA.16816.F32.BF16 R176, R8, R24.reuse, RZ ;  /* 0x0000001808b0723c */ /* 0x082ff000000418ff */
[C---:B------:R-:W-:Y:S08]  /*17e0*/  HMMA.16816.F32.BF16 R80, R4.reuse, R24, RZ ;  /* 0x000000180450723c */ /* 0x040ff000000418ff */
[-C--:B------:R-:W-:Y:S08]  /*17f0*/  HMMA.16816.F32.BF16 R96, R4, R26.reuse, RZ ;  /* 0x0000001a0460723c */ /* 0x080ff000000418ff */
[C---:B------:R-:W-:Y:S01]  /*1800*/  HMMA.16816.F32.BF16 R148, R8.reuse, R26, RZ ;  /* 0x0000001a0894723c */ /* 0x040fe200000418ff */
[----:B------:R-:W1:Y:S07]  /*1810*/  LDSM.16.M88.4 R24, [R212+0x5900] ;  /* 0x00590000d418783b */ /* 0x000e6e0000000200 */
[-C--:B--2---:R-:W-:Y:S08]  /*1820*/  HMMA.16816.F32.BF16 R180, R8, R16.reuse, RZ ;  /* 0x0000001008b4723c */ /* 0x084ff000000418ff */
[C---:B------:R-:W-:Y:S07]  /*1830*/  HMMA.16816.F32.BF16 R56, R4.reuse, R16, RZ ;  /* 0x000000100438723c */ /* 0x040fee00000418ff */
[----:B------:R-:W-:Y:S01]  /*1840*/  IMAD.WIDE.U32 R16, R42, c[0x0][0x210], R2 ;  /* 0x000084002a107a25 */ /* 0x000fe200078e0002 */
[----:B------:R-:W-:Y:S01]  /*1850*/  IADD3 R3, R212, 0x3100, RZ ;  /* 0x00003100d4037810 */ /* 0x000fe20007ffe0ff */
[----:B------:R-:W-:Y:S02]  /*1860*/  HMMA.16816.F32.BF16 R92, R4, R18, RZ ;  /* 0x00000012045c723c */ /* 0x000fe400000418ff */
[----:B------:R-:W-:Y:S01]  /*1870*/  IMAD.IADD R17, R17, 0x1, R0 ;  /* 0x0000000111117824 */ /* 0x000fe200078e0200 */
[----:B------:R-:W-:Y:S01]  /*1880*/  @P0 IADD3 R223, R3, -0x20, RZ ;  /* 0xffffffe003df0810 */ /* 0x000fe20007ffe0ff */
[----:B------:R-:W-:-:S02]  /*1890*/  IMAD R0, R15, c[0x0][0x218], RZ ;  /* 0x000086000f007a24 */ /* 0x000fc400078e02ff */
[C---:B------:R-:W-:Y:S01]  /*18a0*/  IMAD.WIDE.U32 R72, R14.reuse, c[0x0][0x218], R16 ;  /* 0x000086000e487a25 */ /* 0x040fe200078e0010 */
[C---:B------:R-:W-:Y:S01]  /*18b0*/  IADD3 R228, R223.reuse, 0x800, RZ ;  /* 0x00000800dfe47810 */ /* 0x040fe20007ffe0ff */
[C---:B------:R-:W-:Y:S01]  /*18c0*/  HMMA.16816.F32.BF16 R140, R8.reuse, R18, RZ ;  /* 0x00000012088c723c */ /* 0x040fe200000418ff */
[----:B------:R-:W-:Y:S01]  /*18d0*/  LDSM.16.M88.4 R68, [R223] ;  /* 0x00000000df44783b */ /* 0x000fe20000000200 */
[----:B------:R-:W-:Y:S01]  /*18e0*/  IMAD R3, R14, c[0x0][0x21c], R0 ;  /* 0x000087000e037a24 */ /* 0x000fe200078e0200 */
[----:B------:R-:W-:Y:S01]  /*18f0*/  IADD3 R227, R223, 0x1000, RZ ;  /* 0x00001000dfe37810 */ /* 0x000fe20007ffe0ff */
[----:B------:R-:W-:Y:S01]  /*1900*/  IMAD R0, R40, c[0x0][0x208], RZ ;  /* 0x0000820028007a24 */ /* 0x000fe200078e02ff */
[----:B------:R-:W-:Y:S01]  /*1910*/  LDSM.16.M88.4 R48, [R223+0x800] ;  /* 0x00080000df30783b */ /* 0x000fe20000000200 */
[----:B------:R-:W-:Y:S01]  /*1920*/  IMAD.WIDE.U32 R14, R197, c[0x0][0x208], RZ ;  /* 0x00008200c50e7a25 */ /* 0x000fe200078e00ff */
[----:B------:R-:W-:Y:S01]  /*1930*/  IADD3 R226, R223, 0x1800, RZ ;  /* 0x00001800dfe27810 */ /* 0x000fe20007ffe0ff */
[C---:B---3--:R-:W-:Y:S01]  /*1940*/  HMMA.16816.F32.BF16 R144, R8.reuse, R28, RZ ;  /* 0x0000001c0890723c */ /* 0x048fe200000418ff */
[----:B------:R-:W-:Y:S01]  /*1950*/  LDSM.16.M88.4 R40, [R223+0x1000] ;  /* 0x00100000df28783b */ /* 0x000fe20000000200 */
[----:B------:R-:W-:Y:S01]  /*1960*/  IMAD R0, R197, c[0x0][0x20c], R0 ;  /* 0x00008300c5007a24 */ /* 0x000fe200078e0200 */
[----:B------:R-:W-:Y:S01]  /*1970*/  IADD3 R225, R223, 0x2000, RZ ;  /* 0x00002000dfe17810 */ /* 0x000fe20007ffe0ff */
[----:B------:R-:W-:Y:S01]  /*1980*/  IMAD.IADD R47, R73, 0x1, R3 ;  /* 0x00000001492f7824 */ /* 0x000fe200078e0203 */
[----:B------:R-:W-:Y:S01]  /*1990*/  STL.64 [R1+0x40], R72 ;  /* 0x0000404801007387 */ /* 0x000fe20000100a00 */
[----:B------:R-:W-:Y:S01]  /*19a0*/  IMAD.IADD R0, R15, 0x1, R0 ;  /* 0x000000010f007824 */ /* 0x000fe200078e0200 */
[----:B------:R-:W-:Y:S01]  /*19b0*/  IADD3 R224, R223, 0x2800, RZ ;  /* 0x00002800dfe07810 */ /* 0x000fe20007ffe0ff */
[----:B------:R-:W-:Y:S01]  /*19c0*/  IMAD.MOV.U32 R46, RZ, RZ, R72 ;  /* 0x000000ffff2e7224 */ /* 0x000fe200078e0048 */
[----:B------:R-:W-:Y:S01]  /*19d0*/  HMMA.16816.F32.BF16 R156, R8, R30, RZ ;  /* 0x0000001e089c723c */ /* 0x000fe200000418ff */
[----:B------:R-:W-:-:S02]  /*19e0*/  IMAD R0, R0, 0x60, RZ ;  /* 0x0000006000007824 */ /* 0x000fc400078e02ff */
[----:B------:R-:W-:Y:S01]  /*19f0*/  IMAD.WIDE.U32 R14, R14, 0x60, R46 ;  /* 0x000000600e0e7825 */ /* 0x000fe200078e002e */
[----:B------:R-:W-:Y:S03]  /*1a00*/  STL.64 [R1+0x30], R46 ;  /* 0x0000302e01007387 */ /* 0x000fe60000100a00 */
[----:B------:R-:W-:Y:S01]  /*1a10*/  IMAD.MOV.U32 R2, RZ, RZ, 0x10 ;  /* 0x00000010ff027424 */ /* 0x000fe200078e00ff */
[----:B------:R-:W-:Y:S01]  /*1a20*/  LEA R22, P0, R14, c[0x0][0x1f8], 0x1 ;  /* 0x00007e000e167a11 */ /* 0x000fe200078008ff */
[----:B------:R-:W-:Y:S01]  /*1a30*/  IMAD.IADD R0, R15, 0x1, R0 ;  /* 0x000000010f007824 */ /* 0x000fe200078e0200 */
[----:B----4-:R-:W-:Y:S01]  /*1a40*/  HMMA.16816.F32.BF16 R132, R8, R32, RZ ;  /* 0x000000200884723c */ /* 0x010fe200000418ff */
[----:B------:R-:W-:Y:S01]  /*1a50*/  IMAD.MOV.U32 R3, RZ, RZ, 0x20 ;  /* 0x00000020ff037424 */ /* 0x000fe200078e00ff */
[----:B------:R-:W-:Y:S02]  /*1a60*/  SEL R2, R2, 0xfffffff0, !P1 ;  /* 0xfffffff002027807 */ /* 0x000fe40004800000 */
[----:B------:R-:W-:-:S02]  /*1a70*/  LEA.HI.X R23, R14, c[0x0][0x1fc], R0, 0x1, P0 ;  /* 0x00007f000e177a11 */ /* 0x000fc400000f0c00 */
[----:B------:R-:W-:Y:S01]  /*1a80*/  ISETP.GE.AND P0, PT, R12, c[0x0][0x1d4], PT ;  /* 0x000075000c007a0c */ /* 0x000fe20003f06270 */
[----:B------:R-:W-:Y:S01]  /*1a90*/  IMAD R222, R2, 0x2, R219 ;  /* 0x0000000202de7824 */ /* 0x000fe200078e02db */
[----:B------:R-:W-:Y:S01]  /*1aa0*/  IADD3 R14, P1, R22, UR10, RZ ;  /* 0x0000000a160e7c10 */ /* 0x000fe2000ff3e0ff */
[C---:B------:R-:W-:Y:S01]  /*1ab0*/  HMMA.16816.F32.BF16 R168, R8.reuse, R34, RZ ;  /* 0x0000002208a8723c */ /* 0x040fe200000418ff */
[C---:B------:R-:W-:Y:S02]  /*1ac0*/  ISETP.LT.OR P4, PT, R44.reuse, 0x1, P0 ;  /* 0x000000012c00780c */ /* 0x040fe40000781670 */
[C---:B------:R-:W-:Y:S01]  /*1ad0*/  ISETP.LT.OR P3, PT, R44.reuse, 0x11, P0 ;  /* 0x000000112c00780c */ /* 0x040fe20000761670 */
[----:B------:R-:W2:Y:S01]  /*1ae0*/  LDSM.16.M88.4 R16, [R222+0x8100] ;  /* 0x00810000de10783b */ /* 0x000ea20000000200 */
[----:B------:R-:W-:Y:S02]  /*1af0*/  IADD3.X R15, R23, UR9, RZ, P1, !PT ;  /* 0x00000009170f7c10 */ /* 0x000fe40008ffe4ff */
[----:B------:R-:W-:Y:S01]  /*1b00*/  ISETP.LT.OR P5, PT, R44, 0x21, P0 ;  /* 0x000000212c00780c */ /* 0x000fe200007a1670 */
[----:B-----5:R-:W-:Y:S01]  /*1b10*/  HMMA.16816.F32.BF16 R128, R8, R36, RZ ;  /* 0x000000240880723c */ /* 0x020fe200000418ff */
[----:B------:R-:W-:-:S02]  /*1b20*/  SEL R3, R3, 0xffffffe0, !P2 ;  /* 0xffffffe003037807 */ /* 0x000fc40005000000 */
[----:B------:R-:W-:Y:S02]  /*1b30*/  P2R R0, PR, RZ, 0x20 ;  /* 0x00000020ff007803 */ /* 0x000fe40000000000 */
[----:B------:R-:W-:Y:S01]  /*1b40*/  ISETP.LT.OR P5, PT, R44, 0x31, P0 ;  /* 0x000000312c00780c */ /* 0x000fe200007a1670 */
[----:B------:R-:W-:Y:S02]  /*1b50*/  IMAD R220, R3, 0x2, R219 ;  /* 0x0000000203dc7824 */ /* 0x000fe400078e02db */
[----:B------:R-:W-:Y:S02]  /*1b60*/  HMMA.16816.F32.BF16 R120, R8, R38, RZ ;  /* 0x000000260878723c */ /* 0x000fe400000418ff */
[----:B------:R-:W-:-:S06]  /*1b70*/  IMAD R221, R2, 0x2, R220 ;  /* 0x0000000202dd7824 */ /* 0x000fcc00078e02dc */
[C---:B-1----:R-:W-:Y:S08]  /*1b80*/  HMMA.16816.F32.BF16 R112, R8.reuse, R24, RZ ;  /* 0x000000180870723c */ /* 0x042ff000000418ff */
[----:B------:R-:W-:Y:S07]  /*1b90*/  HMMA.16816.F32.BF16 R104, R8, R26, RZ ;  /* 0x0000001a0868723c */ /* 0x000fee00000418ff */
[----:B------:R-:W-:Y:S01]  /*1ba0*/  IADD3 R10, P1, R14, UR10, RZ ;  /* 0x0000000a0e0a7c10 */ /* 0x000fe2000ff3e0ff */
[----:B------:R-:W-:Y:S03]  /*1bb0*/  HMMA.16816.F32.BF16 R52, R4, R28, RZ ;  /* 0x0000001c0434723c */ /* 0x000fe600000418ff */
[----:B------:R-:W-:-:S02]  /*1bc0*/  IADD3.X R11, R15, UR9, RZ, P1, !PT ;  /* 0x000000090f0b7c10 */ /* 0x000fc40008ffe4ff */
[----:B------:R-:W-:-:S03]  /*1bd0*/  IADD3 R8, P1, R10, UR10, RZ ;  /* 0x0000000a0a087c10 */ /* 0x000fc6000ff3e0ff */
[----:B------:R-:W-:Y:S01]  /*1be0*/  HMMA.16816.F32.BF16 R88, R4, R30, RZ ;  /* 0x0000001e0458723c */ /* 0x000fe200000418ff */
[----:B------:R-:W-:Y:S01]  /*1bf0*/  LDSM.16.M88.4 R28, [R223+0x2800] ;  /* 0x00280000df1c783b */ /* 0x000fe20000000200 */
[----:B------:R-:W-:Y:S02]  /*1c00*/  IADD3.X R9, R11, UR9, RZ, P1, !PT ;  /* 0x000000090b097c10 */ /* 0x000fe40008ffe4ff */
[----:B------:R-:W-:-:S04]  /*1c10*/  ISETP.LT.OR P1, PT, R44, 0x51, P0 ;  /* 0x000000512c00780c */ /* 0x000fc80000721670 */
[C---:B------:R-:W-:Y:S08]  /*1c20*/  HMMA.16816.F32.BF16 R64, R4.reuse, R32, RZ ;  /* 0x000000200440723c */ /* 0x040ff000000418ff */
[C---:B------:R-:W-:Y:S01]  /*1c30*/  HMMA.16816.F32.BF16 R124, R4.reuse, R34, RZ ;  /* 0x00000022047c723c */ /* 0x040fe200000418ff */
[----:B------:R-:W-:Y:S07]  /*1c40*/  LDSM.16.M88.4 R32, [R223+0x2000] ;  /* 0x00200000df20783b */ /* 0x000fee0000000200 */
[C---:B------:R-:W-:Y:S08]  /*1c50*/  HMMA.16816.F32.BF16 R60, R4.reuse, R36, RZ ;  /* 0x00000024043c723c */ /* 0x040ff000000418ff */
[C---:B------:R-:W-:Y:S01]  /*1c60*/  HMMA.16816.F32.BF16 R116, R4.reuse, R38, RZ ;  /* 0x000000260474723c */ /* 0x040fe200000418ff */
[----:B------:R-:W1:Y:S07]  /*1c70*/  LDSM.16.M88.4 R36, [R223+0x1800] ;  /* 0x00180000df24783b */ /* 0x000e6e0000000200 */
[C---:B------:R-:W-:Y:S08]  /*1c80*/  HMMA.16816.F32.BF16 R76, R4.reuse, R24, RZ ;  /* 0x00000018044c723c */ /* 0x040ff000000418ff */
[----:B------:R-:W-:Y:S01]  /*1c90*/  HMMA.16816.F32.BF16 R108, R4, R26, RZ ;  /* 0x0000001a046c723c */ /* 0x000fe200000418ff */
[----:B------:R-:W3:Y:S04]  /*1ca0*/  LDSM.16.M88.4 R4, [R222+0x6100] ;  /* 0x00610000de04783b */ /* 0x000ee80000000200 */
[----:B------:R-:W-:Y:S01]  /*1cb0*/  @!PT LDS RZ, [RZ] ;  /* 0x00000000fffff984 */ /* 0x000fe20000000800 */
[----:B------:R-:W-:Y:S01]  /*1cc0*/  @!PT LDS RZ, [RZ] ;  /* 0x00000000fffff984 */ /* 0x000fe20000000800 */
[----:B------:R-:W-:Y:S01]  /*1cd0*/  @!PT LDS RZ, [RZ] ;  /* 0x00000000fffff984 */ /* 0x000fe20000000800 */
[----:B------:R4:W-:Y:S01]  /*1ce0*/  LDGSTS.E.BYPASS.LTC128B.128 [R231+0x100], [R22.64], !P4 ;  /* 0x0010000016e77fae */ /* 0x0009e2000e101d4c */
[----:B------:R-:W-:-:S02]  /*1cf0*/  LOP3.LUT P4, RZ, R45, 0x4, RZ, 0xc0, !PT ;  /* 0x000000042dff7812 */ /* 0x000fc4000788c0ff */
[----:B--2---:R-:W-:Y:S01]  /*1d00*/  HMMA.16816.F32.BF16 R100, R16, R68, R52 ;  /* 0x000000441064723c */ /* 0x004fe20000041834 */
[----:B------:R1:W-:Y:S01]  /*1d10*/  LDGSTS.E.BYPASS.LTC128B.128 [R231+0x900], [R14.64], !P3 ;  /* 0x009000000ee77fae */ /* 0x0003e2000d901d4c */
[----:B------:R-:W-:Y:S02]  /*1d20*/  ISETP.LT.OR P3, PT, R44, 0x41, P0 ;  /* 0x000000412c00780c */ /* 0x000fe40000761670 */
[----:B------:R-:W-:Y:S01]  /*1d30*/  ISETP.NE.AND P0, PT, R0, RZ, PT ;  /* 0x000000ff0000720c */ /* 0x000fe20003f05270 */
[----:B------:R-:W-:-:S03]  /*1d40*/  IMAD.MOV.U32 R0, RZ, RZ, 0x40 ;  /* 0x00000040ff007424 */ /* 0x000fc600078e00ff */
[----:B------:R-:W-:Y:S02]  /*1d50*/  HMMA.16816.F32.BF16 R44, R16, R40, R56 ;  /* 0x00000028102c723c */ /* 0x000fe40000041838 */
[----:B------:R-:W-:-:S05]  /*1d60*/  SEL R0, R0, 0xffffffc0, !P4 ;  /* 0xffffffc000007807 */ /* 0x000fca0006000000 */
[----:B------:R-:W-:Y:S01]  /*1d70*/  IMAD.IADD R218, R212, 0x1, R0 ;  /* 0x00000001d4da7824 */ /* 0x000fe200078e0200 */
[----:B------:R-:W-:Y:S01]  /*1d80*/  HMMA.16816.F32.BF16 R96, R16, R50, R96 ;  /* 0x000000321060723c */ /* 0x000fe20000041860 */
[----:B------:R2:W-:Y:S01]  /*1d90*/  LDGSTS.E.BYPASS.LTC128B.128 [R231+0x1100], [R10.64], !P0 ;  /* 0x011000000ae77fae */ /* 0x0005e2000c101d4c */
[----:B------:R-:W-:-:S03]  /*1da0*/  IMAD.IADD R217, R0, 0x1, R223 ;  /* 0x0000000100d97824 */ /* 0x000fc600078e02df */
[----:B------:R5:W-:Y:S03]  /*1db0*/  LDGSTS.E.BYPASS.LTC128B.128 [R231+0x1900], [R8.64], !P5 ;  /* 0x0190000008e77fae */ /* 0x000be6000e901d4c */
[C---:B------:R-:W-:Y:S08]  /*1dc0*/  HMMA.16816.F32.BF16 R92, R16.reuse, R42, R92 ;  /* 0x0000002a105c723c */ /* 0x040ff0000004185c */
[-C--:B-1----:R-:W-:Y:S08]  /*1dd0*/  HMMA.16816.F32.BF16 R12, R16, R36.reuse, R64 ;  /* 0x00000024100c723c */ /* 0x082ff00000041840 */
[----:B---3--:R-:W-:Y:S01]  /*1de0*/  HMMA.16816.F32.BF16 R184, R4, R36, R132 ;  /* 0x0000002404b8723c */ /* 0x008fe20000041884 */
[----:B--2---:R-:W-:-:S04]  /*1df0*/  IADD3 R10, P0, R8, UR10, RZ ;  /* 0x0000000a080a7c10 */ /* 0x004fc8000ff1e0ff */
[----:B------:R-:W-:-:S03]  /*1e00*/  IADD3.X R11, R9, UR9, RZ, P0, !PT ;  /* 0x00000009090b7c10 */ /* 0x000fc600087fe4ff */
[C---:B------:R-:W-:Y:S01]  /*1e10*/  HMMA.16816.F32.BF16 R136, R16.reuse, R30, R108 ;  /* 0x0000001e1088723c */ /* 0x040fe2000004186c */
[----:B-----5:R-:W-:Y:S01]  /*1e20*/  IADD3 R8, P0, R10, UR10, RZ ;  /* 0x0000000a0a087c10 */ /* 0x020fe2000ff1e0ff */
[----:B------:R1:W-:Y:S03]  /*1e30*/  LDGSTS.E.BYPASS.LTC128B.128 [R231+0x2100], [R10.64], !P3 ;  /* 0x021000000ae77fae */ /* 0x0003e6000d901d4c */
[----:B------:R-:W-:Y:S02]  /*1e40*/  IADD3.X R9, R11, UR9, RZ, P0, !PT ;  /* 0x000000090b097c10 */ /* 0x000fe400087fe4ff */
[----:B------:R-:W-:Y:S01]  /*1e50*/  ISETP.GT.AND P0, PT, R197, UR8, PT ;  /* 0x00000008c5007c0c */ /* 0x000fe2000bf04270 */
[----:B------:R-:W-:Y:S02]  /*1e60*/  HMMA.16816.F32.BF16 R88, R16, R70, R88 ;  /* 0x000000461058723c */ /* 0x000fe40000041858 */
[----:B------:R1:W-:Y:S04]  /*1e70*/  LDGSTS.E.BYPASS.LTC128B.128 [R231+0x2900], [R8.64], !P1 ;  /* 0x0290000008e77fae */ /* 0x0003e8000c901d4c */
[----:B------:R-:W-:Y:S02]  /*1e80*/  LDSM.16.M88.4 R24, [R220+0x8100] ;  /* 0x00810000dc18783b */ /* 0x000fe40000000200 */
[----:B------:R-:W-:Y:S02]  /*1e90*/  HMMA.16816.F32.BF16 R144, R4, R68, R144 ;  /* 0x000000440490723c */ /* 0x000fe40000041890 */
[----:B------:R-:W2:Y:S04]  /*1ea0*/  LDSM.16.M88.4 R52, [R218+0x4900] ;  /* 0x00490000da34783b */ /* 0x000ea80000000200 */
[----:B------:R-:W3:Y:S02]  /*1eb0*/  LDSM.16.M88.4 R56, [R218+0x4100] ;  /* 0x00410000da38783b */ /* 0x000ee40000000200 */
[----:B------:R-:W-:Y:S02]  /*1ec0*/  HMMA.16816.F32.BF16 R80, R16, R48, R80 ;  /* 0x000000301050723c */ /* 0x000fe40000041850 */
[----:B------:R-:W5:Y:S04]  /*1ed0*/  LDSM.16.M88.4 R72, [R218+0x5100] ;  /* 0x00510000da48783b */ /* 0x000f680000000200 */
[----:B------:R-:W-:Y:S02]  /*1ee0*/  LDSM.16.M88.4 R84, [R218+0x5900] ;  /* 0x00590000da54783b */ /* 0x000fe40000000200 */
[----:B------:R-:W-:Y:S02]  /*1ef0*/  HMMA.16816.F32.BF16 R68, R4, R70, R156 ;  /* 0x000000460444723c */ /* 0x000fe4000004189c */
[----:B------:R-:W-:Y:S04]  /*1f00*/  LDSM.16.M88.4 R64, [R218+0x3100] ;  /* 0x00310000da40783b */ /* 0x000fe80000000200 */
[----:B------:R-:W0:Y:S02]  /*1f10*/  LDGDEPBAR ;  /* 0x00000000000079af */ /* 0x000e240000000000 */
[C---:B-1----:R-:W-:Y:S02]  /*1f20*/  HMMA.16816.F32.BF16 R8, R16.reuse, R32, R60 ;  /* 0x000000201008723c */ /* 0x042fe4000004183c */
[----:B------:R-:W1:Y:S06]  /*1f30*/  LDSM.16.M88.4 R60, [R218+0x3900] ;  /* 0x00390000da3c783b */ /* 0x000e6c0000000200 */
[----:B------:R-:W-:Y:S08]  /*1f40*/  HMMA.16816.F32.BF16 R76, R16, R28, R76 ;  /* 0x0000001c104c723c */ /* 0x000ff0000004184c */
[----:B------:R-:W-:Y:S08]  /*1f50*/  HMMA.16816.F32.BF16 R176, R4, R48, R176 ;  /* 0x0000003004b0723c */ /* 0x000ff000000418b0 */
[----:B--2---:R-:W-:Y:S01]  /*1f60*/  HMMA.16816.F32.BF16 R132, R24, R52, R12 ;  /* 0x000000341884723c */ /* 0x004fe2000004180c */
[----:B------:R-:W2:Y:S07]  /*1f70*/  LDSM.16.M88.4 R12, [R220+0x6100] ;  /* 0x00610000dc0c783b */ /* 0x000eae0000000200 */
[C---:B------:R-:W-:Y:S08]  /*1f80*/  HMMA.16816.F32.BF16 R180, R4.reuse, R40, R180 ;  /* 0x0000002804b4723c */ /* 0x040ff000000418b4 */
[C---:B------:R-:W-:Y:S08]  /*1f90*/  HMMA.16816.F32.BF16 R48, R4.reuse, R50, R148 ;  /* 0x000000320430723c */ /* 0x040ff00000041894 */
[----:B------:R-:W-:Y:S01]  /*1fa0*/  HMMA.16816.F32.BF16 R140, R4, R42, R140 ;  /* 0x0000002a048c723c */ /* 0x000fe2000004188c */
[----:B------:R-:W-:Y:S07]  /*1fb0*/  LDSM.16.M88.4 R40, [R217+0x800] ;  /* 0x00080000d928783b */ /* 0x000fee0000000200 */
[C---:B------:R-:W-:Y:S08]  /*1fc0*/  HMMA.16816.F32.BF16 R124, R16.reuse, R38, R124 ;  /* 0x00000026107c723c */ /* 0x040ff0000004187c */
[----:B------:R-:W-:Y:S01]  /*1fd0*/  HMMA.16816.F32.BF16 R152, R16, R34, R116 ;  /* 0x000000221098723c */ /* 0x000fe20000041874 */
[----:B------:R-:W-:Y:S07]  /*1fe0*/  LDSM.16.M88.4 R16, [R217+0x2800] ;  /* 0x00280000d910783b */ /* 0x000fee0000000200 */
[C---:B------:R-:W-:Y:S01]  /*1ff0*/  HMMA.16816.F32.BF16 R168, R4.reuse, R38, R168 ;  /* 0x0000002604a8723c */ /* 0x040fe200000418a8 */
[----:B------:R-:W-:Y:S07]  /*2000*/  LDSM.16.M88.4 R36, [R217+0x1000] ;  /* 0x00100000d924783b */ /* 0x000fee0000000200 */
[C---:B------:R-:W-:Y:S08]  /*2010*/  HMMA.16816.F32.BF16 R188, R4.reuse, R32, R128 ;  /* 0x0000002004bc723c */ /* 0x040ff00000041880 */
[C---:B------:R-:W-:Y:S08]  /*2020*/  HMMA.16816.F32.BF16 R192, R4.reuse, R28, R112 ;  /* 0x0000001c04c0723c */ /* 0x040ff00000041870 */
[C---:B------:R-:W-:Y:S01]  /*2030*/  HMMA.16816.F32.BF16 R172, R4.reuse, R34, R120 ;  /* 0x0000002204ac723c */ /* 0x040fe20000041878 */
[----:B------:R-:W-:Y:S07]  /*2040*/  LDSM.16.M88.4 R32, [R217+0x1800] ;  /* 0x00180000d920783b */ /* 0x000fee0000000200 */
[----:B------:R-:W-:Y:S01]  /*2050*/  HMMA.16816.F32.BF16 R164, R4, R30, R104 ;  /* 0x0000001e04a4723c */ /* 0x000fe20000041868 */
[----:B------:R-:W2:Y:S04]  /*2060*/  LDSM.16.M88.4 R4, [R221+0x8100] ;  /* 0x00810000dd04783b */ /* 0x000ea80000000200 */
[----:B------:R-:W-:Y:S03]  /*2070*/  LDSM.16.M88.4 R28, [R217+0x2000] ;  /* 0x00200000d91c783b */ /* 0x000fe60000000200 */
[C---:B---3--:R-:W-:Y:S01]  /*2080*/  HMMA.16816.F32.BF16 R148, R24.reuse, R56, R44 ;  /* 0x000000381894723c */ /* 0x048fe2000004182c */
[----:B------:R-:W-:Y:S07]  /*2090*/  LDSM.16.M88.4 R44, [R217] ;  /* 0x00000000d92c783b */ /* 0x000fee0000000200 */
[----:B-----5:R-:W-:Y:S01]  /*20a0*/  HMMA.16816.F32.BF16 R128, R24, R72, R8 ;  /* 0x000000481880723c */ /* 0x020fe20000041808 */
[----:B------:R-:W3:Y:S01]  /*20b0*/  LDSM.16.M88.4 R8, [R221+0x6100] ;  /* 0x00610000dd08783b */ /* 0x000ee20000000200 */
[----:B------:R-:W-:-:S06]  /*20c0*/  DEPBAR.LE SB0, 0x0 ;  /* 0x000080000000791a */ /* 0x000fcc0000000000 */
[C---:B-1----:R-:W-:Y:S08]  /*20d0*/  HMMA.16816.F32.BF16 R112, R24.reuse, R62, R96 ;  /* 0x0000003e1870723c */ /* 0x042ff00000041860 */
[C---:B------:R-:W-:Y:S08]  /*20e0*/  HMMA.16816.F32.BF16 R108, R24.reuse, R58, R92 ;  /* 0x0000003a186c723c */ /* 0x040ff0000004185c */
[C---:B------:R-:W-:Y:S08]  /*20f0*/  HMMA.16816.F32.BF16 R96, R24.reuse, R86, R136 ;  /* 0x000000561860723c */ /* 0x040ff00000041888 */
[----:B------:R-:W-:Y:S08]  /*2100*/  HMMA.16816.F32.BF16 R116, R24, R66, R88 ;  /* 0x000000421874723c */ /* 0x000ff00000041858 */
[----:B--2---:R-:W-:Y:S08]  /*2110*/  HMMA.16816.F32.BF16 R92, R12, R64, R144 ;  /* 0x000000400c5c723c */ /* 0x004ff00000041890 */
[----:B------:R-:W-:Y:S08]  /*2120*/  HMMA.16816.F32.BF16 R156, R24, R60, R80 ;  /* 0x0000003c189c723c */ /* 0x000ff00000041850 */
[----:B------:R-:W-:Y:S08]  /*2130*/  HMMA.16816.F32.BF16 R88, R12, R66, R68 ;  /* 0x000000420c58723c */ /* 0x000ff00000041844 */
[C---:B------:R-:W-:Y:S08]  /*2140*/  HMMA.16816.F32.BF16 R160, R24.reuse, R64, R100 ;  /* 0x0000004018a0723c */ /* 0x040ff00000041864 */
[----:B------:R-:W-:Y:S08]  /*2150*/  HMMA.16816.F32.BF16 R120, R24, R84, R76 ;  /* 0x000000541878723c */ /* 0x000ff0000004184c */
[C---:B------:R-:W-:Y:S08]  /*2160*/  HMMA.16816.F32.BF16 R80, R12.reuse, R60, R176 ;  /* 0x0000003c0c50723c */ /* 0x040ff000000418b0 */
[C---:B------:R-:W-:Y:S08]  /*2170*/  HMMA.16816.F32.BF16 R76, R12.reuse, R62, R48 ;  /* 0x0000003e0c4c723c */ /* 0x040ff00000041830 */
[C---:B------:R-:W-:Y:S08]  /*2180*/  HMMA.16816.F32.BF16 R68, R12.reuse, R56, R180 ;  /* 0x000000380c44723c */ /* 0x040ff000000418b4 */
[----:B------:R-:W-:Y:S08]  /*2190*/  HMMA.16816.F32.BF16 R64, R12, R58, R140 ;  /* 0x0000003a0c40723c */ /* 0x000ff0000004188c */
        /* <DEDUP_REMOVED lines=8> */
[----:B------:R-:W-:Y:S08]  /*2220*/  HMMA.16816.F32.BF16 R168, R4, R18, R96 ;  /* 0x0000001204a8723c */ /* 0x000ff00000041860 */
[C---:B---3--:R-:W-:Y:S08]  /*2230*/  HMMA.16816.F32.BF16 R96, R8.reuse, R44, R92 ;  /* 0x0000002c0860723c */ /* 0x048ff0000004185c */
[C---:B------:R-:W-:Y:S08]  /*2240*/  HMMA.16816.F32.BF16 R92, R8.reuse, R46, R88 ;  /* 0x0000002e085c723c */ /* 0x040ff00000041858 */
[C---:B------:R-:W-:Y:S08]  /*2250*/  HMMA.16816.F32.BF16 R88, R8.reuse, R40, R80 ;  /* 0x000000280858723c */ /* 0x040ff00000041850 */
[C---:B------:R-:W-:Y:S08]  /*2260*/  HMMA.16816.F32.BF16 R84, R8.reuse, R42, R76 ;  /* 0x0000002a0854723c */ /* 0x040ff0000004184c */
[----:B------:R-:W-:Y:S08]  /*2270*/  HMMA.16816.F32.BF16 R80, R8, R36, R68 ;  /* 0x000000240850723c */ /* 0x000ff00000041844 */
[----:B------:R-:W-:Y:S08]  /*2280*/  HMMA.16816.F32.BF16 R140, R4, R32, R132 ;  /* 0x00000020048c723c */ /* 0x000ff00000041884 */
[C---:B------:R-:W-:Y:S08]  /*2290*/  HMMA.16816.F32.BF16 R68, R8.reuse, R38, R64 ;  /* 0x000000260844723c */ /* 0x040ff00000041840 */
[----:B------:R-:W-:Y:S08]  /*22a0*/  HMMA.16816.F32.BF16 R76, R8, R32, R60 ;  /* 0x00000020084c723c */ /* 0x000ff0000004183c */
        /* <DEDUP_REMOVED lines=14> */
[----:B------:R-:W-:Y:S01]  /*2390*/  HMMA.16816.F32.BF16 R48, R8, R18, R12 ;  /* 0x000000120830723c */ /* 0x000fe2000004180c */
[----:B------:R-:W-:Y:S06]  /*23a0*/  BAR.SYNC.DEFER_BLOCKING 0x0 ;  /* 0x0000000000007b1d */ /* 0x000fec0000010000 */
[----:B------:R-:W-:Y:S05]  /*23b0*/  @!P0 BRA `(.L_x_144) ;  /* 0x000001d000008947 */ /* 0x000fea0003800000 */
[----:B----4-:R-:W-:Y:S01]  /*23c0*/  IADD3 R0, R244, -0x2, RZ ;  /* 0xfffffffef4007810 */ /* 0x010fe20007ffe0ff */
[C---:B------:R-:W-:Y:S01]  /*23d0*/  IMAD.SHL.U32 R15, R203.reuse, 0x20, RZ ;  /* 0x00000020cb0f7824 */ /* 0x040fe200078e00ff */
[----:B------:R-:W-:-:S02]  /*23e0*/  SHF.L.U64.HI R14, R203, 0x5, R204 ;  /* 0x00000005cb0e7819 */ /* 0x000fc400000102cc */
[----:B------:R-:W-:Y:S01]  /*23f0*/  SHF.R.S32.HI R7, RZ, 0x1f, R0 ;  /* 0x0000001fff077819 */ /* 0x000fe20000011400 */
[----:B------:R-:W-:Y:S02]  /*2400*/  IMAD R6, R200, R0, RZ ;  /* 0x00000000c8067224 */ /* 0x000fe400078e02ff */
[----:B------:R-:W-:-:S04]  /*2410*/  IMAD.WIDE.U32 R4, R0, R206, R208 ;  /* 0x000000ce00047225 */ /* 0x000fc800078e00d0 */
[----:B------:R-:W-:Y:S01]  /*2420*/  IMAD R0, R7, R206, R6 ;  /* 0x000000ce07007224 */ /* 0x000fe200078e0206 */
[----:B------:R-:W-:-:S03]  /*2430*/  LEA R12, P0, R4, c[0x0][0x1c8], 0x1 ;  /* 0x00007200040c7a11 */ /* 0x000fc600078008ff */
        /* <DEDUP_REMOVED lines=18> */
[----:B-1----:R-:W-:-:S05]  /*2560*/  IADD3 R12, P0, R4, R15, RZ ;  /* 0x0000000f040c7210 */ /* 0x002fca0007f1e0ff */
[----:B------:R-:W-:-:S05]  /*2570*/  IMAD.X R13, R5, 0x1, R14, P0 ;  /* 0x00000001050d7824 */ /* 0x000fca00000e060e */
[----:B------:R2:W-:Y:S03]  /*2580*/  LDGSTS.E.BYPASS.LTC128B.128 [R231+0x5900], [R12.64], !P6 ;  /* 0x059000000ce77fae */ /* 0x0005e6000f101d4c */
.L_x_144:
[----:B----4-:R-:W-:Y:S01]  /*2590*/  LOP3.LUT R0, R199, 0xffffffe0, RZ, 0xc0, !PT ;  /* 0xffffffe0c7007812 */ /* 0x010fe200078ec0ff */
[----:B------:R-:W-:Y:S01]  /*25a0*/  ULDC UR11, c[0x0][0x324] ;  /* 0x0000c900000b7ab9 */ /* 0x000fe20000000800 */
[----:B--2---:R-:W-:Y:S01]  /*25b0*/  LEA.HI R5, R201, R202, RZ, 0x2 ;  /* 0x000000cac9057211 */ /* 0x004fe200078f10ff */
[----:B------:R-:W-:Y:S01]  /*25c0*/  ULOP3.LUT UR11, URZ, UR11, URZ, 0x33, !UPT ;  /* 0x0000000b3f0b7292 */ /* 0x000fe2000f8e333f */
[----:B------:R-:W-:Y:S01]  /*25d0*/  SHF.R.S32.HI R4, RZ, 0x1f, R198 ;  /* 0x0000001fff047819 */ /* 0x000fe200000114c6 */
[----:B------:R-:W-:Y:S01]  /*25e0*/  IMAD.IADD R0, R202, 0x1, -R0 ;  /* 0x00000001ca007824 */ /* 0x000fe200078e0a00 */
[----:B------:R-:W-:Y:S01]  /*25f0*/  LOP3.LUT R5, R5, 0xfffffffc, RZ, 0xc0, !PT ;  /* 0xfffffffc05057812 */ /* 0x000fe200078ec0ff */
[----:B------:R-:W0:Y:S01]  /*2600*/  LDGDEPBAR ;  /* 0x00000000000079af */ /* 0x000e220000000000 */
[----:B------:R-:W-:Y:S02]  /*2610*/  LEA.HI R4, R4, R198, RZ, 0x2 ;  /* 0x000000c604047211 */ /* 0x000fe400078f10ff */
[----:B------:R-:W-:Y:S01]  /*2620*/  SHF.R.S32.HI R7, RZ, 0x1f, R0 ;  /* 0x0000001fff077819 */ /* 0x000fe20000011400 */
[----:B------:R-:W-:Y:S01]  /*2630*/  IMAD.IADD R5, R202, 0x1, -R5 ;  /* 0x00000001ca057824 */ /* 0x000fe200078e0a05 */
[----:B------:R-:W-:-:S02]  /*2640*/  LOP3.LUT R6, R4, 0xffffffc, RZ, 0xc0, !PT ;  /* 0x0ffffffc04067812 */ /* 0x000fc400078ec0ff */
[----:B------:R-:W-:Y:S02]  /*2650*/  LEA.HI R7, R7, R0, RZ, 0x2 ;  /* 0x0000000007077211 */ /* 0x000fe400078f10ff */
[----:B------:R-:W-:Y:S01]  /*2660*/  LEA.HI R4, R5, R5, RZ, 0x1 ;  /* 0x0000000505047211 */ /* 0x000fe200078f08ff */
[----:B------:R-:W-:Y:S01]  /*2670*/  IMAD.IADD R8, R198, 0x1, -R6 ;  /* 0x00000001c6087824 */ /* 0x000fe200078e0a06 */
[----:B------:R-:W-:Y:S02]  /*2680*/  LEA.HI.SX32 R6, R7, UR7, 0x1e ;  /* 0x0000000707067c11 */ /* 0x000fe4000f8ff2ff */
[----:B------:R-:W-:Y:S01]  /*2690*/  PLOP3.LUT P1, PT, PT, PT, UP2, 0x80, 0x0 ;  /* 0x000000000000781c */ /* 0x000fe20003f2f028 */
[C---:B------:R-:W-:Y:S01]  /*26a0*/  IMAD.SHL.U32 R9, R4.reuse, 0x20, RZ ;  /* 0x0000002004097824 */ /* 0x040fe200078e00ff */
[----:B------:R-:W-:Y:S01]  /*26b0*/  LOP3.LUT R4, R4, 0x1ffffffe, RZ, 0xc0, !PT ;  /* 0x1ffffffe04047812 */ /* 0x000fe200078ec0ff */
[----:B------:R-:W-:Y:S01]  /*26c0*/  IMAD R8, R8, 0x10, R6 ;  /* 0x0000001008087824 */ /* 0x000fe200078e0206 */
[----:B------:R-:W-:-:S02]  /*26d0*/  PLOP3.LUT P0, PT, PT, PT, UP2, 0x80, 0x0 ;  /* 0x000000000000781c */ /* 0x000fc40003f0f028 */
[----:B------:R-:W-:Y:S01]  /*26e0*/  LOP3.LUT R6, R9, 0xffffffc0, RZ, 0xc0, !PT ;  /* 0xffffffc009067812 */ /* 0x000fe200078ec0ff */
[----:B------:R-:W-:-:S04]  /*26f0*/  IMAD.IADD R5, R5, 0x1, -R4 ;  /* 0x0000000105057824 */ /* 0x000fc800078e0a04 */
[----:B------:R-:W-:-:S04]  /*2700*/  IMAD.IADD R4, R6, 0x1, R8 ;  /* 0x0000000106047824 */ /* 0x000fc800078e0208 */
[----:B------:R-:W-:-:S04]  /*2710*/  IMAD R10, R5, 0x8, R4 ;  /* 0x00000008050a7824 */ /* 0x000fc800078e0204 */
[----:B------:R-:W-:Y:S01]  /*2720*/  @P1 IMAD.HI.U32 R4, R10, c[0x0][0x2c8], RZ ;  /* 0x0000b2000a041a27 */ /* 0x000fe200078e00ff */
[----:B------:R1:W-:Y:S03]  /*2730*/  STL [R1+0x20], R10 ;  /* 0x0000200a01007387 */ /* 0x0003e60000100800 */
[----:B------:R-:W-:Y:S01]  /*2740*/  IMAD.MOV.U32 R9, RZ, RZ, R10 ;  /* 0x000000ffff097224 */ /* 0x000fe200078e000a */
[----:B------:R-:W-:Y:S02]  /*2750*/  @P0 SHF.R.U32.HI R9, RZ, c[0x0][0x2cc], R4 ;  /* 0x0000b300ff090a19 */ /* 0x000fe40000011604 */
[----:B------:R-:W-:Y:S02]  /*2760*/  LOP3.LUT R4, R7, 0x7ffffffc, RZ, 0xc0, !PT ;  /* 0x7ffffffc07047812 */ /* 0x000fe400078ec0ff */
[----:B------:R-:W-:Y:S01]  /*2770*/  PLOP3.LUT P0, PT, PT, PT, UP1, 0x40, 0x0 ;  /* 0x000000000000781c */ /* 0x000fe20003f0e818 */
[----:B------:R-:W2:Y:S02]  /*2780*/  SHFL.IDX PT, R6, R9, RZ, 0x1c1f ;  /* 0x001c1fff09067589 */ /* 0x000ea400000e0000 */
[----:B------:R-:W-:Y:S01]  /*2790*/  IMAD.IADD R4, R0, 0x1, -R4 ;  /* 0x0000000100047824 */ /* 0x000fe200078e0a04 */
[----:B------:R-:W-:-:S03]  /*27a0*/  IADD3.X R0, R20, c[0x0][0x1d0], RZ, PT, !PT ;  /* 0x0000740014007a10 */ /* 0x000fc60003ffe4ff */
[----:B------:R-:W-:-:S04]  /*27b0*/  IMAD.SHL.U32 R8, R4, 0x2, RZ ;  /* 0x0000000204087824 */ /* 0x000fc800078e00ff */
[--C-:B------:R-:W-:Y:S01]  /*27c0*/  IMAD.IADD R13, R20, 0x1, -R8.reuse ;  /* 0x00000001140d7824 */ /* 0x100fe200078e0a08 */
[----:B------:R3:W-:Y:S01]  /*27d0*/  STL [R1+0x18], R8 ;  /* 0x0000180801007387 */ /* 0x0007e20000100800 */
[----:B------:R-:W-:Y:S02]  /*27e0*/  IADD3 R0, R0, -c[0x0][0x168], -R8 ;  /* 0x80005a0000007a10 */ /* 0x000fe40007ffe808 */
[----:B------:R-:W-:Y:S02]  /*27f0*/  IADD3 R11, -R8, c[0x0][0x1d0], R20 ;  /* 0x00007400080b7a10 */ /* 0x000fe40007ffe114 */
[C---:B-1----:R-:W-:Y:S02]  /*2800*/  IADD3 R10, R0.reuse, c[0x0][0x328], RZ ;  /* 0x0000ca00000a7a10 */ /* 0x042fe40007ffe0ff */
[----:B------:R-:W-:Y:S01]  /*2810*/  IADD3 R12, R0, UR11, RZ ;  /* 0x0000000b000c7c10 */ /* 0x000fe2000fffe0ff */
[----:B------:R-:W-:Y:S02]  /*2820*/  IMAD.IADD R0, R196, 0x1, R21 ;  /* 0x00000001c4007824 */ /* 0x000fe400078e0215 */
[----:B--2---:R-:W-:-:S02]  /*2830*/  IMAD.IADD R5, R10, 0x1, R6 ;  /* 0x000000010a057824 */ /* 0x004fc400078e0206 */
[----:B------:R-:W-:-:S03]  /*2840*/  IMAD.IADD R4, R12, 0x1, R6 ;  /* 0x000000010c047824 */ /* 0x000fc600078e0206 */
[----:B------:R-:W-:Y:S01]  /*2850*/  IMNMX R5, R5, R11, PT ;  /* 0x0000000b05057217 */ /* 0x000fe20003800200 */
[----:B------:R-:W-:Y:S05]  /*2860*/  @P0 BRA `(.L_x_145) ;  /* 0x0000015000000947 */ /* 0x000fea0003800000 */
[----:B------:R-:W-:Y:S01]  /*2870*/  IADD3 R6, R6, c[0x0][0x1d0], RZ ;  /* 0x0000740006067a10 */ /* 0x000fe20007ffe0ff */
[----:B------:R-:W-:Y:S03]  /*2880*/  BSSY B0, `(.L_x_146) ;  /* 0x000000f000007945 */ /* 0x000fe60003800000 */
[----:B------:R-:W-:-:S04]  /*2890*/  IADD3 R6, R6, -c[0x0][0x168], RZ ;  /* 0x80005a0006067a10 */ /* 0x000fc80007ffe0ff */
[----:B------:R-:W-:-:S13]  /*28a0*/  ISETP.GT.AND P0, PT, R6, -0x1, PT ;  /* 0xffffffff0600780c */ /* 0x000fda0003f04270 */
[----:B------:R-:W-:Y:S05]  /*28b0*/  @P0 BRA `(.L_x_147) ;  /* 0x0000007000000947 */ /* 0x000fea0003800000 */
[----:B------:R-:W-:Y:S01]  /*28c0*/  IMAD.MOV.U32 R7, RZ, RZ, c[0x0][0x32c] ;  /* 0x0000cb00ff077624 */ /* 0x000fe200078e00ff */
[----:B------:R-:W-:-:S04]  /*28d0*/  LOP3.LUT R6, RZ, R6, RZ, 0x33, !PT ;  /* 0x00000006ff067212 */ /* 0x000fc800078e33ff */
[----:B------:R-:W-:-:S13]  /*28e0*/  ISETP.NE.AND P0, PT, R7, 0x1, PT ;  /* 0x000000010700780c */ /* 0x000fda0003f05270 */
[----:B------:R-:W-:-:S05]  /*28f0*/  @P0 IMAD.HI.U32 R7, R6, c[0x0][0x330], RZ ;  /* 0x0000cc0006070a27 */ /* 0x000fca00078e00ff */
[----:B------:R-:W-:-:S04]  /*2900*/  @P0 SHF.R.U32.HI R6, RZ, c[0x0][0x334], R7 ;  /* 0x0000cd00ff060a19 */ /* 0x000fc80000011607 */
[----:B------:R-:W-:Y:S01]  /*2910*/  LOP3.LUT R6, RZ, R6, RZ, 0x33, !PT ;  /* 0x00000006ff067212 */ /* 0x000fe200078e33ff */
[----:B------:R-:W-:Y:S05]  /*2920*/  BRA `(.L_x_148) ;  /* 0x0000004000007947 */ /* 0x000fea0003800000 */
.L_x_147:
[----:B------:R-:W-:-:S04]  /*2930*/  MOV R7, c[0x0][0x32c] ;  /* 0x0000cb0000077a02 */ /* 0x000fc80000000f00 */
[----:B------:R-:W-:-:S13]  /*2940*/  ISETP.NE.AND P0, PT, R7, 0x1, PT ;  /* 0x000000010700780c */ /* 0x000fda0003f05270 */
[----:B------:R-:W-:-:S05]  /*2950*/  @P0 IMAD.HI.U32 R7, R6, c[0x0][0x330], RZ ;  /* 0x0000cc0006070a27 */ /* 0x000fca00078e00ff */
[----:B------:R-:W-:Y:S02]  /*2960*/  @P0 SHF.R.U32.HI R6, RZ, c[0x0][0x334], R7 ;  /* 0x0000cd00ff060a19 */ /* 0x000fe40000011607 */
.L_x_148:
[----:B------:R-:W-:Y:S05]  /*2970*/  BSYNC B0 ;  /* 0x0000000000007941 */ /* 0x000fea0003800000 */
.L_x_146:
[----:B------:R-:W-:-:S05]  /*2980*/  IMAD R6, R6, c[0x0][0x32c], R13 ;  /* 0x0000cb0006067a24 */ /* 0x000fca00078e020d */
[----:B------:R-:W-:Y:S02]  /*2990*/  IADD3 R7, R6, c[0x0][0x32c], RZ ;  /* 0x0000cb0006077a10 */ /* 0x000fe40007ffe0ff */
[----:B------:R-:W-:Y:S02]  /*29a0*/  IMNMX R4, R4, R6, !PT ;  /* 0x0000000604047217 */ /* 0x000fe40007800200 */
[----:B------:R-:W-:Y:S02]  /*29b0*/  IMNMX R5, R5, R7, PT ;  /* 0x0000000705057217 */ /* 0x000fe40003800200 */
.L_x_145:
[----:B---3--:R-:W1:Y:S01]  /*29c0*/  SHFL.IDX PT, R8, R9, 0x1, 0x1c1f ;  /* 0x003c1f0009087f89 */ /* 0x008e6200000e0000 */
[----:B------:R-:W-:Y:S01]  /*29d0*/  PLOP3.LUT P0, PT, PT, PT, UP1, 0x40, 0x0 ;  /* 0x000000000000781c */ /* 0x000fe20003f0e818 */
[--C-:B-1----:R-:W-:Y:S02]  /*29e0*/  IMAD.IADD R7, R10, 0x1, R8.reuse ;  /* 0x000000010a077824 */ /* 0x102fe400078e0208 */
[----:B------:R-:W-:-:S03]  /*29f0*/  IMAD.IADD R6, R12, 0x1, R8 ;  /* 0x000000010c067824 */ /* 0x000fc600078e0208 */
[----:B------:R-:W-:-:S07]  /*2a00*/  IMNMX R7, R7, R11, PT ;  /* 0x0000000b07077217 */ /* 0x000fce0003800200 */
        /* <DEDUP_REMOVED lines=13> */
.L_x_151:
[----:B------:R-:W-:-:S04]  /*2ae0*/  MOV R14, c[0x0][0x32c] ;  /* 0x0000cb00000e7a02 */ /* 0x000fc80000000f00 */
[----:B------:R-:W-:-:S13]  /*2af0*/  ISETP.NE.AND P0, PT, R14, 0x1, PT ;  /* 0x000000010e00780c */ /* 0x000fda0003f05270 */
[----:B------:R-:W-:-:S05]  /*2b00*/  @P0 IMAD.HI.U32 R14, R8, c[0x0][0x330], RZ ;  /* 0x0000cc00080e0a27 */ /* 0x000fca00078e00ff */
[----:B------:R-:W-:Y:S02]  /*2b10*/  @P0 SHF.R.U32.HI R8, RZ, c[0x0][0x334], R14 ;  /* 0x0000cd00ff080a19 */ /* 0x000fe4000001160e */
.L_x_152:
[----:B------:R-:W-:Y:S05]  /*2b20*/  BSYNC B0 ;  /* 0x0000000000007941 */ /* 0x000fea0003800000 */
.L_x_150:
[----:B------:R-:W-:-:S05]  /*2b30*/  IMAD R8, R8, c[0x0][0x32c], R13 ;  /* 0x0000cb0008087a24 */ /* 0x000fca00078e020d */
[----:B------:R-:W-:Y:S02]  /*2b40*/  IADD3 R14, R8, c[0x0][0x32c], RZ ;  /* 0x0000cb00080e7a10 */ /* 0x000fe40007ffe0ff */
[----:B------:R-:W-:Y:S02]  /*2b50*/  IMNMX R6, R6, R8, !PT ;  /* 0x0000000806067217 */ /* 0x000fe40007800200 */
[----:B------:R-:W-:Y:S02]  /*2b60*/  IMNMX R7, R7, R14, PT ;  /* 0x0000000e07077217 */ /* 0x000fe40003800200 */
.L_x_149:
[C---:B------:R-:W-:Y:S01]  /*2b70*/  ISETP.GE.AND P0, PT, R20.reuse, 0x9, PT ;  /* 0x000000091400780c */ /* 0x040fe20003f06270 */
[----:B------:R-:W1:Y:S01]  /*2b80*/  SHFL.IDX PT, R8, R9, 0x2, 0x1c1f ;  /* 0x005c1f0009087f89 */ /* 0x000e6200000e0000 */
[----:B------:R-:W-:Y:S02]  /*2b90*/  ISETP.GE.AND P1, PT, R20, 0x2, PT ;  /* 0x000000021400780c */ /* 0x000fe40003f26270 */
[----:B------:R-:W-:Y:S02]  /*2ba0*/  P2R R31, PR, RZ, 0x1 ;  /* 0x00000001ff1f7803 */ /* 0x000fe40000000000 */
[----:B------:R-:W-:-:S02]  /*2bb0*/  ISETP.GT.AND P0, PT, R4, 0x8, !P0 ;  /* 0x000000080400780c */ /* 0x000fc40004704270 */
[----:B------:R-:W-:Y:S02]  /*2bc0*/  P2R R32, PR, RZ, 0x2 ;  /* 0x00000002ff207803 */ /* 0x000fe40000000000 */
[C---:B------:R-:W-:Y:S02]  /*2bd0*/  ISETP.LT.OR P0, PT, R5.reuse, 0x9, P0 ;  /* 0x000000090500780c */ /* 0x040fe40000701670 */
[----:B------:R-:W-:Y:S02]  /*2be0*/  ISETP.GT.AND P1, PT, R4, 0x1, !P1 ;  /* 0x000000010400780c */ /* 0x000fe40004f24270 */
[----:B------:R-:W-:Y:S02]  /*2bf0*/  ISETP.GE.AND P2, PT, R20, 0x11, PT ;  /* 0x000000111400780c */ /* 0x000fe40003f46270 */
[----:B------:R-:W-:Y:S02]  /*2c00*/  FSEL R40, R92, -INF , !P0 ;  /* 0xff8000005c287808 */ /* 0x000fe40004000000 */
[----:B------:R-:W-:-:S02]  /*2c10*/  ISETP.LT.OR P1, PT, R5, 0x2, P1 ;  /* 0x000000020500780c */ /* 0x000fc40000f21670 */
[----:B------:R-:W-:Y:S02]  /*2c20*/  ISETP.GT.AND P0, PT, R4, 0x10, !P2 ;  /* 0x000000100400780c */ /* 0x000fe40005704270 */
[----:B------:R-:W-:Y:S02]  /*2c30*/  ISETP.GE.AND P3, PT, R20, 0xa, PT ;  /* 0x0000000a1400780c */ /* 0x000fe40003f66270 */
[----:B------:R-:W-:Y:S02]  /*2c40*/  FSEL R39, R97, -INF , !P1 ;  /* 0xff80000061277808 */ /* 0x000fe40004800000 */
[----:B------:R-:W-:Y:S02]  /*2c50*/  P2R R29, PR, RZ, 0x4 ;  /* 0x00000004ff1d7803 */ /* 0x000fe40000000000 */
[----:B------:R-:W-:Y:S02]  /*2c60*/  ISETP.LT.OR P0, PT, R5, 0x11, P0 ;  /* 0x000000110500780c */ /* 0x000fe40000701670 */
[----:B------:R-:W-:-:S02]  /*2c70*/  ISETP.GT.AND P1, PT, R4, 0x9, !P3 ;  /* 0x000000090400780c */ /* 0x000fc40005f24270 */
[----:B------:R-:W-:Y:S02]  /*2c80*/  ISETP.GE.AND P2, PT, R20, 0x12, PT ;  /* 0x000000121400780c */ /* 0x000fe40003f46270 */
[----:B------:R-:W-:Y:S02]  /*2c90*/  FSEL R42, R88, -INF , !P0 ;  /* 0xff800000582a7808 */ /* 0x000fe40004000000 */
[----:B------:R-:W-:Y:S02]  /*2ca0*/  ISETP.LT.OR P1, PT, R5, 0xa, P1 ;  /* 0x0000000a0500780c */ /* 0x000fe40000f21670 */
[----:B------:R-:W-:Y:S02]  /*2cb0*/  ISETP.GT.AND P0, PT, R4, 0x11, !P2 ;  /* 0x000000110400780c */ /* 0x000fe40005704270 */
[----:B------:R-:W-:Y:S02]  /*2cc0*/  FSEL R41, R93, -INF , !P1 ;  /* 0xff8000005d297808 */ /* 0x000fe40004800000 */
[----:B------:R-:W-:-:S02]  /*2cd0*/  ISETP.LT.OR P0, PT, R5, 0x12, P0 ;  /* 0x000000120500780c */ /* 0x000fc40000701670 */
[----:B------:R-:W-:Y:S02]  /*2ce0*/  ISETP.GE.AND P1, PT, R20, 0x19, PT ;  /* 0x000000191400780c */ /* 0x000fe40003f26270 */
[----:B------:R-:W-:Y:S02]  /*2cf0*/  FSEL R43, R89, -INF , !P0 ;  /* 0xff800000592b7808 */ /* 0x000fe40004000000 */
[----:B------:R-:W-:Y:S02]  /*2d00*/  ISETP.GT.AND P0, PT, R4, 0x18, !P1 ;  /* 0x000000180400780c */ /* 0x000fe40004f04270 */
[----:B------:R-:W-:Y:S02]  /*2d10*/  P2R R27, PR, RZ, 0x2 ;  /* 0x00000002ff1b7803 */ /* 0x000fe40000000000 */
[----:B------:R-:W-:Y:S02]  /*2d20*/  ISETP.LT.OR P0, PT, R5, 0x19, P0 ;  /* 0x000000190500780c */ /* 0x000fe40000701670 */
[----:B------:R-:W-:-:S02]  /*2d30*/  ISETP.GE.AND P1, PT, R20, 0x1a, PT ;  /* 0x0000001a1400780c */ /* 0x000fc40003f26270 */
[----:B------:R-:W-:Y:S02]  /*2d40*/  FSEL R44, R84, -INF , !P0 ;  /* 0xff800000542c7808 */ /* 0x000fe40004000000 */
[----:B------:R-:W-:Y:S02]  /*2d50*/  ISETP.GT.AND P0, PT, R4, 0x19, !P1 ;  /* 0x000000190400780c */ /* 0x000fe40004f04270 */
[----:B------:R-:W-:Y:S02]  /*2d60*/  P2R R26, PR, RZ, 0x2 ;  /* 0x00000002ff1a7803 */ /* 0x000fe40000000000 */
[----:B------:R-:W-:Y:S02]  /*2d70*/  ISETP.LT.OR P0, PT, R5, 0x1a, P0 ;  /* 0x0000001a0500780c */ /* 0x000fe40000701670 */
[----:B------:R-:W-:Y:S02]  /*2d80*/  ISETP.GE.AND P1, PT, R20, 0x21, PT ;  /* 0x000000211400780c */ /* 0x000fe40003f26270 */
[----:B------:R-:W-:-:S02]  /*2d90*/  FSEL R46, R85, -INF , !P0 ;  /* 0xff800000552e7808 */ /* 0x000fc40004000000 */
[----:B------:R-:W-:Y:S02]  /*2da0*/  ISETP.GT.AND P0, PT, R4, 0x20, !P1 ;  /* 0x000000200400780c */ /* 0x000fe40004f04270 */
[----:B------:R-:W-:Y:S02]  /*2db0*/  P2R R25, PR, RZ, 0x2 ;  /* 0x00000002ff197803 */ /* 0x000fe40000000000 */
[----:B------:R-:W-:Y:S02]  /*2dc0*/  ISETP.LT.OR P0, PT, R5, 0x21, P0 ;  /* 0x000000210500780c */ /* 0x000fe40000701670 */
[----:B------:R-:W-:Y:S02]  /*2dd0*/  ISETP.GE.AND P1, PT, R20, 0x22, PT ;  /* 0x000000221400780c */ /* 0x000fe40003f26270 */
[----:B------:R-:W-:Y:S02]  /*2de0*/  FSEL R56, R80, -INF , !P0 ;  /* 0xff80000050387808 */ /* 0x000fe40004000000 */
[----:B------:R-:W-:-:S02]  /*2df0*/  ISETP.GT.AND P0, PT, R4, 0x21, !P1 ;  /* 0x000000210400780c */ /* 0x000fc40004f04270 */
[----:B------:R-:W-:Y:S02]  /*2e00*/  P2R R24, PR, RZ, 0x2 ;  /* 0x00000002ff187803 */ /* 0x000fe40000000000 */
[----:B------:R-:W-:Y:S02]  /*2e10*/  ISETP.LT.OR P0, PT, R5, 0x22, P0 ;  /* 0x000000220500780c */ /* 0x000fe40000701670 */
[----:B------:R-:W-:Y:S02]  /*2e20*/  ISETP.GE.AND P1, PT, R20, 0x29, PT ;  /* 0x000000291400780c */ /* 0x000fe40003f26270 */
[----:B------:R-:W-:Y:S02]  /*2e30*/  FSEL R57, R81, -INF , !P0 ;  /* 0xff80000051397808 */ /* 0x000fe40004000000 */
[----:B------:R-:W-:Y:S02]  /*2e40*/  ISETP.GT.AND P0, PT, R4, 0x28, !P1 ;  /* 0x000000280400780c */ /* 0x000fe40004f04270 */
[----:B------:R-:W-:-:S02]  /*2e50*/  P2R R23, PR, RZ, 0x2 ;  /* 0x00000002ff177803 */ /* 0x000fc40000000000 */
[C---:B------:R-:W-:Y:S02]  /*2e60*/  ISETP.LT.OR P0, PT, R5.reuse, 0x29, P0 ;  /* 0x000000290500780c */ /* 0x040fe40000701670 */
[----:B------:R-:W-:Y:S02]  /*2e70*/  ISETP.GE.AND P1, PT, R20, 0x2a, PT ;  /* 0x0000002a1400780c */ /* 0x000fe40003f26270 */
[----:B------:R-:W-:Y:S02]  /*2e80*/  FSEL R58, R68, -INF , !P0 ;  /* 0xff800000443a7808 */ /* 0x000fe40004000000 */
[----:B------:R-:W-:Y:S02]  /*2e90*/  ISETP.GT.AND P0, PT, R4, 0x29, !P1 ;  /* 0x000000290400780c */ /* 0x000fe40004f04270 */
[----:B------:R-:W-:Y:S02]  /*2ea0*/  P2R R22, PR, RZ, 0x2 ;  /* 0x00000002ff167803 */ /* 0x000fe40000000000 */
        /* <DEDUP_REMOVED lines=9> */
[C---:B------:R-:W-:Y:S02]  /*2f40*/  ISETP.GE.AND P5, PT, R20.reuse, 0x39, PT ;  /* 0x000000391400780c */ /* 0x040fe40003fa6270 */
        /* <DEDUP_REMOVED lines=20> */
[----:B------:R-:W-:-:S04]  /*3090*/  ISETP.LT.OR P0, PT, R5, 0x42, P0 ;  /* 0x000000420500780c */ /* 0x000fc80000701670 */
[----:B------:R-:W-:Y:S02]  /*30a0*/  FSEL R197, R65, -INF , !P0 ;  /* 0xff80000041c57808 */ /* 0x000fe40004000000 */
[----:B------:R-:W-:Y:S02]  /*30b0*/  ISETP.GT.AND P0, PT, R4, 0x48, !P1 ;  /* 0x000000480400780c */ /* 0x000fe40004f04270 */
[----:B------:R-:W-:Y:S02]  /*30c0*/  ISETP.GE.AND P1, PT, R20, 0x4a, PT ;  /* 0x0000004a1400780c */ /* 0x000fe40003f26270 */
[----:B------:R-:W-:Y:S02]  /*30d0*/  ISETP.LT.OR P0, PT, R5, 0x49, P0 ;  /* 0x000000490500780c */ /* 0x000fe40000701670 */
[----:B------:R-:W-:Y:S02]  /*30e0*/  P2R R17, PR, RZ, 0x2 ;  /* 0x00000002ff117803 */ /* 0x000fe40000000000 */
[----:B------:R-:W-:-:S02]  /*30f0*/  FSEL R196, R60, -INF , !P0 ;  /* 0xff8000003cc47808 */ /* 0x000fc40004000000 */
[----:B------:R-:W-:Y:S02]  /*3100*/  ISETP.GT.AND P0, PT, R4, 0x49, !P1 ;  /* 0x000000490400780c */ /* 0x000fe40004f04270 */
[----:B------:R-:W-:Y:S02]  /*3110*/  ISETP.GE.AND P1, PT, R20, 0x51, PT ;  /* 0x000000511400780c */ /* 0x000fe40003f26270 */
[----:B------:R-:W-:Y:S02]  /*3120*/  ISETP.LT.OR P0, PT, R5, 0x4a, P0 ;  /* 0x0000004a0500780c */ /* 0x000fe40000701670 */
[----:B------:R-:W-:Y:S02]  /*3130*/  P2R R16, PR, RZ, 0x2 ;  /* 0x00000002ff107803 */ /* 0x000fe40000000000 */
[----:B------:R-:W-:Y:S02]  /*3140*/  FSEL R200, R61, -INF , !P0 ;  /* 0xff8000003dc87808 */ /* 0x000fe40004000000 */
[----:B------:R-:W-:-:S02]  /*3150*/  ISETP.GT.AND P0, PT, R4, 0x50, !P1 ;  /* 0x000000500400780c */ /* 0x000fc40004f04270 */
[----:B------:R-:W-:Y:S02]  /*3160*/  ISETP.GE.AND P1, PT, R20, 0x52, PT ;  /* 0x000000521400780c */ /* 0x000fe40003f26270 */
[----:B------:R-:W-:Y:S02]  /*3170*/  ISETP.LT.OR P0, PT, R5, 0x51, P0 ;  /* 0x000000510500780c */ /* 0x000fe40000701670 */
[----:B------:R-:W-:Y:S02]  /*3180*/  P2R R15, PR, RZ, 0x2 ;  /* 0x00000002ff0f7803 */ /* 0x000fe40000000000 */
[----:B------:R-:W-:Y:S02]  /*3190*/  FSEL R201, R52, -INF , !P0 ;  /* 0xff80000034c97808 */ /* 0x000fe40004000000 */
[----:B------:R-:W-:Y:S02]  /*31a0*/  ISETP.GT.AND P0, PT, R4, 0x51, !P1 ;  /* 0x000000510400780c */ /* 0x000fe40004f04270 */
[----:B------:R-:W-:-:S02]  /*31b0*/  ISETP.GE.AND P1, PT, R20, 0x59, PT ;  /* 0x000000591400780c */ /* 0x000fc40003f26270 */
[----:B------:R-:W-:Y:S02]  /*31c0*/  ISETP.LT.OR P0, PT, R5, 0x52, P0 ;  /* 0x000000520500780c */ /* 0x000fe40000701670 */
[----:B------:R-:W-:Y:S02]  /*31d0*/  P2R R14, PR, RZ, 0x2 ;  /* 0x00000002ff0e7803 */ /* 0x000fe40000000000 */
[----:B------:R-:W-:Y:S02]  /*31e0*/  FSEL R202, R53, -INF , !P0 ;  /* 0xff80000035ca7808 */ /* 0x000fe40004000000 */
[----:B------:R-:W-:Y:S02]  /*31f0*/  ISETP.GT.AND P0, PT, R4, 0x58, !P1 ;  /* 0x000000580400780c */ /* 0x000fe40004f04270 */
[----:B------:R-:W-:Y:S02]  /*3200*/  ISETP.GE.AND P1, PT, R20, 0x1, PT ;  /* 0x000000011400780c */ /* 0x000fe40003f26270 */
[----:B------:R-:W-:-:S04]  /*3210*/  ISETP.LT.OR P0, PT, R5, 0x59, P0 ;  /* 0x000000590500780c */ /* 0x000fc80000701670 */
[----:B------:R-:W-:Y:S02]  /*3220*/  FSEL R230, R48, -INF , !P0 ;  /* 0xff80000030e67808 */ /* 0x000fe40004000000 */
[----:B------:R-:W-:-:S04]  /*3230*/  ISETP.GT.AND P0, PT, R4, RZ, !P1 ;  /* 0x000000ff0400720c */ /* 0x000fc80004f04270 */
[----:B------:R-:W-:-:S04]  /*3240*/  ISETP.LT.OR P0, PT, R5, 0x1, P0 ;  /* 0x000000010500780c */ /* 0x000fc80000701670 */
[----:B------:R-:W-:Y:S02]  /*3250*/  FSEL R37, R96, -INF , !P0 ;  /* 0xff80000060257808 */ /* 0x000fe40004000000 */
[----:B------:R-:W-:-:S04]  /*3260*/  ISETP.GE.AND P0, PT, R20, 0x5a, PT ;  /* 0x0000005a1400780c */ /* 0x000fc80003f06270 */
[----:B------:R-:W-:Y:S02]  /*3270*/  P2R R20, PR, RZ, 0x1 ;  /* 0x00000001ff147803 */ /* 0x000fe40000000000 */
[----:B------:R-:W-:Y:S01]  /*3280*/  ISETP.GT.AND P0, PT, R4, 0x59, !P0 ;  /* 0x000000590400780c */ /* 0x000fe20004704270 */
[----:B-1----:R-:W-:-:S03]  /*3290*/  IMAD.IADD R4, R12, 0x1, R8 ;  /* 0x000000010c047824 */ /* 0x002fc600078e0208 */
[----:B------:R-:W-:Y:S01]  /*32a0*/  ISETP.LT.OR P0, PT, R5, 0x5a, P0 ;  /* 0x0000005a0500780c */ /* 0x000fe20000701670 */
[----:B------:R-:W-:-:S03]  /*32b0*/  IMAD.IADD R5, R10, 0x1, R8 ;  /* 0x000000010a057824 */ /* 0x000fc600078e0208 */
[----:B------:R-:W-:Y:S02]  /*32c0*/  FSEL R233, R49, -INF , !P0 ;  /* 0xff80000031e97808 */ /* 0x000fe40004000000 */
[----:B------:R-:W-:Y:S02]  /*32d0*/  PLOP3.LUT P0, PT, PT, PT, UP1, 0x40, 0x0 ;  /* 0x000000000000781c */ /* 0x000fe40003f0e818 */
[----:B------:R-:W-:-:S11]  /*32e0*/  IMNMX R5, R5, R11, PT ;  /* 0x0000000b05057217 */ /* 0x000fd60003800200 */
        /* <DEDUP_REMOVED lines=13> */
.L_x_155:
[----:B------:R-:W-:-:S04]  /*33c0*/  MOV R33, c[0x0][0x32c] ;  /* 0x0000cb0000217a02 */ /* 0x000fc80000000f00 */
[----:B------:R-:W-:-:S13]  /*33d0*/  ISETP.NE.AND P0, PT, R33, 0x1, PT ;  /* 0x000000012100780c */ /* 0x000fda0003f05270 */
[----:B------:R-:W-:-:S05]  /*33e0*/  @P0 IMAD.HI.U32 R33, R8, c[0x0][0x330], RZ ;  /* 0x0000cc0008210a27 */ /* 0x000fca00078e00ff */
[----:B------:R-:W-:Y:S02]  /*33f0*/  @P0 SHF.R.U32.HI R8, RZ, c[0x0][0x334], R33 ;  /* 0x0000cd00ff080a19 */ /* 0x000fe40000011621 */
.L_x_156:
[----:B------:R-:W-:Y:S05]  /*3400*/  BSYNC B0 ;  /* 0x0000000000007941 */ /* 0x000fea0003800000 */
.L_x_154:
[----:B------:R-:W-:-:S05]  /*3410*/  IMAD R8, R8, c[0x0][0x32c], R13 ;  /* 0x0000cb0008087a24 */ /* 0x000fca00078e020d */
[----:B------:R-:W-:Y:S02]  /*3420*/  IADD3 R33, R8, c[0x0][0x32c], RZ ;  /* 0x0000cb0008217a10 */ /* 0x000fe40007ffe0ff */
[----:B------:R-:W-:Y:S02]  /*3430*/  IMNMX R4, R4, R8, !PT ;  /* 0x0000000804047217 */ /* 0x000fe40007800200 */
[----:B------:R-:W-:Y:S02]  /*3440*/  IMNMX R5, R5, R33, PT ;  /* 0x0000002105057217 */ /* 0x000fe40003800200 */
.L_x_153:
[----:B------:R-:W-:Y:S02]  /*3450*/  ISETP.NE.AND P0, PT, R31, RZ, PT ;  /* 0x000000ff1f00720c */ /* 0x000fe40003f05270 */
[----:B------:R-:W-:Y:S02]  /*3460*/  P2R R33, PR, RZ, 0x20 ;  /* 0x00000020ff217803 */ /* 0x000fe40000000000 */
[----:B------:R-:W-:Y:S02]  /*3470*/  ISETP.GT.AND P0, PT, R6, 0x8, !P0 ;  /* 0x000000080600780c */ /* 0x000fe40004704270 */
[----:B------:R-:W-:-:S02]  /*3480*/  P2R R8, PR, RZ, 0x40 ;  /* 0x00000040ff087803 */ /* 0x000fc40000000000 */
[----:B------:R-:W-:Y:S02]  /*3490*/  ISETP.LT.OR P0, PT, R7, 0x9, P0 ;  /* 0x000000090700780c */ /* 0x000fe40000701670 */
[----:B------:R-:W-:Y:S02]  /*34a0*/  ISETP.NE.AND P6, PT, R20, RZ, PT ;  /* 0x000000ff1400720c */ /* 0x000fe40003fc5270 */
[----:B------:R-:W-:Y:S02]  /*34b0*/  FSEL R36, R94, -INF , !P0 ;  /* 0xff8000005e247808 */ /* 0x000fe40004000000 */
[----:B------:R-:W-:-:S04]  /*34c0*/  ISETP.NE.AND P0, PT, R30, RZ, PT ;  /* 0x000000ff1e00720c */ /* 0x000fc80003f05270 */
[----:B------:R-:W-:-:S04]  /*34d0*/  ISETP.GT.AND P0, PT, R6, 0x9, !P0 ;  /* 0x000000090600780c */ /* 0x000fc80004704270 */
[----:B------:R-:W-:-:S04]  /*34e0*/  ISETP.LT.OR P0, PT, R7, 0xa, P0 ;  /* 0x0000000a0700780c */ /* 0x000fc80000701670 */
        /* <DEDUP_REMOVED lines=41> */
[----:B------:R-:W-:Y:S02]  /*3780*/  ISETP.GT.AND P0, PT, R6, 0x38, !P5 ;  /* 0x000000380600780c */ /* 0x000fe40006f04270 */
[----:B------:R-:W-:Y:S02]  /*3790*/  ISETP.NE.AND P5, PT, R32, RZ, PT ;  /* 0x000000ff2000720c */ /* 0x000fe40003fa5270 */
[----:B------:R-:W-:-:S04]  /*37a0*/  ISETP.LT.OR P0, PT, R7, 0x39, P0 ;  /* 0x000000390700780c */ /* 0x000fc80000701670 */
[----:B------:R-:W-:Y:S02]  /*37b0*/  FSEL R111, R74, -INF , !P0 ;  /* 0xff8000004a6f7808 */ /* 0x000fe40004000000 */
[----:B------:R-:W-:-:S04]  /*37c0*/  ISETP.GT.AND P0, PT, R6, 0x39, !P4 ;  /* 0x000000390600780c */ /* 0x000fc80006704270 */
        /* <DEDUP_REMOVED lines=24> */
[----:B------:R-:W-:-:S04]  /*3950*/  ISETP.GT.AND P0, PT, R6, 0x1, !P5 ;  /* 0x000000010600780c */ /* 0x000fc80006f04270 */
[----:B------:R-:W-:-:S04]  /*3960*/  ISETP.LT.OR P0, PT, R7, 0x2, P0 ;  /* 0x000000020700780c */ /* 0x000fc80000701670 */
[----:B------:R-:W-:Y:S02]  /*3970*/  FSEL R35, R99, -INF , !P0 ;  /* 0xff80000063237808 */ /* 0x000fe40004000000 */
[----:B------:R-:W-:-:S04]  /*3980*/  ISETP.GT.AND P0, PT, R6, RZ, !P1 ;  /* 0x000000ff0600720c */ /* 0x000fc80004f04270 */
[----:B------:R-:W-:-:S04]  /*3990*/  ISETP.LT.OR P0, PT, R7, 0x1, P0 ;  /* 0x000000010700780c */ /* 0x000fc80000701670 */
[----:B------:R-:W-:Y:S02]  /*39a0*/  FSEL R34, R98, -INF , !P0 ;  /* 0xff80000062227808 */ /* 0x000fe40004000000 */
[----:B------:R-:W-:-:S04]  /*39b0*/  ISETP.NE.AND P0, PT, R14, RZ, PT ;  /* 0x000000ff0e00720c */ /* 0x000fc80003f05270 */
[----:B------:R-:W-:-:S04]  /*39c0*/  ISETP.GT.AND P0, PT, R6, 0x58, !P0 ;  /* 0x000000580600780c */ /* 0x000fc80004704270 */
[----:B------:R-:W-:-:S04]  /*39d0*/  ISETP.LT.OR P0, PT, R7, 0x59, P0 ;  /* 0x000000590700780c */ /* 0x000fc80000701670 */
[----:B------:R-:W-:Y:S02]  /*39e0*/  FSEL R210, R50, -INF , !P0 ;  /* 0xff80000032d27808 */ /* 0x000fe40004000000 */
[----:B------:R-:W-:Y:S02]  /*39f0*/  ISETP.GT.AND P0, PT, R6, 0x59, !P6 ;  /* 0x000000590600780c */ /* 0x000fe40007704270 */
[----:B------:R-:W1:Y:S02]  /*3a00*/  SHFL.IDX PT, R6, R9, 0x3, 0x1c1f ;  /* 0x007c1f0009067f89 */ /* 0x000e6400000e0000 */
[----:B------:R-:W-:-:S04]  /*3a10*/  ISETP.LT.OR P0, PT, R7, 0x5a, P0 ;  /* 0x0000005a0700780c */ /* 0x000fc80000701670 */
[----:B------:R-:W-:Y:S02]  /*3a20*/  FSEL R229, R51, -INF , !P0 ;  /* 0xff80000033e57808 */ /* 0x000fe40004000000 */
[----:B------:R-:W-:-:S04]  /*3a30*/  ISETP.GT.AND P0, PT, R4, RZ, !P1 ;  /* 0x000000ff0400720c */ /* 0x000fc80004f04270 */
[----:B------:R-:W-:-:S04]  /*3a40*/  ISETP.LT.OR P0, PT, R5, 0x1, P0 ;  /* 0x000000010500780c */ /* 0x000fc80000701670 */
[----:B------:R-:W-:Y:S02]  /*3a50*/  FSEL R85, R160, -INF , !P0 ;  /* 0xff800000a0557808 */ /* 0x000fe40004000000 */
[----:B------:R-:W-:Y:S02]  /*3a60*/  ISETP.GT.AND P0, PT, R4, 0x1, !P5 ;  /* 0x000000010400780c */ /* 0x000fe40006f04270 */
[----:B------:R-:W-:Y:S02]  /*3a70*/  ISETP.NE.AND P5, PT, R33, RZ, PT ;  /* 0x000000ff2100720c */ /* 0x000fe40003fa5270 */
        /* <DEDUP_REMOVED lines=82> */
[----:B------:R-:W-:Y:S01]  /*3fa0*/  ISETP.GT.AND P0, PT, R4, 0x59, !P6 ;  /* 0x000000590400780c */ /* 0x000fe20007704270 */
[--C-:B-1----:R-:W-:Y:S01]  /*3fb0*/  IMAD.IADD R4, R12, 0x1, R6.reuse ;  /* 0x000000010c047824 */ /* 0x102fe200078e0206 */
[----:B------:R-:W-:Y:S02]  /*3fc0*/  ISETP.NE.AND P6, PT, R8, RZ, PT ;  /* 0x000000ff0800720c */ /* 0x000fe40003fc5270 */
        /* <DEDUP_REMOVED lines=18> */
.L_x_159:
[----:B------:R-:W-:-:S04]  /*40f0*/  MOV R7, c[0x0][0x32c] ;  /* 0x0000cb0000077a02 */ /* 0x000fc80000000f00 */
[----:B------:R-:W-:-:S13]  /*4100*/  ISETP.NE.AND P0, PT, R7, 0x1, PT ;  /* 0x000000010700780c */ /* 0x000fda0003f05270 */
[----:B------:R-:W-:-:S05]  /*4110*/  @P0 IMAD.HI.U32 R7, R6, c[0x0][0x330], RZ ;  /* 0x0000cc0006070a27 */ /* 0x000fca00078e00ff */
[----:B------:R-:W-:Y:S02]  /*4120*/  @P0 SHF.R.U32.HI R6, RZ, c[0x0][0x334], R7 ;  /* 0x0000cd00ff060a19 */ /* 0x000fe40000011607 */
.L_x_160:
[----:B------:R-:W-:Y:S05]  /*4130*/  BSYNC B0 ;  /* 0x0000000000007941 */ /* 0x000fea0003800000 */
.L_x_158:
[----:B------:R-:W-:-:S05]  /*4140*/  IMAD R6, R6, c[0x0][0x32c], R13 ;  /* 0x0000cb0006067a24 */ /* 0x000fca00078e020d */
[----:B------:R-:W-:Y:S02]  /*4150*/  IADD3 R7, R6, c[0x0][0x32c], RZ ;  /* 0x0000cb0006077a10 */ /* 0x000fe40007ffe0ff */
[----:B------:R-:W-:Y:S02]  /*4160*/  IMNMX R4, R4, R6, !PT ;  /* 0x0000000604047217 */ /* 0x000fe40007800200 */
[----:B------:R-:W-:Y:S02]  /*4170*/  IMNMX R5, R5, R7, PT ;  /* 0x0000000705057217 */ /* 0x000fe40003800200 */
.L_x_157:
[----:B------:R-:W-:Y:S01]  /*4180*/  ISETP.NE.AND P0, PT, R31, RZ, PT ;  /* 0x000000ff1f00720c */ /* 0x000fe20003f05270 */
[----:B------:R-:W-:Y:S01]  /*4190*/  IMAD.SHL.U32 R213, R0, 0x2, RZ ;  /* 0x0000000200d57824 */ /* 0x000fe200078e00ff */
[----:B------:R-:W-:Y:S01]  /*41a0*/  FMNMX.FTZ R130, R37, R39, !PT ;  /* 0x0000002725827209 */ /* 0x000fe20007810000 */
[----:B------:R-:W-:Y:S01]  /*41b0*/  STL [R1+0x60], R222 ;  /* 0x000060de01007387 */ /* 0x000fe20000100800 */
[----:B------:R-:W-:Y:S01]  /*41c0*/  ISETP.GT.AND P0, PT, R4, 0x8, !P0 ;  /* 0x000000080400780c */ /* 0x000fe20004704270 */
[--C-:B------:R-:W-:Y:S01]  /*41d0*/  IMAD R214, R3, 0x2, R213.reuse ;  /* 0x0000000203d67824 */ /* 0x100fe200078e02d5 */
[----:B------:R-:W-:Y:S01]  /*41e0*/  FMNMX.FTZ R130, R40, R130, !PT ;  /* 0x0000008228827209 */ /* 0x000fe20007810000 */
[----:B------:R-:W-:Y:S01]  /*41f0*/  STL [R1+0x5c], R221 ;  /* 0x00005cdd01007387 */ /* 0x000fe20000100800 */
[----:B------:R-:W-:Y:S01]  /*4200*/  ISETP.LT.OR P0, PT, R5, 0x9, P0 ;  /* 0x000000090500780c */ /* 0x000fe20000701670 */
[----:B------:R-:W-:Y:S01]  /*4210*/  IMAD R216, R2, 0x2, R213 ;  /* 0x0000000202d87824 */ /* 0x000fe200078e02d5 */
[----:B------:R-:W-:Y:S01]  /*4220*/  FMNMX.FTZ R130, R41, R130, !PT ;  /* 0x0000008229827209 */ /* 0x000fe20007810000 */
[----:B------:R-:W-:Y:S01]  /*4230*/  STL [R1+0x58], R220 ;  /* 0x000058dc01007387 */ /* 0x000fe20000100800 */
[----:B------:R-:W-:Y:S01]  /*4240*/  FSEL R116, R154, -INF , !P0 ;  /* 0xff8000009a747808 */ /* 0x000fe20004000000 */
[----:B------:R-:W-:Y:S01]  /*4250*/  ULDC.64 UR4, c[0x0][0x2c8] ;  /* 0x0000b20000047ab9 */ /* 0x000fe20000000a00 */
[----:B------:R-:W-:Y:S01]  /*4260*/  ISETP.NE.AND P0, PT, R30, RZ, PT ;  /* 0x000000ff1e00720c */ /* 0x000fe20003f05270 */
[----:B------:R-:W-:Y:S01]  /*4270*/  STL [R1+0x54], R219 ;  /* 0x000054db01007387 */ /* 0x000fe20000100800 */
[----:B------:R-:W-:-:S02]  /*4280*/  FMNMX.FTZ R130, R42, R130, !PT ;  /* 0x000000822a827209 */ /* 0x000fc40007810000 */
[----:B------:R-:W-:Y:S01]  /*4290*/  ISETP.GT.AND P0, PT, R4, 0x9, !P0 ;  /* 0x000000090400780c */ /* 0x000fe20004704270 */
[----:B------:R-:W-:Y:S01]  /*42a0*/  STL [R1+0x50], R218 ;  /* 0x000050da01007387 */ /* 0x000fe20000100800 */
[----:B------:R-:W-:Y:S02]  /*42b0*/  FMNMX.FTZ R130, R43, R130, !PT ;  /* 0x000000822b827209 */ /* 0x000fe40007810000 */
[----:B------:R-:W-:Y:S01]  /*42c0*/  ISETP.LT.OR P0, PT, R5, 0xa, P0 ;  /* 0x0000000a0500780c */ /* 0x000fe20000701670 */
[----:B------:R-:W-:Y:S01]  /*42d0*/  STL [R1+0x4c], R217 ;  /* 0x00004cd901007387 */ /* 0x000fe20000100800 */
[----:B------:R-:W-:Y:S02]  /*42e0*/  FMNMX.FTZ R130, R44, R130, !PT ;  /* 0x000000822c827209 */ /* 0x000fe40007810000 */
[----:B------:R-:W-:Y:S01]  /*42f0*/  FSEL R115, R155, -INF , !P0 ;  /* 0xff8000009b737808 */ /* 0x000fe20004000000 */
[----:B------:R-:W-:Y:S01]  /*4300*/  STL [R1+0x48], R212 ;  /* 0x000048d401007387 */ /* 0x000fe20000100800 */
[----:B------:R-:W-:-:S02]  /*4310*/  ISETP.NE.AND P0, PT, R29, RZ, PT ;  /* 0x000000ff1d00720c */ /* 0x000fc40003f05270 */
[----:B------:R-:W-:Y:S01]  /*4320*/  FMNMX.FTZ R130, R46, R130, !PT ;  /* 0x000000822e827209 */ /* 0x000fe20007810000 */
[----:B------:R-:W-:Y:S01]  /*4330*/  LDSM.16.MT88.4 R72, [R213+0x100] ;  /* 0x00010000d548783b */ /* 0x000fe20000004200 */
[----:B------:R-:W-:Y:S02]  /*4340*/  ISETP.GT.AND P0, PT, R4, 0x10, !P0 ;  /* 0x000000100400780c */ /* 0x000fe40004704270 */
[----:B------:R-:W-:Y:S01]  /*4350*/  FMNMX.FTZ R130, R56, R130, !PT ;  /* 0x0000008238827209 */ /* 0x000fe20007810000 */
[----:B------:R-:W-:Y:S01]  /*4360*/  LDSM.16.MT88.4 R76, [R216+0x100] ;  /* 0x00010000d84c783b */ /* 0x000fe20000004200 */
[----:B------:R-:W-:Y:S02]  /*4370*/  ISETP.LT.OR P0, PT, R5, 0x11, P0 ;  /* 0x000000110500780c */ /* 0x000fe40000701670 */
[----:B------:R-:W-:Y:S01]  /*4380*/  FMNMX.FTZ R130, R57, R130, !PT ;  /* 0x0000008239827209 */ /* 0x000fe20007810000 */
[----:B------:R-:W-:Y:S01]  /*4390*/  LDSM.16.MT88.4 R96, [R214+0x100] ;  /* 0x00010000d660783b */ /* 0x000fe20000004200 */
[----:B------:R-:W-:-:S02]  /*43a0*/  FSEL R119, R158, -INF , !P0 ;  /* 0xff8000009e777808 */ /* 0x000fc40004000000 */
[----:B------:R-:W-:Y:S01]  /*43b0*/  ISETP.NE.AND P0, PT, R28, RZ, PT ;  /* 0x000000ff1c00720c */ /* 0x000fe20003f05270 */
[----:B------:R-:W-:Y:S01]  /*43c0*/  LDSM.16.MT88.4 R88, [R216+0x900] ;  /* 0x00090000d858783b */ /* 0x000fe20000004200 */
[----:B------:R-:W-:Y:S02]  /*43d0*/  FMNMX.FTZ R130, R58, R130, !PT ;  /* 0x000000823a827209 */ /* 0x000fe40007810000 */
[----:B------:R-:W-:Y:S01]  /*43e0*/  ISETP.GT.AND P0, PT, R4, 0x11, !P0 ;  /* 0x000000110400780c */ /* 0x000fe20004704270 */
[----:B------:R-:W-:Y:S01]  /*43f0*/  LDSM.16.MT88.4 R80, [R214+0x900] ;  /* 0x00090000d650783b */ /* 0x000fe20000004200 */
[----:B------:R-:W-:Y:S02]  /*4400*/  FMNMX.FTZ R130, R68, R130, !PT ;  /* 0x0000008244827209 */ /* 0x000fe40007810000 */
[----:B------:R-:W-:Y:S01]  /*4410*/  ISETP.LT.OR P0, PT, R5, 0x12, P0 ;  /* 0x000000120500780c */ /* 0x000fe20000701670 */
[----:B------:R-:W-:Y:S01]  /*4420*/  LDSM.16.MT88.4 R64, [R216+0x1100] ;  /* 0x00110000d840783b */ /* 0x000fe20000004200 */
[----:B------:R-:W-:-:S02]  /*4430*/  FMNMX.FTZ R130, R69, R130, !PT ;  /* 0x0000008245827209 */ /* 0x000fc40007810000 */
[----:B------:R-:W-:Y:S02]  /*4440*/  FSEL R124, R159, -INF , !P0 ;  /* 0xff8000009f7c7808 */ /* 0x000fe40004000000 */
[----:B------:R-:W-:Y:S01]  /*4450*/  ISETP.NE.AND P0, PT, R27, RZ, PT ;  /* 0x000000ff1b00720c */ /* 0x000fe20003f05270 */
[----:B------:R-:W-:Y:S01]  /*4460*/  LDSM.16.MT88.4 R156, [R213+0x1900] ;  /* 0x00190000d59c783b */ /* 0x000fe20000004200 */
[----:B------:R-:W-:Y:S02]  /*4470*/  FMNMX.FTZ R130, R112, R130, !PT ;  /* 0x0000008270827209 */ /* 0x000fe40007810000 */
[----:B------:R-:W-:Y:S02]  /*4480*/  ISETP.GT.AND P0, PT, R4, 0x18, !P0 ;  /* 0x000000180400780c */ /* 0x000fe40004704270 */
[----:B------:R-:W-:Y:S02]  /*4490*/  FMNMX.FTZ R130, R117, R130, !PT ;  /* 0x0000008275827209 */ /* 0x000fe40007810000 */
[----:B------:R-:W-:-:S02]  /*44a0*/  FMNMX.FTZ R129, R34, R35, !PT ;  /* 0x0000002322817209 */ /* 0x000fc40007810000 */
[----:B------:R-:W-:Y:S02]  /*44b0*/  P2R R62, PR, RZ, 0x40 ;  /* 0x00000040ff3e7803 */ /* 0x000fe40000000000 */
[----:B------:R-:W-:Y:S02]  /*44c0*/  ISETP.LT.OR P0, PT, R5, 0x19, P0 ;  /* 0x000000190500780c */ /* 0x000fe40000701670 */
[----:B------:R-:W-:Y:S02]  /*44d0*/  ISETP.NE.AND P6, PT, R26, RZ, PT ;  /* 0x000000ff1a00720c */ /* 0x000fe40003fc5270 */
[----:B------:R-:W-:Y:S02]  /*44e0*/  FMNMX.FTZ R130, R120, R130, !PT ;  /* 0x0000008278827209 */ /* 0x000fe40007810000 */
[----:B------:R-:W-:Y:S02]  /*44f0*/  FMNMX.FTZ R129, R36, R129, !PT ;  /* 0x0000008124817209 */ /* 0x000fe40007810000 */
[----:B------:R-:W-:-:S02]  /*4500*/  FSEL R126, R138, -INF , !P0 ;  /* 0xff8000008a7e7808 */ /* 0x000fc40004000000 */
[----:B------:R-:W-:Y:S02]  /*4510*/  ISETP.GT.AND P0, PT, R4, 0x19, !P6 ;  /* 0x000000190400780c */ /* 0x000fe40007704270 */
[----:B------:R-:W-:Y:S02]  /*4520*/  FMNMX.FTZ R130, R193, R130, !PT ;  /* 0x00000082c1827209 */ /* 0x000fe40007810000 */
[----:B------:R-:W-:Y:S02]  /*4530*/  FMNMX.FTZ R129, R38, R129, !PT ;  /* 0x0000008126817209 */ /* 0x000fe40007810000 */
[----:B------:R-:W-:Y:S02]  /*4540*/  ISETP.LT.OR P0, PT, R5, 0x1a, P0 ;  /* 0x0000001a0500780c */ /* 0x000fe40000701670 */
[----:B------:R-:W-:Y:S02]  /*4550*/  FMNMX.FTZ R130, R197, R130, !PT ;  /* 0x00000082c5827209 */ /* 0x000fe40007810000 */
[----:B------:R-:W-:-:S02]  /*4560*/  FMNMX.FTZ R129, R45, R129, !PT ;  /* 0x000000812d817209 */ /* 0x000fc40007810000 */
[----:B------:R-:W-:Y:S02]  /*4570*/  FSEL R137, R139, -INF , !P0 ;  /* 0xff8000008b897808 */ /* 0x000fe40004000000 */
[----:B------:R-:W-:Y:S02]  /*4580*/  FMNMX.FTZ R130, R196, R130, !PT ;  /* 0x00000082c4827209 */ /* 0x000fe40007810000 */
[----:B------:R-:W-:Y:S02]  /*4590*/  ISETP.NE.AND P0, PT, R25, RZ, PT ;  /* 0x000000ff1900720c */ /* 0x000fe40003f05270 */
[----:B------:R-:W-:Y:S02]  /*45a0*/  FMNMX.FTZ R129, R47, R129, !PT ;  /* 0x000000812f817209 */ /* 0x000fe40007810000 */
[----:B------:R-:W-:Y:S02]  /*45b0*/  FMNMX.FTZ R130, R200, R130, !PT ;  /* 0x00000082c8827209 */ /* 0x000fe40007810000 */
[----:B------:R-:W-:-:S02]  /*45c0*/  ISETP.GT.AND P0, PT, R4, 0x20, !P0 ;  /* 0x000000200400780c */ /* 0x000fc40004704270 */
[----:B------:R-:W-:Y:S02]  /*45d0*/  FMNMX.FTZ R129, R48, R129, !PT ;  /* 0x0000008130817209 */ /* 0x000fe40007810000 */
[----:B------:R-:W-:Y:S02]  /*45e0*/  FMNMX.FTZ R130, R201, R130, !PT ;  /* 0x00000082c9827209 */ /* 0x000fe40007810000 */
[----:B------:R-:W-:Y:S02]  /*45f0*/  ISETP.LT.OR P0, PT, R5, 0x21, P0 ;  /* 0x000000210500780c */ /* 0x000fe40000701670 */
[----:B------:R-:W-:Y:S02]  /*4600*/  FMNMX.FTZ R129, R49, R129, !PT ;  /* 0x0000008131817209 */ /* 0x000fe40007810000 */
[----:B------:R-:W-:Y:S02]  /*4610*/  FMNMX.FTZ R130, R202, R130, !PT ;  /* 0x00000082ca827209 */ /* 0x000fe40007810000 */
[----:B------:R-:W-:-:S02]  /*4620*/  FSEL R139, R150, -INF , !P0 ;  /* 0xff800000968b7808 */ /* 0x000fc40004000000 */
[----:B------:R-:W-:Y:S02]  /*4630*/  ISETP.NE.AND P0, PT, R24, RZ, PT ;  /* 0x000000ff1800720c */ /* 0x000fe40003f05270 */
[----:B------:R-:W-:Y:S02]  /*4640*/  FMNMX.FTZ R129, R59, R129, !PT ;  /* 0x000000813b817209 */ /* 0x000fe40007810000 */
[----:B------:R-:W-:Y:S02]  /*4650*/  FMNMX.FTZ R130, R230, R130, !PT ;  /* 0x00000082e6827209 */ /* 0x000fe40007810000 */
[----:B------:R-:W-:Y:S02]  /*4660*/  ISETP.GT.AND P0, PT, R4, 0x21, !P0 ;  /* 0x000000210400780c */ /* 0x000fe40004704270 */
[----:B------:R-:W-:Y:S02]  /*4670*/  FMNMX.FTZ R129, R60, R129, !PT ;  /* 0x000000813c817209 */ /* 0x000fe40007810000 */
[----:B------:R-:W-:-:S02]  /*4680*/  FMNMX.FTZ R130, R233, R130, !PT ;  /* 0x00000082e9827209 */ /* 0x000fc40007810000 */
[----:B------:R-:W-:Y:S02]  /*4690*/  ISETP.LT.OR P0, PT, R5, 0x22, P0 ;  /* 0x000000220500780c */ /* 0x000fe40000701670 */
[----:B------:R-:W-:Y:S01]  /*46a0*/  FMNMX.FTZ R129, R61, R129, !PT ;  /* 0x000000813d817209 */ /* 0x000fe20007810000 */
[----:B------:R-:W1:Y:S01]  /*46b0*/  SHFL.BFLY PT, R6, R130, 0x2, 0x1f ;  /* 0x0c401f0082067f89 */ /* 0x000e6200000e0000 */
[----:B------:R-:W-:Y:S02]  /*46c0*/  FSEL R138, R151, -INF , !P0 ;  /* 0xff800000978a7808 */ /* 0x000fe40004000000 */
[----:B------:R-:W-:Y:S02]  /*46d0*/  FMNMX.FTZ R129, R84, R129, !PT ;  /* 0x0000008154817209 */ /* 0x000fe40007810000 */
[----:B------:R-:W-:Y:S02]  /*46e0*/  ISETP.NE.AND P0, PT, R23, RZ, PT ;  /* 0x000000ff1700720c */ /* 0x000fe40003f05270 */
[----:B------:R-:W-:-:S02]  /*46f0*/  FMNMX.FTZ R129, R86, R129, !PT ;  /* 0x0000008156817209 */ /* 0x000fc40007810000 */
[----:B------:R-:W-:Y:S02]  /*4700*/  ISETP.GT.AND P0, PT, R4, 0x28, !P0 ;  /* 0x000000280400780c */ /* 0x000fe40004704270 */
[----:B------:R-:W-:Y:S02]  /*4710*/  FMNMX.FTZ R129, R110, R129, !PT ;  /* 0x000000816e817209 */ /* 0x000fe40007810000 */
[----:B------:R-:W-:Y:S02]  /*4720*/  ISETP.LT.OR P0, PT, R5, 0x29, P0 ;  /* 0x000000290500780c */ /* 0x000fe40000701670 */
[----:B------:R-:W-:Y:S02]  /*4730*/  FMNMX.FTZ R129, R111, R129, !PT ;  /* 0x000000816f817209 */ /* 0x000fe40007810000 */
[----:B------:R-:W-:Y:S02]  /*4740*/  FSEL R146, R146, -INF , !P0 ;  /* 0xff80000092927808 */ /* 0x000fe40004000000 */
[----:B------:R-:W-:-:S02]  /*4750*/  ISETP.NE.AND P0, PT, R22, RZ, PT ;  /* 0x000000ff1600720c */ /* 0x000fc40003f05270 */
[----:B------:R-:W-:Y:S02]  /*4760*/  FMNMX.FTZ R129, R113, R129, !PT ;  /* 0x0000008171817209 */ /* 0x000fe40007810000 */
[----:B------:R-:W-:Y:S02]  /*4770*/  ISETP.GT.AND P0, PT, R4, 0x29, !P0 ;  /* 0x000000290400780c */ /* 0x000fe40004704270 */
[----:B------:R-:W-:Y:S02]  /*4780*/  FMNMX.FTZ R129, R192, R129, !PT ;  /* 0x00000081c0817209 */ /* 0x000fe40007810000 */
[----:B------:R-:W-:Y:S02]  /*4790*/  ISETP.LT.OR P0, PT, R5, 0x2a, P0 ;  /* 0x0000002a0500780c */ /* 0x000fe40000701670 */
[----:B-1----:R-:W-:Y:S02]  /*47a0*/  FMNMX.FTZ R130, R130, R6, !PT ;  /* 0x0000000682827209 */ /* 0x002fe40007810000 */
[----:B------:R-:W-:-:S02]  /*47b0*/  FMNMX.FTZ R129, R195, R129, !PT ;  /* 0x00000081c3817209 */ /* 0x000fc40007810000 */
[----:B------:R-:W-:Y:S01]  /*47c0*/  FSEL R147, R147, -INF , !P0 ;  /* 0xff80000093937808 */ /* 0x000fe20004000000 */
[----:B------:R-:W1:Y:S01]  /*47d0*/  SHFL.BFLY PT, R6, R130, 0x1, 0x1f ;  /* 0x0c201f0082067f89 */ /* 0x000e6200000e0000 */
[----:B------:R-:W-:Y:S02]  /*47e0*/  ISETP.NE.AND P0, PT, R21, RZ, PT ;  /* 0x000000ff1500720c */ /* 0x000fe40003f05270 */
[----:B------:R-:W-:Y:S02]  /*47f0*/  FMNMX.FTZ R129, R194, R129, !PT ;  /* 0x00000081c2817209 */ /* 0x000fe40007810000 */
[----:B------:R-:W-:Y:S02]  /*4800*/  ISETP.GT.AND P0, PT, R4, 0x30, !P0 ;  /* 0x000000300400780c */ /* 0x000fe40004704270 */
[----:B------:R-:W-:Y:S02]  /*4810*/  FMNMX.FTZ R129, R198, R129, !PT ;  /* 0x00000081c6817209 */ /* 0x000fe40007810000 */
[----:B------:R-:W-:-:S02]  /*4820*/  ISETP.LT.OR P0, PT, R5, 0x31, P0 ;  /* 0x000000310500780c */ /* 0x000fc40000701670 */
[----:B------:R-:W-:Y:S02]  /*4830*/  FMNMX.FTZ R129, R205, R129, !PT ;  /* 0x00000081cd817209 */ /* 0x000fe40007810000 */
[----:B------:R-:W-:Y:S02]  /*4840*/  FSEL R199, R142, -INF , !P0 ;  /* 0xff8000008ec77808 */ /* 0x000fe40004000000 */
[----:B------:R-:W-:Y:S02]  /*4850*/  ISETP.NE.AND P0, PT, R19, RZ, PT ;  /* 0x000000ff1300720c */ /* 0x000fe40003f05270 */
[----:B------:R-:W-:Y:S02]  /*4860*/  FMNMX.FTZ R129, R209, R129, !PT ;  /* 0x00000081d1817209 */ /* 0x000fe40007810000 */
[----:B------:R-:W-:Y:S02]  /*4870*/  ISETP.GT.AND P0, PT, R4, 0x31, !P0 ;  /* 0x000000310400780c */ /* 0x000fe40004704270 */
[----:B------:R-:W-:-:S02]  /*4880*/  FMNMX.FTZ R129, R210, R129, !PT ;  /* 0x00000081d2817209 */ /* 0x000fc40007810000 */
[----:B------:R-:W-:Y:S02]  /*4890*/  ISETP.LT.OR P0, PT, R5, 0x32, P0 ;  /* 0x000000320500780c */ /* 0x000fe40000701670 */
[----:B------:R-:W-:Y:S02]  /*48a0*/  FMNMX.FTZ R129, R229, R129, !PT ;  /* 0x00000081e5817209 */ /* 0x000fe40007810000 */
[----:B------:R-:W-:Y:S02]  /*48b0*/  FSEL R203, R143, -INF , !P0 ;  /* 0xff8000008fcb7808 */ /* 0x000fe40004000000 */
[----:B-1----:R-:W-:Y:S02]  /*48c0*/  FMNMX.FTZ R130, R130, R6, !PT ;  /* 0x0000000682827209 */ /* 0x002fe40007810000 */
[----:B------:R-:W-:Y:S01]  /*48d0*/  ISETP.GT.AND P0, PT, R4, 0x38, !P5 ;  /* 0x000000380400780c */ /* 0x000fe20006f04270 */
[----:B------:R-:W1:Y:S01]  /*48e0*/  SHFL.BFLY PT, R6, R129, 0x2, 0x1f ;  /* 0x0c401f0081067f89 */ /* 0x000e6200000e0000 */
[----:B------:R-:W-:Y:S01]  /*48f0*/  ISETP.NE.AND P6, PT, R32, RZ, PT ;  /* 0x000000ff2000720c */ /* 0x000fe20003fc5270 */
[----:B------:R-:W-:Y:S01]  /*4900*/  FMUL.FTZ R7, R130, c[0x0][0x2d0] ;  /* 0x0000b40082077a20 */ /* 0x000fe20000410000 */
[----:B------:R-:W-:-:S02]  /*4910*/  ISETP.LT.OR P0, PT, R5, 0x39, P0 ;  /* 0x000000390500780c */ /* 0x000fc40000701670 */
[----:B------:R-:W-:Y:S02]  /*4920*/  LEA R215, R2, R214, 0x1 ;  /* 0x000000d602d77211 */ /* 0x000fe400078e08ff */
[----:B------:R-:W-:Y:S02]  /*4930*/  FSEL R204, R134, -INF , !P0 ;  /* 0xff80000086cc7808 */ /* 0x000fe40004000000 */
[----:B------:R-:W-:Y:S01]  /*4940*/  ISETP.GT.AND P0, PT, R4, 0x39, !P4 ;  /* 0x000000390400780c */ /* 0x000fe20006704270 */
[----:B------:R-:W-:Y:S01]  /*4950*/  LDSM.16.MT88.4 R92, [R215+0x100] ;  /* 0x00010000d75c783b */ /* 0x000fe20000004200 */
[----:B------:R-:W-:Y:S02]  /*4960*/  FMNMX.FTZ R2, R85, R109, !PT ;  /* 0x0000006d55027209 */ /* 0x000fe40007810000 */
[----:B------:R-:W-:Y:S01]  /*4970*/  ISETP.LT.OR P0, PT, R5, 0x3a, P0 ;  /* 0x0000003a0500780c */ /* 0x000fe20000701670 */
[----:B------:R-:W-:Y:S01]  /*4980*/  LDSM.16.MT88.4 R100, [R215+0x900] ;  /* 0x00090000d764783b */ /* 0x000fe20000004200 */
[----:B------:R-:W-:-:S02]  /*4990*/  FMNMX.FTZ R2, R114, R2, !PT ;  /* 0x0000000272027209 */ /* 0x000fc40007810000 */
[----:B------:R-:W-:Y:S02]  /*49a0*/  FSEL R206, R135, -INF , !P0 ;  /* 0xff80000087ce7808 */ /* 0x000fe40004000000 */
[----:B------:R-:W-:Y:S02]  /*49b0*/  ISETP.GT.AND P0, PT, R4, 0x40, !P3 ;  /* 0x000000400400780c */ /* 0x000fe40005f04270 */
[----:B------:R-:W-:Y:S02]  /*49c0*/  ISETP.NE.AND P4, PT, R15, RZ, PT ;  /* 0x000000ff0f00720c */ /* 0x000fe40003f85270 */
[----:B------:R-:W-:Y:S02]  /*49d0*/  ISETP.LT.OR P0, PT, R5, 0x41, P0 ;  /* 0x000000410500780c */ /* 0x000fe40000701670 */
[----:B-1----:R-:W-:Y:S02]  /*49e0*/  FMNMX.FTZ R129, R129, R6, !PT ;  /* 0x0000000681817209 */ /* 0x002fe40007810000 */
[----:B------:R-:W-:-:S02]  /*49f0*/  FSEL R234, R106, -INF , !P0 ;  /* 0xff8000006aea7808 */ /* 0x000fc40004000000 */
[----:B------:R-:W-:Y:S01]  /*4a00*/  ISETP.GT.AND P0, PT, R4, 0x41, !P2 ;  /* 0x000000410400780c */ /* 0x000fe20005704270 */
[----:B------:R-:W1:Y:S01]  /*4a10*/  SHFL.BFLY PT, R6, R129, 0x1, 0x1f ;  /* 0x0c201f0081067f89 */ /* 0x000e6200000e0000 */
[----:B------:R-:W-:Y:S02]  /*4a20*/  ISETP.NE.AND P5, PT, R14, RZ, PT ;  /* 0x000000ff0e00720c */ /* 0x000fe40003fa5270 */
[----:B------:R-:W-:Y:S02]  /*4a30*/  ISETP.LT.OR P0, PT, R5, 0x42, P0 ;  /* 0x000000420500780c */ /* 0x000fe40000701670 */
[----:B------:R-:W-:Y:S02]  /*4a40*/  ISETP.NE.AND P3, PT, R18, RZ, PT ;  /* 0x000000ff1200720c */ /* 0x000fe40003f65270 */
[----:B------:R-:W-:Y:S02]  /*4a50*/  FSEL R235, R107, -INF , !P0 ;  /* 0xff8000006beb7808 */ /* 0x000fe40004000000 */
[----:B------:R-:W-:Y:S01]  /*4a60*/  ISETP.GT.AND P0, PT, R4, 0x1, !P6 ;  /* 0x000000010400780c */ /* 0x000fe20007704270 */
[----:B------:R-:W2:Y:S01]  /*4a70*/  LDSM.16.MT88.4 R104, [R213+0x900] ;  /* 0x00090000d568783b */ /* 0x000ea20000004200 */
[----:B------:R-:W-:-:S02]  /*4a80*/  ISETP.NE.AND P6, PT, R20, RZ, PT ;  /* 0x000000ff1400720c */ /* 0x000fc40003fc5270 */
[----:B------:R-:W-:Y:S02]  /*4a90*/  ISETP.LT.OR P0, PT, R5, 0x2, P0 ;  /* 0x000000020500780c */ /* 0x000fe40000701670 */
[----:B------:R-:W-:Y:S02]  /*4aa0*/  ISETP.NE.AND P2, PT, R17, RZ, PT ;  /* 0x000000ff1100720c */ /* 0x000fe40003f45270 */
[----:B------:R-:W-:Y:S02]  /*4ab0*/  FSEL R108, R163, -INF , !P0 ;  /* 0xff800000a36c7808 */ /* 0x000fe40004000000 */
[----:B------:R-:W-:Y:S02]  /*4ac0*/  ISETP.GT.AND P0, PT, R4, RZ, !P1 ;  /* 0x000000ff0400720c */ /* 0x000fe40004f04270 */
[----:B------:R-:W-:Y:S02]  /*4ad0*/  ISETP.NE.AND P1, PT, R16, RZ, PT ;  /* 0x000000ff1000720c */ /* 0x000fe40003f25270 */
[----:B------:R-:W-:-:S02]  /*4ae0*/  ISETP.LT.OR P0, PT, R5, 0x1, P0 ;  /* 0x000000010500780c */ /* 0x000fc40000701670 */
[----:B-1----:R-:W-:Y:S02]  /*4af0*/  FMNMX.FTZ R129, R129, R6, !PT ;  /* 0x0000000681817209 */ /* 0x002fe40007810000 */
[----:B------:R-:W-:Y:S02]  /*4b00*/  FSEL R87, R162, -INF , !P0 ;  /* 0xff800000a2577808 */ /* 0x000fe40004000000 */
[----:B------:R-:W-:Y:S01]  /*4b10*/  FSETP.NEU.FTZ.AND P0, PT, R130, -INF , PT ;  /* 0xff8000008200780b */ /* 0x000fe20003f1d000 */
[----:B------:R-:W-:Y:S01]  /*4b20*/  FMUL.FTZ R6, R129, c[0x0][0x2d0] ;  /* 0x0000b40081067a20 */ /* 0x000fe20000410000 */
[----:B------:R-:W-:Y:S02]  /*4b30*/  FMNMX.FTZ R3, R87, R108, !PT ;  /* 0x0000006c57037209 */ /* 0x000fe40007810000 */
[----:B------:R-:W-:Y:S02]  /*4b40*/  FSEL R7, R7, RZ, P0 ;  /* 0x000000ff07077208 */ /* 0x000fe40000000000 */
[----:B------:R-:W-:-:S02]  /*4b50*/  FSETP.NEU.FTZ.AND P0, PT, R129, -INF , PT ;  /* 0xff8000008100780b */ /* 0x000fc40003f1d000 */
[----:B------:R-:W-:Y:S01]  /*4b60*/  ISETP.GT.AND P3, PT, R4, 0x48, !P3 ;  /* 0x000000480400780c */ /* 0x000fe20005f64270 */
[----:B------:R-:W-:Y:S01]  /*4b70*/  FFMA.FTZ R8, R37, c[0x0][0x2d0], -R7 ;  /* 0x0000b40025087a23 */ /* 0x000fe20000010807 */
[----:B------:R-:W-:Y:S02]  /*4b80*/  FSEL R6, R6, RZ, P0 ;  /* 0x000000ff06067208 */ /* 0x000fe40000000000 */
[C---:B------:R-:W-:Y:S01]  /*4b90*/  ISETP.GT.AND P0, PT, R4.reuse, 0x51, !P4 ;  /* 0x000000510400780c */ /* 0x040fe20006704270 */
[----:B------:R1:W-:Y:S01]  /*4ba0*/  MUFU.EX2 R245, R8 ;  /* 0x0000000800f57308 */ /* 0x0003e20000000800 */
[C---:B------:R-:W-:Y:S01]  /*4bb0*/  ISETP.GT.AND P4, PT, R4.reuse, 0x58, !P5 ;  /* 0x000000580400780c */ /* 0x040fe20006f84270 */
[----:B------:R-:W-:Y:S01]  /*4bc0*/  FFMA.FTZ R0, R35, c[0x0][0x2d0], -R6 ;  /* 0x0000b40023007a23 */ /* 0x000fe20000010806 */
[C---:B------:R-:W-:Y:S02]  /*4bd0*/  ISETP.GT.AND P5, PT, R4.reuse, 0x59, !P6 ;  /* 0x000000590400780c */ /* 0x040fe400077a4270 */
[----:B------:R-:W-:-:S02]  /*4be0*/  ISETP.GT.AND P2, PT, R4, 0x49, !P2 ;  /* 0x000000490400780c */ /* 0x000fc40005744270 */
[----:B------:R-:W-:Y:S01]  /*4bf0*/  ISETP.GT.AND P1, PT, R4, 0x50, !P1 ;  /* 0x000000500400780c */ /* 0x000fe20004f24270 */
[----:B------:R3:W-:Y:S01]  /*4c00*/  MUFU.EX2 R168, R0 ;  /* 0x0000000000a87308 */ /* 0x0007e20000000800 */
[----:B------:R-:W-:Y:S02]  /*4c10*/  P2R R4, PR, RZ, 0x20 ;  /* 0x00000020ff047803 */ /* 0x000fe40000000000 */
[C---:B------:R-:W-:Y:S02]  /*4c20*/  ISETP.LT.OR P5, PT, R5.reuse, 0x4a, P2 ;  /* 0x0000004a0500780c */ /* 0x040fe400017a1670 */
[----:B------:R-:W-:Y:S02]  /*4c30*/  ISETP.LT.OR P2, PT, R5, 0x52, P0 ;  /* 0x000000520500780c */ /* 0x000fe40000741670 */
[----:B------:R-:W-:Y:S01]  /*4c40*/  ISETP.NE.AND P0, PT, R4, RZ, PT ;  /* 0x000000ff0400720c */ /* 0x000fe20003f05270 */
[----:B-1----:R-:W-:Y:S01]  /*4c50*/  FFMA.FTZ R8, R39, c[0x0][0x2d0], -R7 ;  /* 0x0000b40027087a23 */ /* 0x002fe20000010807 */
[----:B------:R-:W-:-:S02]  /*4c60*/  ISETP.LT.OR P6, PT, R5, 0x49, P3 ;  /* 0x000000490500780c */ /* 0x000fc40001fc1670 */
[----:B------:R-:W-:Y:S01]  /*4c70*/  ISETP.LT.OR P3, PT, R5, 0x51, P1 ;  /* 0x000000510500780c */ /* 0x000fe20000f61670 */
[----:B------:R1:W4:Y:S01]  /*4c80*/  MUFU.EX2 R133, R8 ;  /* 0x0000000800857308 */ /* 0x0003220000000800 */
[----:B------:R-:W-:Y:S02]  /*4c90*/  FSEL R187, R166, -INF , !P6 ;  /* 0xff800000a6bb7808 */ /* 0x000fe40007000000 */
[----:B------:R-:W-:Y:S01]  /*4ca0*/  FSEL R186, R167, -INF , !P5 ;  /* 0xff800000a7ba7808 */ /* 0x000fe20006800000 */
[----:B---3--:R-:W-:Y:S01]  /*4cb0*/  FFMA.FTZ R0, R36, c[0x0][0x2d0], -R6 ;  /* 0x0000b40024007a23 */ /* 0x008fe20000010806 */
[----:B------:R-:W-:Y:S02]  /*4cc0*/  FSEL R190, R190, -INF , !P3 ;  /* 0xff800000bebe7808 */ /* 0x000fe40005800000 */
[----:B------:R-:W-:Y:S01]  /*4cd0*/  ISETP.LT.OR P1, PT, R5, 0x59, P4 ;  /* 0x000000590500780c */ /* 0x000fe20002721670 */
[----:B------:R3:W-:Y:S01]  /*4ce0*/  MUFU.EX2 R212, R0 ;  /* 0x0000000000d47308 */ /* 0x0007e20000000800 */
[----:B------:R-:W-:-:S02]  /*4cf0*/  FSEL R189, R191, -INF , !P2 ;  /* 0xff800000bfbd7808 */ /* 0x000fc40005000000 */
[----:B------:R-:W-:Y:S02]  /*4d00*/  ISETP.LT.OR P0, PT, R5, 0x5a, P0 ;  /* 0x0000005a0500780c */ /* 0x000fe40000701670 */
[----:B------:R-:W-:Y:S02]  /*4d10*/  FSEL R191, R170, -INF , !P1 ;  /* 0xff800000aabf7808 */ /* 0x000fe40004800000 */
[----:B------:R-:W-:Y:S01]  /*4d20*/  FSEL R188, R171, -INF , !P0 ;  /* 0xff800000abbc7808 */ /* 0x000fe20004000000 */
[----:B-1----:R-:W-:Y:S01]  /*4d30*/  FFMA.FTZ R8, R40, c[0x0][0x2d0], -R7 ;  /* 0x0000b40028087a23 */ /* 0x002fe20000010807 */
[----:B----4-:R-:W-:Y:S02]  /*4d40*/  F2FP.BF16.PACK_AB R12, R133, R245 ;  /* 0x000000f5850c723e */ /* 0x010fe400000010ff */
[----:B------:R-:W-:Y:S01]  /*4d50*/  ISETP.NE.AND P6, PT, R62, RZ, PT ;  /* 0x000000ff3e00720c */ /* 0x000fe20003fc5270 */
[----:B------:R1:W-:Y:S01]  /*4d60*/  MUFU.EX2 R217, R8 ;  /* 0x0000000800d97308 */ /* 0x0003e20000000800 */
[----:B---3--:R-:W-:-:S07]  /*4d70*/  FFMA.FTZ R0, R38, c[0x0][0x2d0], -R6 ;  /* 0x0000b40026007a23 */ /* 0x008fce0000010806 */
[----:B------:R3:W4:Y:S01]  /*4d80*/  MUFU.EX2 R165, R0 ;  /* 0x0000000000a57308 */ /* 0x0007220000000800 */
[----:B-1----:R-:W-:-:S07]  /*4d90*/  FFMA.FTZ R8, R41, c[0x0][0x2d0], -R7 ;  /* 0x0000b40029087a23 */ /* 0x002fce0000010807 */
[----:B------:R1:W1:Y:S01]  /*4da0*/  MUFU.EX2 R121, R8 ;  /* 0x0000000800797308 */ /* 0x0002620000000800 */
[----:B---3--:R-:W-:Y:S01]  /*4db0*/  FFMA.FTZ R0, R42, c[0x0][0x2d0], -R7 ;  /* 0x0000b4002a007a23 */ /* 0x008fe20000010807 */
[----:B----4-:R-:W-:-:S06]  /*4dc0*/  F2FP.BF16.PACK_AB R15, R165, R212 ;  /* 0x000000d4a50f723e */ /* 0x010fcc00000010ff */
[----:B------:R3:W-:Y:S01]  /*4dd0*/  MUFU.EX2 R142, R0 ;  /* 0x00000000008e7308 */ /* 0x0007e20000000800 */
[----:B-1----:R-:W-:Y:S01]  /*4de0*/  FFMA.FTZ R8, R34, c[0x0][0x2d0], -R6 ;  /* 0x0000b40022087a23 */ /* 0x002fe20000010806 */
[----:B------:R-:W-:-:S06]  /*4df0*/  F2FP.BF16.PACK_AB R14, R121, R217 ;  /* 0x000000d9790e723e */ /* 0x000fcc00000010ff */
[----:B------:R-:W1:Y:S01]  /*4e00*/  MUFU.EX2 R149, R8 ;  /* 0x0000000800957308 */ /* 0x000e620000000800 */
[----:B---3--:R-:W-:-:S07]  /*4e10*/  FFMA.FTZ R0, R43, c[0x0][0x2d0], -R7 ;  /* 0x0000b4002b007a23 */ /* 0x008fce0000010807 */
[----:B------:R3:W4:Y:S01]  /*4e20*/  MUFU.EX2 R143, R0 ;  /* 0x00000000008f7308 */ /* 0x0007220000000800 */
[----:B-1----:R-:W-:-:S07]  /*4e30*/  F2FP.BF16.PACK_AB R13, R168, R149 ;  /* 0x00000095a80d723e */ /* 0x002fce00000010ff */
[----:B------:R-:W-:Y:S01]  /*4e40*/  HMMA.16816.F32.BF16 R16, R12, R72, RZ ;  /* 0x000000480c10723c */ /* 0x000fe200000418ff */
[----:B---3--:R-:W-:Y:S01]  /*4e50*/  FFMA.FTZ R0, R44, c[0x0][0x2d0], -R7 ;  /* 0x0000b4002c007a23 */ /* 0x008fe20000010807 */
[----:B----4-:R-:W-:-:S03]  /*4e60*/  F2FP.BF16.PACK_AB R8, R143, R142 ;  /* 0x0000008e8f08723e */ /* 0x010fc600000010ff */
[----:B------:R1:W-:Y:S03]  /*4e70*/  MUFU.EX2 R220, R0 ;  /* 0x0000000000dc7308 */ /* 0x0003e60000000800 */
[C---:B------:R-:W-:Y:S08]  /*4e80*/  HMMA.16816.F32.BF16 R20, R12.reuse, R76, RZ ;  /* 0x0000004c0c14723c */ /* 0x040ff000000418ff */
[----:B------:R-:W-:Y:S01]  /*4e90*/  HMMA.16816.F32.BF16 R24, R12, R96, RZ ;  /* 0x000000600c18723c */ /* 0x000fe200000418ff */
[----:B-1----:R-:W-:Y:S01]  /*4ea0*/  FMNMX.FTZ R0, R118, R2, !PT ;  /* 0x0000000276007209 */ /* 0x002fe20007810000 */
[----:B------:R-:W-:-:S06]  /*4eb0*/  FFMA.FTZ R2, R46, c[0x0][0x2d0], -R7 ;  /* 0x0000b4002e027a23 */ /* 0x000fcc0000010807 */
[----:B------:R-:W-:Y:S01]  /*4ec0*/  HMMA.16816.F32.BF16 R32, R12, R92, RZ ;  /* 0x0000005c0c20723c */ /* 0x000fe200000418ff */
[----:B------:R-:W-:Y:S01]  /*4ed0*/  FMNMX.FTZ R0, R125, R0, !PT ;  /* 0x000000007d007209 */ /* 0x000fe20007810000 */
[----:B------:R1:W3:Y:S03]  /*4ee0*/  MUFU.EX2 R176, R2 ;  /* 0x0000000200b07308 */ /* 0x0002e60000000800 */
[----:B------:R-:W-:-:S03]  /*4ef0*/  FMNMX.FTZ R0, R127, R0, !PT ;  /* 0x000000007f007209 */ /* 0x000fc60007810000 */
[----:B------:R-:W-:Y:S01]  /*4f00*/  HMMA.16816.F32.BF16 R36, R12, R74, RZ ;  /* 0x0000004a0c24723c */ /* 0x000fe200000418ff */
[----:B------:R-:W-:-:S04]  /*4f10*/  FMNMX.FTZ R0, R131, R0, !PT ;  /* 0x0000000083007209 */ /* 0x000fc80007810000 */
[----:B------:R-:W-:-:S03]  /*4f20*/  FMNMX.FTZ R0, R136, R0, !PT ;  /* 0x0000000088007209 */ /* 0x000fc60007810000 */
[----:B------:R-:W-:Y:S01]  /*4f30*/  HMMA.16816.F32.BF16 R40, R12, R78, RZ ;  /* 0x0000004e0c28723c */ /* 0x000fe200000418ff */
[----:B------:R-:W-:Y:S01]  /*4f40*/  FMNMX.FTZ R0, R161, R0, !PT ;  /* 0x00000000a1007209 */ /* 0x000fe20007810000 */
[----:B-1----:R-:W-:Y:S01]  /*4f50*/  FFMA.FTZ R2, R45, c[0x0][0x2d0], -R6 ;  /* 0x0000b4002d027a23 */ /* 0x002fe20000010806 */
[----:B---3--:R-:W-:Y:S02]  /*4f60*/  F2FP.BF16.PACK_AB R10, R176, R220 ;  /* 0x000000dcb00a723e */ /* 0x008fe400000010ff */
[----:B------:R-:W-:Y:S01]  /*4f70*/  FMNMX.FTZ R0, R160, R0, !PT ;  /* 0x00000000a0007209 */ /* 0x000fe20007810000 */
[----:B------:R1:W-:Y:S03]  /*4f80*/  MUFU.EX2 R169, R2 ;  /* 0x0000000200a97308 */ /* 0x0003e60000000800 */
[----:B------:R-:W-:-:S04]  /*4f90*/  FMNMX.FTZ R0, R144, R0, !PT ;  /* 0x0000000090007209 */ /* 0x000fc80007810000 */
[----:B------:R-:W-:-:S04]  /*4fa0*/  FMNMX.FTZ R0, R145, R0, !PT ;  /* 0x0000000091007209 */ /* 0x000fc80007810000 */
[----:B------:R-:W-:-:S04]  /*4fb0*/  FMNMX.FTZ R0, R207, R0, !PT ;  /* 0x00000000cf007209 */ /* 0x000fc80007810000 */
[----:B------:R-:W-:Y:S01]  /*4fc0*/  FMNMX.FTZ R0, R208, R0, !PT ;  /* 0x00000000d0007209 */ /* 0x000fe20007810000 */
[----:B-1----:R-:W-:Y:S02]  /*4fd0*/  FFMA.FTZ R2, R47, c[0x0][0x2d0], -R6 ;  /* 0x0000b4002f027a23 */ /* 0x002fe40000010806 */
[----:B------:R-:W-:Y:S01]  /*4fe0*/  HMMA.16816.F32.BF16 R44, R12, R94, RZ ;  /* 0x0000005e0c2c723c */ /* 0x000fe200000418ff */
[----:B------:R-:W-:Y:S01]  /*4ff0*/  FMNMX.FTZ R0, R211, R0, !PT ;  /* 0x00000000d3007209 */ /* 0x000fe20007810000 */
[----:B------:R1:W3:Y:S03]  /*5000*/  MUFU.EX2 R123, R2 ;  /* 0x00000002007b7308 */ /* 0x0002e60000000800 */
[----:B------:R-:W-:-:S04]  /*5010*/  FMNMX.FTZ R0, R232, R0, !PT ;  /* 0x00000000e8007209 */ /* 0x000fc80007810000 */
[----:B------:R-:W-:Y:S02]  /*5020*/  FMNMX.FTZ R0, R236, R0, !PT ;  /* 0x00000000ec007209 */ /* 0x000fe40007810000 */
[----:B-1----:R-:W-:Y:S01]  /*5030*/  FMNMX.FTZ R2, R116, R3, !PT ;  /* 0x0000000374027209 */ /* 0x002fe20007810000 */
[----:B------:R-:W-:Y:S01]  /*5040*/  FFMA.FTZ R3, R48, c[0x0][0x2d0], -R6 ;  /* 0x0000b40030037a23 */ /* 0x000fe20000010806 */
[----:B---3--:R-:W-:Y:S02]  /*5050*/  F2FP.BF16.PACK_AB R9, R123, R169 ;  /* 0x000000a97b09723e */ /* 0x008fe400000010ff */
[----:B------:R-:W-:Y:S01]  /*5060*/  FMNMX.FTZ R2, R115, R2, !PT ;  /* 0x0000000273027209 */ /* 0x000fe20007810000 */
[----:B------:R1:W-:Y:S03]  /*5070*/  MUFU.EX2 R148, R3 ;  /* 0x0000000300947308 */ /* 0x0003e60000000800 */
[----:B------:R-:W-:-:S04]  /*5080*/  FMNMX.FTZ R2, R119, R2, !PT ;  /* 0x0000000277027209 */ /* 0x000fc80007810000 */
[----:B------:R-:W-:Y:S01]  /*5090*/  FMNMX.FTZ R2, R124, R2, !PT ;  /* 0x000000027c027209 */ /* 0x000fe20007810000 */
[----:B-1----:R-:W-:Y:S02]  /*50a0*/  FFMA.FTZ R3, R49, c[0x0][0x2d0], -R6 ;  /* 0x0000b40031037a23 */ /* 0x002fe40000010806 */
[----:B------:R-:W-:Y:S02]  /*50b0*/  HMMA.16816.F32.BF16 R48, R12, R98, RZ ;  /* 0x000000620c30723c */ /* 0x000fe400000418ff */
[----:B------:R1:W3:Y:S02]  /*50c0*/  MUFU.EX2 R222, R3 ;  /* 0x0000000300de7308 */ /* 0x0002e40000000800 */
[----:B-1----:R-:W-:Y:S01]  /*50d0*/  FMNMX.FTZ R3, R126, R2, !PT ;  /* 0x000000027e037209 */ /* 0x002fe20007810000 */
[----:B------:R-:W-:Y:S01]  /*50e0*/  FFMA.FTZ R2, R56, c[0x0][0x2d0], -R7 ;  /* 0x0000b40038027a23 */ /* 0x000fe20000010807 */
[----:B---3--:R-:W-:Y:S02]  /*50f0*/  F2FP.BF16.PACK_AB R11, R222, R148 ;  /* 0x00000094de0b723e */ /* 0x008fe400000010ff */
[----:B------:R-:W-:-:S02]  /*5100*/  FMNMX.FTZ R3, R137, R3, !PT ;  /* 0x0000000389037209 */ /* 0x000fc40007810000 */
[----:B------:R1:W-:Y:S02]  /*5110*/  MUFU.EX2 R132, R2 ;  /* 0x0000000200847308 */ /* 0x0003e40000000800 */
[----:B------:R-:W-:Y:S01]  /*5120*/  FMNMX.FTZ R3, R139, R3, !PT ;  /* 0x000000038b037209 */ /* 0x000fe20007810000 */
[----:B--2---:R-:W-:Y:S03]  /*5130*/  HMMA.16816.F32.BF16 R52, R8, R104, R16 ;  /* 0x000000680834723c */ /* 0x004fe60000041810 */
[----:B------:R-:W-:-:S05]  /*5140*/  FMNMX.FTZ R3, R138, R3, !PT ;  /* 0x000000038a037209 */ /* 0x000fca0007810000 */
[----:B------:R-:W-:Y:S01]  /*5150*/  HMMA.16816.F32.BF16 R28, R8, R88, R20 ;  /* 0x00000058081c723c */ /* 0x000fe20000041814 */
[----:B-1----:R-:W-:-:S04]  /*5160*/  FFMA.FTZ R2, R57, c[0x0][0x2d0], -R7 ;  /* 0x0000b40039027a23 */ /* 0x002fc80000010807 */
[----:B------:R1:W2:Y:S03]  /*5170*/  MUFU.EX2 R162, R2 ;  /* 0x0000000200a27308 */ /* 0x0002a60000000800 */
[C---:B------:R-:W-:Y:S08]  /*5180*/  HMMA.16816.F32.BF16 R20, R8.reuse, R80, R24 ;  /* 0x000000500814723c */ /* 0x040ff00000041818 */
[----:B------:R-:W-:Y:S01]  /*5190*/  HMMA.16816.F32.BF16 R12, R8, R100, R32 ;  /* 0x00000064080c723c */ /* 0x000fe20000041820 */
[----:B-1----:R-:W-:Y:S01]  /*51a0*/  FMNMX.FTZ R2, R237, R0, !PT ;  /* 0x00000000ed027209 */ /* 0x002fe20007810000 */
[----:B------:R-:W-:-:S06]  /*51b0*/  FFMA.FTZ R0, R58, c[0x0][0x2d0], -R7 ;  /* 0x0000b4003a007a23 */ /* 0x000fcc0000010807 */
[C---:B------:R-:W-:Y:S01]  /*51c0*/  HMMA.16816.F32.BF16 R16, R8.reuse, R106, R36 ;  /* 0x0000006a0810723c */ /* 0x040fe20000041824 */
[----:B------:R1:W-:Y:S07]  /*51d0*/  MUFU.EX2 R141, R0 ;  /* 0x00000000008d7308 */ /* 0x0003ee0000000800 */
[C---:B------:R-:W-:Y:S08]  /*51e0*/  HMMA.16816.F32.BF16 R36, R8.reuse, R90, R40 ;  /* 0x0000005a0824723c */ /* 0x040ff00000041828 */
[----:B------:R-:W-:Y:S01]  /*51f0*/  HMMA.16816.F32.BF16 R24, R8, R82, R48 ;  /* 0x000000520818723c */ /* 0x000fe20000041830 */
[----:B-1----:R-:W-:-:S02]  /*5200*/  FMNMX.FTZ R0, R238, R2, !PT ;  /* 0x00000002ee007209 */ /* 0x002fc40007810000 */
[----:B------:R-:W-:Y:S01]  /*5210*/  FMNMX.FTZ R2, R146, R3, !PT ;  /* 0x0000000392027209 */ /* 0x000fe20007810000 */
[----:B------:R-:W-:Y:S01]  /*5220*/  FFMA.FTZ R3, R68, c[0x0][0x2d0], -R7 ;  /* 0x0000b40044037a23 */ /* 0x000fe20000010807 */
[----:B------:R-:W-:-:S03]  /*5230*/  FMNMX.FTZ R0, R239, R0, !PT ;  /* 0x00000000ef007209 */ /* 0x000fc60007810000 */
[----:B------:R-:W-:Y:S01]  /*5240*/  HMMA.16816.F32.BF16 R32, R8, R102, R44 ;  /* 0x000000660820723c */ /* 0x000fe2000004182c */
[----:B------:R-:W-:Y:S01]  /*5250*/  FMNMX.FTZ R2, R147, R2, !PT ;  /* 0x0000000293027209 */ /* 0x000fe20007810000 */
[----:B------:R1:W3:Y:S01]  /*5260*/  MUFU.EX2 R164, R3 ;  /* 0x0000000300a47308 */ /* 0x0002e20000000800 */
[----:B------:R-:W-:Y:S02]  /*5270*/  FMNMX.FTZ R0, R240, R0, !PT ;  /* 0x00000000f0007209 */ /* 0x000fe40007810000 */
[----:B------:R-:W-:Y:S02]  /*5280*/  FMNMX.FTZ R2, R199, R2, !PT ;  /* 0x00000002c7027209 */ /* 0x000fe40007810000 */
[----:B------:R-:W-:Y:S02]  /*5290*/  FMNMX.FTZ R0, R241, R0, !PT ;  /* 0x00000000f1007209 */ /* 0x000fe40007810000 */
[----:B------:R-:W-:Y:S02]  /*52a0*/  FMNMX.FTZ R2, R203, R2, !PT ;  /* 0x00000002cb027209 */ /* 0x000fe40007810000 */
[----:B------:R-:W-:-:S02]  /*52b0*/  FMNMX.FTZ R0, R243, R0, !PT ;  /* 0x00000000f3007209 */ /* 0x000fc40007810000 */
[----:B--2---:R-:W-:Y:S02]  /*52c0*/  F2FP.BF16.PACK_AB R8, R162, R132 ;  /* 0x00000084a208723e */ /* 0x004fe400000010ff */
[----:B------:R-:W-:Y:S01]  /*52d0*/  FMNMX.FTZ R0, R242, R0, !PT ;  /* 0x00000000f2007209 */ /* 0x000fe20007810000 */
[----:B-1----:R-:W-:Y:S01]  /*52e0*/  FFMA.FTZ R3, R69, c[0x0][0x2d0], -R7 ;  /* 0x0000b40045037a23 */ /* 0x002fe20000010807 */
[----:B---3--:R-:W-:-:S03]  /*52f0*/  F2FP.BF16.PACK_AB R10, R164, R141 ;  /* 0x0000008da40a723e */ /* 0x008fc600000010ff */
[----:B------:R-:W1:Y:S01]  /*5300*/  SHFL.BFLY PT, R4, R0, 0x2, 0x1f ;  /* 0x0c401f0000047f89 */ /* 0x000e6200000e0000 */
[----:B------:R2:W-:Y:S03]  /*5310*/  MUFU.EX2 R152, R3 ;  /* 0x0000000300987308 */ /* 0x0005e60000000800 */
[----:B------:R-:W-:Y:S01]  /*5320*/  LDSM.16.MT88.4 R68, [R213+0x1100] ;  /* 0x00110000d544783b */ /* 0x000fe20000004200 */
[----:B--2---:R-:W-:Y:S01]  /*5330*/  FMNMX.FTZ R3, R204, R2, !PT ;  /* 0x00000002cc037209 */ /* 0x004fe20007810000 */
[----:B------:R-:W-:Y:S02]  /*5340*/  FFMA.FTZ R2, R59, c[0x0][0x2d0], -R6 ;  /* 0x0000b4003b027a23 */ /* 0x000fe40000010806 */
[----:B------:R-:W-:Y:S01]  /*5350*/  LDSM.16.MT88.4 R56, [R215+0x1100] ;  /* 0x00110000d738783b */ /* 0x000fe20000004200 */
[----:B------:R-:W-:Y:S01]  /*5360*/  FMNMX.FTZ R3, R206, R3, !PT ;  /* 0x00000003ce037209 */ /* 0x000fe20007810000 */
[----:B------:R2:W-:Y:S01]  /*5370*/  MUFU.EX2 R122, R2 ;  /* 0x00000002007a7308 */ /* 0x0005e20000000800 */
[----:B-1----:R-:W-:-:S02]  /*5380*/  FMNMX.FTZ R0, R0, R4, !PT ;  /* 0x0000000400007209 */ /* 0x002fc40007810000 */
[----:B------:R-:W-:-:S03]  /*5390*/  FMNMX.FTZ R3, R234, R3, !PT ;  /* 0x00000003ea037209 */ /* 0x000fc60007810000 */
[----:B------:R-:W-:Y:S01]  /*53a0*/  SHFL.BFLY PT, R5, R0, 0x1, 0x1f ;  /* 0x0c201f0000057f89 */ /* 0x000fe200000e0000 */
[----:B------:R-:W-:-:S04]  /*53b0*/  FMNMX.FTZ R3, R235, R3, !PT ;  /* 0x00000003eb037209 */ /* 0x000fc80007810000 */
[----:B------:R-:W-:-:S04]  /*53c0*/  FMNMX.FTZ R3, R187, R3, !PT ;  /* 0x00000003bb037209 */ /* 0x000fc80007810000 */
[----:B------:R-:W-:Y:S01]  /*53d0*/  FMNMX.FTZ R3, R186, R3, !PT ;  /* 0x00000003ba037209 */ /* 0x000fe20007810000 */
[----:B--2---:R-:W-:-:S03]  /*53e0*/  FFMA.FTZ R2, R60, c[0x0][0x2d0], -R6 ;  /* 0x0000b4003c027a23 */ /* 0x004fc60000010806 */
[----:B------:R-:W-:Y:S01]  /*53f0*/  FMNMX.FTZ R3, R190, R3, !PT ;  /* 0x00000003be037209 */ /* 0x000fe20007810000 */
[----:B------:R1:W2:Y:S03]  /*5400*/  MUFU.EX2 R128, R2 ;  /* 0x0000000200807308 */ /* 0x0002a60000000800 */
[----:B------:R-:W-:-:S04]  /*5410*/  FMNMX.FTZ R3, R189, R3, !PT ;  /* 0x00000003bd037209 */ /* 0x000fc80007810000 */
[----:B------:R-:W-:-:S04]  /*5420*/  FMNMX.FTZ R3, R191, R3, !PT ;  /* 0x00000003bf037209 */ /* 0x000fc80007810000 */
[----:B------:R-:W-:Y:S01]  /*5430*/  FMNMX.FTZ R3, R188, R3, !PT ;  /* 0x00000003bc037209 */ /* 0x000fe20007810000 */
[----:B-1----:R-:W-:-:S04]  /*5440*/  FFMA.FTZ R2, R61, c[0x0][0x2d0], -R6 ;  /* 0x0000b4003d027a23 */ /* 0x002fc80000010806 */
[----:B------:R-:W1:Y:S01]  /*5450*/  SHFL.BFLY PT, R4, R3, 0x2, 0x1f ;  /* 0x0c401f0003047f89 */ /* 0x000e6200000e0000 */
[----:B--2---:R-:W-:Y:S01]  /*5460*/  F2FP.BF16.PACK_AB R9, R128, R122 ;  /* 0x0000007a8009723e */ /* 0x004fe200000010ff */
[----:B------:R2:W-:Y:S02]  /*5470*/  MUFU.EX2 R163, R2 ;  /* 0x0000000200a37308 */ /* 0x0005e40000000800 */
[----:B------:R-:W-:Y:S01]  /*5480*/  LDSM.16.MT88.4 R60, [R214+0x1100] ;  /* 0x00110000d63c783b */ /* 0x000fe20000004200 */
[----:B--2---:R-:W-:-:S05]  /*5490*/  FFMA.FTZ R2, R84, c[0x0][0x2d0], -R6 ;  /* 0x0000b40054027a23 */ /* 0x004fca0000010806 */
[----:B------:R2:W3:Y:S01]  /*54a0*/  MUFU.EX2 R153, R2 ;  /* 0x0000000200997308 */ /* 0x0004e20000000800 */
[----:B-1----:R-:W-:-:S05]  /*54b0*/  FMNMX.FTZ R3, R3, R4, !PT ;  /* 0x0000000403037209 */ /* 0x002fca0007810000 */
[----:B------:R-:W1:Y:S01]  /*54c0*/  SHFL.BFLY PT, R4, R3, 0x1, 0x1f ;  /* 0x0c201f0003047f89 */ /* 0x000e6200000e0000 */
[----:B--2---:R-:W-:Y:S01]  /*54d0*/  FFMA.FTZ R2, R112, c[0x0][0x2d0], -R7 ;  /* 0x0000b40070027a23 */ /* 0x004fe20000010807 */
[----:B---3--:R-:W-:-:S03]  /*54e0*/  F2FP.BF16.PACK_AB R11, R153, R163 ;  /* 0x000000a3990b723e */ /* 0x008fc600000010ff */
[----:B------:R2:W3:Y:S04]  /*54f0*/  MUFU.EX2 R173, R2 ;  /* 0x0000000200ad7308 */ /* 0x0004e80000000800 */
[----:B------:R-:W-:Y:S01]  /*5500*/  HMMA.16816.F32.BF16 R48, R8, R68, R52 ;  /* 0x000000440830723c */ /* 0x000fe20000041834 */
[----:B-1----:R-:W-:-:S06]  /*5510*/  FMNMX.FTZ R3, R3, R4, !PT ;  /* 0x0000000403037209 */ /* 0x002fcc0007810000 */
[----:B------:R-:W-:Y:S01]  /*5520*/  IMAD.MOV.U32 R54, RZ, RZ, R128 ;  /* 0x000000ffff367224 */ /* 0x000fe200078e0080 */
[----:B------:R-:W-:Y:S01]  /*5530*/  FMNMX.FTZ R128, R0, R5, !PT ;  /* 0x0000000500807209 */ /* 0x000fe20007810000 */
[----:B------:R-:W-:Y:S01]  /*5540*/  FFMA.FTZ R0, R111, c[0x0][0x2d0], -R6 ;  /* 0x0000b4006f007a23 */ /* 0x000fe20000010806 */
[C---:B------:R-:W-:Y:S01]  /*5550*/  HMMA.16816.F32.BF16 R40, R8.reuse, R60, R20 ;  /* 0x0000003c0828723c */ /* 0x040fe20000041814 */
[----:B------:R-:W-:Y:S01]  /*5560*/  IMAD.MOV.U32 R5, RZ, RZ, R133 ;  /* 0x000000ffff057224 */ /* 0x000fe200078e0085 */
[----:B------:R-:W-:Y:S01]  /*5570*/  FSETP.NEU.FTZ.AND P0, PT, R128, -INF , PT ;  /* 0xff8000008000780b */ /* 0x000fe20003f1d000 */
[----:B--2---:R-:W-:Y:S01]  /*5580*/  FFMA.FTZ R2, R117, c[0x0][0x2d0], -R7 ;  /* 0x0000b40075027a23 */ /* 0x004fe20000010807 */
[----:B------:R-:W-:Y:S01]  /*5590*/  MOV R111, R132 ;  /* 0x00000084006f7202 */ /* 0x000fe20000000f00 */
[----:B------:R-:W-:Y:S01]  /*55a0*/  IMAD.MOV.U32 R55, RZ, RZ, R123 ;  /* 0x000000ffff377224 */ /* 0x000fe200078e007b */
[----:B------:R-:W1:Y:S01]  /*55b0*/  LDSM.16.MT88.4 R132, [R216+0x1900] ;  /* 0x00190000d884783b */ /* 0x000e620000004200 */
[----:B------:R2:W4:Y:S01]  /*55c0*/  MUFU.EX2 R140, R2 ;  /* 0x00000002008c7308 */ /* 0x0005220000000800 */
[----:B------:R-:W-:Y:S01]  /*55d0*/  HMMA.16816.F32.BF16 R20, R8, R66, R36 ;  /* 0x000000420814723c */ /* 0x000fe20000041824 */
[----:B------:R-:W-:-:S06]  /*55e0*/  MOV R117, R168 ;  /* 0x000000a800757202 */ /* 0x000fcc0000000f00 */
[----:B---3--:R-:W-:Y:S01]  /*55f0*/  IMAD.MOV.U32 R36, RZ, RZ, R173 ;  /* 0x000000ffff247224 */ /* 0x008fe200078e00ad */
[----:B------:R-:W-:Y:S01]  /*5600*/  MOV R38, R122 ;  /* 0x0000007a00267202 */ /* 0x000fe20000000f00 */
[----:B------:R-:W-:Y:S01]  /*5610*/  IMAD.MOV.U32 R37, RZ, RZ, R121 ;  /* 0x000000ffff257224 */ /* 0x000fe200078e0079 */
[C---:B------:R-:W-:Y:S01]  /*5620*/  HMMA.16816.F32.BF16 R44, R8.reuse, R64, R28 ;  /* 0x00000040082c723c */ /* 0x040fe2000004181c */
[----:B--2---:R-:W-:Y:S02]  /*5630*/  FFMA.FTZ R2, R120, c[0x0][0x2d0], -R7 ;  /* 0x0000b40078027a23 */ /* 0x004fe40000010807 */
[----:B----4-:R-:W-:Y:S01]  /*5640*/  IMAD.MOV.U32 R53, RZ, RZ, R140 ;  /* 0x000000ffff357224 */ /* 0x010fe200078e008c */
[----:B------:R-:W-:Y:S01]  /*5650*/  LDSM.16.MT88.4 R120, [R214+0x1900] ;  /* 0x00190000d678783b */ /* 0x000fe20000004200 */
[----:B------:R2:W3:Y:S03]  /*5660*/  MUFU.EX2 R172, R2 ;  /* 0x0000000200ac7308 */ /* 0x0004e60000000800 */
[C---:B------:R-:W-:Y:S05]  /*5670*/  HMMA.16816.F32.BF16 R16, R8.reuse, R70, R16 ;  /* 0x000000460810723c */ /* 0x040fea0000041810 */
[----:B------:R4:W-:Y:S03]  /*5680*/  MUFU.EX2 R140, R0 ;  /* 0x00000000008c7308 */ /* 0x0009e60000000800 */
[----:B------:R-:W-:Y:S01]  /*5690*/  HMMA.16816.F32.BF16 R28, R8, R56, R12 ;  /* 0x00000038081c723c */ /* 0x000fe2000004180c */
[----:B--2---:R-:W-:-:S07]  /*56a0*/  FFMA.FTZ R2, R86, c[0x0][0x2d0], -R6 ;  /* 0x0000b40056027a23 */ /* 0x004fce0000010806 */
[----:B------:R-:W-:Y:S01]  /*56b0*/  HMMA.16816.F32.BF16 R24, R8, R62, R24 ;  /* 0x0000003e0818723c */ /* 0x000fe20000041818 */
[----:B---3--:R-:W-:Y:S01]  /*56c0*/  IMAD.MOV.U32 R39, RZ, RZ, R172 ;  /* 0x000000ffff277224 */ /* 0x008fe200078e00ac */
[----:B------:R2:W-:Y:S01]  /*56d0*/  MUFU.EX2 R112, R2 ;  /* 0x0000000200707308 */ /* 0x0005e20000000800 */
[----:B------:R-:W3:Y:S01]  /*56e0*/  LDSM.16.MT88.4 R172, [R215+0x1900] ;  /* 0x00190000d7ac783b */ /* 0x000ee20000004200 */
[----:B----4-:R-:W-:-:S04]  /*56f0*/  FFMA.FTZ R0, R113, c[0x0][0x2d0], -R6 ;  /* 0x0000b40071007a23 */ /* 0x010fc80000010806 */
[----:B------:R-:W-:Y:S02]  /*5700*/  HMMA.16816.F32.BF16 R12, R8, R58, R32 ;  /* 0x0000003a080c723c */ /* 0x000fe40000041820 */
[----:B------:R-:W4:Y:S05]  /*5710*/  MUFU.EX2 R248, R0 ;  /* 0x0000000000f87308 */ /* 0x000f2a0000000800 */
[----:B------:R-:W-:Y:S02]  /*5720*/  F2FP.BF16.PACK_AB R8, R36, R152 ;  /* 0x000000982408723e */ /* 0x000fe400000010ff */
[----:B------:R-:W-:Y:S01]  /*5730*/  F2FP.BF16.PACK_AB R10, R39, R53 ;  /* 0x00000035270a723e */ /* 0x000fe200000010ff */
[----:B--2---:R-:W-:-:S04]  /*5740*/  FFMA.FTZ R2, R110, c[0x0][0x2d0], -R6 ;  /* 0x0000b4006e027a23 */ /* 0x004fc80000010806 */
[----:B------:R2:W1:Y:S01]  /*5750*/  MUFU.EX2 R84, R2 ;  /* 0x0000000200547308 */ /* 0x0004620000000800 */
[----:B----4-:R-:W-:Y:S01]  /*5760*/  F2FP.BF16.PACK_AB R11, R248, R140 ;  /* 0x0000008cf80b723e */ /* 0x010fe200000010ff */
[----:B--2---:R-:W-:Y:S01]  /*5770*/  FMUL.FTZ R2, R128, c[0x0][0x2d0] ;  /* 0x0000b40080027a20 */ /* 0x004fe20000410000 */
[----:B-1----:R-:W-:-:S04]  /*5780*/  F2FP.BF16.PACK_AB R9, R84, R112 ;  /* 0x000000705409723e */ /* 0x002fc800000010ff */
[----:B------:R-:W-:Y:S02]  /*5790*/  FSEL R2, R2, RZ, P0 ;  /* 0x000000ff02027208 */ /* 0x000fe40000000000 */
[----:B------:R-:W-:Y:S01]  /*57a0*/  FSETP.NEU.FTZ.AND P0, PT, R3, -INF , PT ;  /* 0xff8000000300780b */ /* 0x000fe20003f1d000 */
[----:B------:R-:W-:Y:S02]  /*57b0*/  HMMA.16816.F32.BF16 R180, R8, R156, R48 ;  /* 0x0000009c08b4723c */ /* 0x000fe40000041830 */
[--C-:B------:R-:W-:Y:S02]  /*57c0*/  FFMA.FTZ R0, R85, c[0x0][0x2d0], -R2.reuse ;  /* 0x0000b40055007a23 */ /* 0x100fe40000010802 */
[----:B------:R-:W-:Y:S02]  /*57d0*/  FFMA.FTZ R4, R127, c[0x0][0x2d0], -R2 ;  /* 0x0000b4007f047a23 */ /* 0x000fe40000010802 */
[----:B------:R1:W-:Y:S01]  /*57e0*/  MUFU.EX2 R218, R0 ;  /* 0x0000000000da7308 */ /* 0x0003e20000000800 */
[----:B------:R-:W-:-:S02]  /*57f0*/  IMAD.MOV.U32 R49, RZ, RZ, R149 ;  /* 0x000000ffff317224 */ /* 0x000fc400078e0095 */
[----:B------:R-:W-:Y:S02]  /*5800*/  IMAD.MOV.U32 R48, RZ, RZ, R148 ;  /* 0x000000ffff307224 */ /* 0x000fe400078e0094 */
[C---:B------:R-:W-:Y:S01]  /*5810*/  HMMA.16816.F32.BF16 R148, R8.reuse, R158, R16 ;  /* 0x0000009e0894723c */ /* 0x040fe20000041810 */
[----:B------:R-:W-:Y:S02]  /*5820*/  IMAD.MOV.U32 R51, RZ, RZ, R176 ;  /* 0x000000ffff337224 */ /* 0x000fe400078e00b0 */
[----:B------:R-:W-:Y:S01]  /*5830*/  MUFU.EX2 R221, R4 ;  /* 0x0000000400dd7308 */ /* 0x000fe20000000800 */
[----:B------:R-:W-:Y:S02]  /*5840*/  IMAD.MOV.U32 R50, RZ, RZ, R169 ;  /* 0x000000ffff327224 */ /* 0x000fe400078e00a9 */
[----:B------:R-:W-:Y:S01]  /*5850*/  IMAD.MOV.U32 R127, RZ, RZ, R153 ;  /* 0x000000ffff7f7224 */ /* 0x000fe200078e0099 */
[----:B------:R-:W-:Y:S01]  /*5860*/  MOV R19, R164 ;  /* 0x000000a400137202 */ /* 0x000fe20000000f00 */
[----:B------:R-:W-:Y:S01]  /*5870*/  IMAD.MOV.U32 R18, RZ, RZ, R112 ;  /* 0x000000ffff127224 */ /* 0x000fe200078e0070 */
[----:B------:R-:W-:Y:S01]  /*5880*/  HMMA.16816.F32.BF16 R168, R8, R134, R20 ;  /* 0x0000008608a8723c */ /* 0x000fe20000041814 */
[----:B------:R-:W-:-:S02]  /*5890*/  IMAD.MOV.U32 R17, RZ, RZ, R84 ;  /* 0x000000ffff117224 */ /* 0x000fc400078e0054 */
[----:B-1----:R-:W-:-:S04]  /*58a0*/  FFMA.FTZ R0, R109, c[0x0][0x2d0], -R2 ;  /* 0x0000b4006d007a23 */ /* 0x002fc80000010802 */
[----:B------:R1:W2:Y:S01]  /*58b0*/  MUFU.EX2 R219, R0 ;  /* 0x0000000000db7308 */ /* 0x0002a20000000800 */
[----:B---3--:R-:W-:Y:S01]  /*58c0*/  HMMA.16816.F32.BF16 R176, R8, R172, R28 ;  /* 0x000000ac08b0723c */ /* 0x008fe2000004181c */
[----:B-1----:R-:W-:-:S06]  /*58d0*/  FFMA.FTZ R0, R114, c[0x0][0x2d0], -R2 ;  /* 0x0000b40072007a23 */ /* 0x002fcc0000010802 */
[----:B------:R1:W-:Y:S02]  /*58e0*/  MUFU.EX2 R52, R0 ;  /* 0x0000000000347308 */ /* 0x0003e40000000800 */
[----:B-1----:R-:W-:Y:S02]  /*58f0*/  FFMA.FTZ R0, R118, c[0x0][0x2d0], -R2 ;  /* 0x0000b40076007a23 */ /* 0x002fe40000010802 */
[----:B------:R-:W-:-:S04]  /*5900*/  IMAD.MOV.U32 R118, RZ, RZ, R165 ;  /* 0x000000ffff767224 */ /* 0x000fc800078e00a5 */
[----:B------:R1:W3:Y:S01]  /*5910*/  MUFU.EX2 R109, R0 ;  /* 0x00000000006d7308 */ /* 0x0002e20000000800 */
[----:B------:R-:W-:Y:S01]  /*5920*/  HMMA.16816.F32.BF16 R164, R8, R120, R40 ;  /* 0x0000007808a4723c */ /* 0x000fe20000041828 */
[----:B-1----:R-:W-:Y:S01]  /*5930*/  FFMA.FTZ R0, R125, c[0x0][0x2d0], -R2 ;  /* 0x0000b4007d007a23 */ /* 0x002fe20000010802 */
[----:B------:R-:W-:-:S06]  /*5940*/  MOV R125, R152 ;  /* 0x00000098007d7202 */ /* 0x000fcc0000000f00 */
[----:B------:R-:W-:Y:S01]  /*5950*/  HMMA.16816.F32.BF16 R152, R8, R132, R44 ;  /* 0x000000840898723c */ /* 0x000fe2000004182c */
[----:B------:R1:W-:Y:S02]  /*5960*/  MUFU.EX2 R110, R0 ;  /* 0x00000000006e7308 */ /* 0x0003e40000000800 */
[----:B-1----:R-:W-:-:S05]  /*5970*/  FMUL.FTZ R0, R3, c[0x0][0x2d0] ;  /* 0x0000b40003007a20 */ /* 0x002fca0000410000 */
[----:B------:R-:W-:-:S05]  /*5980*/  FSEL R0, R0, RZ, P0 ;  /* 0x000000ff00007208 */ /* 0x000fca0000000000 */
[--C-:B------:R-:W-:Y:S02]  /*5990*/  FFMA.FTZ R4, R87, c[0x0][0x2d0], -R0.reuse ;  /* 0x0000b40057047a23 */ /* 0x100fe40000010800 */
[----:B------:R-:W-:Y:S02]  /*59a0*/  HMMA.16816.F32.BF16 R84, R8, R174, R12 ;  /* 0x000000ae0854723c */ /* 0x000fe4000004180c */
[----:B------:R1:W-:Y:S02]  /*59b0*/  MUFU.EX2 R185, R4 ;  /* 0x0000000400b97308 */ /* 0x0003e40000000800 */
[----:B-1----:R-:W-:Y:S02]  /*59c0*/  FFMA.FTZ R4, R108, c[0x0][0x2d0], -R0 ;  /* 0x0000b4006c047a23 */ /* 0x002fe40000010800 */
[----:B------:R-:W-:-:S04]  /*59d0*/  IMAD.MOV.U32 R108, RZ, RZ, R18 ;  /* 0x000000ffff6c7224 */ /* 0x000fc800078e0012 */
[----:B------:R1:W4:Y:S02]  /*59e0*/  MUFU.EX2 R184, R4 ;  /* 0x0000000400b87308 */ /* 0x0003240000000800 */
[----:B-1----:R-:W-:Y:S02]  /*59f0*/  FFMA.FTZ R4, R116, c[0x0][0x2d0], -R0 ;  /* 0x0000b40074047a23 */ /* 0x002fe40000010800 */
[----:B------:R-:W-:-:S04]  /*5a00*/  IMAD.MOV.U32 R116, RZ, RZ, R49 ;  /* 0x000000ffff747224 */ /* 0x000fc800078e0031 */
[----:B------:R1:W-:Y:S02]  /*5a10*/  MUFU.EX2 R252, R4 ;  /* 0x0000000400fc7308 */ /* 0x0003e40000000800 */
[----:B-1----:R-:W-:Y:S02]  /*5a20*/  FFMA.FTZ R4, R115, c[0x0][0x2d0], -R0 ;  /* 0x0000b40073047a23 */ /* 0x002fe40000010800 */
[----:B------:R-:W-:Y:S04]  /*5a30*/  HMMA.16816.F32.BF16 R112, R8, R122, R24 ;  /* 0x0000007a0870723c */ /* 0x000fe80000041818 */
[----:B------:R1:W1:Y:S03]  /*5a40*/  MUFU.EX2 R250, R4 ;  /* 0x0000000400fa7308 */ /* 0x0002660000000800 */
[----:B--2---:R-:W-:-:S02]  /*5a50*/  F2FP.BF16.PACK_AB R8, R219, R218 ;  /* 0x000000dadb08723e */ /* 0x004fc400000010ff */
[----:B---3--:R-:W-:Y:S02]  /*5a60*/  F2FP.BF16.PACK_AB R10, R109, R52 ;  /* 0x000000346d0a723e */ /* 0x008fe400000010ff */
[----:B----4-:R-:W-:Y:S01]  /*5a70*/  F2FP.BF16.PACK_AB R9, R184, R185 ;  /* 0x000000b9b809723e */ /* 0x010fe200000010ff */
[----:B-1----:R-:W-:Y:S01]  /*5a80*/  FFMA.FTZ R4, R131, c[0x0][0x2d0], -R2 ;  /* 0x0000b40083047a23 */ /* 0x002fe20000010802 */
[----:B------:R-:W-:-:S03]  /*5a90*/  F2FP.BF16.PACK_AB R11, R250, R252 ;  /* 0x000000fcfa0b723e */ /* 0x000fc600000010ff */
[----:B------:R1:W-:Y:S04]  /*5aa0*/  MUFU.EX2 R251, R4 ;  /* 0x0000000400fb7308 */ /* 0x0003e80000000800 */
[C---:B------:R-:W-:Y:S07]  /*5ab0*/  HMMA.16816.F32.BF16 R24, R8.reuse, R76, RZ ;  /* 0x0000004c0818723c */ /* 0x040fee00000418ff */
[----:B------:R-:W-:Y:S01]  /*5ac0*/  IMAD.MOV.U32 R76, RZ, RZ, R248 ;  /* 0x000000ffff4c7224 */ /* 0x000fe200078e00f8 */
[----:B------:R-:W-:Y:S01]  /*5ad0*/  HMMA.16816.F32.BF16 R32, R8, R72, RZ ;  /* 0x000000480820723c */ /* 0x000fe200000418ff */
[----:B------:R-:W-:-:S02]  /*5ae0*/  IMAD.MOV.U32 R77, RZ, RZ, R38 ;  /* 0x000000ffff4d7224 */ /* 0x000fc400078e0026 */
[----:B-1----:R-:W-:Y:S02]  /*5af0*/  FFMA.FTZ R4, R136, c[0x0][0x2d0], -R2 ;  /* 0x0000b40088047a23 */ /* 0x002fe40000010802 */
[----:B------:R-:W-:Y:S02]  /*5b00*/  IMAD.MOV.U32 R136, RZ, RZ, R19 ;  /* 0x000000ffff887224 */ /* 0x000fe400078e0013 */
[----:B------:R1:W2:Y:S01]  /*5b10*/  MUFU.EX2 R249, R4 ;  /* 0x0000000400f97308 */ /* 0x0002a20000000800 */
[----:B------:R-:W-:Y:S01]  /*5b20*/  HMMA.16816.F32.BF16 R20, R8, R78, RZ ;  /* 0x0000004e0814723c */ /* 0x000fe200000418ff */
[----:B------:R-:W-:-:S06]  /*5b30*/  IMAD.MOV.U32 R73, RZ, RZ, R50 ;  /* 0x000000ffff497224 */ /* 0x000fcc00078e0032 */
[----:B------:R-:W-:Y:S01]  /*5b40*/  MOV R79, R39 ;  /* 0x00000027004f7202 */ /* 0x000fe20000000f00 */
[----:B------:R-:W-:Y:S01]  /*5b50*/  HMMA.16816.F32.BF16 R28, R8, R74, RZ ;  /* 0x0000004a081c723c */ /* 0x000fe200000418ff */
[----:B------:R-:W-:Y:S01]  /*5b60*/  IMAD.MOV.U32 R78, RZ, RZ, R111 ;  /* 0x000000ffff4e7224 */ /* 0x000fe200078e006f */
[----:B------:R-:W-:Y:S01]  /*5b70*/  MOV R111, R141 ;  /* 0x0000008d006f7202 */ /* 0x000fe20000000f00 */
[----:B-1----:R-:W-:-:S04]  /*5b80*/  FFMA.FTZ R4, R119, c[0x0][0x2d0], -R0 ;  /* 0x0000b40077047a23 */ /* 0x002fc80000010800 */
[----:B------:R-:W-:Y:S01]  /*5b90*/  MOV R75, R36 ;  /* 0x00000024004b7202 */ /* 0x000fe20000000f00 */
[----:B------:R-:W-:Y:S01]  /*5ba0*/  IMAD.MOV.U32 R74, RZ, RZ, R17 ;  /* 0x000000ffff4a7224 */ /* 0x000fe200078e0011 */
[----:B------:R-:W-:Y:S01]  /*5bb0*/  HMMA.16816.F32.BF16 R12, R8, R92, RZ ;  /* 0x0000005c080c723c */ /* 0x000fe200000418ff */
[----:B------:R1:W-:Y:S01]  /*5bc0*/  MUFU.EX2 R247, R4 ;  /* 0x0000000400f77308 */ /* 0x0003e20000000800 */
[----:B------:R-:W-:-:S06]  /*5bd0*/  MOV R119, R48 ;  /* 0x0000003000777202 */ /* 0x000fcc0000000f00 */
[C---:B------:R-:W-:Y:S07]  /*5be0*/  HMMA.16816.F32.BF16 R16, R8.reuse, R96, RZ ;  /* 0x000000600810723c */ /* 0x040fee00000418ff */
[----:B------:R-:W-:Y:S01]  /*5bf0*/  IMAD.MOV.U32 R97, RZ, RZ, R52 ;  /* 0x000000ffff617224 */ /* 0x000fe200078e0034 */
[----:B------:R-:W-:Y:S01]  /*5c00*/  HMMA.16816.F32.BF16 R40, R8, R94, RZ ;  /* 0x0000005e0828723c */ /* 0x000fe200000418ff */
[----:B-1----:R-:W-:Y:S02]  /*5c10*/  FFMA.FTZ R4, R124, c[0x0][0x2d0], -R0 ;  /* 0x0000b4007c047a23 */ /* 0x002fe40000010800 */
[----:B------:R-:W-:-:S02]  /*5c20*/  IMAD.MOV.U32 R124, RZ, RZ, R51 ;  /* 0x000000ffff7c7224 */ /* 0x000fc400078e0033 */
[----:B------:R1:W3:Y:S01]  /*5c30*/  MUFU.EX2 R246, R4 ;  /* 0x0000000400f67308 */ /* 0x0002e20000000800 */
[----:B------:R-:W-:Y:S02]  /*5c40*/  IMAD.MOV.U32 R52, RZ, RZ, R142 ;  /* 0x000000ffff347224 */ /* 0x000fe400078e008e */
[----:B-1----:R-:W-:Y:S02]  /*5c50*/  FFMA.FTZ R4, R126, c[0x0][0x2d0], -R0 ;  /* 0x0000b4007e047a23 */ /* 0x002fe40000010800 */
[----:B------:R-:W-:-:S03]  /*5c60*/  IMAD.MOV.U32 R126, RZ, RZ, R37 ;  /* 0x000000ffff7e7224 */ /* 0x000fc600078e0025 */
[----:B------:R1:W-:Y:S01]  /*5c70*/  MUFU.EX2 R248, R4 ;  /* 0x0000000400f87308 */ /* 0x0003e20000000800 */
[----:B------:R-:W-:Y:S07]  /*5c80*/  HMMA.16816.F32.BF16 R36, R8, R98, RZ ;  /* 0x000000620824723c */ /* 0x000fee00000418ff */
[----:B--2---:R-:W-:Y:S02]  /*5c90*/  F2FP.BF16.PACK_AB R10, R249, R251 ;  /* 0x000000fbf90a723e */ /* 0x004fe400000010ff */
[----:B---3--:R-:W-:-:S02]  /*5ca0*/  F2FP.BF16.PACK_AB R9, R246, R247 ;  /* 0x000000f7f609723e */ /* 0x008fc400000010ff */
[----:B------:R-:W-:Y:S01]  /*5cb0*/  MOV R99, R53 ;  /* 0x0000003500637202 */ /* 0x000fe20000000f00 */
[----:B------:R-:W-:Y:S02]  /*5cc0*/  IMAD.MOV.U32 R53, RZ, RZ, R143 ;  /* 0x000000ffff357224 */ /* 0x000fe400078e008f */
[----:B-1----:R-:W-:Y:S02]  /*5cd0*/  FFMA.FTZ R4, R137, c[0x0][0x2d0], -R0 ;  /* 0x0000b40089047a23 */ /* 0x002fe40000010800 */
[----:B------:R-:W-:Y:S02]  /*5ce0*/  IMAD.MOV.U32 R137, RZ, RZ, R110 ;  /* 0x000000ffff897224 */ /* 0x000fe400078e006e */
[----:B------:R1:W2:Y:S01]  /*5cf0*/  MUFU.EX2 R72, R4 ;  /* 0x0000000400487308 */ /* 0x0002a20000000800 */
[----:B------:R-:W-:Y:S02]  /*5d00*/  IMAD.MOV.U32 R110, RZ, RZ, R245 ;  /* 0x000000ffff6e7224 */ /* 0x000fe400078e00f5 */
[----:B------:R-:W-:Y:S01]  /*5d10*/  F2FP.BF16.PACK_AB R8, R221, R137 ;  /* 0x00000089dd08723e */ /* 0x000fe200000010ff */
[----:B-1----:R-:W-:Y:S01]  /*5d20*/  FFMA.FTZ R4, R193, c[0x0][0x2d0], -R7 ;  /* 0x0000b400c1047a23 */ /* 0x002fe20000010807 */
[----:B--2---:R-:W-:-:S03]  /*5d30*/  F2FP.BF16.PACK_AB R11, R72, R248 ;  /* 0x000000f8480b723e */ /* 0x004fc600000010ff */
[----:B------:R1:W-:Y:S04]  /*5d40*/  MUFU.EX2 R245, R4 ;  /* 0x0000000400f57308 */ /* 0x0003e80000000800 */
[C---:B------:R-:W-:Y:S08]  /*5d50*/  HMMA.16816.F32.BF16 R20, R8.reuse, R90, R20 ;  /* 0x0000005a0814723c */ /* 0x040ff00000041814 */
[----:B------:R-:W-:Y:S01]  /*5d60*/  HMMA.16816.F32.BF16 R48, R8, R104, R32 ;  /* 0x000000680830723c */ /* 0x000fe20000041820 */
[----:B-1----:R-:W-:-:S06]  /*5d70*/  FFMA.FTZ R4, R161, c[0x0][0x2d0], -R2 ;  /* 0x0000b400a1047a23 */ /* 0x002fcc0000010802 */
[----:B------:R-:W-:Y:S01]  /*5d80*/  IMAD.MOV.U32 R105, RZ, RZ, R140 ;  /* 0x000000ffff697224 */ /* 0x000fe200078e008c */
[----:B------:R1:W-:Y:S01]  /*5d90*/  MUFU.EX2 R90, R4 ;  /* 0x00000004005a7308 */ /* 0x0003e20000000800 */
[C---:B------:R-:W-:Y:S08]  /*5da0*/  HMMA.16816.F32.BF16 R44, R8.reuse, R88, R24 ;  /* 0x00000058082c723c */ /* 0x040ff00000041818 */
[----:B------:R-:W-:Y:S01]  /*5db0*/  HMMA.16816.F32.BF16 R32, R8, R80, R16 ;  /* 0x000000500820723c */ /* 0x000fe20000041810 */
[----:B-1----:R-:W-:-:S07]  /*5dc0*/  FFMA.FTZ R4, R160, c[0x0][0x2d0], -R2 ;  /* 0x0000b400a0047a23 */ /* 0x002fce0000010802 */
[C---:B------:R-:W-:Y:S01]  /*5dd0*/  HMMA.16816.F32.BF16 R24, R8.reuse, R100, R12 ;  /* 0x000000640818723c */ /* 0x040fe2000004180c */
[----:B------:R1:W2:Y:S07]  /*5de0*/  MUFU.EX2 R92, R4 ;  /* 0x00000004005c7308 */ /* 0x0002ae0000000800 */
[C---:B------:R-:W-:Y:S08]  /*5df0*/  HMMA.16816.F32.BF16 R28, R8.reuse, R106, R28 ;  /* 0x0000006a081c723c */ /* 0x040ff0000004181c */
[----:B------:R-:W-:Y:S01]  /*5e00*/  HMMA.16816.F32.BF16 R16, R8, R82, R36 ;  /* 0x000000520810723c */ /* 0x000fe20000041824 */
[----:B------:R-:W3:Y:S01]  /*5e10*/  LDSM.16.MT88.4 R36, [R213+0x2100] ;  /* 0x00210000d524783b */ /* 0x000ee20000004200 */
[----:B-1----:R-:W-:-:S04]  /*5e20*/  FFMA.FTZ R4, R144, c[0x0][0x2d0], -R2 ;  /* 0x0000b40090047a23 */ /* 0x002fc80000010802 */
[----:B------:R1:W-:Y:S02]  /*5e30*/  MUFU.EX2 R96, R4 ;  /* 0x0000000400607308 */ /* 0x0003e40000000800 */
[----:B------:R-:W-:Y:S07]  /*5e40*/  HMMA.16816.F32.BF16 R12, R8, R102, R40 ;  /* 0x00000066080c723c */ /* 0x000fee0000041828 */
[----:B--2---:R-:W-:Y:S01]  /*5e50*/  F2FP.BF16.PACK_AB R8, R92, R90 ;  /* 0x0000005a5c08723e */ /* 0x004fe200000010ff */
[----:B------:R-:W-:Y:S01]  /*5e60*/  IMAD.MOV.U32 R43, RZ, RZ, R125 ;  /* 0x000000ffff2b7224 */ /* 0x000fe200078e007d */
[----:B------:R-:W-:Y:S01]  /*5e70*/  MOV R125, R110 ;  /* 0x0000006e007d7202 */ /* 0x000fe20000000f00 */
[----:B------:R-:W-:-:S02]  /*5e80*/  IMAD.MOV.U32 R41, RZ, RZ, R52 ;  /* 0x000000ffff297224 */ /* 0x000fc400078e0034 */
[----:B------:R-:W-:Y:S02]  /*5e90*/  IMAD.MOV.U32 R40, RZ, RZ, R53 ;  /* 0x000000ffff287224 */ /* 0x000fe400078e0035 */
[----:B------:R-:W-:Y:S02]  /*5ea0*/  IMAD.MOV.U32 R42, RZ, RZ, R109 ;  /* 0x000000ffff2a7224 */ /* 0x000fe400078e006d */
[----:B-1----:R-:W-:-:S04]  /*5eb0*/  FFMA.FTZ R4, R145, c[0x0][0x2d0], -R2 ;  /* 0x0000b40091047a23 */ /* 0x002fc80000010802 */
        /* <DEDUP_REMOVED lines=13> */
[----:B------:R1:W2:Y:S02]  /*5f90*/  MUFU.EX2 R197, R4 ;  /* 0x0000000400c57308 */ /* 0x0002a40000000800 */
[C---:B------:R-:W-:Y:S07]  /*5fa0*/  HMMA.16816.F32.BF16 R140, R8.reuse, R68, R48 ;  /* 0x00000044088c723c */ /* 0x040fee0000041830 */
[----:B------:R-:W-:Y:S01]  /*5fb0*/  IMAD.MOV.U32 R50, RZ, RZ, R99 ;  /* 0x000000ffff327224 */ /* 0x000fe200078e0063 */
[----:B------:R-:W-:Y:S01]  /*5fc0*/  MOV R49, R97 ;  /* 0x0000006100317202 */ /* 0x000fe20000000f00 */
[----:B------:R-:W-:Y:S01]  /*5fd0*/  HMMA.16816.F32.BF16 R44, R8, R64, R44 ;  /* 0x00000040082c723c */ /* 0x000fe2000004182c */
[----:B------:R-:W-:Y:S01]  /*5fe0*/  IMAD.MOV.U32 R51, RZ, RZ, R105 ;  /* 0x000000ffff337224 */ /* 0x000fe200078e0069 */
[----:B------:R-:W-:Y:S01]  /*5ff0*/  MOV R68, R124 ;  /* 0x0000007c00447202 */ /* 0x000fe20000000f00 */
[----:B-1----:R-:W-:Y:S01]  /*6000*/  FFMA.FTZ R4, R196, c[0x0][0x2d0], -R7 ;  /* 0x0000b400c4047a23 */ /* 0x002fe20000010807 */
[----:B------:R-:W-:Y:S01]  /*6010*/  MOV R196, R76 ;  /* 0x0000004c00c47202 */ /* 0x000fe20000000f00 */
[----:B------:R-:W-:-:S02]  /*6020*/  IMAD.MOV.U32 R124, RZ, RZ, R108 ;  /* 0x000000ffff7c7224 */ /* 0x000fc400078e006c */
[----:B------:R1:W-:Y:S01]  /*6030*/  MUFU.EX2 R131, R4 ;  /* 0x0000000400837308 */ /* 0x0003e20000000800 */
[----:B------:R-:W-:Y:S01]  /*6040*/  MOV R64, R162 ;  /* 0x000000a200407202 */ /* 0x000fe20000000f00 */
[C---:B------:R-:W-:Y:S01]  /*6050*/  HMMA.16816.F32.BF16 R144, R8.reuse, R70, R28 ;  /* 0x000000460890723c */ /* 0x040fe2000004181c */
[----:B------:R-:W-:Y:S01]  /*6060*/  LDSM.16.MT88.4 R28, [R214+0x2100] ;  /* 0x00210000d61c783b */ /* 0x000fe20000004200 */
[----:B------:R-:W-:Y:S02]  /*6070*/  IMAD.MOV.U32 R65, RZ, RZ, R54 ;  /* 0x000000ffff417224 */ /* 0x000fe400078e0036 */
[----:B------:R-:W-:Y:S02]  /*6080*/  IMAD.MOV.U32 R69, RZ, RZ, R73 ;  /* 0x000000ffff457224 */ /* 0x000fe400078e0049 */
[----:B------:R-:W-:Y:S02]  /*6090*/  IMAD.MOV.U32 R48, RZ, RZ, R137 ;  /* 0x000000ffff307224 */ /* 0x000fe400078e0089 */
[----:B------:R-:W-:Y:S01]  /*60a0*/  HMMA.16816.F32.BF16 R104, R8, R60, R32 ;  /* 0x0000003c0868723c */ /* 0x000fe20000041820 */
[----:B------:R-:W4:Y:S01]  /*60b0*/  LDSM.16.MT88.4 R32, [R216+0x2100] ;  /* 0x00210000d820783b */ /* 0x000f220000004200 */
[----:B------:R-:W-:-:S02]  /*60c0*/  IMAD.MOV.U32 R70, RZ, RZ, R77 ;  /* 0x000000ffff467224 */ /* 0x000fc400078e004d */
[----:B------:R-:W-:Y:S02]  /*60d0*/  IMAD.MOV.U32 R71, RZ, RZ, R75 ;  /* 0x000000ffff477224 */ /* 0x000fe400078e004b */
[----:B-1----:R-:W-:Y:S02]  /*60e0*/  FFMA.FTZ R4, R200, c[0x0][0x2d0], -R7 ;  /* 0x0000b400c8047a23 */ /* 0x002fe40000010807 */
[----:B------:R-:W-:Y:S02]  /*60f0*/  IMAD.MOV.U32 R200, RZ, RZ, R79 ;  /* 0x000000ffffc87224 */ /* 0x000fe400078e004f */
[----:B------:R1:W1:Y:S01]  /*6100*/  MUFU.EX2 R193, R4 ;  /* 0x0000000400c17308 */ /* 0x0002620000000800 */
[----:B------:R-:W-:Y:S02]  /*6110*/  IMAD.MOV.U32 R73, RZ, RZ, R136 ;  /* 0x000000ffff497224 */ /* 0x000fe400078e0088 */
[----:B-1----:R-:W-:Y:S02]  /*6120*/  FFMA.FTZ R4, R201, c[0x0][0x2d0], -R7 ;  /* 0x0000b400c9047a23 */ /* 0x002fe40000010807 */
[----:B------:R-:W-:-:S03]  /*6130*/  IMAD.MOV.U32 R201, RZ, RZ, R78 ;  /* 0x000000ffffc97224 */ /* 0x000fc600078e004e */
[----:B------:R1:W-:Y:S02]  /*6140*/  MUFU.EX2 R99, R4 ;  /* 0x0000000400637308 */ /* 0x0003e40000000800 */
[----:B-1----:R-:W-:Y:S02]  /*6150*/  FFMA.FTZ R4, R202, c[0x0][0x2d0], -R7 ;  /* 0x0000b400ca047a23 */ /* 0x002fe40000010807 */
[----:B------:R-:W-:Y:S01]  /*6160*/  IMAD.MOV.U32 R202, RZ, RZ, R126 ;  /* 0x000000ffffca7224 */ /* 0x000fe200078e007e */
[----:B------:R-:W-:-:S03]  /*6170*/  MOV R126, R127 ;  /* 0x0000007f007e7202 */ /* 0x000fc60000000f00 */
[----:B------:R1:W-:Y:S01]  /*6180*/  MUFU.EX2 R97, R4 ;  /* 0x0000000400617308 */ /* 0x0003e20000000800 */
[----:B------:R-:W-:Y:S02]  /*6190*/  IMAD.MOV.U32 R127, RZ, RZ, R111 ;  /* 0x000000ffff7f7224 */ /* 0x000fe400078e006f */
[C---:B------:R-:W-:Y:S01]  /*61a0*/  HMMA.16816.F32.BF16 R108, R8.reuse, R62, R16 ;  /* 0x0000003e086c723c */ /* 0x040fe20000041810 */
[----:B------:R-:W-:Y:S01]  /*61b0*/  LDSM.16.MT88.4 R16, [R213+0x2900] ;  /* 0x00290000d510783b */ /* 0x000fe20000004200 */
[----:B-1----:R-:W-:Y:S02]  /*61c0*/  FFMA.FTZ R4, R192, c[0x0][0x2d0], -R6 ;  /* 0x0000b400c0047a23 */ /* 0x002fe40000010806 */
[----:B------:R-:W-:Y:S02]  /*61d0*/  IMAD.MOV.U32 R192, RZ, RZ, R163 ;  /* 0x000000ffffc07224 */ /* 0x000fe400078e00a3 */
[----:B------:R1:W-:Y:S02]  /*61e0*/  MUFU.EX2 R89, R4 ;  /* 0x0000000400597308 */ /* 0x0003e40000000800 */
[C---:B------:R-:W-:Y:S01]  /*61f0*/  HMMA.16816.F32.BF16 R160, R8.reuse, R66, R20 ;  /* 0x0000004208a0723c */ /* 0x040fe20000041814 */
[----:B------:R-:W3:Y:S06]  /*6200*/  LDSM.16.MT88.4 R20, [R215+0x2100] ;  /* 0x00210000d714783b */ /* 0x000eec0000004200 */
[----:B------:R-:W-:Y:S01]  /*6210*/  IMAD.MOV.U32 R67, RZ, RZ, R55 ;  /* 0x000000ffff437224 */ /* 0x000fe200078e0037 */
[----:B------:R-:W-:Y:S01]  /*6220*/  MOV R66, R70 ;  /* 0x0000004600427202 */ /* 0x000fe20000000f00 */
[----:B------:R-:W-:Y:S01]  /*6230*/  HMMA.16816.F32.BF16 R52, R8, R56, R24 ;  /* 0x000000380834723c */ /* 0x000fe20000041818 */
[----:B------:R-:W3:Y:S01]  /*6240*/  LDSM.16.MT88.4 R24, [R216+0x2900] ;  /* 0x00290000d818783b */ /* 0x000ee20000004200 */
[----:B------:R-:W-:-:S03]  /*6250*/  IMAD.MOV.U32 R70, RZ, RZ, R222 ;  /* 0x000000ffff467224 */ /* 0x000fc600078e00de */
[----:B------:R3:W5:Y:S01]  /*6260*/  LDL.LU R222, [R1+0x60] ;  /* 0x0000600001de7983 */ /* 0x0007620000300800 */
[----:B-1----:R-:W-:Y:S02]  /*6270*/  FFMA.FTZ R4, R195, c[0x0][0x2d0], -R6 ;  /* 0x0000b400c3047a23 */ /* 0x002fe40000010806 */
[----:B------:R-:W-:Y:S01]  /*6280*/  HMMA.16816.F32.BF16 R56, R8, R58, R12 ;  /* 0x0000003a0838723c */ /* 0x000fe2000004180c */
[----:B------:R-:W-:Y:S01]  /*6290*/  IMAD.MOV.U32 R195, RZ, RZ, R202 ;  /* 0x000000ffffc37224 */ /* 0x000fe200078e00ca */
[----:B------:R1:W1:Y:S01]  /*62a0*/  MUFU.EX2 R88, R4 ;  /* 0x0000000400587308 */ /* 0x0002620000000800 */
[----:B------:R-:W-:-:S04]  /*62b0*/  MOV R202, R50 ;  /* 0x0000003200ca7202 */ /* 0x000fc80000000f00 */
[----:B--2---:R-:W-:Y:S02]  /*62c0*/  F2FP.BF16.PACK_AB R8, R197, R245 ;  /* 0x000000f5c508723e */ /* 0x004fe400000010ff */
[----:B------:R-:W-:Y:S01]  /*62d0*/  F2FP.BF16.PACK_AB R10, R193, R131 ;  /* 0x00000083c10a723e */ /* 0x000fe200000010ff */
[----:B-1----:R-:W-:Y:S01]  /*62e0*/  FFMA.FTZ R4, R194, c[0x0][0x2d0], -R6 ;  /* 0x0000b400c2047a23 */ /* 0x002fe20000010806 */
[----:B------:R-:W-:-:S03]  /*62f0*/  F2FP.BF16.PACK_AB R9, R88, R89 ;  /* 0x000000595809723e */ /* 0x000fc600000010ff */
[----:B------:R1:W-:Y:S02]  /*6300*/  MUFU.EX2 R83, R4 ;  /* 0x0000000400537308 */ /* 0x0003e40000000800 */
[----:B-1----:R-:W-:-:S06]  /*6310*/  FFMA.FTZ R4, R198, c[0x0][0x2d0], -R6 ;  /* 0x0000b400c6047a23 */ /* 0x002fcc0000010806 */
[----:B------:R1:W2:Y:S02]  /*6320*/  MUFU.EX2 R81, R4 ;  /* 0x0000000400517308 */ /* 0x0002a40000000800 */
[----:B-1----:R-:W-:Y:S01]  /*6330*/  FFMA.FTZ R4, R230, c[0x0][0x2d0], -R7 ;  /* 0x0000b400e6047a23 */ /* 0x002fe20000010807 */
[----:B--2---:R-:W-:Y:S01]  /*6340*/  F2FP.BF16.PACK_AB R11, R81, R83 ;  /* 0x00000053510b723e */ /* 0x004fe200000010ff */
[----:B------:R-:W-:-:S04]  /*6350*/  IMAD.MOV.U32 R50, RZ, RZ, R43 ;  /* 0x000000ffff327224 */ /* 0x000fc800078e002b */
[----:B------:R1:W-:Y:S01]  /*6360*/  MUFU.EX2 R82, R4 ;  /* 0x0000000400527308 */ /* 0x0003e20000000800 */
[----:B------:R-:W-:Y:S01]  /*6370*/  FFMA.FTZ R7, R233, c[0x0][0x2d0], -R7 ;  /* 0x0000b400e9077a23 */ /* 0x000fe20000010807 */
[----:B---3--:R-:W-:Y:S01]  /*6380*/  HMMA.16816.F32.BF16 R136, R8, R36, R180 ;  /* 0x000000240888723c */ /* 0x008fe200000418b4 */
[----:B------:R-:W-:Y:S01]  /*6390*/  IMAD.MOV.U32 R43, RZ, RZ, R118 ;  /* 0x000000ffff2b7224 */ /* 0x000fe200078e0076 */
[----:B------:R-:W-:-:S04]  /*63a0*/  MOV R198, R50 ;  /* 0x0000003200c67202 */ /* 0x000fc80000000f00 */
[----:B------:R-:W-:Y:S01]  /*63b0*/  MUFU.EX2 R80, R7 ;  /* 0x0000000700507308 */ /* 0x000fe20000000800 */
[----:B------:R-:W-:Y:S01]  /*63c0*/  IMAD.MOV.U32 R182, RZ, RZ, R65 ;  /* 0x000000ffffb67224 */ /* 0x000fe200078e0041 */
[C---:B------:R-:W-:Y:S01]  /*63d0*/  HMMA.16816.F32.BF16 R148, R8.reuse, R38, R148 ;  /* 0x000000260894723c */ /* 0x040fe20000041894 */
[----:B------:R-:W-:Y:S02]  /*63e0*/  IMAD.MOV.U32 R65, RZ, RZ, R74 ;  /* 0x000000ffff417224 */ /* 0x000fe400078e004a */
[----:B------:R-:W-:Y:S02]  /*63f0*/  IMAD.MOV.U32 R181, RZ, RZ, R64 ;  /* 0x000000ffffb57224 */ /* 0x000fe400078e0040 */
[----:B-1----:R-:W-:Y:S01]  /*6400*/  FFMA.FTZ R4, R205, c[0x0][0x2d0], -R6 ;  /* 0x0000b400cd047a23 */ /* 0x002fe20000010806 */
[----:B------:R-:W-:Y:S01]  /*6410*/  MOV R205, R192 ;  /* 0x000000c000cd7202 */ /* 0x000fe20000000f00 */
[----:B------:R-:W-:Y:S01]  /*6420*/  IMAD.MOV.U32 R192, RZ, RZ, R48 ;  /* 0x000000ffffc07224 */ /* 0x000fe200078e0030 */
[----:B----4-:R-:W-:Y:S01]  /*6430*/  HMMA.16816.F32.BF16 R152, R8, R32, R152 ;  /* 0x000000200898723c */ /* 0x010fe20000041898 */
[----:B------:R1:W-:Y:S01]  /*6440*/  MUFU.EX2 R79, R4 ;  /* 0x00000004004f7308 */ /* 0x0003e20000000800 */
[----:B------:R-:W-:-:S06]  /*6450*/  IMAD.MOV.U32 R64, RZ, RZ, R49 ;  /* 0x000000ffff407224 */ /* 0x000fcc00078e0031 */
[C---:B------:R-:W-:Y:S08]  /*6460*/  HMMA.16816.F32.BF16 R100, R8.reuse, R34, R168 ;  /* 0x000000220864723c */ /* 0x040ff000000418a8 */
[----:B------:R-:W-:Y:S01]  /*6470*/  HMMA.16816.F32.BF16 R164, R8, R28, R164 ;  /* 0x0000001c08a4723c */ /* 0x000fe200000418a4 */
[----:B-1----:R-:W-:-:S04]  /*6480*/  FFMA.FTZ R4, R209, c[0x0][0x2d0], -R6 ;  /* 0x0000b400d1047a23 */ /* 0x002fc80000010806 */
[----:B------:R1:W2:Y:S02]  /*6490*/  MUFU.EX2 R78, R4 ;  /* 0x00000004004e7308 */ /* 0x0002a40000000800 */
[----:B-1----:R-:W-:Y:S02]  /*64a0*/  FFMA.FTZ R4, R210, c[0x0][0x2d0], -R6 ;  /* 0x0000b400d2047a23 */ /* 0x002fe40000010806 */
[----:B------:R-:W-:-:S04]  /*64b0*/  IMAD.MOV.U32 R48, RZ, RZ, R41 ;  /* 0x000000ffff307224 */ /* 0x000fc800078e0029 */
[----:B------:R1:W-:Y:S01]  /*64c0*/  MUFU.EX2 R77, R4 ;  /* 0x00000004004d7308 */ /* 0x0003e20000000800 */
[----:B------:R-:W-:Y:S02]  /*64d0*/  IMAD.MOV.U32 R41, RZ, RZ, R73 ;  /* 0x000000ffff297224 */ /* 0x000fe400078e0049 */
[----:B------:R-:W-:Y:S01]  /*64e0*/  IMAD.MOV.U32 R49, RZ, RZ, R42 ;  /* 0x000000ffff317224 */ /* 0x000fe200078e002a */
[----:B------:R-:W-:Y:S01]  /*64f0*/  HMMA.16816.F32.BF16 R112, R8, R30, R112 ;  /* 0x0000001e0870723c */ /* 0x000fe20000041870 */
[----:B------:R-:W-:Y:S02]  /*6500*/  FFMA.FTZ R6, R229, c[0x0][0x2d0], -R6 ;  /* 0x0000b400e5067a23 */ /* 0x000fe40000010806 */
[--C-:B-1----:R-:W-:Y:S01]  /*6510*/  FFMA.FTZ R4, R207, c[0x0][0x2d0], -R2.reuse ;  /* 0x0000b400cf047a23 */ /* 0x102fe20000010802 */
[----:B------:R-:W-:Y:S01]  /*6520*/  MOV R233, R41 ;  /* 0x0000002900e97202 */ /* 0x000fe20000000f00 */
[----:B------:R-:W-:Y:S01]  /*6530*/  IMAD.MOV.U32 R42, RZ, RZ, R119 ;  /* 0x000000ffff2a7224 */ /* 0x000fe200078e0077 */
[----:B------:R-:W1:Y:S08]  /*6540*/  MUFU.EX2 R76, R6 ;  /* 0x00000006004c7308 */ /* 0x000e700000000800 */
[----:B------:R3:W-:Y:S02]  /*6550*/  MUFU.EX2 R75, R4 ;  /* 0x00000004004b7308 */ /* 0x0007e40000000800 */
[----:B---3--:R-:W-:-:S02]  /*6560*/  FFMA.FTZ R4, R208, c[0x0][0x2d0], -R2 ;  /* 0x0000b400d0047a23 */ /* 0x008fc40000010802 */
[----:B------:R-:W-:-:S04]  /*6570*/  IMAD.MOV.U32 R208, RZ, RZ, R67 ;  /* 0x000000ffffd07224 */ /* 0x000fc800078e0043 */
[----:B------:R3:W4:Y:S01]  /*6580*/  MUFU.EX2 R74, R4 ;  /* 0x00000004004a7308 */ /* 0x0007220000000800 */
[----:B------:R-:W-:Y:S02]  /*6590*/  IMAD.MOV.U32 R67, RZ, RZ, R201 ;  /* 0x000000ffff437224 */ /* 0x000fe400078e00c9 */
[----:B------:R-:W-:Y:S01]  /*65a0*/  IMAD.MOV.U32 R201, RZ, RZ, R51 ;  /* 0x000000ffffc97224 */ /* 0x000fe200078e0033 */
[----:B------:R-:W-:Y:S01]  /*65b0*/  MOV R51, R126 ;  /* 0x0000007e00337202 */ /* 0x000fe20000000f00 */
[----:B------:R-:W-:Y:S02]  /*65c0*/  IMAD.MOV.U32 R126, RZ, RZ, R117 ;  /* 0x000000ffff7e7224 */ /* 0x000fe400078e0075 */
[----:B---3--:R-:W-:Y:S01]  /*65d0*/  FFMA.FTZ R4, R211, c[0x0][0x2d0], -R2 ;  /* 0x0000b400d3047a23 */ /* 0x008fe20000010802 */
[----:B------:R-:W-:Y:S01]  /*65e0*/  MOV R211, R40 ;  /* 0x0000002800d37202 */ /* 0x000fe20000000f00 */
[----:B------:R-:W-:Y:S01]  /*65f0*/  IMAD.MOV.U32 R40, RZ, RZ, R124 ;  /* 0x000000ffff287224 */ /* 0x000fe200078e007c */
[----:B------:R-:W-:Y:S01]  /*6600*/  MOV R124, R116 ;  /* 0x00000074007c7202 */ /* 0x000fe20000000f00 */
[----:B------:R3:W-:Y:S01]  /*6610*/  MUFU.EX2 R73, R4 ;  /* 0x0000000400497308 */ /* 0x0007e20000000800 */
[----:B------:R-:W-:Y:S01]  /*6620*/  HMMA.16816.F32.BF16 R116, R8, R20, R176 ;  /* 0x000000140874723c */ /* 0x000fe200000418b0 */
[----:B------:R-:W-:-:S02]  /*6630*/  IMAD.MOV.U32 R230, RZ, RZ, R51 ;  /* 0x000000ffffe67224 */ /* 0x000fc400078e0033 */
[----:B------:R-:W-:-:S04]  /*6640*/  IMAD.MOV.U32 R194, RZ, RZ, R40 ;  /* 0x000000ffffc27224 */ /* 0x000fc800078e0028 */
[----:B------:R-:W-:Y:S01]  /*6650*/  MOV R179, R195 ;  /* 0x000000c300b37202 */ /* 0x000fe20000000f00 */
[----:B------:R-:W-:Y:S01]  /*6660*/  IMAD.MOV.U32 R195, RZ, RZ, R71 ;  /* 0x000000ffffc37224 */ /* 0x000fe200078e0047 */
[----:B------:R-:W-:Y:S01]  /*6670*/  HMMA.16816.F32.BF16 R8, R8, R22, R84 ;  /* 0x000000160808723c */ /* 0x000fe20000041854 */
[----:B---3--:R-:W-:Y:S02]  /*6680*/  FFMA.FTZ R4, R232, c[0x0][0x2d0], -R2 ;  /* 0x0000b400e8047a23 */ /* 0x008fe40000010802 */
[----:B------:R-:W-:Y:S02]  /*6690*/  IMAD.MOV.U32 R232, RZ, RZ, R48 ;  /* 0x000000ffffe87224 */ /* 0x000fe400078e0030 */
[----:B------:R3:W1:Y:S01]  /*66a0*/  MUFU.EX2 R71, R4 ;  /* 0x0000000400477308 */ /* 0x0006620000000800 */
[----:B------:R-:W-:Y:S02]  /*66b0*/  IMAD.MOV.U32 R207, RZ, RZ, R42 ;  /* 0x000000ffffcf7224 */ /* 0x000fe400078e002a */
[----:B------:R-:W-:-:S02]  /*66c0*/  IMAD.MOV.U32 R87, RZ, RZ, R43 ;  /* 0x000000ffff577224 */ /* 0x000fc400078e002b */
[----:B------:R-:W4:Y:S01]  /*66d0*/  LDSM.16.MT88.4 R40, [R214+0x2900] ;  /* 0x00290000d628783b */ /* 0x000f220000004200 */
[----:B---3--:R-:W-:Y:S02]  /*66e0*/  FFMA.FTZ R4, R199, c[0x0][0x2d0], -R0 ;  /* 0x0000b400c7047a23 */ /* 0x008fe40000010800 */
[----:B------:R-:W-:Y:S02]  /*66f0*/  IMAD.MOV.U32 R199, RZ, RZ, R49 ;  /* 0x000000ffffc77224 */ /* 0x000fe400078e0031 */
[----:B------:R-:W3:Y:S01]  /*6700*/  LDSM.16.MT88.4 R48, [R215+0x2900] ;  /* 0x00290000d730783b */ /* 0x000ee20000004200 */
[----:B------:R-:W-:Y:S02]  /*6710*/  F2FP.BF16.PACK_AB R168, R97, R99 ;  /* 0x0000006361a8723e */ /* 0x000fe400000010ff */
[----:B--2---:R-:W-:Y:S02]  /*6720*/  F2FP.BF16.PACK_AB R169, R78, R79 ;  /* 0x0000004f4ea9723e */ /* 0x004fe400000010ff */
[----:B------:R-:W-:-:S02]  /*6730*/  F2FP.BF16.PACK_AB R170, R80, R82 ;  /* 0x0000005250aa723e */ /* 0x000fc400000010ff */
[----:B-1----:R-:W-:Y:S02]  /*6740*/  F2FP.BF16.PACK_AB R171, R76, R77 ;  /* 0x0000004d4cab723e */ /* 0x002fe400000010ff */
[----:B------:R-:W-:Y:S02]  /*6750*/  MOV R176, R69 ;  /* 0x0000004500b07202 */ /* 0x000fe40000000f00 */
[----:B------:R1:W-:Y:S01]  /*6760*/  MUFU.EX2 R69, R4 ;  /* 0x0000000400457308 */ /* 0x0003e20000000800 */
[----:B------:R-:W-:Y:S02]  /*6770*/  MOV R210, R70 ;  /* 0x0000004600d27202 */ /* 0x000fe40000000f00 */
[C---:B------:R-:W-:Y:S08]  /*6780*/  HMMA.16816.F32.BF16 R136, R168.reuse, R16, R136 ;  /* 0x00000010a888723c */ /* 0x040ff00000041888 */
[----:B------:R-:W-:Y:S01]  /*6790*/  HMMA.16816.F32.BF16 R148, R168, R18, R148 ;  /* 0x00000012a894723c */ /* 0x000fe20000041894 */
[----:B-1----:R-:W-:-:S07]  /*67a0*/  FFMA.FTZ R4, R203, c[0x0][0x2d0], -R0 ;  /* 0x0000b400cb047a23 */ /* 0x002fce0000010800 */
[C---:B------:R-:W-:Y:S01]  /*67b0*/  HMMA.16816.F32.BF16 R152, R168.reuse, R24, R152 ;  /* 0x00000018a898723c */ /* 0x040fe20000041898 */
[----:B------:R1:W2:Y:S07]  /*67c0*/  MUFU.EX2 R70, R4 ;  /* 0x0000000400467308 */ /* 0x0002ae0000000800 */
[C---:B------:R-:W-:Y:S08]  /*67d0*/  HMMA.16816.F32.BF16 R100, R168.reuse, R26, R100 ;  /* 0x0000001aa864723c */ /* 0x040ff00000041864 */
[----:B----4-:R-:W-:Y:S01]  /*67e0*/  HMMA.16816.F32.BF16 R164, R168, R40, R164 ;  /* 0x00000028a8a4723c */ /* 0x010fe200000418a4 */
[----:B-1----:R-:W-:-:S07]  /*67f0*/  FFMA.FTZ R4, R204, c[0x0][0x2d0], -R0 ;  /* 0x0000b400cc047a23 */ /* 0x002fce0000010800 */
[C---:B------:R-:W-:Y:S01]  /*6800*/  HMMA.16816.F32.BF16 R112, R168.reuse, R42, R112 ;  /* 0x0000002aa870723c */ /* 0x040fe20000041870 */
[----:B------:R1:W-:Y:S07]  /*6810*/  MUFU.EX2 R61, R4 ;  /* 0x00000004003d7308 */ /* 0x0003ee0000000800 */
[C---:B---3--:R-:W-:Y:S08]  /*6820*/  HMMA.16816.F32.BF16 R116, R168.reuse, R48, R116 ;  /* 0x00000030a874723c */ /* 0x048ff00000041874 */
[----:B------:R-:W-:Y:S01]  /*6830*/  HMMA.16816.F32.BF16 R168, R168, R50, R8 ;  /* 0x00000032a8a8723c */ /* 0x000fe20000041808 */
[----:B-1----:R-:W-:-:S06]  /*6840*/  FFMA.FTZ R4, R206, c[0x0][0x2d0], -R0 ;  /* 0x0000b400ce047a23 */ /* 0x002fcc0000010800 */
[----:B------:R-:W-:-:S04]  /*6850*/  FFMA.FTZ R8, R236, c[0x0][0x2d0], -R2 ;  /* 0x0000b400ec087a23 */ /* 0x000fc80000010802 */
[----:B------:R1:W-:Y:S01]  /*6860*/  MUFU.EX2 R62, R8 ;  /* 0x00000008003e7308 */ /* 0x0003e20000000800 */
[----:B------:R-:W-:Y:S01]  /*6870*/  MOV R178, R192 ;  /* 0x000000c000b27202 */ /* 0x000fe20000000f00 */
[----:B------:R-:W-:-:S06]  /*6880*/  IMAD.MOV.U32 R192, RZ, RZ, R65 ;  /* 0x000000ffffc07224 */ /* 0x000fcc00078e0041 */
[----:B------:R-:W3:Y:S01]  /*6890*/  MUFU.EX2 R60, R4 ;  /* 0x00000004003c7308 */ /* 0x000ee20000000800 */
[----:B-1----:R-:W-:-:S07]  /*68a0*/  FFMA.FTZ R8, R237, c[0x0][0x2d0], -R2 ;  /* 0x0000b400ed087a23 */ /* 0x002fce0000010802 */
[----:B------:R1:W4:Y:S01]  /*68b0*/  MUFU.EX2 R63, R8 ;  /* 0x00000008003f7308 */ /* 0x0003220000000800 */
[----:B------:R-:W-:Y:S02]  /*68c0*/  IMAD.MOV.U32 R180, RZ, RZ, R66 ;  /* 0x000000ffffb47224 */ /* 0x000fe400078e0042 */
[----:B------:R-:W-:Y:S02]  /*68d0*/  IMAD.MOV.U32 R209, RZ, RZ, R67 ;  /* 0x000000ffffd17224 */ /* 0x000fe400078e0043 */
[----:B-1----:R-:W-:-:S04]  /*68e0*/  FFMA.FTZ R8, R238, c[0x0][0x2d0], -R2 ;  /* 0x0000b400ee087a23 */ /* 0x002fc80000010802 */
[----:B------:R1:W-:Y:S01]  /*68f0*/  MUFU.EX2 R65, R8 ;  /* 0x0000000800417308 */ /* 0x0003e20000000800 */
[----:B------:R-:W-:Y:S01]  /*6900*/  IMAD.MOV.U32 R203, RZ, RZ, R5 ;  /* 0x000000ffffcb7224 */ /* 0x000fe200078e0005 */
[----:B------:R-:W-:Y:S02]  /*6910*/  F2FP.BF16.PACK_AB R4, R74, R75 ;  /* 0x0000004b4a04723e */ /* 0x000fe400000010ff */
[----:B------:R-:W-:Y:S02]  /*6920*/  F2FP.BF16.PACK_AB R6, R71, R73 ;  /* 0x000000494706723e */ /* 0x000fe400000010ff */
[----:B--2---:R-:W-:Y:S01]  /*6930*/  F2FP.BF16.PACK_AB R5, R70, R69 ;  /* 0x000000454605723e */ /* 0x004fe200000010ff */
[----:B-1----:R-:W-:-:S04]  /*6940*/  FFMA.FTZ R8, R239, c[0x0][0x2d0], -R2 ;  /* 0x0000b400ef087a23 */ /* 0x002fc80000010802 */
[----:B------:R1:W2:Y:S01]  /*6950*/  MUFU.EX2 R66, R8 ;  /* 0x0000000800427308 */ /* 0x0002a20000000800 */
[----:B---3--:R-:W-:Y:S01]  /*6960*/  F2FP.BF16.PACK_AB R7, R60, R61 ;  /* 0x0000003d3c07723e */ /* 0x008fe200000010ff */
[----:B------:R-:W-:Y:S02]  /*6970*/  IMAD.MOV.U32 R229, RZ, RZ, R68 ;  /* 0x000000ffffe57224 */ /* 0x000fe400078e0044 */
[----:B-1----:R-:W-:-:S04]  /*6980*/  FFMA.FTZ R8, R240, c[0x0][0x2d0], -R2 ;  /* 0x0000b400f0087a23 */ /* 0x002fc80000010802 */
[----:B------:R1:W-:Y:S01]  /*6990*/  MUFU.EX2 R67, R8 ;  /* 0x0000000800437308 */ /* 0x0003e20000000800 */
[C---:B------:R-:W-:Y:S08]  /*69a0*/  HMMA.16816.F32.BF16 R140, R4.reuse, R156, R140 ;  /* 0x0000009c048c723c */ /* 0x040ff0000004188c */
[----:B------:R-:W-:Y:S01]  /*69b0*/  HMMA.16816.F32.BF16 R144, R4, R158, R144 ;  /* 0x0000009e0490723c */ /* 0x000fe20000041890 */
[----:B-1----:R-:W-:-:S04]  /*69c0*/  FFMA.FTZ R8, R241, c[0x0][0x2d0], -R2 ;  /* 0x0000b400f1087a23 */ /* 0x002fc80000010802 */
[----:B------:R1:W-:Y:S03]  /*69d0*/  MUFU.EX2 R68, R8 ;  /* 0x0000000800447308 */ /* 0x0003e60000000800 */
[----:B------:R-:W-:Y:S01]  /*69e0*/  HMMA.16816.F32.BF16 R156, R4, R132, R44 ;  /* 0x00000084049c723c */ /* 0x000fe2000004182c */
[----:B------:R-:W-:Y:S02]  /*69f0*/  IMAD.MOV.U32 R177, RZ, RZ, R64 ;  /* 0x000000ffffb17224 */ /* 0x000fe400078e0040 */
[----:B-1----:R-:W-:-:S04]  /*6a00*/  FFMA.FTZ R8, R234, c[0x0][0x2d0], -R0 ;  /* 0x0000b400ea087a23 */ /* 0x002fc80000010800 */
[----:B------:R1:W-:Y:S02]  /*6a10*/  MUFU.EX2 R44, R8 ;  /* 0x00000008002c7308 */ /* 0x0003e40000000800 */
[----:B-1----:R-:W-:-:S06]  /*6a20*/  FFMA.FTZ R8, R235, c[0x0][0x2d0], -R0 ;  /* 0x0000b400eb087a23 */ /* 0x002fcc0000010800 */
[----:B------:R1:W3:Y:S02]  /*6a30*/  MUFU.EX2 R45, R8 ;  /* 0x00000008002d7308 */ /* 0x0002e40000000800 */
[----:B-1----:R-:W-:-:S06]  /*6a40*/  FFMA.FTZ R8, R187, c[0x0][0x2d0], -R0 ;  /* 0x0000b400bb087a23 */ /* 0x002fcc0000010800 */
[----:B------:R1:W-:Y:S02]  /*6a50*/  MUFU.EX2 R64, R8 ;  /* 0x0000000800407308 */ /* 0x0003e40000000800 */
[----:B-1----:R-:W-:-:S06]  /*6a60*/  FFMA.FTZ R8, R186, c[0x0][0x2d0], -R0 ;  /* 0x0000b400ba087a23 */ /* 0x002fcc0000010800 */
[----:B------:R1:W1:Y:S01]  /*6a70*/  MUFU.EX2 R47, R8 ;  /* 0x00000008002f7308 */ /* 0x0002620000000800 */
[C---:B------:R-:W-:Y:S08]  /*6a80*/  HMMA.16816.F32.BF16 R12, R4.reuse, R172, R52 ;  /* 0x000000ac040c723c */ /* 0x040ff00000041834 */
[----:B------:R-:W-:Y:S01]  /*6a90*/  HMMA.16816.F32.BF16 R160, R4, R134, R160 ;  /* 0x0000008604a0723c */ /* 0x000fe200000418a0 */
[----:B-1----:R-:W-:-:S02]  /*6aa0*/  FFMA.FTZ R8, R243, c[0x0][0x2d0], -R2 ;  /* 0x0000b400f3087a23 */ /* 0x002fc40000010802 */
[----:B------:R-:W-:-:S05]  /*6ab0*/  FFMA.FTZ R2, R242, c[0x0][0x2d0], -R2 ;  /* 0x0000b400f2027a23 */ /* 0x000fca0000010802 */
[C---:B------:R-:W-:Y:S01]  /*6ac0*/  HMMA.16816.F32.BF16 R104, R4.reuse, R120, R104 ;  /* 0x000000780468723c */ /* 0x040fe20000041868 */
[----:B------:R1:W-:Y:S07]  /*6ad0*/  MUFU.EX2 R53, R8 ;  /* 0x0000000800357308 */ /* 0x0003ee0000000800 */
[C---:B------:R-:W-:Y:S01]  /*6ae0*/  HMMA.16816.F32.BF16 R108, R4.reuse, R122, R108 ;  /* 0x0000007a046c723c */ /* 0x040fe2000004186c */
[----:B------:R2:W-:Y:S07]  /*6af0*/  MUFU.EX2 R52, R2 ;  /* 0x0000000200347308 */ /* 0x0005ee0000000800 */
[----:B-1----:R-:W-:Y:S07]  /*6b00*/  HMMA.16816.F32.BF16 R8, R4, R174, R56 ;  /* 0x000000ae0408723c */ /* 0x002fee0000041838 */
[----:B----4-:R-:W-:Y:S01]  /*6b10*/  F2FP.BF16.PACK_AB R4, R63, R62 ;  /* 0x0000003e3f04723e */ /* 0x010fe200000010ff */
[----:B--2---:R-:W-:Y:S01]  /*6b20*/  FFMA.FTZ R2, R190, c[0x0][0x2d0], -R0 ;  /* 0x0000b400be027a23 */ /* 0x004fe20000010800 */
[----:B------:R-:W-:-:S02]  /*6b30*/  F2FP.BF16.PACK_AB R6, R66, R65 ;  /* 0x000000414206723e */ /* 0x000fc400000010ff */
[----:B---3--:R-:W-:Y:S02]  /*6b40*/  F2FP.BF16.PACK_AB R5, R45, R44 ;  /* 0x0000002c2d05723e */ /* 0x008fe400000010ff */
[----:B------:R-:W-:Y:S01]  /*6b50*/  F2FP.BF16.PACK_AB R7, R47, R64 ;  /* 0x000000402f07723e */ /* 0x000fe200000010ff */
[----:B------:R1:W2:Y:S01]  /*6b60*/  MUFU.EX2 R46, R2 ;  /* 0x00000002002e7308 */ /* 0x0002a20000000800 */
[----:B------:R-:W-:-:S05]  /*6b70*/  MOV R84, R125 ;  /* 0x0000007d00547202 */ /* 0x000fca0000000f00 */
[----:B------:R-:W-:Y:S01]  /*6b80*/  HMMA.16816.F32.BF16 R140, R4, R36, R140 ;  /* 0x00000024048c723c */ /* 0x000fe2000004188c */
[----:B------:R-:W-:Y:S01]  /*6b90*/  MOV R86, R126 ;  /* 0x0000007e00567202 */ /* 0x000fe20000000f00 */
[----:B------:R-:W-:Y:S02]  /*6ba0*/  IMAD.MOV.U32 R85, RZ, RZ, R124 ;  /* 0x000000ffff557224 */ /* 0x000fe400078e007c */
[----:B-1----:R-:W-:-:S04]  /*6bb0*/  FFMA.FTZ R2, R189, c[0x0][0x2d0], -R0 ;  /* 0x0000b400bd027a23 */ /* 0x002fc80000010800 */
[----:B------:R1:W3:Y:S01]  /*6bc0*/  MUFU.EX2 R37, R2 ;  /* 0x0000000200257308 */ /* 0x0002e20000000800 */
[----:B------:R-:W-:Y:S01]  /*6bd0*/  HMMA.16816.F32.BF16 R156, R4, R32, R156 ;  /* 0x00000020049c723c */ /* 0x000fe2000004189c */
[--C-:B-1----:R-:W-:Y:S02]  /*6be0*/  FFMA.FTZ R2, R191, c[0x0][0x2d0], -R0.reuse ;  /* 0x0000b400bf027a23 */ /* 0x102fe40000010800 */
[----:B------:R-:W-:-:S04]  /*6bf0*/  FFMA.FTZ R0, R188, c[0x0][0x2d0], -R0 ;  /* 0x0000b400bc007a23 */ /* 0x000fc80000010800 */
[----:B------:R1:W4:Y:S01]  /*6c00*/  MUFU.EX2 R36, R2 ;  /* 0x0000000200247308 */ /* 0x0003220000000800 */
[----:B------:R-:W-:Y:S07]  /*6c10*/  HMMA.16816.F32.BF16 R144, R4, R38, R144 ;  /* 0x000000260490723c */ /* 0x000fee0000041890 */
[----:B------:R2:W2:Y:S01]  /*6c20*/  MUFU.EX2 R32, R0 ;  /* 0x0000000000207308 */ /* 0x0004a20000000800 */
[----:B-1----:R-:W-:Y:S01]  /*6c30*/  FADD.FTZ R2, R84, R203 ;  /* 0x000000cb54027221 */ /* 0x002fe20000010000 */
[----:B------:R-:W-:Y:S01]  /*6c40*/  MOV R203, R86 ;  /* 0x0000005600cb7202 */ /* 0x000fe20000000f00 */
[----:B------:R-:W-:Y:S01]  /*6c50*/  IMAD.MOV.U32 R84, RZ, RZ, R85 ;  /* 0x000000ffff547224 */ /* 0x000fe200078e0055 */
[----:B------:R-:W-:Y:S01]  /*6c60*/  MOV R86, R179 ;  /* 0x000000b300567202 */ /* 0x000fe20000000f00 */
[----:B------:R-:W-:-:S02]  /*6c70*/  FADD.FTZ R2, R217, R2 ;  /* 0x00000002d9027221 */ /* 0x000fc40000010000 */
[----:B--2---:R-:W-:Y:S01]  /*6c80*/  FADD.FTZ R0, R84, R203 ;  /* 0x000000cb54007221 */ /* 0x004fe20000010000 */
[----:B------:R-:W-:Y:S03]  /*6c90*/  HMMA.16816.F32.BF16 R160, R4, R34, R160 ;  /* 0x0000002204a0723c */ /* 0x000fe600000418a0 */
[----:B------:R-:W-:Y:S02]  /*6ca0*/  FADD.FTZ R0, R212, R0 ;  /* 0x00000000d4007221 */ /* 0x000fe40000010000 */
[----:B------:R-:W-:-:S03]  /*6cb0*/  IMAD.MOV.U32 R85, RZ, RZ, R177 ;  /* 0x000000ffff557224 */ /* 0x000fc600078e00b1 */
[----:B------:R-:W-:Y:S01]  /*6cc0*/  HMMA.16816.F32.BF16 R104, R4, R28, R104 ;  /* 0x0000001c0468723c */ /* 0x000fe20000041868 */
[----:B------:R-:W-:Y:S02]  /*6cd0*/  FADD.FTZ R2, R86, R2 ;  /* 0x0000000256027221 */ /* 0x000fe40000010000 */
[----:B------:R-:W-:-:S05]  /*6ce0*/  FADD.FTZ R0, R87, R0 ;  /* 0x0000000057007221 */ /* 0x000fca0000010000 */
[----:B------:R-:W-:Y:S01]  /*6cf0*/  HMMA.16816.F32.BF16 R108, R4, R30, R108 ;  /* 0x0000001e046c723c */ /* 0x000fe2000004186c */
[----:B------:R-:W-:-:S07]  /*6d00*/  IMAD.MOV.U32 R177, RZ, RZ, R178 ;  /* 0x000000ffffb17224 */ /* 0x000fce00078e00b2 */
[----:B------:R-:W-:Y:S01]  /*6d10*/  HMMA.16816.F32.BF16 R12, R4, R20, R12 ;  /* 0x00000014040c723c */ /* 0x000fe2000004180c */
[----:B------:R-:W-:-:S07]  /*6d20*/  IMAD.MOV.U32 R178, RZ, RZ, R211 ;  /* 0x000000ffffb27224 */ /* 0x000fce00078e00d3 */
[----:B------:R-:W-:Y:S01]  /*6d30*/  HMMA.16816.F32.BF16 R8, R4, R22, R8 ;  /* 0x000000160408723c */ /* 0x000fe20000041808 */
[----:B------:R-:W-:-:S06]  /*6d40*/  FADD.FTZ R2, R232, R2 ;  /* 0x00000002e8027221 */ /* 0x000fcc0000010000 */
[----:B------:R-:W-:Y:S02]  /*6d50*/  FADD.FTZ R6, R218, R219 ;  /* 0x000000dbda067221 */ /* 0x000fe40000010000 */
[----:B------:R-:W-:Y:S02]  /*6d60*/  FADD.FTZ R5, R176, R0 ;  /* 0x00000000b0057221 */ /* 0x000fe40000010000 */
[----:B------:R-:W-:Y:S02]  /*6d70*/  FADD.FTZ R6, R85, R6 ;  /* 0x0000000655067221 */ /* 0x000fe40000010000 */
[----:B------:R-:W-:Y:S02]  /*6d80*/  FADD.FTZ R0, R185, R184 ;  /* 0x000000b8b9007221 */ /* 0x000fe40000010000 */
[----:B------:R-:W-:Y:S02]  /*6d90*/  FADD.FTZ R6, R199, R6 ;  /* 0x00000006c7067221 */ /* 0x000fe40000010000 */
[----:B------:R-:W-:-:S02]  /*6da0*/  IMAD.MOV.U32 R179, RZ, RZ, R208 ;  /* 0x000000ffffb37224 */ /* 0x000fc400078e00d0 */
[----:B------:R-:W-:Y:S01]  /*6db0*/  FADD.FTZ R4, R178, R2 ;  /* 0x00000002b2047221 */ /* 0x000fe20000010000 */
[----:B------:R-:W-:Y:S01]  /*6dc0*/  MOV R211, R221 ;  /* 0x000000dd00d37202 */ /* 0x000fe20000000f00 */
[----:B------:R-:W-:Y:S01]  /*6dd0*/  FADD.FTZ R2, R252, R0 ;  /* 0x00000000fc027221 */ /* 0x000fe20000010000 */
[----:B------:R1:W5:Y:S01]  /*6de0*/  LDL.LU R221, [R1+0x5c] ;  /* 0x00005c0001dd7983 */ /* 0x0003620000300800 */
[----:B------:R-:W-:Y:S02]  /*6df0*/  FADD.FTZ R6, R177, R6 ;  /* 0x00000006b1067221 */ /* 0x000fe40000010000 */
[----:B------:R-:W-:Y:S02]  /*6e00*/  FADD.FTZ R0, R179, R5 ;  /* 0x00000005b3007221 */ /* 0x000fe40000010000 */
[----:B------:R-:W-:Y:S02]  /*6e10*/  FADD.FTZ R2, R250, R2 ;  /* 0x00000002fa027221 */ /* 0x000fe40000010000 */
[----:B------:R-:W-:-:S02]  /*6e20*/  IMAD.MOV.U32 R208, RZ, RZ, R220 ;  /* 0x000000ffffd07224 */ /* 0x000fc400078e00dc */
[----:B------:R-:W-:Y:S01]  /*6e30*/  FADD.FTZ R6, R211, R6 ;  /* 0x00000006d3067221 */ /* 0x000fe20000010000 */
[----:B------:R1:W5:Y:S01]  /*6e40*/  LDL.LU R220, [R1+0x58] ;  /* 0x0000580001dc7983 */ /* 0x0003620000300800 */
[----:B------:R-:W-:Y:S02]  /*6e50*/  FADD.FTZ R5, R207, R0 ;  /* 0x00000000cf057221 */ /* 0x000fe40000010000 */
[----:B------:R-:W-:Y:S01]  /*6e60*/  FADD.FTZ R2, R247, R2 ;  /* 0x00000002f7027221 */ /* 0x000fe20000010000 */
[----:B------:R1:W5:Y:S01]  /*6e70*/  LDL.LU R219, [R1+0x54] ;  /* 0x0000540001db7983 */ /* 0x0003620000300800 */
[----:B------:R-:W-:Y:S02]  /*6e80*/  FADD.FTZ R7, R208, R4 ;  /* 0x00000004d0077221 */ /* 0x000fe40000010000 */
[----:B------:R-:W-:Y:S01]  /*6e90*/  FADD.FTZ R4, R251, R6 ;  /* 0x00000006fb047221 */ /* 0x000fe20000010000 */
[----:B------:R1:W5:Y:S01]  /*6ea0*/  LDL.LU R218, [R1+0x50] ;  /* 0x0000500001da7983 */ /* 0x0003620000300800 */
[----:B------:R-:W-:-:S02]  /*6eb0*/  FADD.FTZ R6, R210, R5 ;  /* 0x00000005d2067221 */ /* 0x000fc40000010000 */
[----:B------:R-:W-:Y:S01]  /*6ec0*/  FADD.FTZ R2, R246, R2 ;  /* 0x00000002f6027221 */ /* 0x000fe20000010000 */
[----:B------:R1:W5:Y:S01]  /*6ed0*/  LDL.LU R217, [R1+0x4c] ;  /* 0x00004c0001d97983 */ /* 0x0003620000300800 */
[----:B------:R-:W-:Y:S02]  /*6ee0*/  FADD.FTZ R0, R229, R7 ;  /* 0x00000007e5007221 */ /* 0x000fe40000010000 */
[----:B------:R-:W-:Y:S01]  /*6ef0*/  FADD.FTZ R7, R249, R4 ;  /* 0x00000004f9077221 */ /* 0x000fe20000010000 */
[----:B------:R1:W5:Y:S01]  /*6f00*/  LDL.LU R212, [R1+0x48] ;  /* 0x0000480001d47983 */ /* 0x0003620000300800 */
[----:B------:R-:W-:Y:S02]  /*6f10*/  FADD.FTZ R4, R180, R6 ;  /* 0x00000006b4047221 */ /* 0x000fe40000010000 */
[----:B------:R-:W-:Y:S02]  /*6f20*/  FADD.FTZ R2, R248, R2 ;  /* 0x00000002f8027221 */ /* 0x000fe40000010000 */
[----:B------:R-:W-:-:S02]  /*6f30*/  FADD.FTZ R5, R209, R0 ;  /* 0x00000000d1057221 */ /* 0x000fc40000010000 */
[----:B------:R-:W-:Y:S02]  /*6f40*/  FADD.FTZ R0, R90, R7 ;  /* 0x000000075a007221 */ /* 0x000fe40000010000 */
[----:B------:R-:W-:Y:S02]  /*6f50*/  FADD.FTZ R7, R182, R4 ;  /* 0x00000004b6077221 */ /* 0x000fe40000010000 */
[----:B------:R-:W-:Y:S02]  /*6f60*/  FADD.FTZ R4, R72, R2 ;  /* 0x0000000248047221 */ /* 0x000fe40000010000 */
[----:B------:R-:W-:Y:S02]  /*6f70*/  IMAD.MOV.U32 R183, RZ, RZ, R127 ;  /* 0x000000ffffb77224 */ /* 0x000fe400078e007f */
        /* <DEDUP_REMOVED lines=51> */
[----:B---3--:R-:W-:Y:S02]  /*72b0*/  FADD.FTZ R0, R37, R0 ;  /* 0x0000000025007221 */ /* 0x008fe40000010000 */
[----:B------:R-:W-:Y:S02]  /*72c0*/  FADD.FTZ R5, R82, R4 ;  /* 0x0000000452057221 */ /* 0x000fe40000010000 */
[----:B------:R-:W-:Y:S02]  /*72d0*/  FADD.FTZ R4, R77, R7 ;  /* 0x000000074d047221 */ /* 0x000fe40000010000 */
[----:B------:R-:W-:Y:S02]  /*72e0*/  FADD.FTZ R2, R53, R6 ;  /* 0x0000000635027221 */ /* 0x000fe40000010000 */
[----:B----4-:R-:W-:-:S02]  /*72f0*/  FADD.FTZ R0, R36, R0 ;  /* 0x0000000024007221 */ /* 0x010fc40000010000 */
[----:B------:R-:W-:Y:S02]  /*7300*/  FADD.FTZ R5, R80, R5 ;  /* 0x0000000550057221 */ /* 0x000fe40000010000 */
[----:B------:R-:W-:Y:S02]  /*7310*/  FADD.FTZ R4, R76, R4 ;  /* 0x000000044c047221 */ /* 0x000fe40000010000 */
[----:B------:R-:W-:Y:S02]  /*7320*/  FADD.FTZ R2, R52, R2 ;  /* 0x0000000234027221 */ /* 0x000fe40000010000 */
[----:B------:R-:W-:Y:S01]  /*7330*/  FADD.FTZ R0, R32, R0 ;  /* 0x0000000020007221 */ /* 0x000fe20000010000 */
[----:B------:R1:W-:Y:S04]  /*7340*/  STL [R1+0x8], R5 ;  /* 0x0000080501007387 */ /* 0x0003e80000100800 */
[----:B------:R1:W-:Y:S04]  /*7350*/  STL [R1+0xc], R4 ;  /* 0x00000c0401007387 */ /* 0x0003e80000100800 */
[----:B------:R1:W-:Y:S04]  /*7360*/  STL [R1+0x10], R2 ;  /* 0x0000100201007387 */ /* 0x0003e80000100800 */
[----:B------:R1:W-:Y:S01]  /*7370*/  STL [R1+0x14], R0 ;  /* 0x0000140001007387 */ /* 0x0003e20000100800 */
[----:B------:R-:W-:Y:S01]  /*7380*/  UIMAD.WIDE.U32 UR14, UR7, UR4, URZ ;  /* 0x00000004070e72a5 */ /* 0x000fe2000f8e003f */
[----:B------:R-:W-:-:S02]  /*7390*/  PLOP3.LUT P0, PT, PT, PT, UP1, 0x40, 0x0 ;  /* 0x000000000000781c */ /* 0x000fc40003f0e818 */
[----:B------:R-:W-:Y:S01]  /*73a0*/  F2FP.BF16.PACK_AB R124, R68, R67 ;  /* 0x00000043447c723e */ /* 0x000fe200000010ff */
[----:B------:R-:W-:Y:S01]  /*73b0*/  @UP2 USHF.R.U32.HI UR7, URZ, UR5, UR15 ;  /* 0x000000053f072299 */ /* 0x000fe2000801160f */
[----:B------:R-:W-:Y:S02]  /*73c0*/  F2FP.BF16.PACK_AB R126, R52, R53 ;  /* 0x00000035347e723e */ /* 0x000fe400000010ff */
[----:B------:R-:W-:Y:S02]  /*73d0*/  F2FP.BF16.PACK_AB R125, R37, R46 ;  /* 0x0000002e257d723e */ /* 0x000fe400000010ff */
[----:B------:R-:W-:Y:S01]  /*73e0*/  F2FP.BF16.PACK_AB R127, R32, R36 ;  /* 0x00000024207f723e */ /* 0x000fe200000010ff */
[----:B------:R-:W-:-:S03]  /*73f0*/  UIADD3 UR4, UR6, UR7, URZ ;  /* 0x0000000706047290 */ /* 0x000fc6000fffe03f */
[----:B------:R-:W-:Y:S02]  /*7400*/  ULDC UR7, c[0x0][0x328] ;  /* 0x0000ca0000077ab9 */ /* 0x000fe40000000800 */
[----:B------:R-:W-:Y:S01]  /*7410*/  UIADD3 UR7, UR4, UR7, URZ ;  /* 0x0000000704077290 */ /* 0x000fe2000fffe03f */
[----:B------:R-:W-:Y:S01]  /*7420*/  HMMA.16816.F32.BF16 R140, R124, R16, R140 ;  /* 0x000000107c8c723c */ /* 0x000fe2000004188c */
[----:B------:R-:W-:-:S07]  /*7430*/  IADD3 R229, R244, -0x2, RZ ;  /* 0xfffffffef4e57810 */ /* 0x000fce0007ffe0ff */
[C---:B------:R-:W-:Y:S08]  /*7440*/  HMMA.16816.F32.BF16 R144, R124.reuse, R18, R144 ;  /* 0x000000127c90723c */ /* 0x040ff00000041890 */
[C---:B------:R-:W-:Y:S08]  /*7450*/  HMMA.16816.F32.BF16 R156, R124.reuse, R24, R156 ;  /* 0x000000187c9c723c */ /* 0x040ff0000004189c */
[C---:B------:R-:W-:Y:S08]  /*7460*/  HMMA.16816.F32.BF16 R160, R124.reuse, R26, R160 ;  /* 0x0000001a7ca0723c */ /* 0x040ff000000418a0 */
[C---:B------:R-:W-:Y:S08]  /*7470*/  HMMA.16816.F32.BF16 R104, R124.reuse, R40, R104 ;  /* 0x000000287c68723c */ /* 0x040ff00000041868 */
[C---:B------:R-:W-:Y:S08]  /*7480*/  HMMA.16816.F32.BF16 R108, R124.reuse, R42, R108 ;  /* 0x0000002a7c6c723c */ /* 0x040ff0000004186c */
[C---:B------:R-:W-:Y:S08]  /*7490*/  HMMA.16816.F32.BF16 R120, R124.reuse, R48, R12 ;  /* 0x000000307c78723c */ /* 0x040ff0000004180c */
[----:B------:R-:W-:Y:S01]  /*74a0*/  HMMA.16816.F32.BF16 R124, R124, R50, R8 ;  /* 0x000000327c7c723c */ /* 0x000fe20000041808 */
[----:B------:R-:W-:Y:S07]  /*74b0*/  @P0 BRA `(.L_x_161) ;  /* 0x0000015000000947 */ /* 0x000fee0003800000 */
[----:B-1----:R-:W-:Y:S01]  /*74c0*/  ISETP.LT.AND P0, PT, RZ, UR4, PT ;  /* 0x00000004ff007c0c */ /* 0x002fe2000bf01270 */
[----:B------:R-:W-:-:S02]  /*74d0*/  UIADD3 UR14, UR4, -0x1, URZ ;  /* 0xffffffff040e7890 */ /* 0x000fc4000fffe03f */
[----:B------:R-:W-:-:S10]  /*74e0*/  ULDC UR6, c[0x0][0x32c] ;  /* 0x0000cb0000067ab9 */ /* 0x000fd40000000800 */
[----:B------:R-:W-:Y:S05]  /*74f0*/  @P0 BRA `(.L_x_162) ;  /* 0x0000008000000947 */ /* 0x000fea0003800000 */
[----:B------:R-:W-:Y:S02]  /*7500*/  UISETP.NE.AND UP0, UPT, UR6, 0x1, UPT ;  /* 0x000000010600788c */ /* 0x000fe4000bf05270 */
[----:B------:R-:W-:-:S03]  /*7510*/  UIADD3 UR14, -UR4, URZ, URZ ;  /* 0x0000003f040e7290 */ /* 0x000fc6000fffe13f */
[----:B------:R-:W-:Y:S02]  /*7520*/  ULDC.64 UR4, c[0x0][0x330] ;  /* 0x0000cc0000047ab9 */ /* 0x000fe40000000a00 */
[----:B------:R-:W-:-:S07]  /*7530*/  UIMAD.WIDE.U32 UR16, UR14, UR4, URZ ;  /* 0x000000040e1072a5 */ /* 0x000fce000f8e003f */
[----:B------:R-:W-:Y:S02]  /*7540*/  @UP0 UMOV UR15, UR17 ;  /* 0x00000011000f0c82 */ /* 0x000fe40008000000 */
[----:B------:R-:W-:-:S04]  /*7550*/  @UP0 USHF.R.U32.HI UR14, URZ, UR5, UR15 ;  /* 0x000000053f0e0299 */ /* 0x000fc8000801160f */
[----:B------:R-:W-:Y:S01]  /*7560*/  ULOP3.LUT UR14, URZ, UR14, URZ, 0x33, !UPT ;  /* 0x0000000e3f0e7292 */ /* 0x000fe2000f8e333f */
[----:B------:R-:W-:Y:S05]  /*7570*/  BRA `(.L_x_163) ;  /* 0x0000005000007947 */ /* 0x000fea0003800000 */
.L_x_162:
[----:B------:R-:W-:Y:S02]  /*7580*/  UISETP.NE.AND UP0, UPT, UR6, 0x1, UPT ;  /* 0x000000010600788c */ /* 0x000fe4000bf05270 */
[----:B------:R-:W-:Y:S02]  /*7590*/  ULDC.64 UR4, c[0x0][0x330] ;  /* 0x0000cc0000047ab9 */ /* 0x000fe40000000a00 */
[----:B------:R-:W-:-:S07]  /*75a0*/  UIMAD.WIDE.U32 UR16, UR14, UR4, URZ ;  /* 0x000000040e1072a5 */ /* 0x000fce000f8e003f */
[----:B------:R-:W-:Y:S02]  /*75b0*/  @UP0 UMOV UR15, UR17 ;  /* 0x00000011000f0c82 */ /* 0x000fe40008000000 */
[----:B------:R-:W-:Y:S02]  /*75c0*/  @UP0 USHF.R.U32.HI UR14, URZ, UR5, UR15 ;  /* 0x000000053f0e0299 */ /* 0x000fe4000801160f */
.L_x_163:
[----:B------:R-:W-:Y:S02]  /*75d0*/  ULDC UR4, c[0x0][0x32c] ;  /* 0x0000cb0000047ab9 */ /* 0x000fe40000000800 */
[----:B------:R-:W-:-:S04]  /*75e0*/  UIMAD UR4, UR14, UR6, UR4 ;  /* 0x000000060e0472a4 */ /* 0x000fc8000f8e0204 */
[----:B------:R-:W-:-:S04]  /*75f0*/  UISETP.LT.AND UP0, UPT, UR7, UR4, UPT ;  /* 0x000000040700728c */ /* 0x000fc8000bf01270 */
[----:B------:R-:W-:-:S04]  /*7600*/  USEL UR7, UR7, UR4, UP0 ;  /* 0x0000000407077287 */ /* 0x000fc80008000000 */
.L_x_161:
[----:B-1----:R-:W-:-:S04]  /*7610*/  UIMAD.WIDE UR4, UR7, 0x2aaaaaab, URZ ;  /* 0x2aaaaaab070478a5 */ /* 0x002fc8000f8e023f */
[----:B------:R-:W-:-:S04]  /*7620*/  USHF.R.U32.HI UR4, URZ, 0x1f, UR5 ;  /* 0x0000001f3f047899 */ /* 0x000fc80008011605 */
[----:B------:R-:W-:-:S04]  /*7630*/  ULEA.HI.SX32 UR4, UR5, UR4, 0x1c ;  /* 0x0000000405047291 */ /* 0x000fc8000f8fe23f */
[----:B------:R-:W-:-:S04]  /*7640*/  UISETP.LT.AND UP0, UPT, UR8, UR4, UPT ;  /* 0x000000040800728c */ /* 0x000fc8000bf01270 */
[----:B------:R-:W-:-:S06]  /*7650*/  USEL UR4, UR8, UR4, !UP0 ;  /* 0x0000000408047287 */ /* 0x000fcc000c000000 */
[----:B------:R-:W-:-:S13]  /*7660*/  ISETP.GE.AND P0, PT, R229, UR4, PT ;  /* 0x00000004e5007c0c */ /* 0x000fda000bf06270 */
[----:B------:R-:W-:Y:S05]  /*7670*/  @!P0 BRA `(.L_x_164) ;  /* 0x00005c1000008947 */ /* 0x000fea0003800000 */
[----:B------:R-:W2:Y:S01]  /*7680*/  LDL R0, [R1+0x20] ;  /* 0x0000200001007983 */ /* 0x000ea20000100800 */
[----:B------:R-:W-:Y:S01]  /*7690*/  PLOP3.LUT P1, PT, PT, PT, UP2, 0x80, 0x0 ;  /* 0x000000000000781c */ /* 0x000fe20003f2f028 */
[----:B------:R-:W-:Y:S01]  /*76a0*/  IMAD.MOV.U32 R132, RZ, RZ, R129 ;  /* 0x000000ffff847224 */ /* 0x000fe200078e0081 */
[----:B------:R-:W-:Y:S01]  /*76b0*/  PLOP3.LUT P0, PT, PT, PT, UP2, 0x80, 0x0 ;  /* 0x000000000000781c */ /* 0x000fe20003f0f028 */
[----:B------:R-:W-:Y:S01]  /*76c0*/  IMAD.MOV.U32 R131, RZ, RZ, R130 ;  /* 0x000000ffff837224 */ /* 0x000fe200078e0082 */
[----:B------:R-:W-:Y:S01]  /*76d0*/  MOV R134, R3 ;  /* 0x0000000300867202 */ /* 0x000fe20000000f00 */
[----:B------:R-:W-:-:S08]  /*76e0*/  IMAD.MOV.U32 R133, RZ, RZ, R128 ;  /* 0x000000ffff857224 */ /* 0x000fd000078e0080 */
[----:B--2---:R-:W-:-:S05]  /*76f0*/  @P1 IMAD.HI.U32 R0, R0, c[0x0][0x2c8], RZ ;  /* 0x0000b20000001a27 */ /* 0x004fca00078e00ff */
[----:B------:R-:W-:-:S05]  /*7700*/  @P0 SHF.R.U32.HI R0, RZ, c[0x0][0x2cc], R0 ;  /* 0x0000b300ff000a19 */ /* 0x000fca0000011600 */
[----:B------:R1:W-:Y:S02]  /*7710*/  @P0 STL [R1+0x1c], R0 ;  /* 0x00001c0001000387 */ /* 0x0003e40000100800 */
.L_x_181:
[----:B------:R-:W-:Y:S04]  /*7720*/  DEPBAR.LE SB0, 0x0 ;  /* 0x000080000000791a */ /* 0x000fe80000000000 */
[----:B------:R-:W-:Y:S01]  /*7730*/  BAR.SYNC.DEFER_BLOCKING 0x0 ;  /* 0x0000000000007b1d */ /* 0x000fe20000010000 */
[C---:B------:R-:W-:Y:S01]  /*7740*/  ISETP.LT.AND P0, PT, R229.reuse, UR8, PT ;  /* 0x00000008e5007c0c */ /* 0x040fe2000bf01270 */
[----:B------:R-:W-:Y:S11]  /*7750*/  IMAD.MOV.U32 R230, RZ, RZ, c[0x0][0x1e0] ;  /* 0x00007800ffe67624 */ /* 0x000ff600078e00ff */
[----:B------:R-:W-:Y:S01]  /*7760*/  @!UPT UIADD3 URZ, URZ, URZ, URZ ;  /* 0x0000003f3f3ff290 */ /* 0x000fe2000fffe03f */
[----:B-1----:R-:W-:Y:S01]  /*7770*/  @!P0 SHF.R.S32.HI R0, RZ, 0x1f, R229 ;  /* 0x0000001fff008819 */ /* 0x002fe200000114e5 */
[C---:B------:R-:W-:Y:S04]  /*7780*/  @!P0 IMAD.WIDE.U32 R2, R229.reuse, c[0x0][0x208], RZ ;  /* 0x00008200e5028a25 */ /* 0x040fe800078e00ff */
[----:B------:R-:W-:Y:S04]  /*7790*/  @!P0 IMAD R0, R0, c[0x0][0x208], RZ ;  /* 0x0000820000008a24 */ /* 0x000fe800078e02ff */
[----:B------:R-:W-:Y:S01]  /*77a0*/  @!P0 IMAD R0, R229, c[0x0][0x20c], R0 ;  /* 0x00008300e5008a24 */ /* 0x000fe200078e0200 */
[----:B-----5:R-:W-:Y:S03]  /*77b0*/  LDSM.16.M88.4 R96, [R219+0x6100] ;  /* 0x00610000db60783b */ /* 0x020fe60000000200 */
[----:B------:R-:W-:Y:S03]  /*77c0*/  @!P0 IMAD.IADD R0, R3, 0x1, R0 ;  /* 0x0000000103008824 */ /* 0x000fe600078e0200 */
[----:B------:R-:W1:Y:S01]  /*77d0*/  LDSM.16.M88.4 R16, [R212+0x3100] ;  /* 0x00310000d410783b */ /* 0x000e620000000200 */
[----:B------:R-:W-:Y:S05]  /*77e0*/  @!P0 IMAD R0, R0, 0x60, RZ ;  /* 0x0000006000008824 */ /* 0x000fea00078e02ff */
[----:B------:R-:W2:Y:S06]  /*77f0*/  LDSM.16.M88.4 R92, [R219+0x8100] ;  /* 0x00810000db5c783b */ /* 0x000eac0000000200 */
[----:B------:R-:W3:Y:S06]  /*7800*/  LDL.64 R192, [R1+0x30] ;  /* 0x0000300001c07983 */ /* 0x000eec0000100a00 */
[----:B------:R-:W3:Y:S06]  /*7810*/  LDL.64 R128, [R1+0x40] ;  /* 0x0000400001807983 */ /* 0x000eec0000100a00 */
[----:B------:R-:W4:Y:S06]  /*7820*/  LDSM.16.M88.4 R32, [R212+0x3900] ;  /* 0x00390000d420783b */ /* 0x000f2c0000000200 */
[----:B------:R-:W3:Y:S06]  /*7830*/  LDL.64 R234, [R1+0x28] ;  /* 0x0000280001ea7983 */ /* 0x000eec0000100a00 */
[----:B------:R-:W4:Y:S01]  /*7840*/  LDSM.16.M88.4 R48, [R212+0x4100] ;  /* 0x00410000d430783b */ /* 0x000f220000000200 */
[-C--:B-1----:R-:W-:Y:S05]  /*7850*/  HMMA.16816.F32.BF16 R4, R96, R16.reuse, RZ ;  /* 0x000000106004723c */ /* 0x082fea00000418ff */
[----:B------:R-:W3:Y:S03]  /*7860*/  LDL.64 R232, [R1+0x38] ;  /* 0x0000380001e87983 */ /* 0x000ee60000100a00 */
[C---:B--2---:R-:W-:Y:S03]  /*7870*/  HMMA.16816.F32.BF16 R8, R92.reuse, R16, RZ ;  /* 0x000000105c08723c */ /* 0x044fe600000418ff */
[----:B------:R-:W1:Y:S06]  /*7880*/  LDSM.16.M88.4 R64, [R212+0x4900] ;  /* 0x00490000d440783b */ /* 0x000e6c0000000200 */
[----:B------:R-:W2:Y:S01]  /*7890*/  LDL R135, [R1+0x1c] ;  /* 0x00001c0001877983 */ /* 0x000ea20000100800 */
[-C--:B------:R-:W-:Y:S05]  /*78a0*/  HMMA.16816.F32.BF16 R12, R92, R18.reuse, RZ ;  /* 0x000000125c0c723c */ /* 0x080fea00000418ff */
[----:B------:R-:W1:Y:S03]  /*78b0*/  LDSM.16.M88.4 R80, [R212+0x5100] ;  /* 0x00510000d450783b */ /* 0x000e660000000200 */
[C---:B------:R-:W-:Y:S03]  /*78c0*/  HMMA.16816.F32.BF16 R16, R96.reuse, R18, RZ ;  /* 0x000000126010723c */ /* 0x040fe600000418ff */
[----:B------:R-:W1:Y:S05]  /*78d0*/  LDSM.16.M88.4 R172, [R212+0x5900] ;  /* 0x00590000d4ac783b */ /* 0x000e6a0000000200 */
[-C--:B----4-:R-:W-:Y:S01]  /*78e0*/  HMMA.16816.F32.BF16 R20, R96, R32.reuse, RZ ;  /* 0x000000206014723c */ /* 0x090fe200000418ff */
[----:B------:R-:W-:Y:S06]  /*78f0*/  LDSM.16.M88.4 R176, [R222+0x6100] ;  /* 0x00610000deb0783b */ /* 0x000fec0000000200 */
[----:B------:R-:W4:Y:S01]  /*7900*/  LDSM.16.M88.4 R180, [R223] ;  /* 0x00000000dfb4783b */ /* 0x000f220000000200 */
[C---:B------:R-:W-:Y:S05]  /*7910*/  HMMA.16816.F32.BF16 R24, R92.reuse, R32, RZ ;  /* 0x000000205c18723c */ /* 0x040fea00000418ff */
[----:B------:R-:W1:Y:S03]  /*7920*/  LDSM.16.M88.4 R184, [R222+0x8100] ;  /* 0x00810000deb8783b */ /* 0x000e660000000200 */
[-C--:B------:R-:W-:Y:S03]  /*7930*/  HMMA.16816.F32.BF16 R28, R92, R34.reuse, RZ ;  /* 0x000000225c1c723c */ /* 0x080fe600000418ff */
[----:B------:R-:W1:Y:S05]  /*7940*/  LDSM.16.M88.4 R188, [R228] ;  /* 0x00000000e4bc783b */ /* 0x000e6a0000000200 */
[C---:B------:R-:W-:Y:S08]  /*7950*/  HMMA.16816.F32.BF16 R32, R96.reuse, R34, RZ ;  /* 0x000000226020723c */ /* 0x040ff000000418ff */
[-C--:B------:R-:W-:Y:S08]  /*7960*/  HMMA.16816.F32.BF16 R36, R96, R48.reuse, RZ ;  /* 0x000000306024723c */ /* 0x080ff000000418ff */
[C---:B------:R-:W-:Y:S08]  /*7970*/  HMMA.16816.F32.BF16 R40, R92.reuse, R48, RZ ;  /* 0x000000305c28723c */ /* 0x040ff000000418ff */
[-C--:B------:R-:W-:Y:S08]  /*7980*/  HMMA.16816.F32.BF16 R44, R92, R50.reuse, RZ ;  /* 0x000000325c2c723c */ /* 0x080ff000000418ff */
[C---:B------:R-:W-:Y:S08]  /*7990*/  HMMA.16816.F32.BF16 R48, R96.reuse, R50, RZ ;  /* 0x000000326030723c */ /* 0x040ff000000418ff */
[-C--:B-1----:R-:W-:Y:S08]  /*79a0*/  HMMA.16816.F32.BF16 R52, R96, R64.reuse, RZ ;  /* 0x000000406034723c */ /* 0x082ff000000418ff */
[C---:B------:R-:W-:Y:S08]  /*79b0*/  HMMA.16816.F32.BF16 R56, R92.reuse, R64, RZ ;  /* 0x000000405c38723c */ /* 0x040ff000000418ff */
[-C--:B------:R-:W-:Y:S08]  /*79c0*/  HMMA.16816.F32.BF16 R60, R92, R66.reuse, RZ ;  /* 0x000000425c3c723c */ /* 0x080ff000000418ff */
        /* <DEDUP_REMOVED lines=8> */
[----:B------:R-:W-:Y:S01]  /*7a50*/  HMMA.16816.F32.BF16 R96, R96, R174, RZ ;  /* 0x000000ae6060723c */ /* 0x000fe200000418ff */
[----:B------:R-:W1:Y:S07]  /*7a60*/  LDSM.16.M88.4 R172, [R227] ;  /* 0x00000000e3ac783b */ /* 0x000e6e0000000200 */
[-C--:B----4-:R-:W-:Y:S08]  /*7a70*/  HMMA.16816.F32.BF16 R4, R176, R180.reuse, R4 ;  /* 0x000000b4b004723c */ /* 0x090ff00000041804 */
[C---:B------:R-:W-:Y:S08]  /*7a80*/  HMMA.16816.F32.BF16 R8, R184.reuse, R180, R8 ;  /* 0x000000b4b808723c */ /* 0x040ff00000041808 */
[-C--:B------:R-:W-:Y:S08]  /*7a90*/  HMMA.16816.F32.BF16 R12, R184, R182.reuse, R12 ;  /* 0x000000b6b80c723c */ /* 0x080ff0000004180c */
[C---:B------:R-:W-:Y:S01]  /*7aa0*/  HMMA.16816.F32.BF16 R16, R176.reuse, R182, R16 ;  /* 0x000000b6b010723c */ /* 0x040fe20000041810 */
[----:B------:R-:W4:Y:S07]  /*7ab0*/  LDSM.16.M88.4 R180, [R226] ;  /* 0x00000000e2b4783b */ /* 0x000f2e0000000200 */
[-C--:B------:R-:W-:Y:S08]  /*7ac0*/  HMMA.16816.F32.BF16 R20, R176, R188.reuse, R20 ;  /* 0x000000bcb014723c */ /* 0x080ff00000041814 */
[C---:B------:R-:W-:Y:S08]  /*7ad0*/  HMMA.16816.F32.BF16 R24, R184.reuse, R188, R24 ;  /* 0x000000bcb818723c */ /* 0x040ff00000041818 */
[-C--:B------:R-:W-:Y:S08]  /*7ae0*/  HMMA.16816.F32.BF16 R28, R184, R190.reuse, R28 ;  /* 0x000000beb81c723c */ /* 0x080ff0000004181c */
[C---:B------:R-:W-:Y:S01]  /*7af0*/  HMMA.16816.F32.BF16 R32, R176.reuse, R190, R32 ;  /* 0x000000beb020723c */ /* 0x040fe20000041820 */
[----:B------:R-:W2:Y:S07]  /*7b00*/  LDSM.16.M88.4 R188, [R225] ;  /* 0x00000000e1bc783b */ /* 0x000eae0000000200 */
[-C--:B-1----:R-:W-:Y:S08]  /*7b10*/  HMMA.16816.F32.BF16 R36, R176, R172.reuse, R36 ;  /* 0x000000acb024723c */ /* 0x082ff00000041824 */
[C---:B------:R-:W-:Y:S08]  /*7b20*/  HMMA.16816.F32.BF16 R40, R184.reuse, R172, R40 ;  /* 0x000000acb828723c */ /* 0x040ff00000041828 */
[-C--:B------:R-:W-:Y:S04]  /*7b30*/  HMMA.16816.F32.BF16 R44, R184, R174.reuse, R44 ;  /* 0x000000aeb82c723c */ /* 0x080fe8000004182c */
[----:B---3--:R-:W-:Y:S04]  /*7b40*/  @!P0 IMAD.MOV.U32 R129, RZ, RZ, R193 ;  /* 0x000000ffff818224 */ /* 0x008fe800078e00c1 */
[C---:B------:R-:W-:Y:S01]  /*7b50*/  HMMA.16816.F32.BF16 R48, R176.reuse, R174, R48 ;  /* 0x000000aeb030723c */ /* 0x040fe20000041830 */
[----:B------:R-:W1:Y:S03]  /*7b60*/  LDSM.16.M88.4 R192, [R224] ;  /* 0x00000000e0c0783b */ /* 0x000e660000000200 */
[----:B------:R-:W-:Y:S04]  /*7b70*/  @!P0 IMAD.WIDE.U32 R128, R2, 0x60, R128 ;  /* 0x0000006002808825 */ /* 0x000fe800078e0080 */
[-C--:B----4-:R-:W-:Y:S04]  /*7b80*/  HMMA.16816.F32.BF16 R52, R176, R180.reuse, R52 ;  /* 0x000000b4b034723c */ /* 0x090fe80000041834 */
[----:B------:R-:W-:Y:S01]  /*7b90*/  @!P0 IMAD.IADD R0, R129, 0x1, R0 ;  /* 0x0000000181008824 */ /* 0x000fe200078e0200 */
[C---:B------:R-:W-:Y:S03]  /*7ba0*/  @!P0 LEA R2, P1, R128.reuse, c[0x0][0x1f8], 0x1 ;  /* 0x00007e0080028a11 */ /* 0x040fe600078208ff */
[C---:B------:R-:W-:Y:S04]  /*7bb0*/  HMMA.16816.F32.BF16 R56, R184.reuse, R180, R56 ;  /* 0x000000b4b838723c */ /* 0x040fe80000041838 */
[----:B------:R-:W-:Y:S02]  /*7bc0*/  @!P0 LEA.HI.X R3, R128, c[0x0][0x1fc], R0, 0x1, P1 ;  /* 0x00007f0080038a11 */ /* 0x000fe400008f0c00 */
[----:B------:R-:W-:Y:S02]  /*7bd0*/  @!P0 IADD3 R198, P2, R2, UR10, RZ ;  /* 0x0000000a02c68c10 */ /* 0x000fe4000ff5e0ff */
[-C--:B------:R-:W-:Y:S01]  /*7be0*/  HMMA.16816.F32.BF16 R60, R184, R182.reuse, R60 ;  /* 0x000000b6b83c723c */ /* 0x080fe2000004183c */
[----:B------:R-:W-:Y:S01]  /*7bf0*/  @!PT LDS RZ, [RZ] ;  /* 0x00000000fffff984 */ /* 0x000fe20000000800 */
[----:B------:R-:W-:Y:S01]  /*7c00*/  @!PT LDS RZ, [RZ] ;  /* 0x00000000fffff984 */ /* 0x000fe20000000800 */
[----:B------:R-:W-:Y:S01]  /*7c10*/  @!PT LDS RZ, [RZ] ;  /* 0x00000000fffff984 */ /* 0x000fe20000000800 */
[----:B------:R3:W-:Y:S03]  /*7c20*/  @!P0 LDGSTS.E.BYPASS.LTC128B.128 [R231+0x100], [R2.64], !P6 ;  /* 0x0010000002e78fae */ /* 0x0007e6000f101d4c */
[----:B------:R-:W-:Y:S02]  /*7c30*/  @!P0 IADD3.X R199, R3, UR9, RZ, P2, !PT ;  /* 0x0000000903c78c10 */ /* 0x000fe400097fe4ff */
[----:B------:R-:W-:Y:S02]  /*7c40*/  @!P0 IADD3 R196, P1, R198, UR10, RZ ;  /* 0x0000000ac6c48c10 */ /* 0x000fe4000ff3e0ff */
[C---:B------:R-:W-:Y:S01]  /*7c50*/  HMMA.16816.F32.BF16 R64, R176.reuse, R182, R64 ;  /* 0x000000b6b040723c */ /* 0x040fe20000041840 */
[----:B------:R4:W-:Y:S03]  /*7c60*/  @!P0 LDGSTS.E.BYPASS.LTC128B.128 [R231+0x900], [R198.64], !P6 ;  /* 0x00900000c6e78fae */ /* 0x0009e6000f101d4c */
[----:B------:R-:W-:Y:S02]  /*7c70*/  @!P0 IADD3.X R197, R199, UR9, RZ, P1, !PT ;  /* 0x00000009c7c58c10 */ /* 0x000fe40008ffe4ff */
[----:B------:R-:W-:Y:S02]  /*7c80*/  @!P0 IADD3 R128, P3, R196, UR10, RZ ;  /* 0x0000000ac4808c10 */ /* 0x000fe4000ff7e0ff */
[-C--:B--2---:R-:W-:Y:S01]  /*7c90*/  HMMA.16816.F32.BF16 R68, R176, R188.reuse, R68 ;  /* 0x000000bcb044723c */ /* 0x084fe20000041844 */
[----:B------:R4:W-:Y:S03]  /*7ca0*/  @!P0 LDGSTS.E.BYPASS.LTC128B.128 [R231+0x1100], [R196.64], !P6 ;  /* 0x01100000c4e78fae */ /* 0x0009e6000f101d4c */
[----:B------:R-:W-:Y:S02]  /*7cb0*/  @!P0 IADD3.X R129, R197, UR9, RZ, P3, !PT ;  /* 0x00000009c5818c10 */ /* 0x000fe40009ffe4ff */
[----:B------:R-:W-:Y:S02]  /*7cc0*/  PLOP3.LUT P3, PT, PT, PT, UP2, 0x80, 0x0 ;  /* 0x000000000000781c */ /* 0x000fe40003f6f028 */
[C---:B------:R-:W-:Y:S01]  /*7cd0*/  HMMA.16816.F32.BF16 R72, R184.reuse, R188, R72 ;  /* 0x000000bcb848723c */ /* 0x040fe20000041848 */
[----:B------:R2:W-:Y:S03]  /*7ce0*/  @!P0 LDGSTS.E.BYPASS.LTC128B.128 [R231+0x1900], [R128.64], !P6 ;  /* 0x0190000080e78fae */ /* 0x0005e6000f101d4c */
[----:B---3--:R-:W-:Y:S04]  /*7cf0*/  @!P0 IADD3 R2, P2, R128, UR10, RZ ;  /* 0x0000000a80028c10 */ /* 0x008fe8000ff5e0ff */
[-C--:B------:R-:W-:Y:S04]  /*7d00*/  HMMA.16816.F32.BF16 R76, R184, R190.reuse, R76 ;  /* 0x000000beb84c723c */ /* 0x080fe8000004184c */
[----:B------:R-:W-:Y:S02]  /*7d10*/  @!P0 IADD3.X R3, R129, UR9, RZ, P2, !PT ;  /* 0x0000000981038c10 */ /* 0x000fe400097fe4ff */
[----:B------:R-:W-:Y:S02]  /*7d20*/  @!P0 IADD3 R172, P1, R2, UR10, RZ ;  /* 0x0000000a02ac8c10 */ /* 0x000fe4000ff3e0ff */
[C---:B------:R-:W-:Y:S01]  /*7d30*/  HMMA.16816.F32.BF16 R80, R176.reuse, R190, R80 ;  /* 0x000000beb050723c */ /* 0x040fe20000041850 */
[----:B------:R3:W-:Y:S03]  /*7d40*/  @!P0 LDGSTS.E.BYPASS.LTC128B.128 [R231+0x2100], [R2.64], !P6 ;  /* 0x0210000002e78fae */ /* 0x0007e6000f101d4c */
[----:B------:R-:W-:Y:S04]  /*7d50*/  @!P0 IADD3.X R173, R3, UR9, RZ, P1, !PT ;  /* 0x0000000903ad8c10 */ /* 0x000fe80008ffe4ff */
[-C--:B-1----:R-:W-:Y:S01]  /*7d60*/  HMMA.16816.F32.BF16 R84, R176, R192.reuse, R84 ;  /* 0x000000c0b054723c */ /* 0x082fe20000041854 */
[----:B------:R1:W-:Y:S02]  /*7d70*/  @!P0 LDGSTS.E.BYPASS.LTC128B.128 [R231+0x2900], [R172.64], !P6 ;  /* 0x02900000ace78fae */ /* 0x0003e4000f101d4c */
[C---:B------:R-:W-:Y:S04]  /*7d80*/  ISETP.GT.AND P0, PT, R229.reuse, UR8, PT ;  /* 0x00000008e5007c0c */ /* 0x040fe8000bf04270 */
[----:B----4-:R-:W-:Y:S01]  /*7d90*/  LDSM.16.M88.4 R196, [R220+0x6100] ;  /* 0x00610000dcc4783b */ /* 0x010fe20000000200 */
[C---:B------:R-:W-:Y:S05]  /*7da0*/  HMMA.16816.F32.BF16 R88, R184.reuse, R192, R88 ;  /* 0x000000c0b858723c */ /* 0x040fea0000041858 */
[----:B------:R-:W4:Y:S03]  /*7db0*/  LDSM.16.M88.4 R200, [R218+0x3100] ;  /* 0x00310000dac8783b */ /* 0x000f260000000200 */
[-C--:B------:R-:W-:Y:S03]  /*7dc0*/  HMMA.16816.F32.BF16 R92, R184, R194.reuse, R92 ;  /* 0x000000c2b85c723c */ /* 0x080fe6000004185c */
[----:B------:R-:W4:Y:S01]  /*7dd0*/  LDSM.16.M88.4 R204, [R220+0x8100] ;  /* 0x00810000dccc783b */ /* 0x000f220000000200 */
[----:B------:R-:W-:Y:S01]  /*7de0*/  @P0 IMAD.SHL.U32 R130, R230, 0x20, RZ ;  /* 0x00000020e6820824 */ /* 0x000fe200078e00ff */
[----:B------:R-:W-:Y:S01]  /*7df0*/  @P0 IADD3 R0, R229, -0x1, RZ ;  /* 0xffffffffe5000810 */ /* 0x000fe20007ffe0ff */
[----:B---3--:R-:W-:Y:S02]  /*7e00*/  @P0 IMAD.MOV.U32 R3, RZ, RZ, R235 ;  /* 0x000000ffff030224 */ /* 0x008fe400078e00eb */
[----:B------:R-:W-:Y:S01]  /*7e10*/  HMMA.16816.F32.BF16 R96, R176, R194, R96 ;  /* 0x000000c2b060723c */ /* 0x000fe20000041860 */
[----:B------:R-:W0:Y:S03]  /*7e20*/  LDGDEPBAR ;  /* 0x00000000000079af */ /* 0x000e260000000000 */
[----:B--2---:R-:W-:Y:S01]  /*7e30*/  @P0 IMAD.WIDE.U32 R128, R0, c[0x0][0x1e0], RZ ;  /* 0x0000780000800a25 */ /* 0x004fe200078e00ff */
[----:B------:R-:W-:Y:S02]  /*7e40*/  @P0 SHF.R.S32.HI R2, RZ, 0x1f, R0 ;  /* 0x0000001fff020819 */ /* 0x000fe40000011400 */
[----:B-1----:R-:W1:Y:S05]  /*7e50*/  LDSM.16.M88.4 R172, [R218+0x3900] ;  /* 0x00390000daac783b */ /* 0x002e6a0000000200 */
[----:B------:R-:W-:Y:S01]  /*7e60*/  @P0 IMAD R2, R2, c[0x0][0x1e0], RZ ;  /* 0x0000780002020a24 */ /* 0x000fe200078e02ff */
[----:B------:R-:W2:Y:S03]  /*7e70*/  LDSM.16.M88.4 R180, [R218+0x4100] ;  /* 0x00410000dab4783b */ /* 0x000ea60000000200 */
[----:B------:R-:W-:Y:S03]  /*7e80*/  @P0 IMAD R2, R0, c[0x0][0x1e4], R2 ;  /* 0x0000790000020a24 */ /* 0x000fe600078e0202 */
[----:B------:R-:W3:Y:S01]  /*7e90*/  LDSM.16.M88.4 R184, [R218+0x4900] ;  /* 0x00490000dab8783b */ /* 0x000ee20000000200 */
[----:B------:R-:W-:Y:S02]  /*7ea0*/  @P0 IMAD.IADD R0, R129, 0x1, R2 ;  /* 0x0000000181000824 */ /* 0x000fe400078e0202 */
[----:B------:R-:W-:Y:S02]  /*7eb0*/  @P0 IMAD.MOV.U32 R2, RZ, RZ, R232 ;  /* 0x000000ffff020224 */ /* 0x000fe400078e00e8 */
[----:B------:R-:W-:Y:S01]  /*7ec0*/  @P0 IMAD R0, R0, 0x60, RZ ;  /* 0x0000006000000824 */ /* 0x000fe200078e02ff */
[----:B------:R-:W2:Y:S01]  /*7ed0*/  LDSM.16.M88.4 R176, [R218+0x5100] ;  /* 0x00510000dab0783b */ /* 0x000ea20000000200 */
[----:B------:R-:W-:Y:S01]  /*7ee0*/  @P0 IMAD.WIDE.U32 R2, R128, 0x60, R2 ;  /* 0x0000006080020825 */ /* 0x000fe200078e0002 */
[-C--:B----4-:R-:W-:Y:S03]  /*7ef0*/  HMMA.16816.F32.BF16 R4, R196, R200.reuse, R4 ;  /* 0x000000c8c404723c */ /* 0x090fe60000041804 */
[----:B------:R-:W-:Y:S01]  /*7f00*/  IMAD.MOV.U32 R232, RZ, RZ, c[0x0][0x1e4] ;  /* 0x00007900ffe87624 */ /* 0x000fe200078e00ff */
[----:B------:R-:W-:Y:S01]  /*7f10*/  LDSM.16.M88.4 R188, [R221+0x6100] ;  /* 0x00610000ddbc783b */ /* 0x000fe20000000200 */
[C---:B------:R-:W-:Y:S01]  /*7f20*/  @P0 LEA R128, P1, R2.reuse, c[0x0][0x1c8], 0x1 ;  /* 0x0000720002800a11 */ /* 0x040fe200078208ff */
[----:B------:R-:W-:Y:S02]  /*7f30*/  @P0 IMAD.IADD R0, R3, 0x1, R0 ;  /* 0x0000000103000824 */ /* 0x000fe400078e0200 */
[C---:B------:R-:W-:Y:S02]  /*7f40*/  HMMA.16816.F32.BF16 R8, R204.reuse, R200, R8 ;  /* 0x000000c8cc08723c */ /* 0x040fe40000041808 */
[----:B------:R-:W-:Y:S02]  /*7f50*/  LDSM.16.M88.4 R192, [R217] ;  /* 0x00000000d9c0783b */ /* 0x000fe40000000200 */
[----:B------:R-:W-:Y:S02]  /*7f60*/  @P0 LEA.HI.X R129, R2, c[0x0][0x1cc], R0, 0x1, P1 ;  /* 0x0000730002810a11 */ /* 0x000fe400008f0c00 */
[-C--:B------:R-:W-:Y:S02]  /*7f70*/  @P0 IADD3 R2, P1, R128, R130.reuse, RZ ;  /* 0x0000008280020210 */ /* 0x080fe40007f3e0ff */
[----:B------:R-:W-:Y:S01]  /*7f80*/  LDSM.16.M88.4 R208, [R217+0x1000] ;  /* 0x00100000d9d0783b */ /* 0x000fe20000000200 */
[-C--:B------:R-:W-:Y:S03]  /*7f90*/  HMMA.16816.F32.BF16 R12, R204, R202.reuse, R12 ;  /* 0x000000cacc0c723c */ /* 0x080fe6000004180c */
[----:B------:R-:W-:Y:S05]  /*7fa0*/  @P0 SHF.L.U64.HI R0, R230, 0x5, R232 ;  /* 0x00000005e6000819 */ /* 0x000fea00000102e8 */
[C---:B------:R-:W-:Y:S01]  /*7fb0*/  HMMA.16816.F32.BF16 R16, R196.reuse, R202, R16 ;  /* 0x000000cac410723c */ /* 0x040fe20000041810 */
[----:B------:R-:W-:Y:S03]  /*7fc0*/  LDSM.16.M88.4 R200, [R221+0x8100] ;  /* 0x00810000ddc8783b */ /* 0x000fe60000000200 */
[--C-:B------:R-:W-:Y:S04]  /*7fd0*/  @P0 IMAD.X R3, R129, 0x1, R0.reuse, P1 ;  /* 0x0000000181030824 */ /* 0x100fe800008e0600 */
[-C--:B-1----:R-:W-:Y:S08]  /*7fe0*/  HMMA.16816.F32.BF16 R20, R196, R172.reuse, R20 ;  /* 0x000000acc414723c */ /* 0x082ff00000041814 */
[C---:B------:R-:W-:Y:S08]  /*7ff0*/  HMMA.16816.F32.BF16 R24, R204.reuse, R172, R24 ;  /* 0x000000accc18723c */ /* 0x040ff00000041818 */
[-C--:B------:R-:W-:Y:S08]  /*8000*/  HMMA.16816.F32.BF16 R28, R204, R174.reuse, R28 ;  /* 0x000000aecc1c723c */ /* 0x080ff0000004181c */
[C---:B------:R-:W-:Y:S01]  /*8010*/  HMMA.16816.F32.BF16 R32, R196.reuse, R174, R32 ;  /* 0x000000aec420723c */ /* 0x040fe20000041820 */
[----:B------:R-:W1:Y:S07]  /*8020*/  LDSM.16.M88.4 R172, [R218+0x5900] ;  /* 0x00590000daac783b */ /* 0x000e6e0000000200 */
[-C--:B--2---:R-:W-:Y:S08]  /*8030*/  HMMA.16816.F32.BF16 R36, R196, R180.reuse, R36 ;  /* 0x000000b4c424723c */ /* 0x084ff00000041824 */
[C---:B------:R-:W-:Y:S08]  /*8040*/  HMMA.16816.F32.BF16 R40, R204.reuse, R180, R40 ;  /* 0x000000b4cc28723c */ /* 0x040ff00000041828 */
[-C--:B------:R-:W-:Y:S08]  /*8050*/  HMMA.16816.F32.BF16 R44, R204, R182.reuse, R44 ;  /* 0x000000b6cc2c723c */ /* 0x080ff0000004182c */
[C---:B------:R-:W-:Y:S01]  /*8060*/  HMMA.16816.F32.BF16 R48, R196.reuse, R182, R48 ;  /* 0x000000b6c430723c */ /* 0x040fe20000041830 */
[----:B------:R-:W2:Y:S07]  /*8070*/  LDSM.16.M88.4 R180, [R217+0x800] ;  /* 0x00080000d9b4783b */ /* 0x000eae0000000200 */
[-C--:B---3--:R-:W-:Y:S08]  /*8080*/  HMMA.16816.F32.BF16 R52, R196, R184.reuse, R52 ;  /* 0x000000b8c434723c */ /* 0x088ff00000041834 */
        /* <DEDUP_REMOVED lines=8> */
[----:B------:R-:W-:Y:S07]  /*8110*/  LDSM.16.M88.4 R176, [R217+0x2800] ;  /* 0x00280000d9b0783b */ /* 0x000fee0000000200 */
[-C--:B-1----:R-:W-:Y:S08]  /*8120*/  HMMA.16816.F32.BF16 R84, R196, R172.reuse, R84 ;  /* 0x000000acc454723c */ /* 0x082ff00000041854 */
[C---:B------:R-:W-:Y:S08]  /*8130*/  HMMA.16816.F32.BF16 R88, R204.reuse, R172, R88 ;  /* 0x000000accc58723c */ /* 0x040ff00000041858 */
[-C--:B------:R-:W-:Y:S08]  /*8140*/  HMMA.16816.F32.BF16 R92, R204, R174.reuse, R92 ;  /* 0x000000aecc5c723c */ /* 0x080ff0000004185c */
[----:B------:R-:W-:Y:S01]  /*8150*/  HMMA.16816.F32.BF16 R96, R196, R174, R96 ;  /* 0x000000aec460723c */ /* 0x000fe20000041860 */
[----:B------:R-:W1:Y:S01]  /*8160*/  LDSM.16.M88.4 R172, [R217+0x2000] ;  /* 0x00200000d9ac783b */ /* 0x000e620000000200 */
[----:B------:R-:W-:Y:S05]  /*8170*/  DEPBAR.LE SB0, 0x0 ;  /* 0x000080000000791a */ /* 0x000fea0000000000 */
[----:B------:R-:W-:Y:S01]  /*8180*/  BAR.SYNC.DEFER_BLOCKING 0x0 ;  /* 0x0000000000007b1d */ /* 0x000fe20000010000 */
[-C--:B------:R-:W-:Y:S08]  /*8190*/  HMMA.16816.F32.BF16 R4, R188, R192.reuse, R4 ;  /* 0x000000c0bc04723c */ /* 0x080ff00000041804 */
[C---:B------:R-:W-:Y:S08]  /*81a0*/  HMMA.16816.F32.BF16 R8, R200.reuse, R192, R8 ;  /* 0x000000c0c808723c */ /* 0x040ff00000041808 */
[-C--:B------:R-:W-:Y:S08]  /*81b0*/  HMMA.16816.F32.BF16 R12, R200, R194.reuse, R12 ;  /* 0x000000c2c80c723c */ /* 0x080ff0000004180c */
[C---:B------:R-:W-:Y:S08]  /*81c0*/  HMMA.16816.F32.BF16 R16, R188.reuse, R194, R16 ;  /* 0x000000c2bc10723c */ /* 0x040ff00000041810 */
[-C--:B--2---:R-:W-:Y:S08]  /*81d0*/  HMMA.16816.F32.BF16 R20, R188, R180.reuse, R20 ;  /* 0x000000b4bc14723c */ /* 0x084ff00000041814 */
[C---:B------:R-:W-:Y:S07]  /*81e0*/  HMMA.16816.F32.BF16 R24, R200.reuse, R180, R24 ;  /* 0x000000b4c818723c */ /* 0x040fee0000041818 */
[-C--:B------:R-:W-:Y:S01]  /*81f0*/  @P0 IADD3 R180, P2, R2, R130.reuse, RZ ;  /* 0x0000008202b40210 */ /* 0x080fe20007f5e0ff */
[-C--:B------:R-:W-:Y:S04]  /*8200*/  HMMA.16816.F32.BF16 R28, R200, R182.reuse, R28 ;  /* 0x000000b6c81c723c */ /* 0x080fe8000004181c */
[--C-:B------:R-:W-:Y:S04]  /*8210*/  @P0 IMAD.X R181, R3, 0x1, R0.reuse, P2 ;  /* 0x0000000103b50824 */ /* 0x100fe800010e0600 */
[C---:B------:R-:W-:Y:S01]  /*8220*/  HMMA.16816.F32.BF16 R32, R188.reuse, R182, R32 ;  /* 0x000000b6bc20723c */ /* 0x040fe20000041820 */
[----:B------:R-:W2:Y:S06]  /*8230*/  LDL R183, [R1+0x18] ;  /* 0x0000180001b77983 */ /* 0x000eac0000100800 */
[----:B------:R-:W-:Y:S01]  /*8240*/  @!PT LDS RZ, [RZ] ;  /* 0x00000000fffff984 */ /* 0x000fe20000000800 */
[----:B------:R-:W-:Y:S01]  /*8250*/  @!PT LDS RZ, [RZ] ;  /* 0x00000000fffff984 */ /* 0x000fe20000000800 */
[----:B------:R-:W-:Y:S01]  /*8260*/  @!PT LDS RZ, [RZ] ;  /* 0x00000000fffff984 */ /* 0x000fe20000000800 */
[----:B------:R4:W-:Y:S01]  /*8270*/  @P0 LDGSTS.E.BYPASS.LTC128B.128 [R231+0x3100], [R128.64], !P6 ;  /* 0x0310000080e70fae */ /* 0x0009e2000f101d4c */
[-C--:B------:R-:W-:Y:S05]  /*8280*/  HMMA.16816.F32.BF16 R36, R188, R208.reuse, R36 ;  /* 0x000000d0bc24723c */ /* 0x080fea0000041824 */
[----:B------:R1:W-:Y:S03]  /*8290*/  @P0 LDGSTS.E.BYPASS.LTC128B.128 [R231+0x3900], [R2.64], !P6 ;  /* 0x0390000002e70fae */ /* 0x0003e6000f101d4c */
[C---:B------:R-:W-:Y:S03]  /*82a0*/  HMMA.16816.F32.BF16 R40, R200.reuse, R208, R40 ;  /* 0x000000d0c828723c */ /* 0x040fe60000041828 */
[----:B------:R2:W-:Y:S05]  /*82b0*/  @P0 LDGSTS.E.BYPASS.LTC128B.128 [R231+0x4100], [R180.64], !P6 ;  /* 0x04100000b4e70fae */ /* 0x0005ea000f101d4c */
[-C--:B------:R-:W-:Y:S08]  /*82c0*/  HMMA.16816.F32.BF16 R44, R200, R210.reuse, R44 ;  /* 0x000000d2c82c723c */ /* 0x080ff0000004182c */
[C---:B------:R-:W-:Y:S08]  /*82d0*/  HMMA.16816.F32.BF16 R48, R188.reuse, R210, R48 ;  /* 0x000000d2bc30723c */ /* 0x040ff00000041830 */
[-C--:B---3--:R-:W-:Y:S04]  /*82e0*/  HMMA.16816.F32.BF16 R52, R188, R184.reuse, R52 ;  /* 0x000000b8bc34723c */ /* 0x088fe80000041834 */
[----:B-1----:R-:W-:Y:S04]  /*82f0*/  IMAD R2, R229, -0x60, RZ ;  /* 0xffffffa0e5027824 */ /* 0x002fe800078e02ff */
[C---:B------:R-:W-:Y:S08]  /*8300*/  HMMA.16816.F32.BF16 R56, R200.reuse, R184, R56 ;  /* 0x000000b8c838723c */ /* 0x040ff00000041838 */
[-C--:B------:R-:W-:Y:S08]  /*8310*/  HMMA.16816.F32.BF16 R60, R200, R186.reuse, R60 ;  /* 0x000000bac83c723c */ /* 0x080ff0000004183c */
[C---:B------:R-:W-:Y:S08]  /*8320*/  HMMA.16816.F32.BF16 R64, R188.reuse, R186, R64 ;  /* 0x000000babc40723c */ /* 0x040ff00000041840 */
[-C--:B------:R-:W-:Y:S08]  /*8330*/  HMMA.16816.F32.BF16 R68, R188, R172.reuse, R68 ;  /* 0x000000acbc44723c */ /* 0x080ff00000041844 */
[C---:B------:R-:W-:Y:S01]  /*8340*/  HMMA.16816.F32.BF16 R72, R200.reuse, R172, R72 ;  /* 0x000000acc848723c */ /* 0x040fe20000041848 */
[----:B------:R1:W3:Y:S07]  /*8350*/  LDL R173, [R1+0x20] ;  /* 0x0000200001ad7983 */ /* 0x0002ee0000100800 */
[-C--:B------:R-:W-:Y:S08]  /*8360*/  HMMA.16816.F32.BF16 R76, R200, R174.reuse, R76 ;  /* 0x000000aec84c723c */ /* 0x080ff0000004184c */
[C---:B------:R-:W-:Y:S07]  /*8370*/  HMMA.16816.F32.BF16 R80, R188.reuse, R174, R80 ;  /* 0x000000aebc50723c */ /* 0x040fee0000041850 */
[-C--:B------:R-:W-:Y:S01]  /*8380*/  @P0 IADD3 R174, P1, R180, R130.reuse, RZ ;  /* 0x00000082b4ae0210 */ /* 0x080fe20007f3e0ff */
[-C--:B------:R-:W-:Y:S04]  /*8390*/  HMMA.16816.F32.BF16 R84, R188, R176.reuse, R84 ;  /* 0x000000b0bc54723c */ /* 0x080fe80000041854 */
[--C-:B------:R-:W-:Y:S01]  /*83a0*/  @P0 IMAD.X R175, R181, 0x1, R0.reuse, P1 ;  /* 0x00000001b5af0824 */ /* 0x100fe200008e0600 */
[-C--:B----4-:R-:W-:Y:S03]  /*83b0*/  @P0 IADD3 R128, P2, R174, R130.reuse, RZ ;  /* 0x00000082ae800210 */ /* 0x090fe60007f5e0ff */
[C---:B------:R-:W-:Y:S01]  /*83c0*/  HMMA.16816.F32.BF16 R88, R200.reuse, R176, R88 ;  /* 0x000000b0c858723c */ /* 0x040fe20000041858 */
[----:B------:R4:W-:Y:S03]  /*83d0*/  @P0 LDGSTS.E.BYPASS.LTC128B.128 [R231+0x4900], [R174.64], !P6 ;  /* 0x04900000aee70fae */ /* 0x0009e6000f101d4c */
[--C-:B------:R-:W-:Y:S03]  /*83e0*/  @P0 IMAD.X R129, R175, 0x1, R0.reuse, P2 ;  /* 0x00000001af810824 */ /* 0x100fe600010e0600 */
[----:B------:R-:W-:Y:S01]  /*83f0*/  @P0 IADD3 R176, P1, R128, R130, RZ ;  /* 0x0000008280b00210 */ /* 0x000fe20007f3e0ff */
[-C--:B------:R-:W-:Y:S01]  /*8400*/  HMMA.16816.F32.BF16 R92, R200, R178.reuse, R92 ;  /* 0x000000b2c85c723c */ /* 0x080fe2000004185c */
[----:B------:R1:W-:Y:S03]  /*8410*/  @P0 LDGSTS.E.BYPASS.LTC128B.128 [R231+0x5100], [R128.64], !P6 ;  /* 0x0510000080e70fae */ /* 0x0003e6000f101d4c */
[----:B------:R-:W-:Y:S04]  /*8420*/  @P0 IMAD.X R177, R129, 0x1, R0, P1 ;  /* 0x0000000181b10824 */ /* 0x000fe800008e0600 */
[----:B------:R-:W-:Y:S01]  /*8430*/  HMMA.16816.F32.BF16 R96, R188, R178, R96 ;  /* 0x000000b2bc60723c */ /* 0x000fe20000041860 */
[----:B------:R1:W-:Y:S01]  /*8440*/  @P0 LDGSTS.E.BYPASS.LTC128B.128 [R231+0x5900], [R176.64], !P6 ;  /* 0x05900000b0e70fae */ /* 0x0003e2000f101d4c */
[----:B------:R-:W-:Y:S05]  /*8450*/  PLOP3.LUT P0, PT, PT, PT, UP1, 0x40, 0x0 ;  /* 0x000000000000781c */ /* 0x000fea0003f0e818 */
[----:B------:R-:W0:Y:S01]  /*8460*/  LDGDEPBAR ;  /* 0x00000000000079af */ /* 0x000e220000000000 */
[----:B--2---:R-:W-:Y:S04]  /*8470*/  IADD3 R182, -R183, 0x1, R2 ;  /* 0x00000001b7b67810 */ /* 0x004fe80007ffe102 */
[----:B-1----:R-:W-:Y:S04]  /*8480*/  IADD3 R176, R182, c[0x0][0x1d0], RZ ;  /* 0x00007400b6b07a10 */ /* 0x002fe80007ffe0ff */
[----:B------:R-:W-:Y:S04]  /*8490*/  IADD3 R176, R176, -c[0x0][0x168], RZ ;  /* 0x80005a00b0b07a10 */ /* 0x000fe80007ffe0ff */
[C---:B----4-:R-:W-:Y:S02]  /*84a0*/  IADD3 R174, R176.reuse, c[0x0][0x328], RZ ;  /* 0x0000ca00b0ae7a10 */ /* 0x050fe40007ffe0ff */
[----:B------:R-:W-:Y:S01]  /*84b0*/  IADD3 R175, R176, UR11, RZ ;  /* 0x0000000bb0af7c10 */ /* 0x000fe2000fffe0ff */
[----:B---3--:R-:W-:Y:S05]  /*84c0*/  @P3 IMAD.MOV.U32 R173, RZ, RZ, R135 ;  /* 0x000000ffffad3224 */ /* 0x008fea00078e0087 */
[----:B------:R-:W1:Y:S02]  /*84d0*/  SHFL.IDX PT, R3, R173, RZ, 0x1c1f ;  /* 0x001c1fffad037589 */ /* 0x000e6400000e0000 */
[----:B-1----:R-:W-:Y:S02]  /*84e0*/  IMAD.IADD R135, R174, 0x1, R3 ;  /* 0x00000001ae877824 */ /* 0x002fe400078e0203 */
[----:B------:R-:W-:Y:S01]  /*84f0*/  IMAD.IADD R0, R3, 0x1, R175 ;  /* 0x0000000103007824 */ /* 0x000fe200078e02af */
[----:B------:R-:W-:-:S05]  /*8500*/  @P0 BRA `(.L_x_165) ;  /* 0x0000019000000947 */ /* 0x000fca0003800000 */
[----:B------:R-:W-:Y:S01]  /*8510*/  IADD3 R3, R3, c[0x0][0x1d0], RZ ;  /* 0x0000740003037a10 */ /* 0x000fe20007ffe0ff */
[----:B------:R-:W-:Y:S03]  /*8520*/  BSSY B0, `(.L_x_166) ;  /* 0x0000012000007945 */ /* 0x000fe60003800000 */
[----:B------:R-:W-:Y:S04]  /*8530*/  IADD3 R3, R3, -c[0x0][0x168], RZ ;  /* 0x80005a0003037a10 */ /* 0x000fe80007ffe0ff */
[----:B------:R-:W-:Y:S11]  /*8540*/  ISETP.GT.AND P0, PT, R3, -0x1, PT ;  /* 0xffffffff0300780c */ /* 0x000ff60003f04270 */
[----:B------:R-:W-:Y:S02]  /*8550*/  @!UPT UIADD3 URZ, URZ, URZ, URZ ;  /* 0x0000003f3f3ff290 */ /* 0x000fe4000fffe03f */
[----:B------:R-:W-:-:S05]  /*8560*/  @P0 BRA `(.L_x_167) ;  /* 0x0000008000000947 */ /* 0x000fca0003800000 */
[----:B------:R-:W-:Y:S01]  /*8570*/  LOP3.LUT R3, RZ, R3, RZ, 0x33, !PT ;  /* 0x00000003ff037212 */ /* 0x000fe200078e33ff */
[----:B------:R-:W-:Y:S05]  /*8580*/  IMAD.MOV.U32 R128, RZ, RZ, c[0x0][0x32c] ;  /* 0x0000cb00ff807624 */ /* 0x000fea00078e00ff */
[----:B------:R-:W-:Y:S11]  /*8590*/  ISETP.NE.AND P0, PT, R128, 0x1, PT ;  /* 0x000000018000780c */ /* 0x000ff60003f05270 */
[----:B------:R-:W-:Y:S02]  /*85a0*/  @!UPT UIADD3 URZ, URZ, URZ, URZ ;  /* 0x0000003f3f3ff290 */ /* 0x000fe4000fffe03f */
[----:B------:R-:W-:Y:S05]  /*85b0*/  @P0 IMAD.HI.U32 R128, R3, c[0x0][0x330], RZ ;  /* 0x0000cc0003800a27 */ /* 0x000fea00078e00ff */
[----:B------:R-:W-:Y:S04]  /*85c0*/  @P0 SHF.R.U32.HI R3, RZ, c[0x0][0x334], R128 ;  /* 0x0000cd00ff030a19 */ /* 0x000fe80000011680 */
[----:B------:R-:W-:Y:S01]  /*85d0*/  LOP3.LUT R3, RZ, R3, RZ, 0x33, !PT ;  /* 0x00000003ff037212 */ /* 0x000fe200078e33ff */
[----:B------:R-:W-:-:S05]  /*85e0*/  BRA `(.L_x_168) ;  /* 0x0000005000007947 */ /* 0x000fca0003800000 */
.L_x_167:
[----:B------:R-:W-:Y:S04]  /*85f0*/  MOV R128, c[0x0][0x32c] ;  /* 0x0000cb0000807a02 */ /* 0x000fe80000000f00 */
[----:B------:R-:W-:Y:S11]  /*8600*/  ISETP.NE.AND P0, PT, R128, 0x1, PT ;  /* 0x000000018000780c */ /* 0x000ff60003f05270 */
[----:B------:R-:W-:Y:S02]  /*8610*/  @!UPT UIADD3 URZ, URZ, URZ, URZ ;  /* 0x0000003f3f3ff290 */ /* 0x000fe4000fffe03f */
[----:B------:R-:W-:Y:S05]  /*8620*/  @P0 IMAD.HI.U32 R128, R3, c[0x0][0x330], RZ ;  /* 0x0000cc0003800a27 */ /* 0x000fea00078e00ff */
[----:B------:R-:W-:Y:S02]  /*8630*/  @P0 SHF.R.U32.HI R3, RZ, c[0x0][0x334], R128 ;  /* 0x0000cd00ff030a19 */ /* 0x000fe40000011680 */
.L_x_168:
[----:B------:R-:W-:Y:S05]  /*8640*/  BSYNC B0 ;  /* 0x0000000000007941 */ /* 0x000fea0003800000 */
.L_x_166:
[----:B------:R-:W-:Y:S04]  /*8650*/  IMAD.IADD R128, R2, 0x1, -R183 ;  /* 0x0000000102807824 */ /* 0x000fe800078e0ab7 */
[----:B------:R-:W-:Y:S05]  /*8660*/  IMAD R3, R3, c[0x0][0x32c], R128 ;  /* 0x0000cb0003037a24 */ /* 0x000fea00078e0280 */
[----:B------:R-:W-:Y:S02]  /*8670*/  IADD3 R128, R3, c[0x0][0x32c], RZ ;  /* 0x0000cb0003807a10 */ /* 0x000fe40007ffe0ff */
[----:B------:R-:W-:Y:S02]  /*8680*/  IMNMX R0, R0, R3, !PT ;  /* 0x0000000300007217 */ /* 0x000fe40007800200 */
[----:B------:R-:W-:Y:S02]  /*8690*/  IMNMX R135, R135, R128, PT ;  /* 0x0000008087877217 */ /* 0x000fe40003800200 */
.L_x_165:
[----:B------:R-:W-:Y:S01]  /*86a0*/  PLOP3.LUT P0, PT, PT, PT, UP1, 0x40, 0x0 ;  /* 0x000000000000781c */ /* 0x000fe20003f0e818 */
[----:B------:R-:W1:Y:S02]  /*86b0*/  SHFL.IDX PT, R3, R173, 0x1, 0x1c1f ;  /* 0x003c1f00ad037f89 */ /* 0x000e6400000e0000 */
[----:B-1----:R-:W-:Y:S01]  /*86c0*/  IADD3 R128, R175, R3, RZ ;  /* 0x00000003af807210 */ /* 0x002fe20007ffe0ff */
[----:B------:R-:W-:Y:S09]  /*86d0*/  IMAD.IADD R130, R174, 0x1, R3 ;  /* 0x00000001ae827824 */ /* 0x000ff200078e0203 */
        /* <DEDUP_REMOVED lines=15> */
.L_x_171:
[----:B------:R-:W-:Y:S04]  /*87d0*/  MOV R129, c[0x0][0x32c] ;  /* 0x0000cb0000817a02 */ /* 0x000fe80000000f00 */
[----:B------:R-:W-:Y:S11]  /*87e0*/  ISETP.NE.AND P0, PT, R129, 0x1, PT ;  /* 0x000000018100780c */ /* 0x000ff60003f05270 */
[----:B------:R-:W-:Y:S02]  /*87f0*/  @!UPT UIADD3 URZ, URZ, URZ, URZ ;  /* 0x0000003f3f3ff290 */ /* 0x000fe4000fffe03f */
[----:B------:R-:W-:Y:S05]  /*8800*/  @P0 IMAD.HI.U32 R129, R3, c[0x0][0x330], RZ ;  /* 0x0000cc0003810a27 */ /* 0x000fea00078e00ff */
[----:B------:R-:W-:Y:S02]  /*8810*/  @P0 SHF.R.U32.HI R3, RZ, c[0x0][0x334], R129 ;  /* 0x0000cd00ff030a19 */ /* 0x000fe40000011681 */
.L_x_172:
[----:B------:R-:W-:Y:S05]  /*8820*/  BSYNC B0 ;  /* 0x0000000000007941 */ /* 0x000fea0003800000 */
.L_x_170:
[----:B------:R-:W-:Y:S04]  /*8830*/  IMAD.IADD R129, R2, 0x1, -R183 ;  /* 0x0000000102817824 */ /* 0x000fe800078e0ab7 */
[----:B------:R-:W-:Y:S05]  /*8840*/  IMAD R3, R3, c[0x0][0x32c], R129 ;  /* 0x0000cb0003037a24 */ /* 0x000fea00078e0281 */
[----:B------:R-:W-:Y:S02]  /*8850*/  IADD3 R129, R3, c[0x0][0x32c], RZ ;  /* 0x0000cb0003817a10 */ /* 0x000fe40007ffe0ff */
[----:B------:R-:W-:Y:S02]  /*8860*/  IMNMX R128, R128, R3, !PT ;  /* 0x0000000380807217 */ /* 0x000fe40007800200 */
[----:B------:R-:W-:Y:S02]  /*8870*/  IMNMX R130, R130, R129, PT ;  /* 0x0000008182827217 */ /* 0x000fe40003800200 */
.L_x_169:
        /* <DEDUP_REMOVED lines=19> */
.L_x_175:
[----:B------:R-:W-:Y:S04]  /*89b0*/  MOV R177, c[0x0][0x32c] ;  /* 0x0000cb0000b17a02 */ /* 0x000fe80000000f00 */
[----:B------:R-:W-:Y:S11]  /*89c0*/  ISETP.NE.AND P0, PT, R177, 0x1, PT ;  /* 0x00000001b100780c */ /* 0x000ff60003f05270 */
[----:B------:R-:W-:Y:S02]  /*89d0*/  @!UPT UIADD3 URZ, URZ, URZ, URZ ;  /* 0x0000003f3f3ff290 */ /* 0x000fe4000fffe03f */
[----:B------:R-:W-:Y:S05]  /*89e0*/  @P0 IMAD.HI.U32 R177, R172, c[0x0][0x330], RZ ;  /* 0x0000cc00acb10a27 */ /* 0x000fea00078e00ff */
[----:B------:R-:W-:Y:S02]  /*89f0*/  @P0 SHF.R.U32.HI R172, RZ, c[0x0][0x334], R177 ;  /* 0x0000cd00ffac0a19 */ /* 0x000fe400000116b1 */
.L_x_176:
[----:B------:R-:W-:Y:S05]  /*8a00*/  BSYNC B0 ;  /* 0x0000000000007941 */ /* 0x000fea0003800000 */
.L_x_174:
[----:B------:R-:W-:Y:S04]  /*8a10*/  IMAD.IADD R177, R2, 0x1, -R183 ;  /* 0x0000000102b17824 */ /* 0x000fe800078e0ab7 */
[----:B------:R-:W-:Y:S05]  /*8a20*/  IMAD R172, R172, c[0x0][0x32c], R177 ;  /* 0x0000cb00acac7a24 */ /* 0x000fea00078e02b1 */
[----:B------:R-:W-:Y:S02]  /*8a30*/  IADD3 R177, R172, c[0x0][0x32c], RZ ;  /* 0x0000cb00acb17a10 */ /* 0x000fe40007ffe0ff */
[----:B------:R-:W-:Y:S02]  /*8a40*/  IMNMX R3, R3, R172, !PT ;  /* 0x000000ac03037217 */ /* 0x000fe40007800200 */
[----:B------:R-:W-:Y:S02]  /*8a50*/  IMNMX R129, R129, R177, PT ;  /* 0x000000b181817217 */ /* 0x000fe40003800200 */
.L_x_173:
[C---:B------:R-:W-:Y:S02]  /*8a60*/  ISETP.GE.AND P1, PT, R2.reuse, 0x9, PT ;  /* 0x000000090200780c */ /* 0x040fe40003f26270 */
[----:B------:R-:W-:Y:S02]  /*8a70*/  ISETP.GE.AND P3, PT, R2, 0xa, PT ;  /* 0x0000000a0200780c */ /* 0x000fe40003f66270 */
[C---:B------:R-:W-:Y:S02]  /*8a80*/  ISETP.GT.AND P0, PT, R0.reuse, 0x8, !P1 ;  /* 0x000000080000780c */ /* 0x040fe40004f04270 */
[----:B------:R-:W-:Y:S02]  /*8a90*/  P2R R180, PR, RZ, 0x8 ;  /* 0x00000008ffb47803 */ /* 0x000fe40000000000 */
[----:B------:R-:W-:Y:S02]  /*8aa0*/  ISETP.LT.OR P0, PT, R135, 0x9, P0 ;  /* 0x000000098700780c */ /* 0x000fe40000701670 */
[----:B------:R-:W-:Y:S02]  /*8ab0*/  ISETP.GT.AND P2, PT, R0, 0x9, !P3 ;  /* 0x000000090000780c */ /* 0x000fe40005f44270 */
[----:B------:R-:W-:Y:S02]  /*8ac0*/  FSEL R184, R16, -INF , !P0 ;  /* 0xff80000010b87808 */ /* 0x000fe40004000000 */
[----:B------:R-:W-:Y:S02]  /*8ad0*/  ISETP.GT.AND P0, PT, R128, 0x9, !P3 ;  /* 0x000000098000780c */ /* 0x000fe40005f04270 */
[----:B------:R-:W-:Y:S02]  /*8ae0*/  ISETP.GE.AND P3, PT, R2, 0x12, PT ;  /* 0x000000120200780c */ /* 0x000fe40003f66270 */
[----:B------:R-:W-:Y:S02]  /*8af0*/  ISETP.LT.OR P0, PT, R130, 0xa, P0 ;  /* 0x0000000a8200780c */ /* 0x000fe40000701670 */
[----:B------:R-:W-:Y:S02]  /*8b00*/  P2R R178, PR, RZ, 0x8 ;  /* 0x00000008ffb27803 */ /* 0x000fe40000000000 */
[----:B------:R-:W-:Y:S02]  /*8b10*/  FSEL R187, R19, -INF , !P0 ;  /* 0xff80000013bb7808 */ /* 0x000fe40004000000 */
[----:B------:R-:W-:Y:S02]  /*8b20*/  ISETP.GT.AND P0, PT, R0, 0x11, !P3 ;  /* 0x000000110000780c */ /* 0x000fe40005f04270 */
[C---:B------:R-:W-:Y:S02]  /*8b30*/  ISETP.LT.OR P2, PT, R135.reuse, 0xa, P2 ;  /* 0x0000000a8700780c */ /* 0x040fe40001741670 */
[----:B------:R-:W-:Y:S02]  /*8b40*/  ISETP.LT.OR P0, PT, R135, 0x12, P0 ;  /* 0x000000128700780c */ /* 0x000fe40000701670 */
[----:B------:R-:W-:Y:S02]  /*8b50*/  FSEL R185, R17, -INF , !P2 ;  /* 0xff80000011b97808 */ /* 0x000fe40005000000 */
[----:B------:R-:W-:Y:S02]  /*8b60*/  FSEL R190, R21, -INF , !P0 ;  /* 0xff80000015be7808 */ /* 0x000fe40004000000 */
[----:B------:R-:W-:Y:S02]  /*8b70*/  ISETP.GT.AND P0, PT, R128, 0x11, !P3 ;  /* 0x000000118000780c */ /* 0x000fe40005f04270 */
[----:B------:R-:W-:Y:S02]  /*8b80*/  ISETP.GE.AND P3, PT, R2, 0x19, PT ;  /* 0x000000190200780c */ /* 0x000fe40003f66270 */
[----:B------:R-:W-:Y:S02]  /*8b90*/  ISETP.LT.OR P0, PT, R130, 0x12, P0 ;  /* 0x000000128200780c */ /* 0x000fe40000701670 */
[----:B------:R-:W-:Y:S02]  /*8ba0*/  ISETP.GE.AND P2, PT, R2, 0x1a, PT ;  /* 0x0000001a0200780c */ /* 0x000fe40003f46270 */
[----:B------:R-:W-:Y:S02]  /*8bb0*/  FSEL R191, R23, -INF , !P0 ;  /* 0xff80000017bf7808 */ /* 0x000fe40004000000 */
[----:B------:R-:W-:Y:S02]  /*8bc0*/  ISETP.GT.AND P0, PT, R0, 0x18, !P3 ;  /* 0x000000180000780c */ /* 0x000fe40005f04270 */
[----:B------:R-:W-:Y:S02]  /*8bd0*/  P2R R181, PR, RZ, 0x2 ;  /* 0x00000002ffb57803 */ /* 0x000fe40000000000 */
[C---:B------:R-:W-:Y:S02]  /*8be0*/  ISETP.LT.OR P0, PT, R135.reuse, 0x19, P0 ;  /* 0x000000198700780c */ /* 0x040fe40000701670 */
[----:B------:R-:W-:Y:S02]  /*8bf0*/  ISETP.GT.AND P1, PT, R128, 0x8, !P1 ;  /* 0x000000088000780c */ /* 0x000fe40004f24270 */
[----:B------:R-:W-:Y:S02]  /*8c00*/  FSEL R192, R32, -INF , !P0 ;  /* 0xff80000020c07808 */ /* 0x000fe40004000000 */
[----:B------:R-:W-:Y:S02]  /*8c10*/  ISETP.GT.AND P0, PT, R0, 0x19, !P2 ;  /* 0x000000190000780c */ /* 0x000fe40005704270 */
[----:B------:R-:W-:Y:S02]  /*8c20*/  ISETP.GE.AND P4, PT, R2, 0x11, PT ;  /* 0x000000110200780c */ /* 0x000fe40003f86270 */
[----:B------:R-:W-:Y:S02]  /*8c30*/  ISETP.LT.OR P0, PT, R135, 0x1a, P0 ;  /* 0x0000001a8700780c */ /* 0x000fe40000701670 */
[----:B------:R-:W-:Y:S02]  /*8c40*/  ISETP.LT.OR P1, PT, R130, 0x9, P1 ;  /* 0x000000098200780c */ /* 0x000fe40000f21670 */
[----:B------:R-:W-:Y:S02]  /*8c50*/  FSEL R193, R33, -INF , !P0 ;  /* 0xff80000021c17808 */ /* 0x000fe40004000000 */
[----:B------:R-:W-:Y:S02]  /*8c60*/  ISETP.GT.AND P0, PT, R128, 0x18, !P3 ;  /* 0x000000188000780c */ /* 0x000fe40005f04270 */
[----:B------:R-:W-:Y:S02]  /*8c70*/  FSEL R186, R18, -INF , !P1 ;  /* 0xff80000012ba7808 */ /* 0x000fe40004800000 */
[----:B------:R-:W-:Y:S02]  /*8c80*/  ISETP.GT.AND P1, PT, R0, 0x10, !P4 ;  /* 0x000000100000780c */ /* 0x000fe40006724270 */
[----:B------:R-:W-:Y:S02]  /*8c90*/  ISETP.LT.OR P0, PT, R130, 0x19, P0 ;  /* 0x000000198200780c */ /* 0x000fe40000701670 */
[----:B------:R-:W-:Y:S02]  /*8ca0*/  ISETP.LT.OR P1, PT, R135, 0x11, P1 ;  /* 0x000000118700780c */ /* 0x000fe40000f21670 */
[----:B------:R-:W-:Y:S02]  /*8cb0*/  FSEL R194, R34, -INF , !P0 ;  /* 0xff80000022c27808 */ /* 0x000fe40004000000 */
[----:B------:R-:W-:Y:S02]  /*8cc0*/  ISETP.GT.AND P0, PT, R128, 0x19, !P2 ;  /* 0x000000198000780c */ /* 0x000fe40005704270 */
[----:B------:R-:W-:Y:S02]  /*8cd0*/  FSEL R188, R20, -INF , !P1 ;  /* 0xff80000014bc7808 */ /* 0x000fe40004800000 */
[----:B------:R-:W-:Y:S02]  /*8ce0*/  ISETP.GT.AND P1, PT, R128, 0x10, !P4 ;  /* 0x000000108000780c */ /* 0x000fe40006724270 */
[----:B------:R-:W-:Y:S02]  /*8cf0*/  P2R R172, PR, RZ, 0x4 ;  /* 0x00000004ffac7803 */ /* 0x000fe40000000000 */
[----:B------:R-:W-:Y:S02]  /*8d00*/  ISETP.LT.OR P0, PT, R130, 0x1a, P0 ;  /* 0x0000001a8200780c */ /* 0x000fe40000701670 */
[----:B------:R-:W-:Y:S02]  /*8d10*/  ISETP.GE.AND P2, PT, R2, 0x21, PT ;  /* 0x000000210200780c */ /* 0x000fe40003f46270 */
[----:B------:R-:W-:Y:S02]  /*8d20*/  ISETP.LT.OR P1, PT, R130, 0x11, P1 ;  /* 0x000000118200780c */ /* 0x000fe40000f21670 */
[----:B------:R-:W-:Y:S02]  /*8d30*/  FSEL R195, R35, -INF , !P0 ;  /* 0xff80000023c37808 */ /* 0x000fe40004000000 */
[----:B------:R-:W-:Y:S02]  /*8d40*/  ISETP.GT.AND P0, PT, R0, 0x20, !P2 ;  /* 0x000000200000780c */ /* 0x000fe40005704270 */
[----:B------:R-:W-:Y:S02]  /*8d50*/  FSEL R189, R22, -INF , !P1 ;  /* 0xff80000016bd7808 */ /* 0x000fe40004800000 */
[C---:B------:R-:W-:Y:S02]  /*8d60*/  ISETP.LT.OR P0, PT, R135.reuse, 0x21, P0 ;  /* 0x000000218700780c */ /* 0x040fe40000701670 */
[----:B------:R-:W-:Y:S02]  /*8d70*/  ISETP.GE.AND P1, PT, R2, 0x22, PT ;  /* 0x000000220200780c */ /* 0x000fe40003f26270 */
[----:B------:R-:W-:Y:S02]  /*8d80*/  FSEL R196, R36, -INF , !P0 ;  /* 0xff80000024c47808 */ /* 0x000fe40004000000 */
[----:B------:R-:W-:Y:S02]  /*8d90*/  ISETP.GT.AND P0, PT, R0, 0x21, !P1 ;  /* 0x000000210000780c */ /* 0x000fe40004f04270 */
[----:B------:R-:W-:Y:S02]  /*8da0*/  P2R R35, PR, RZ, 0x4 ;  /* 0x00000004ff237803 */ /* 0x000fe40000000000 */
[----:B------:R-:W-:Y:S02]  /*8db0*/  ISETP.LT.OR P0, PT, R135, 0x22, P0 ;  /* 0x000000228700780c */ /* 0x000fe40000701670 */
[----:B------:R-:W-:Y:S02]  /*8dc0*/  P2R R34, PR, RZ, 0x2 ;  /* 0x00000002ff227803 */ /* 0x000fe40000000000 */
[----:B------:R-:W-:Y:S02]  /*8dd0*/  FSEL R197, R37, -INF , !P0 ;  /* 0xff80000025c57808 */ /* 0x000fe40004000000 */
[----:B------:R-:W-:Y:S02]  /*8de0*/  ISETP.GT.AND P0, PT, R128, 0x20, !P2 ;  /* 0x000000208000780c */ /* 0x000fe40005704270 */
[----:B------:R-:W-:Y:S02]  /*8df0*/  ISETP.GE.AND P2, PT, R2, 0x29, PT ;  /* 0x000000290200780c */ /* 0x000fe40003f46270 */
        /* <DEDUP_REMOVED lines=9> */
[----:B------:R-:W-:Y:S02]  /*8e90*/  P2R R177, PR, RZ, 0x8 ;  /* 0x00000008ffb17803 */ /* 0x000fe40000000000 */
[C---:B------:R-:W-:Y:S02]  /*8ea0*/  ISETP.LT.OR P0, PT, R135.reuse, 0x29, P0 ;  /* 0x000000298700780c */ /* 0x040fe40000701670 */
[----:B------:R-:W-:Y:S02]  /*8eb0*/  ISETP.GE.AND P3, PT, R2, 0x51, PT ;  /* 0x000000510200780c */ /* 0x000fe40003f66270 */
[----:B------:R-:W-:Y:S02]  /*8ec0*/  FSEL R203, R48, -INF , !P0 ;  /* 0xff80000030cb7808 */ /* 0x000fe40004000000 */
[----:B------:R-:W-:Y:S02]  /*8ed0*/  ISETP.GT.AND P0, PT, R0, 0x29, !P1 ;  /* 0x000000290000780c */ /* 0x000fe40004f04270 */
[----:B------:R-:W-:Y:S02]  /*8ee0*/  P2R R179, PR, RZ, 0x10 ;  /* 0x00000010ffb37803 */ /* 0x000fe40000000000 */
[----:B------:R-:W-:Y:S02]  /*8ef0*/  ISETP.LT.OR P0, PT, R135, 0x2a, P0 ;  /* 0x0000002a8700780c */ /* 0x000fe40000701670 */
[----:B------:R-:W-:Y:S02]  /*8f00*/  ISETP.GE.AND P4, PT, R2, 0x52, PT ;  /* 0x000000520200780c */ /* 0x000fe40003f86270 */
        /* <DEDUP_REMOVED lines=13> */
[C---:B------:R-:W-:Y:S02]  /*8fe0*/  ISETP.LT.OR P0, PT, R135.reuse, 0x31, P0 ;  /* 0x000000318700780c */ /* 0x040fe40000701670 */
        /* <DEDUP_REMOVED lines=17> */
[----:B------:R-:W-:Y:S04]  /*9100*/  ISETP.GT.AND P0, PT, R0, 0x38, !P2 ;  /* 0x000000380000780c */ /* 0x000fe80005704270 */
[C---:B------:R-:W-:Y:S04]  /*9110*/  ISETP.LT.OR P0, PT, R135.reuse, 0x39, P0 ;  /* 0x000000398700780c */ /* 0x040fe80000701670 */
[----:B------:R-:W-:Y:S02]  /*9120*/  FSEL R234, R64, -INF , !P0 ;  /* 0xff80000040ea7808 */ /* 0x000fe40004000000 */
[----:B------:R-:W-:Y:S04]  /*9130*/  ISETP.GT.AND P0, PT, R0, 0x39, !P1 ;  /* 0x000000390000780c */ /* 0x000fe80004f04270 */
[----:B------:R-:W-:Y:S04]  /*9140*/  ISETP.LT.OR P0, PT, R135, 0x3a, P0 ;  /* 0x0000003a8700780c */ /* 0x000fe80000701670 */
        /* <DEDUP_REMOVED lines=35> */
[----:B------:R-:W-:Y:S04]  /*9380*/  ISETP.LT.OR P0, PT, R130, 0x49, P0 ;  /* 0x000000498200780c */ /* 0x000fe80000701670 */
[----:B------:R-:W-:Y:S02]  /*9390*/  FSEL R248, R82, -INF , !P0 ;  /* 0xff80000052f87808 */ /* 0x000fe40004000000 */
[----:B------:R-:W-:Y:S02]  /*93a0*/  ISETP.GT.AND P0, PT, R128, 0x49, !P1 ;  /* 0x000000498000780c */ /* 0x000fe40004f04270 */
[----:B------:R-:W-:Y:S02]  /*93b0*/  ISETP.GE.AND P1, PT, R2, 0x1, PT ;  /* 0x000000010200780c */ /* 0x000fe40003f26270 */
[----:B------:R-:W-:Y:S04]  /*93c0*/  ISETP.LT.OR P0, PT, R130, 0x4a, P0 ;  /* 0x0000004a8200780c */ /* 0x000fe80000701670 */
[----:B------:R-:W-:Y:S02]  /*93d0*/  FSEL R249, R83, -INF , !P0 ;  /* 0xff80000053f97808 */ /* 0x000fe40004000000 */
[----:B------:R-:W-:Y:S04]  /*93e0*/  ISETP.GT.AND P0, PT, R0, 0x50, !P3 ;  /* 0x000000500000780c */ /* 0x000fe80005f04270 */
[C---:B------:R-:W-:Y:S04]  /*93f0*/  ISETP.LT.OR P0, PT, R135.reuse, 0x51, P0 ;  /* 0x000000518700780c */ /* 0x040fe80000701670 */
[----:B------:R-:W-:Y:S02]  /*9400*/  FSEL R250, R84, -INF , !P0 ;  /* 0xff80000054fa7808 */ /* 0x000fe40004000000 */
[----:B------:R-:W-:Y:S04]  /*9410*/  ISETP.GT.AND P0, PT, R0, 0x51, !P4 ;  /* 0x000000510000780c */ /* 0x000fe80006704270 */
[----:B------:R-:W-:Y:S04]  /*9420*/  ISETP.LT.OR P0, PT, R135, 0x52, P0 ;  /* 0x000000528700780c */ /* 0x000fe80000701670 */
[----:B------:R-:W-:Y:S02]  /*9430*/  FSEL R251, R85, -INF , !P0 ;  /* 0xff80000055fb7808 */ /* 0x000fe40004000000 */
[----:B------:R-:W-:Y:S04]  /*9440*/  ISETP.GT.AND P0, PT, R128, 0x50, !P3 ;  /* 0x000000508000780c */ /* 0x000fe80005f04270 */
[----:B------:R-:W-:Y:S04]  /*9450*/  ISETP.LT.OR P0, PT, R130, 0x51, P0 ;  /* 0x000000518200780c */ /* 0x000fe80000701670 */
[----:B------:R-:W-:Y:S02]  /*9460*/  FSEL R252, R86, -INF , !P0 ;  /* 0xff80000056fc7808 */ /* 0x000fe40004000000 */
[----:B------:R-:W-:Y:S04]  /*9470*/  ISETP.GT.AND P0, PT, R128, 0x51, !P4 ;  /* 0x000000518000780c */ /* 0x000fe80006704270 */
[----:B------:R-:W-:Y:S04]  /*9480*/  ISETP.LT.OR P0, PT, R130, 0x52, P0 ;  /* 0x000000528200780c */ /* 0x000fe80000701670 */
[----:B------:R-:W-:Y:S02]  /*9490*/  FSEL R87, R87, -INF , !P0 ;  /* 0xff80000057577808 */ /* 0x000fe40004000000 */
[C---:B------:R-:W-:Y:S04]  /*94a0*/  ISETP.GT.AND P0, PT, R0.reuse, 0x1, !P2 ;  /* 0x000000010000780c */ /* 0x040fe80005704270 */
[----:B------:R-:W-:Y:S04]  /*94b0*/  ISETP.LT.OR P0, PT, R135, 0x2, P0 ;  /* 0x000000028700780c */ /* 0x000fe80000701670 */
[----:B------:R-:W-:Y:S02]  /*94c0*/  FSEL R37, R5, -INF , !P0 ;  /* 0xff80000005257808 */ /* 0x000fe40004000000 */
[----:B------:R-:W-:Y:S04]  /*94d0*/  ISETP.GT.AND P0, PT, R0, RZ, !P1 ;  /* 0x000000ff0000720c */ /* 0x000fe80004f04270 */
[----:B------:R-:W-:Y:S04]  /*94e0*/  ISETP.LT.OR P0, PT, R135, 0x1, P0 ;  /* 0x000000018700780c */ /* 0x000fe80000701670 */
[----:B------:R-:W-:Y:S02]  /*94f0*/  FSEL R36, R4, -INF , !P0 ;  /* 0xff80000004247808 */ /* 0x000fe40004000000 */
[----:B------:R-:W-:Y:S04]  /*9500*/  ISETP.GT.AND P0, PT, R128, 0x1, !P2 ;  /* 0x000000018000780c */ /* 0x000fe80005704270 */
[----:B------:R-:W-:Y:S04]  /*9510*/  ISETP.LT.OR P0, PT, R130, 0x2, P0 ;  /* 0x000000028200780c */ /* 0x000fe80000701670 */
[----:B------:R-:W-:Y:S02]  /*9520*/  FSEL R39, R7, -INF , !P0 ;  /* 0xff80000007277808 */ /* 0x000fe40004000000 */
[----:B------:R-:W-:Y:S04]  /*9530*/  ISETP.GT.AND P0, PT, R128, RZ, !P1 ;  /* 0x000000ff8000720c */ /* 0x000fe80004f04270 */
        /* <DEDUP_REMOVED lines=17> */
[----:B------:R-:W-:Y:S04]  /*9650*/  ISETP.NE.AND P0, PT, R181, RZ, PT ;  /* 0x000000ffb500720c */ /* 0x000fe80003f05270 */
        /* <DEDUP_REMOVED lines=83> */
[----:B------:R-:W-:Y:S02]  /*9b90*/  ISETP.GT.AND P0, PT, R3, 0x59, !P6 ;  /* 0x000000590300780c */ /* 0x000fe40007704270 */
[----:B------:R-:W1:Y:S01]  /*9ba0*/  SHFL.IDX PT, R3, R173, 0x3, 0x1c1f ;  /* 0x007c1f00ad037f89 */ /* 0x000e6200000e0000 */
[----:B------:R-:W-:Y:S02]  /*9bb0*/  ISETP.NE.AND P6, PT, R183, RZ, PT ;  /* 0x000000ffb700720c */ /* 0x000fe40003fc5270 */
[----:B------:R-:W-:Y:S04]  /*9bc0*/  ISETP.LT.OR P0, PT, R129, 0x5a, P0 ;  /* 0x0000005a8100780c */ /* 0x000fe80000701670 */
[----:B------:R-:W-:Y:S02]  /*9bd0*/  FSEL R183, R93, -INF , !P0 ;  /* 0xff8000005db77808 */ /* 0x000fe40004000000 */
[----:B------:R-:W-:Y:S01]  /*9be0*/  PLOP3.LUT P0, PT, PT, PT, UP1, 0x40, 0x0 ;  /* 0x000000000000781c */ /* 0x000fe20003f0e818 */
[--C-:B-1----:R-:W-:Y:S02]  /*9bf0*/  IMAD.IADD R2, R174, 0x1, R3.reuse ;  /* 0x00000001ae027824 */ /* 0x102fe400078e0203 */
[----:B------:R-:W-:Y:S10]  /*9c00*/  IMAD.IADD R0, R175, 0x1, R3 ;  /* 0x00000001af007824 */ /* 0x000ff400078e0203 */
        /* <DEDUP_REMOVED lines=15> */
.L_x_179:
[----:B------:R-:W-:Y:S04]  /*9d00*/  MOV R2, c[0x0][0x32c] ;  /* 0x0000cb0000027a02 */ /* 0x000fe80000000f00 */
[----:B------:R-:W-:Y:S11]  /*9d10*/  ISETP.NE.AND P0, PT, R2, 0x1, PT ;  /* 0x000000010200780c */ /* 0x000ff60003f05270 */
[----:B------:R-:W-:Y:S02]  /*9d20*/  @!UPT UIADD3 URZ, URZ, URZ, URZ ;  /* 0x0000003f3f3ff290 */ /* 0x000fe4000fffe03f */
[----:B------:R-:W-:Y:S05]  /*9d30*/  @P0 IMAD.HI.U32 R2, R0, c[0x0][0x330], RZ ;  /* 0x0000cc0000020a27 */ /* 0x000fea00078e00ff */
[----:B------:R-:W-:Y:S02]  /*9d40*/  @P0 SHF.R.U32.HI R0, RZ, c[0x0][0x334], R2 ;  /* 0x0000cd00ff000a19 */ /* 0x000fe40000011602 */
.L_x_180:
[----:B------:R-:W-:Y:S05]  /*9d50*/  BSYNC B0 ;  /* 0x0000000000007941 */ /* 0x000fea0003800000 */
.L_x_178:
[----:B------:R-:W-:Y:S02]  /*9d60*/  IADD3 R2, R182, -0x1, RZ ;  /* 0xffffffffb6027810 */ /* 0x000fe40007ffe0ff */
[C-C-:B------:R-:W-:Y:S02]  /*9d70*/  IADD3 R4, R3.reuse, UR11, R176.reuse ;  /* 0x0000000b03047c10 */ /* 0x140fe4000fffe0b0 */
[----:B------:R-:W-:Y:S01]  /*9d80*/  IADD3 R3, R3, c[0x0][0x328], R176 ;  /* 0x0000ca0003037a10 */ /* 0x000fe20007ffe0b0 */
[----:B------:R-:W-:Y:S05]  /*9d90*/  IMAD R0, R0, c[0x0][0x32c], R2 ;  /* 0x0000cb0000007a24 */ /* 0x000fea00078e0202 */
[----:B------:R-:W-:Y:S02]  /*9da0*/  IADD3 R2, R0, c[0x0][0x32c], RZ ;  /* 0x0000cb0000027a10 */ /* 0x000fe40007ffe0ff */
[----:B------:R-:W-:Y:S02]  /*9db0*/  IMNMX R0, R4, R0, !PT ;  /* 0x0000000004007217 */ /* 0x000fe40007800200 */
[----:B------:R-:W-:Y:S02]  /*9dc0*/  IMNMX R2, R3, R2, PT ;  /* 0x0000000203027217 */ /* 0x000fe40003800200 */
.L_x_177:
[----:B------:R-:W-:Y:S02]  /*9dd0*/  ISETP.GT.AND P0, PT, R0, RZ, !P1 ;  /* 0x000000ff0000720c */ /* 0x000fe40004f04270 */
[----:B------:R-:W-:Y:S02]  /*9de0*/  FMNMX.FTZ R130, R36, R131, !PT ;  /* 0x0000008324827209 */ /* 0x000fe40007810000 */
[----:B------:R-:W-:Y:S02]  /*9df0*/  ISETP.LT.OR P0, PT, R2, 0x1, P0 ;  /* 0x000000010200780c */ /* 0x000fe40000701670 */
[----:B------:R-:W-:Y:S02]  /*9e00*/  FMNMX.FTZ R130, R37, R130, !PT ;  /* 0x0000008225827209 */ /* 0x000fe40007810000 */
[----:B------:R-:W-:Y:S02]  /*9e10*/  FSEL R10, R10, -INF , !P0 ;  /* 0xff8000000a0a7808 */ /* 0x000fe40004000000 */
[----:B------:R-:W-:Y:S02]  /*9e20*/  ISETP.GT.AND P0, PT, R0, 0x1, !P2 ;  /* 0x000000010000780c */ /* 0x000fe40005704270 */
[----:B------:R-:W-:Y:S02]  /*9e30*/  FMNMX.FTZ R130, R184, R130, !PT ;  /* 0x00000082b8827209 */ /* 0x000fe40007810000 */
[----:B------:R-:W-:Y:S02]  /*9e40*/  ISETP.LT.OR P0, PT, R2, 0x2, P0 ;  /* 0x000000020200780c */ /* 0x000fe40000701670 */
[----:B------:R-:W-:Y:S02]  /*9e50*/  ISETP.NE.AND P2, PT, R178, RZ, PT ;  /* 0x000000ffb200720c */ /* 0x000fe40003f45270 */
[----:B------:R-:W-:Y:S02]  /*9e60*/  FSEL R11, R11, -INF , !P0 ;  /* 0xff8000000b0b7808 */ /* 0x000fe40004000000 */
[----:B------:R-:W-:Y:S02]  /*9e70*/  ISETP.NE.AND P0, PT, R181, RZ, PT ;  /* 0x000000ffb500720c */ /* 0x000fe40003f05270 */
[----:B------:R-:W-:Y:S02]  /*9e80*/  FMNMX.FTZ R130, R185, R130, !PT ;  /* 0x00000082b9827209 */ /* 0x000fe40007810000 */
        /* <DEDUP_REMOVED lines=10> */
[----:B------:R-:W-:Y:S02]  /*9f30*/  FMNMX.FTZ R130, R193, R130, !PT ;  /* 0x00000082c1827209 */ /* 0x000fe40007810000 */
        /* <DEDUP_REMOVED lines=43> */
[----:B------:R-:W-:Y:S02]  /*a1f0*/  FMNMX.FTZ R130, R245, R130, !PT ;  /* 0x00000082f5827209 */ /* 0x000fe40007810000 */
[----:B------:R-:W-:Y:S02]  /*a200*/  ISETP.LT.OR P0, PT, R2, 0x29, P0 ;  /* 0x000000290200780c */ /* 0x000fe40000701670 */
[----:B------:R-:W-:Y:S02]  /*a210*/  FMNMX.FTZ R3, R198, R3, !PT ;  /* 0x00000003c6037209 */ /* 0x000fe40007810000 */
[----:B------:R-:W-:Y:S02]  /*a220*/  FMNMX.FTZ R130, R247, R130, !PT ;  /* 0x00000082f7827209 */ /* 0x000fe40007810000 */
[----:B------:R-:W-:Y:S02]  /*a230*/  FSEL R98, R46, -INF , !P0 ;  /* 0xff8000002e627808 */ /* 0x000fe40004000000 */
[----:B------:R-:W-:Y:S02]  /*a240*/  ISETP.NE.AND P0, PT, R32, RZ, PT ;  /* 0x000000ff2000720c */ /* 0x000fe40003f05270 */
[----:B------:R-:W-:Y:S02]  /*a250*/  FMNMX.FTZ R130, R250, R130, !PT ;  /* 0x00000082fa827209 */ /* 0x000fe40007810000 */
[----:B------:R-:W-:Y:S02]  /*a260*/  FMNMX.FTZ R3, R202, R3, !PT ;  /* 0x00000003ca037209 */ /* 0x000fe40007810000 */
[----:B------:R-:W-:Y:S02]  /*a270*/  ISETP.GT.AND P0, PT, R0, 0x29, !P0 ;  /* 0x000000290000780c */ /* 0x000fe40004704270 */
[----:B------:R-:W-:Y:S02]  /*a280*/  FMNMX.FTZ R130, R251, R130, !PT ;  /* 0x00000082fb827209 */ /* 0x000fe40007810000 */
[----:B------:R-:W-:Y:S02]  /*a290*/  FMNMX.FTZ R3, R205, R3, !PT ;  /* 0x00000003cd037209 */ /* 0x000fe40007810000 */
[----:B------:R-:W-:Y:S02]  /*a2a0*/  FMNMX.FTZ R4, R8, R133, !PT ;  /* 0x0000008508047209 */ /* 0x000fe40007810000 */
[----:B------:R-:W-:Y:S02]  /*a2b0*/  FMNMX.FTZ R130, R80, R130, !PT ;  /* 0x0000008250827209 */ /* 0x000fe40007810000 */
[----:B------:R-:W-:Y:S02]  /*a2c0*/  ISETP.LT.OR P0, PT, R2, 0x2a, P0 ;  /* 0x0000002a0200780c */ /* 0x000fe40000701670 */
[----:B------:R-:W-:Y:S02]  /*a2d0*/  FMNMX.FTZ R3, R206, R3, !PT ;  /* 0x00000003ce037209 */ /* 0x000fe40007810000 */
[----:B------:R-:W-:Y:S02]  /*a2e0*/  FMNMX.FTZ R4, R9, R4, !PT ;  /* 0x0000000409047209 */ /* 0x000fe40007810000 */
[----:B------:R-:W-:Y:S02]  /*a2f0*/  FMNMX.FTZ R130, R82, R130, !PT ;  /* 0x0000008252827209 */ /* 0x000fe40007810000 */
[----:B------:R-:W-:Y:S02]  /*a300*/  FSEL R99, R47, -INF , !P0 ;  /* 0xff8000002f637808 */ /* 0x000fe40004000000 */
[----:B------:R-:W-:Y:S01]  /*a310*/  ISETP.NE.AND P0, PT, R23, RZ, PT ;  /* 0x000000ff1700720c */ /* 0x000fe20003f05270 */
[----:B------:R-:W1:Y:S01]  /*a320*/  SHFL.BFLY PT, R5, R130, 0x2, 0x1f ;  /* 0x0c401f0082057f89 */ /* 0x000e6200000e0000 */
[----:B------:R-:W-:Y:S02]  /*a330*/  FMNMX.FTZ R3, R210, R3, !PT ;  /* 0x00000003d2037209 */ /* 0x000fe40007810000 */
        /* <DEDUP_REMOVED lines=24> */
[----:B-1----:R-:W-:Y:S02]  /*a4c0*/  FMNMX.FTZ R130, R130, R5, !PT ;  /* 0x0000000582827209 */ /* 0x002fe40007810000 */
[----:B------:R-:W-:Y:S02]  /*a4d0*/  ISETP.LT.OR P0, PT, R2, 0x39, P0 ;  /* 0x000000390200780c */ /* 0x000fe40000701670 */
[----:B------:R-:W-:Y:S01]  /*a4e0*/  FMNMX.FTZ R3, R252, R3, !PT ;  /* 0x00000003fc037209 */ /* 0x000fe20007810000 */
[----:B------:R-:W1:Y:S01]  /*a4f0*/  SHFL.BFLY PT, R6, R130, 0x1, 0x1f ;  /* 0x0c201f0082067f89 */ /* 0x000e6200000e0000 */
[----:B------:R-:W-:Y:S02]  /*a500*/  FMNMX.FTZ R4, R200, R4, !PT ;  /* 0x00000004c8047209 */ /* 0x000fe40007810000 */
[----:B------:R-:W-:Y:S02]  /*a510*/  FMNMX.FTZ R3, R87, R3, !PT ;  /* 0x0000000357037209 */ /* 0x000fe40007810000 */
[----:B------:R-:W-:Y:S02]  /*a520*/  FSEL R174, R62, -INF , !P0 ;  /* 0xff8000003eae7808 */ /* 0x000fe40004000000 */
[----:B------:R-:W-:Y:S02]  /*a530*/  MOV R62, R53 ;  /* 0x00000035003e7202 */ /* 0x000fe40000000f00 */
[----:B------:R-:W-:Y:S02]  /*a540*/  ISETP.NE.AND P0, PT, R20, RZ, PT ;  /* 0x000000ff1400720c */ /* 0x000fe40003f05270 */
[----:B------:R-:W-:Y:S02]  /*a550*/  FMNMX.FTZ R4, R201, R4, !PT ;  /* 0x00000004c9047209 */ /* 0x000fe40007810000 */
[----:B------:R-:W-:Y:S02]  /*a560*/  ISETP.GT.AND P0, PT, R0, 0x39, !P0 ;  /* 0x000000390000780c */ /* 0x000fe40004704270 */
[----:B------:R-:W-:Y:S02]  /*a570*/  FMNMX.FTZ R3, R62, R3, !PT ;  /* 0x000000033e037209 */ /* 0x000fe40007810000 */
[----:B------:R-:W-:Y:S02]  /*a580*/  FMNMX.FTZ R4, R209, R4, !PT ;  /* 0x00000004d1047209 */ /* 0x000fe40007810000 */
[----:B------:R-:W-:Y:S02]  /*a590*/  FMNMX.FTZ R3, R85, R3, !PT ;  /* 0x0000000355037209 */ /* 0x000fe40007810000 */
[----:B------:R-:W-:Y:S02]  /*a5a0*/  ISETP.NE.AND P2, PT, R19, RZ, PT ;  /* 0x000000ff1300720c */ /* 0x000fe40003f45270 */
[----:B------:R-:W-:Y:S01]  /*a5b0*/  ISETP.LT.OR P0, PT, R2, 0x3a, P0 ;  /* 0x0000003a0200780c */ /* 0x000fe20000701670 */
[----:B------:R-:W2:Y:S01]  /*a5c0*/  SHFL.BFLY PT, R129, R3, 0x2, 0x1f ;  /* 0x0c401f0003817f89 */ /* 0x000ea200000e0000 */
[----:B------:R-:W-:Y:S02]  /*a5d0*/  FMNMX.FTZ R4, R211, R4, !PT ;  /* 0x00000004d3047209 */ /* 0x000fe40007810000 */
[----:B------:R-:W-:Y:S02]  /*a5e0*/  FSEL R175, R63, -INF , !P0 ;  /* 0xff8000003faf7808 */ /* 0x000fe40004000000 */
[----:B------:R-:W-:Y:S02]  /*a5f0*/  ISETP.GT.AND P0, PT, R0, 0x40, !P2 ;  /* 0x000000400000780c */ /* 0x000fe40005704270 */
[----:B------:R-:W-:Y:S02]  /*a600*/  FMNMX.FTZ R4, R230, R4, !PT ;  /* 0x00000004e6047209 */ /* 0x000fe40007810000 */
[----:B------:R-:W-:Y:S02]  /*a610*/  ISETP.NE.AND P1, PT, R18, RZ, PT ;  /* 0x000000ff1200720c */ /* 0x000fe40003f25270 */
[----:B------:R-:W-:Y:S02]  /*a620*/  ISETP.LT.OR P0, PT, R2, 0x41, P0 ;  /* 0x000000410200780c */ /* 0x000fe40000701670 */
[----:B------:R-:W-:Y:S02]  /*a630*/  FMNMX.FTZ R4, R233, R4, !PT ;  /* 0x00000004e9047209 */ /* 0x000fe40007810000 */
[----:B------:R-:W-:Y:S02]  /*a640*/  FSEL R181, R74, -INF , !P0 ;  /* 0xff8000004ab57808 */ /* 0x000fe40004000000 */
[----:B------:R-:W-:Y:S02]  /*a650*/  ISETP.GT.AND P0, PT, R0, 0x41, !P1 ;  /* 0x000000410000780c */ /* 0x000fe40004f04270 */
[----:B------:R-:W-:Y:S02]  /*a660*/  FMNMX.FTZ R4, R241, R4, !PT ;  /* 0x00000004f1047209 */ /* 0x000fe40007810000 */
[----:B-1----:R-:W-:Y:S02]  /*a670*/  FMNMX.FTZ R130, R130, R6, !PT ;  /* 0x0000000682827209 */ /* 0x002fe40007810000 */
[----:B------:R-:W-:Y:S02]  /*a680*/  ISETP.NE.AND P2, PT, R17, RZ, PT ;  /* 0x000000ff1100720c */ /* 0x000fe40003f45270 */
[----:B------:R-:W-:Y:S01]  /*a690*/  ISETP.LT.OR P0, PT, R2, 0x42, P0 ;  /* 0x000000420200780c */ /* 0x000fe20000701670 */
[----:B------:R-:W-:Y:S01]  /*a6a0*/  FMUL.FTZ R71, R130, c[0x0][0x2d0] ;  /* 0x0000b40082477a20 */ /* 0x000fe20000410000 */
[----:B------:R-:W-:Y:S02]  /*a6b0*/  FMNMX.FTZ R5, R10, R134, !PT ;  /* 0x000000860a057209 */ /* 0x000fe40007810000 */
[----:B------:R-:W-:Y:S02]  /*a6c0*/  FMNMX.FTZ R4, R242, R4, !PT ;  /* 0x00000004f2047209 */ /* 0x000fe40007810000 */
[----:B------:R-:W-:Y:S02]  /*a6d0*/  FSEL R182, R75, -INF , !P0 ;  /* 0xff8000004bb67808 */ /* 0x000fe40004000000 */
[----:B------:R-:W-:Y:S02]  /*a6e0*/  ISETP.GT.AND P0, PT, R0, 0x48, !P2 ;  /* 0x000000480000780c */ /* 0x000fe40005704270 */
[----:B------:R-:W-:Y:S02]  /*a6f0*/  FSETP.NEU.FTZ.AND P2, PT, R130, -INF , PT ;  /* 0xff8000008200780b */ /* 0x000fe40003f5d000 */
[----:B------:R-:W-:Y:S02]  /*a700*/  FMNMX.FTZ R4, R244, R4, !PT ;  /* 0x00000004f4047209 */ /* 0x000fe40007810000 */
[----:B------:R-:W-:Y:S02]  /*a710*/  FMNMX.FTZ R5, R11, R5, !PT ;  /* 0x000000050b057209 */ /* 0x000fe40007810000 */
[----:B------:R-:W-:Y:S02]  /*a720*/  FSEL R71, R71, RZ, P2 ;  /* 0x000000ff47477208 */ /* 0x000fe40001000000 */
[----:B------:R-:W-:Y:S02]  /*a730*/  FMNMX.FTZ R4, R246, R4, !PT ;  /* 0x00000004f6047209 */ /* 0x000fe40007810000 */
[----:B------:R-:W-:Y:S02]  /*a740*/  FMNMX.FTZ R5, R14, R5, !PT ;  /* 0x000000050e057209 */ /* 0x000fe40007810000 */
[----:B--2---:R-:W-:Y:S02]  /*a750*/  FMNMX.FTZ R129, R3, R129, !PT ;  /* 0x0000008103817209 */ /* 0x004fe40007810000 */
[----:B------:R-:W-:Y:S01]  /*a760*/  FMNMX.FTZ R3, R88, R4, !PT ;  /* 0x0000000458037209 */ /* 0x000fe20007810000 */
[--C-:B------:R-:W-:Y:S01]  /*a770*/  FFMA.FTZ R4, R36, c[0x0][0x2d0], -R71.reuse ;  /* 0x0000b40024047a23 */ /* 0x100fe20000010847 */
[----:B------:R-:W-:Y:S01]  /*a780*/  FMNMX.FTZ R5, R15, R5, !PT ;  /* 0x000000050f057209 */ /* 0x000fe20007810000 */
[----:B------:R-:W1:Y:S01]  /*a790*/  SHFL.BFLY PT, R6, R129, 0x1, 0x1f ;  /* 0x0c201f0081067f89 */ /* 0x000e6200000e0000 */
[----:B------:R-:W-:Y:S01]  /*a7a0*/  FMNMX.FTZ R3, R89, R3, !PT ;  /* 0x0000000359037209 */ /* 0x000fe20007810000 */
[----:B------:R2:W-:Y:S01]  /*a7b0*/  MUFU.EX2 R63, R4 ;  /* 0x00000004003f7308 */ /* 0x0005e20000000800 */
[----:B------:R-:W-:Y:S02]  /*a7c0*/  FMNMX.FTZ R5, R56, R5, !PT ;  /* 0x0000000538057209 */ /* 0x000fe40007810000 */
[----:B------:R-:W-:Y:S02]  /*a7d0*/  FMNMX.FTZ R3, R81, R3, !PT ;  /* 0x0000000351037209 */ /* 0x000fe40007810000 */
[----:B------:R-:W-:Y:S02]  /*a7e0*/  FMNMX.FTZ R5, R57, R5, !PT ;  /* 0x0000000539057209 */ /* 0x000fe40007810000 */
[----:B------:R-:W-:Y:S02]  /*a7f0*/  FMNMX.FTZ R3, R183, R3, !PT ;  /* 0x00000003b7037209 */ /* 0x000fe40007810000 */
[----:B------:R-:W-:Y:S02]  /*a800*/  FMNMX.FTZ R5, R60, R5, !PT ;  /* 0x000000053c057209 */ /* 0x000fe40007810000 */
[----:B------:R-:W-:Y:S01]  /*a810*/  ISETP.LT.OR P0, PT, R2, 0x49, P0 ;  /* 0x000000490200780c */ /* 0x000fe20000701670 */
[----:B------:R-:W3:Y:S01]  /*a820*/  SHFL.BFLY PT, R7, R3, 0x2, 0x1f ;  /* 0x0c401f0003077f89 */ /* 0x000ee200000e0000 */
[----:B------:R-:W-:Y:S02]  /*a830*/  FMNMX.FTZ R5, R84, R5, !PT ;  /* 0x0000000554057209 */ /* 0x000fe40007810000 */
[----:B------:R-:W-:Y:S01]  /*a840*/  ISETP.NE.AND P1, PT, R16, RZ, PT ;  /* 0x000000ff1000720c */ /* 0x000fe20003f25270 */
[--C-:B------:R-:W-:Y:S01]  /*a850*/  FFMA.FTZ R16, R192, c[0x0][0x2d0], -R71.reuse ;  /* 0x0000b400c0107a23 */ /* 0x100fe20000010847 */
[----:B------:R-:W-:Y:S02]  /*a860*/  FMNMX.FTZ R5, R96, R5, !PT ;  /* 0x0000000560057209 */ /* 0x000fe40007810000 */
[----:B------:R-:W-:Y:S01]  /*a870*/  FSEL R177, R78, -INF , !P0 ;  /* 0xff8000004eb17808 */ /* 0x000fe20004000000 */
[----:B------:R-:W-:Y:S01]  /*a880*/  MUFU.EX2 R34, R16 ;  /* 0x0000001000227308 */ /* 0x000fe20000000800 */
[----:B------:R-:W-:Y:S02]  /*a890*/  FMNMX.FTZ R5, R97, R5, !PT ;  /* 0x0000000561057209 */ /* 0x000fe40007810000 */
[----:B-1----:R-:W-:Y:S02]  /*a8a0*/  FMNMX.FTZ R129, R129, R6, !PT ;  /* 0x0000000681817209 */ /* 0x002fe40007810000 */
[----:B--2---:R-:W-:Y:S01]  /*a8b0*/  FMNMX.FTZ R4, R98, R5, !PT ;  /* 0x0000000562047209 */ /* 0x004fe20007810000 */
[--C-:B------:R-:W-:Y:S01]  /*a8c0*/  FFMA.FTZ R5, R37, c[0x0][0x2d0], -R71.reuse ;  /* 0x0000b40025057a23 */ /* 0x100fe20000010847 */
[C---:B------:R-:W-:Y:S01]  /*a8d0*/  ISETP.GT.AND P0, PT, R0.reuse, 0x49, !P1 ;  /* 0x000000490000780c */ /* 0x040fe20004f04270 */
[----:B------:R-:W-:Y:S01]  /*a8e0*/  FMUL.FTZ R92, R129, c[0x0][0x2d0] ;  /* 0x0000b400815c7a20 */ /* 0x000fe20000410000 */
[----:B------:R-:W-:Y:S01]  /*a8f0*/  ISETP.GT.AND P3, PT, R0, 0x50, !P3 ;  /* 0x000000500000780c */ /* 0x000fe20005f64270 */
[----:B------:R1:W-:Y:S01]  /*a900*/  MUFU.EX2 R24, R5 ;  /* 0x0000000500187308 */ /* 0x0003e20000000800 */
[----:B------:R-:W-:Y:S02]  /*a910*/  FMNMX.FTZ R4, R99, R4, !PT ;  /* 0x0000000463047209 */ /* 0x000fe40007810000 */
[----:B------:R-:W-:Y:S02]  /*a920*/  FSETP.NEU.FTZ.AND P1, PT, R129, -INF , PT ;  /* 0xff8000008100780b */ /* 0x000fe40003f3d000 */
[----:B------:R-:W-:Y:S02]  /*a930*/  ISETP.LT.OR P0, PT, R2, 0x4a, P0 ;  /* 0x0000004a0200780c */ /* 0x000fe40000701670 */
[----:B---3--:R-:W-:Y:S02]  /*a940*/  FMNMX.FTZ R3, R3, R7, !PT ;  /* 0x0000000703037209 */ /* 0x008fe40007810000 */
[----:B------:R-:W-:Y:S02]  /*a950*/  FSEL R92, R92, RZ, P1 ;  /* 0x000000ff5c5c7208 */ /* 0x000fe40000800000 */
[----:B------:R-:W-:Y:S01]  /*a960*/  FSEL R176, R79, -INF , !P0 ;  /* 0xff8000004fb07808 */ /* 0x000fe20004000000 */
[----:B------:R-:W2:Y:S01]  /*a970*/  SHFL.BFLY PT, R128, R3, 0x1, 0x1f ;  /* 0x0c201f0003807f89 */ /* 0x000ea200000e0000 */
[----:B------:R-:W-:Y:S01]  /*a980*/  ISETP.GT.AND P0, PT, R0, 0x51, !P4 ;  /* 0x000000510000780c */ /* 0x000fe20006704270 */
[--C-:B------:R-:W-:Y:S01]  /*a990*/  FFMA.FTZ R28, R195, c[0x0][0x2d0], -R92.reuse ;  /* 0x0000b400c31c7a23 */ /* 0x100fe2000001085c */
[----:B------:R-:W-:Y:S02]  /*a9a0*/  ISETP.NE.AND P4, PT, R52, RZ, PT ;  /* 0x000000ff3400720c */ /* 0x000fe40003f85270 */
[----:B------:R-:W-:Y:S02]  /*a9b0*/  ISETP.LT.OR P0, PT, R2, 0x52, P0 ;  /* 0x000000520200780c */ /* 0x000fe40000701670 */
[----:B------:R-:W-:Y:S01]  /*a9c0*/  ISETP.GT.AND P4, PT, R0, 0x59, !P4 ;  /* 0x000000590000780c */ /* 0x000fe20006784270 */
[----:B------:R-:W-:Y:S01]  /*a9d0*/  LDSM.16.MT88.4 R52, [R214+0x100] ;  /* 0x00010000d634783b */ /* 0x000fe20000004200 */
[----:B------:R-:W-:Y:S02]  /*a9e0*/  FSEL R179, R91, -INF , !P0 ;  /* 0xff8000005bb37808 */ /* 0x000fe40004000000 */
[----:B------:R-:W-:Y:S02]  /*a9f0*/  ISETP.LT.OR P0, PT, R2, 0x5a, P4 ;  /* 0x0000005a0200780c */ /* 0x000fe40002701670 */
[----:B-1----:R-:W-:Y:S01]  /*aa00*/  FMNMX.FTZ R5, R172, R4, !PT ;  /* 0x00000004ac057209 */ /* 0x002fe20007810000 */
[----:B------:R-:W-:Y:S01]  /*aa10*/  FFMA.FTZ R4, R184, c[0x0][0x2d0], -R71 ;  /* 0x0000b400b8047a23 */ /* 0x000fe20000010847 */
[----:B------:R-:W-:Y:S01]  /*aa20*/  FSEL R70, R95, -INF , !P0 ;  /* 0xff8000005f467808 */ /* 0x000fe20004000000 */
[----:B------:R-:W-:Y:S01]  /*aa30*/  LDSM.16.MT88.4 R76, [R215+0x100] ;  /* 0x00010000d74c783b */ /* 0x000fe20000004200 */
[----:B------:R-:W-:Y:S01]  /*aa40*/  MUFU.EX2 R95, R28 ;  /* 0x0000001c005f7308 */ /* 0x000fe20000000800 */
[----:B------:R-:W-:Y:S02]  /*aa50*/  FMNMX.FTZ R5, R173, R5, !PT ;  /* 0x00000005ad057209 */ /* 0x000fe40007810000 */
[----:B------:R-:W-:Y:S01]  /*aa60*/  ISETP.GT.AND P5, PT, R0, 0x58, !P5 ;  /* 0x000000580000780c */ /* 0x000fe20006fa4270 */
[--C-:B------:R-:W-:Y:S01]  /*aa70*/  FFMA.FTZ R0, R39, c[0x0][0x2d0], -R92.reuse ;  /* 0x0000b40027007a23 */ /* 0x100fe2000001085c */
[----:B------:R-:W-:Y:S02]  /*aa80*/  ISETP.LT.OR P3, PT, R2, 0x51, P3 ;  /* 0x000000510200780c */ /* 0x000fe40001f61670 */
[----:B--2---:R-:W-:Y:S01]  /*aa90*/  FMNMX.FTZ R128, R3, R128, !PT ;  /* 0x0000008003807209 */ /* 0x004fe20007810000 */
[--C-:B------:R-:W-:Y:S01]  /*aaa0*/  FFMA.FTZ R3, R187, c[0x0][0x2d0], -R92.reuse ;  /* 0x0000b400bb037a23 */ /* 0x100fe2000001085c */
[----:B------:R-:W-:Y:S01]  /*aab0*/  MOV R187, R82 ;  /* 0x0000005200bb7202 */ /* 0x000fe20000000f00 */
[----:B------:R1:W-:Y:S01]  /*aac0*/  MUFU.EX2 R86, R4 ;  /* 0x0000000400567308 */ /* 0x0003e20000000800 */
[----:B------:R-:W-:Y:S01]  /*aad0*/  FSEL R178, R90, -INF , !P3 ;  /* 0xff8000005ab27808 */ /* 0x000fe20005800000 */
[C---:B------:R-:W-:Y:S01]  /*aae0*/  FMUL.FTZ R93, R128.reuse, c[0x0][0x2d0] ;  /* 0x0000b400805d7a20 */ /* 0x040fe20000410000 */
[----:B------:R-:W-:Y:S02]  /*aaf0*/  FSETP.NEU.FTZ.AND P0, PT, R128, -INF , PT ;  /* 0xff8000008000780b */ /* 0x000fe40003f1d000 */
[----:B------:R-:W-:Y:S01]  /*ab00*/  ISETP.LT.OR P3, PT, R2, 0x59, P5 ;  /* 0x000000590200780c */ /* 0x000fe20002f61670 */
[--C-:B------:R-:W-:Y:S01]  /*ab10*/  FFMA.FTZ R2, R186, c[0x0][0x2d0], -R92.reuse ;  /* 0x0000b400ba027a23 */ /* 0x100fe2000001085c */
[----:B------:R-:W-:Y:S01]  /*ab20*/  FSEL R93, R93, RZ, P0 ;  /* 0x000000ff5d5d7208 */ /* 0x000fe20000000000 */
[----:B------:R-:W-:Y:S01]  /*ab30*/  IMAD.MOV.U32 R186, RZ, RZ, R81 ;  /* 0x000000ffffba7224 */ /* 0x000fe200078e0051 */
[----:B------:R-:W-:Y:S01]  /*ab40*/  FSEL R180, R94, -INF , !P3 ;  /* 0xff8000005eb47808 */ /* 0x000fe20005800000 */
[----:B------:R2:W3:Y:S01]  /*ab50*/  MUFU.EX2 R19, R3 ;  /* 0x0000000300137308 */ /* 0x0004e20000000800 */
[----:B------:R-:W-:Y:S01]  /*ab60*/  FMNMX.FTZ R5, R174, R5, !PT ;  /* 0x00000005ae057209 */ /* 0x000fe20007810000 */
[----:B------:R-:W-:Y:S02]  /*ab70*/  FFMA.FTZ R32, R48, c[0x0][0x2d0], -R93 ;  /* 0x0000b40030207a23 */ /* 0x000fe4000001085d */
[----:B------:R-:W-:Y:S01]  /*ab80*/  FFMA.FTZ R48, R196, c[0x0][0x2d0], -R71 ;  /* 0x0000b400c4307a23 */ /* 0x000fe20000010847 */
[----:B------:R-:W-:Y:S01]  /*ab90*/  FMNMX.FTZ R5, R175, R5, !PT ;  /* 0x00000005af057209 */ /* 0x000fe20007810000 */
[--C-:B------:R-:W-:Y:S02]  /*aba0*/  FFMA.FTZ R40, R50, c[0x0][0x2d0], -R93.reuse ;  /* 0x0000b40032287a23 */ /* 0x100fe4000001085d */
[----:B------:R-:W-:Y:S01]  /*abb0*/  FFMA.FTZ R44, R51, c[0x0][0x2d0], -R93 ;  /* 0x0000b400332c7a23 */ /* 0x000fe2000001085d */
[----:B------:R-:W-:Y:S01]  /*abc0*/  FMNMX.FTZ R5, R181, R5, !PT ;  /* 0x00000005b5057209 */ /* 0x000fe20007810000 */
[----:B------:R-:W-:Y:S03]  /*abd0*/  MUFU.EX2 R21, R0 ;  /* 0x0000000000157308 */ /* 0x000fe60000000800 */
[----:B------:R-:W-:Y:S01]  /*abe0*/  FMNMX.FTZ R5, R182, R5, !PT ;  /* 0x00000005b6057209 */ /* 0x000fe20007810000 */
[----:B-1----:R-:W-:Y:S06]  /*abf0*/  FFMA.FTZ R4, R185, c[0x0][0x2d0], -R71 ;  /* 0x0000b400b9047a23 */ /* 0x002fec0000010847 */
[----:B------:R1:W4:Y:S01]  /*ac00*/  MUFU.EX2 R83, R4 ;  /* 0x0000000400537308 */ /* 0x0003220000000800 */
[--C-:B--2---:R-:W-:Y:S02]  /*ac10*/  FFMA.FTZ R3, R8, c[0x0][0x2d0], -R93.reuse ;  /* 0x0000b40008037a23 */ /* 0x104fe4000001085d */
[--C-:B------:R-:W-:Y:S01]  /*ac20*/  FFMA.FTZ R8, R189, c[0x0][0x2d0], -R92.reuse ;  /* 0x0000b400bd087a23 */ /* 0x100fe2000001085c */
[----:B---3--:R-:W-:Y:S06]  /*ac30*/  MOV R189, R19 ;  /* 0x0000001300bd7202 */ /* 0x008fec0000000f00 */
[----:B------:R2:W-:Y:S10]  /*ac40*/  MUFU.EX2 R185, R3 ;  /* 0x0000000300b97308 */ /* 0x0005f40000000800 */
[----:B------:R-:W-:Y:S01]  /*ac50*/  MUFU.EX2 R25, R2 ;  /* 0x0000000200197308 */ /* 0x000fe20000000800 */
[--C-:B-1----:R-:W-:Y:S01]  /*ac60*/  FFMA.FTZ R4, R38, c[0x0][0x2d0], -R92.reuse ;  /* 0x0000b40026047a23 */ /* 0x102fe2000001085c */
[----:B----4-:R-:W-:Y:S01]  /*ac70*/  F2FP.BF16.PACK_AB R74, R83, R86 ;  /* 0x00000056534a723e */ /* 0x010fe200000010ff */
[----:B------:R-:W-:Y:S07]  /*ac80*/  LDSM.16.MT88.4 R36, [R216+0x100] ;  /* 0x00010000d824783b */ /* 0x000fee0000004200 */
[----:B------:R1:W3:Y:S01]  /*ac90*/  MUFU.EX2 R184, R4 ;  /* 0x0000000400b87308 */ /* 0x0002e20000000800 */
[--C-:B--2---:R-:W-:Y:S09]  /*aca0*/  FFMA.FTZ R3, R9, c[0x0][0x2d0], -R93.reuse ;  /* 0x0000b40009037a23 */ /* 0x104ff2000001085d */
[----:B------:R2:W4:Y:S10]  /*acb0*/  MUFU.EX2 R59, R3 ;  /* 0x00000003003b7308 */ /* 0x0005340000000800 */
[----:B------:R-:W-:Y:S01]  /*acc0*/  MUFU.EX2 R33, R8 ;  /* 0x0000000800217308 */ /* 0x000fe20000000800 */
[----:B-1----:R-:W-:Y:S02]  /*acd0*/  FMNMX.FTZ R4, R177, R5, !PT ;  /* 0x00000005b1047209 */ /* 0x002fe40007810000 */
[----:B---3--:R-:W-:Y:S02]  /*ace0*/  MOV R192, R184 ;  /* 0x000000b800c07202 */ /* 0x008fe40000000f00 */
[----:B------:R-:W-:Y:S04]  /*acf0*/  FMNMX.FTZ R4, R176, R4, !PT ;  /* 0x00000004b0047209 */ /* 0x000fe80007810000 */
[----:B------:R-:W-:Y:S01]  /*ad00*/  FMNMX.FTZ R4, R178, R4, !PT ;  /* 0x00000004b2047209 */ /* 0x000fe20007810000 */
[--C-:B--2---:R-:W-:Y:S01]  /*ad10*/  FFMA.FTZ R3, R12, c[0x0][0x2d0], -R93.reuse ;  /* 0x0000b4000c037a23 */ /* 0x104fe2000001085d */
[----:B----4-:R-:W-:Y:S01]  /*ad20*/  F2FP.BF16.PACK_AB R64, R59, R185 ;  /* 0x000000b93b40723e */ /* 0x010fe200000010ff */
[----:B------:R-:W-:Y:S01]  /*ad30*/  FFMA.FTZ R12, R191, c[0x0][0x2d0], -R92 ;  /* 0x0000b400bf0c7a23 */ /* 0x000fe2000001085c */
[----:B------:R-:W-:Y:S01]  /*ad40*/  FMNMX.FTZ R0, R179, R4, !PT ;  /* 0x00000004b3007209 */ /* 0x000fe20007810000 */
[----:B------:R1:W-:Y:S01]  /*ad50*/  MUFU.EX2 R61, R3 ;  /* 0x00000003003d7308 */ /* 0x0003e20000000800 */
[----:B------:R-:W-:Y:S02]  /*ad60*/  FFMA.FTZ R4, R13, c[0x0][0x2d0], -R93 ;  /* 0x0000b4000d047a23 */ /* 0x000fe4000001085d */
[----:B------:R-:W-:Y:S01]  /*ad70*/  FMNMX.FTZ R0, R180, R0, !PT ;  /* 0x00000000b4007209 */ /* 0x000fe20007810000 */
[----:B------:R-:W-:Y:S02]  /*ad80*/  IMAD.MOV.U32 R191, RZ, RZ, R185 ;  /* 0x000000ffffbf7224 */ /* 0x000fe400078e00b9 */
[----:B------:R-:W-:Y:S01]  /*ad90*/  IMAD.MOV.U32 R185, RZ, RZ, R89 ;  /* 0x000000ffffb97224 */ /* 0x000fe200078e0059 */
[----:B------:R-:W-:Y:S03]  /*ada0*/  FMNMX.FTZ R0, R70, R0, !PT ;  /* 0x0000000046007209 */ /* 0x000fe60007810000 */
[----:B------:R2:W-:Y:S02]  /*adb0*/  MUFU.EX2 R18, R4 ;  /* 0x0000000400127308 */ /* 0x0005e40000000800 */
[----:B------:R-:W1:Y:S02]  /*adc0*/  SHFL.BFLY PT, R2, R0, 0x2, 0x1f ;  /* 0x0c401f0000027f89 */ /* 0x000e6400000e0000 */
[----:B-1----:R-:W-:Y:S01]  /*add0*/  FMNMX.FTZ R3, R0, R2, !PT ;  /* 0x0000000200037209 */ /* 0x002fe20007810000 */
[----:B------:R-:W-:Y:S01]  /*ade0*/  FFMA.FTZ R2, R188, c[0x0][0x2d0], -R71 ;  /* 0x0000b400bc027a23 */ /* 0x000fe20000010847 */
[----:B------:R-:W-:Y:S01]  /*adf0*/  FSEL R0, R130, RZ, P2 ;  /* 0x000000ff82007208 */ /* 0x000fe20001000000 */
[----:B------:R-:W-:Y:S03]  /*ae00*/  IMAD.MOV.U32 R188, RZ, RZ, R21 ;  /* 0x000000ffffbc7224 */ /* 0x000fe600078e0015 */
[----:B------:R1:W-:Y:S01]  /*ae10*/  MUFU.EX2 R31, R2 ;  /* 0x00000002001f7308 */ /* 0x0003e20000000800 */
[----:B--2---:R-:W2:Y:S01]  /*ae20*/  SHFL.BFLY PT, R4, R3, 0x1, 0x1f ;  /* 0x0c201f0003047f89 */ /* 0x004ea200000e0000 */
[----:B------:R-:W-:Y:S01]  /*ae30*/  FADD.FTZ R0, -R0, R131 ;  /* 0x0000008300007221 */ /* 0x000fe20000010100 */
[----:B------:R-:W-:Y:S02]  /*ae40*/  F2FP.BF16.PACK_AB R73, R188, R184 ;  /* 0x000000b8bc49723e */ /* 0x000fe400000010ff */
[----:B------:R-:W-:Y:S01]  /*ae50*/  MOV R184, R87 ;  /* 0x0000005700b87202 */ /* 0x000fe20000000f00 */
[----:B------:R-:W-:Y:S03]  /*ae60*/  FMUL.FTZ R0, R0, c[0x0][0x2d0] ;  /* 0x0000b40000007a20 */ /* 0x000fe60000410000 */
[----:B------:R-:W3:Y:S01]  /*ae70*/  LDSM.16.MT88.4 R20, [R213+0x100] ;  /* 0x00010000d514783b */ /* 0x000ee20000004200 */
[----:B------:R4:W5:Y:S01]  /*ae80*/  MUFU.EX2 R69, R0 ;  /* 0x0000000000457308 */ /* 0x0009620000000800 */
[----:B-1----:R-:W-:Y:S02]  /*ae90*/  FSEL R2, R129, RZ, P1 ;  /* 0x000000ff81027208 */ /* 0x002fe40000800000 */
[----:B--2---:R-:W-:Y:S03]  /*aea0*/  FMNMX.FTZ R3, R3, R4, !PT ;  /* 0x0000000403037209 */ /* 0x004fe60007810000 */
[----:B------:R-:W-:Y:S02]  /*aeb0*/  FADD.FTZ R2, -R2, R132 ;  /* 0x0000008402027221 */ /* 0x000fe40000010100 */
[----:B------:R-:W-:Y:S02]  /*aec0*/  FMUL.FTZ R94, R3, c[0x0][0x2d0] ;  /* 0x0000b400035e7a20 */ /* 0x000fe40000410000 */
[----:B------:R-:W-:Y:S01]  /*aed0*/  FMUL.FTZ R2, R2, c[0x0][0x2d0] ;  /* 0x0000b40002027a20 */ /* 0x000fe20000410000 */
[----:B----4-:R-:W-:Y:S01]  /*aee0*/  FSEL R0, R128, RZ, P0 ;  /* 0x000000ff80007208 */ /* 0x010fe20000000000 */
[----:B-----5:R-:W-:Y:S01]  /*aef0*/  FMUL.FTZ R17, R69, R149 ;  /* 0x0000009545117220 */ /* 0x020fe20000410000 */
[----:B------:R-:W-:Y:S01]  /*af00*/  MOV R149, R192 ;  /* 0x000000c000957202 */ /* 0x000fe20000000f00 */
[----:B------:R-:W1:Y:S01]  /*af10*/  MUFU.EX2 R68, R2 ;  /* 0x0000000200447308 */ /* 0x000e620000000800 */
[----:B------:R-:W-:Y:S01]  /*af20*/  FSETP.NEU.FTZ.AND P0, PT, R3, -INF , PT ;  /* 0xff8000000300780b */ /* 0x000fe20003f1d000 */
[----:B------:R-:W-:Y:S02]  /*af30*/  FADD.FTZ R0, -R0, R133 ;  /* 0x0000008500007221 */ /* 0x000fe40000010100 */
[----:B------:R-:W-:Y:S01]  /*af40*/  FMUL.FTZ R16, R69, R148 ;  /* 0x0000009445107220 */ /* 0x000fe20000410000 */
[----:B------:R-:W-:Y:S01]  /*af50*/  FSEL R94, R94, RZ, P0 ;  /* 0x000000ff5e5e7208 */ /* 0x000fe20000000000 */
[----:B------:R-:W-:Y:S01]  /*af60*/  FMUL.FTZ R0, R0, c[0x0][0x2d0] ;  /* 0x0000b40000007a20 */ /* 0x000fe20000410000 */
[----:B------:R-:W-:Y:S01]  /*af70*/  MOV R148, R88 ;  /* 0x0000005800947202 */ /* 0x000fe20000000f00 */
[----:B------:R-:W-:Y:S02]  /*af80*/  FFMA.FTZ R88, R202, c[0x0][0x2d0], -R92 ;  /* 0x0000b400ca587a23 */ /* 0x000fe4000001085c */
[----:B------:R2:W4:Y:S01]  /*af90*/  MUFU.EX2 R2, R0 ;  /* 0x0000000000027308 */ /* 0x0005220000000800 */
[--C-:B------:R-:W-:Y:S09]  /*afa0*/  FFMA.FTZ R4, R14, c[0x0][0x2d0], -R94.reuse ;  /* 0x0000b4000e047a23 */ /* 0x100ff2000001085e */
[----:B------:R5:W-:Y:S01]  /*afb0*/  MUFU.EX2 R5, R4 ;  /* 0x0000000400057308 */ /* 0x000be20000000800 */
[C---:B-1----:R-:W-:Y:S02]  /*afc0*/  FMUL.FTZ R6, R68.reuse, R138 ;  /* 0x0000008a44067220 */ /* 0x042fe40000410000 */
[C---:B------:R-:W-:Y:S01]  /*afd0*/  FMUL.FTZ R7, R68.reuse, R139 ;  /* 0x0000008b44077220 */ /* 0x040fe20000410000 */
[----:B------:R-:W-:Y:S01]  /*afe0*/  MOV R139, R18 ;  /* 0x00000012008b7202 */ /* 0x000fe20000000f00 */
[C---:B------:R-:W-:Y:S05]  /*aff0*/  FMUL.FTZ R18, R68.reuse, R150 ;  /* 0x0000009644127220 */ /* 0x040fea0000410000 */
[----:B------:R1:W-:Y:S01]  /*b000*/  MUFU.EX2 R138, R12 ;  /* 0x0000000c008a7308 */ /* 0x0003e20000000800 */
[----:B------:R-:W-:Y:S01]  /*b010*/  F2FP.BF16.PACK_AB R66, R139, R61 ;  /* 0x0000003d8b42723e */ /* 0x000fe200000010ff */
[----:B------:R-:W-:Y:S02]  /*b020*/  FMUL.FTZ R19, R68, R151 ;  /* 0x0000009744137220 */ /* 0x000fe40000410000 */
[--C-:B--2---:R-:W-:Y:S02]  /*b030*/  FFMA.FTZ R0, R10, c[0x0][0x2d0], -R94.reuse ;  /* 0x0000b4000a007a23 */ /* 0x104fe4000001085e */
[----:B------:R-:W-:Y:S02]  /*b040*/  IMAD.MOV.U32 R150, RZ, RZ, R191 ;  /* 0x000000ffff967224 */ /* 0x000fe400078e00bf */
[C---:B----4-:R-:W-:Y:S02]  /*b050*/  FMUL.FTZ R8, R2.reuse, R140 ;  /* 0x0000008c02087220 */ /* 0x050fe40000410000 */
[----:B------:R2:W-:Y:S01]  /*b060*/  MUFU.EX2 R131, R0 ;  /* 0x0000000000837308 */ /* 0x0005e20000000800 */
[C---:B------:R-:W-:Y:S02]  /*b070*/  FMUL.FTZ R9, R2.reuse, R141 ;  /* 0x0000008d02097220 */ /* 0x040fe40000410000 */
[C---:B------:R-:W-:Y:S01]  /*b080*/  FMUL.FTZ R13, R2.reuse, R145 ;  /* 0x00000091020d7220 */ /* 0x040fe20000410000 */
[----:B------:R-:W-:Y:S01]  /*b090*/  MOV R145, R86 ;  /* 0x0000005600917202 */ /* 0x000fe20000000f00 */
[--C-:B-----5:R-:W-:Y:S02]  /*b0a0*/  FFMA.FTZ R4, R15, c[0x0][0x2d0], -R94.reuse ;  /* 0x0000b4000f047a23 */ /* 0x120fe4000001085e */
[----:B------:R-:W-:Y:S02]  /*b0b0*/  IMAD.MOV.U32 R140, RZ, RZ, R83 ;  /* 0x000000ffff8c7224 */ /* 0x000fe400078e0053 */
[C---:B------:R-:W-:Y:S01]  /*b0c0*/  FMUL.FTZ R41, R2.reuse, R105 ;  /* 0x0000006902297220 */ /* 0x040fe20000410000 */
[----:B------:R4:W-:Y:S01]  /*b0d0*/  MUFU.EX2 R58, R4 ;  /* 0x00000004003a7308 */ /* 0x0009e20000000800 */
[C---:B------:R-:W-:Y:S02]  /*b0e0*/  FMUL.FTZ R28, R2.reuse, R160 ;  /* 0x000000a0021c7220 */ /* 0x040fe40000410000 */
[C---:B------:R-:W-:Y:S02]  /*b0f0*/  FMUL.FTZ R29, R2.reuse, R161 ;  /* 0x000000a1021d7220 */ /* 0x040fe40000410000 */
[----:B-1----:R-:W-:Y:S02]  /*b100*/  FMUL.FTZ R12, R2, R144 ;  /* 0x00000090020c7220 */ /* 0x002fe40000410000 */
[----:B------:R-:W-:Y:S02]  /*b110*/  FMUL.FTZ R35, R68, R103 ;  /* 0x0000006744237220 */ /* 0x000fe40000410000 */
[----:B------:R-:W-:Y:S01]  /*b120*/  FMUL.FTZ R45, R2, R109 ;  /* 0x0000006d022d7220 */ /* 0x000fe20000410000 */
[----:B------:R1:W-:Y:S01]  /*b130*/  MUFU.EX2 R133, R44 ;  /* 0x0000002c00857308 */ /* 0x0003e20000000800 */
[C---:B------:R-:W-:Y:S01]  /*b140*/  FMUL.FTZ R50, R68.reuse, R114 ;  /* 0x0000007244327220 */ /* 0x040fe20000410000 */
[----:B------:R-:W-:Y:S01]  /*b150*/  MOV R114, R95 ;  /* 0x0000005f00727202 */ /* 0x000fe20000000f00 */
[----:B------:R-:W-:Y:S01]  /*b160*/  FMUL.FTZ R51, R68, R115 ;  /* 0x0000007344337220 */ /* 0x000fe20000410000 */
[----:B------:R-:W-:Y:S01]  /*b170*/  MOV R95, R80 ;  /* 0x00000050005f7202 */ /* 0x000fe20000000f00 */
[----:B--2---:R-:W-:Y:S01]  /*b180*/  FFMA.FTZ R0, R11, c[0x0][0x2d0], -R94 ;  /* 0x0000b4000b007a23 */ /* 0x004fe2000001085e */
[----:B------:R-:W2:Y:S01]  /*b190*/  LDSM.16.MT88.4 R80, [R213+0x900] ;  /* 0x00090000d550783b */ /* 0x000ea20000004200 */
[----:B------:R-:W-:Y:S03]  /*b1a0*/  IMAD.MOV.U32 R144, RZ, RZ, R63 ;  /* 0x000000ffff907224 */ /* 0x000fe600078e003f */
[----:B------:R5:W3:Y:S01]  /*b1b0*/  MUFU.EX2 R132, R0 ;  /* 0x0000000000847308 */ /* 0x000ae20000000800 */
[----:B----4-:R-:W-:Y:S02]  /*b1c0*/  FFMA.FTZ R4, R190, c[0x0][0x2d0], -R71 ;  /* 0x0000b400be047a23 */ /* 0x010fe40000010847 */
[----:B------:R-:W-:Y:S02]  /*b1d0*/  IMAD.MOV.U32 R190, RZ, RZ, R24 ;  /* 0x000000ffffbe7224 */ /* 0x000fe400078e0018 */
[----:B------:R-:W-:Y:S05]  /*b1e0*/  FFMA.FTZ R24, R194, c[0x0][0x2d0], -R92 ;  /* 0x0000b400c2187a23 */ /* 0x000fea000001085c */
[----:B------:R4:W2:Y:S01]  /*b1f0*/  MUFU.EX2 R90, R4 ;  /* 0x00000004005a7308 */ /* 0x0008a20000000800 */
[----:B------:R-:W-:Y:S02]  /*b200*/  F2FP.BF16.PACK_AB R72, R190, R63 ;  /* 0x0000003fbe48723e */ /* 0x000fe400000010ff */
[----:B------:R-:W-:Y:S01]  /*b210*/  MOV R151, R190 ;  /* 0x000000be00977202 */ /* 0x000fe20000000f00 */
[----:B-1----:R-:W-:Y:S06]  /*b220*/  FMUL.FTZ R44, R2, R108 ;  /* 0x0000006c022c7220 */ /* 0x002fec0000410000 */
[----:B------:R-:W1:Y:S01]  /*b230*/  MUFU.EX2 R30, R24 ;  /* 0x00000018001e7308 */ /* 0x000e620000000800 */
[----:B-----5:R-:W-:Y:S02]  /*b240*/  FSEL R0, R3, RZ, P0 ;  /* 0x000000ff03007208 */ /* 0x020fe40000000000 */
[----:B---3--:R-:W-:Y:S02]  /*b250*/  F2FP.BF16.PACK_AB R65, R132, R131 ;  /* 0x000000838441723e */ /* 0x008fe400000010ff */
[C---:B------:R-:W-:Y:S01]  /*b260*/  ISETP.GT.AND P0, PT, R229.reuse, UR4, PT ;  /* 0x00000004e5007c0c */ /* 0x040fe2000bf04270 */
[----:B------:R-:W-:Y:S01]  /*b270*/  FADD.FTZ R0, -R0, R134 ;  /* 0x0000008600007221 */ /* 0x000fe20000010100 */
[----:B------:R-:W-:Y:S01]  /*b280*/  MOV R134, R25 ;  /* 0x0000001900867202 */ /* 0x000fe20000000f00 */
[----:B------:R-:W-:Y:S01]  /*b290*/  FMUL.FTZ R25, R2, R157 ;  /* 0x0000009d02197220 */ /* 0x000fe20000410000 */
[----:B------:R-:W-:Y:S01]  /*b2a0*/  IADD3 R229, R229, -0x1, RZ ;  /* 0xffffffffe5e57810 */ /* 0x000fe20007ffe0ff */
[----:B------:R-:W-:Y:S01]  /*b2b0*/  FMUL.FTZ R0, R0, c[0x0][0x2d0] ;  /* 0x0000b40000007a20 */ /* 0x000fe20000410000 */
[----:B------:R-:W-:Y:S01]  /*b2c0*/  F2FP.BF16.PACK_AB R75, R189, R134 ;  /* 0x00000086bd4b723e */ /* 0x000fe200000010ff */
[C---:B----4-:R-:W-:Y:S02]  /*b2d0*/  FMUL.FTZ R4, R69.reuse, R136 ;  /* 0x0000008845047220 */ /* 0x050fe40000410000 */
[----:B------:R-:W-:Y:S02]  /*b2e0*/  IMAD.MOV.U32 R136, RZ, RZ, R5 ;  /* 0x000000ffff887224 */ /* 0x000fe400078e0005 */
[----:B------:R-:W3:Y:S01]  /*b2f0*/  MUFU.EX2 R0, R0 ;  /* 0x0000000000007308 */ /* 0x000ee20000000800 */
[C---:B------:R-:W-:Y:S01]  /*b300*/  FMUL.FTZ R5, R69.reuse, R137 ;  /* 0x0000008945057220 */ /* 0x040fe20000410000 */
[----:B--2---:R-:W-:Y:S01]  /*b310*/  MOV R137, R90 ;  /* 0x0000005a00897202 */ /* 0x004fe20000000f00 */
[----:B------:R-:W-:Y:S01]  /*b320*/  IMAD.MOV.U32 R157, RZ, RZ, R33 ;  /* 0x000000ffff9d7224 */ /* 0x000fe200078e0021 */
[----:B------:R-:W-:Y:S01]  /*b330*/  F2FP.BF16.PACK_AB R67, R58, R136 ;  /* 0x000000883a43723e */ /* 0x000fe200000010ff */
[----:B-1----:R-:W-:Y:S02]  /*b340*/  IMAD.MOV.U32 R161, RZ, RZ, R30 ;  /* 0x000000ffffa17224 */ /* 0x002fe400078e001e */
[----:B------:R-:W-:Y:S01]  /*b350*/  FMUL.FTZ R24, R2, R156 ;  /* 0x0000009c02187220 */ /* 0x000fe20000410000 */
[-C--:B------:R-:W-:Y:S01]  /*b360*/  HMMA.16816.F32.BF16 R4, R72, R20.reuse, R4 ;  /* 0x000000144804723c */ /* 0x080fe20000041804 */
[----:B------:R-:W-:Y:S01]  /*b370*/  FMUL.FTZ R33, R69, R101 ;  /* 0x0000006545217220 */ /* 0x000fe20000410000 */
[----:B------:R1:W-:Y:S01]  /*b380*/  MUFU.EX2 R156, R32 ;  /* 0x00000020009c7308 */ /* 0x0003e20000000800 */
[C---:B---3--:R-:W-:Y:S01]  /*b390*/  FMUL.FTZ R10, R0.reuse, R142 ;  /* 0x0000008e000a7220 */ /* 0x048fe20000410000 */
[----:B------:R-:W-:Y:S01]  /*b3a0*/  MOV R142, R58 ;  /* 0x0000003a008e7202 */ /* 0x000fe20000000f00 */
[----:B------:R-:W-:Y:S02]  /*b3b0*/  FMUL.FTZ R11, R0, R143 ;  /* 0x0000008f000b7220 */ /* 0x000fe40000410000 */
[--C-:B------:R-:W-:Y:S02]  /*b3c0*/  FFMA.FTZ R58, R57, c[0x0][0x2d0], -R94.reuse ;  /* 0x0000b400393a7a23 */ /* 0x100fe4000001085e */
[----:B------:R-:W-:Y:S03]  /*b3d0*/  IMAD.MOV.U32 R143, RZ, RZ, R61 ;  /* 0x000000ffff8f7224 */ /* 0x000fe600078e003d */
[----:B------:R-:W-:Y:S01]  /*b3e0*/  FMUL.FTZ R61, R2, R125 ;  /* 0x0000007d023d7220 */ /* 0x000fe20000410000 */
[C---:B------:R-:W-:Y:S01]  /*b3f0*/  HMMA.16816.F32.BF16 R8, R64.reuse, R20, R8 ;  /* 0x000000144008723c */ /* 0x040fe20000041808 */
[C---:B------:R-:W-:Y:S01]  /*b400*/  FMUL.FTZ R14, R0.reuse, R146 ;  /* 0x00000092000e7220 */ /* 0x040fe20000410000 */
[----:B------:R-:W2:Y:S01]  /*b410*/  LDL.LU R125, [R1+0x8] ;  /* 0x00000800017d7983 */ /* 0x000ea20000300800 */
[----:B------:R-:W-:Y:S01]  /*b420*/  FMUL.FTZ R15, R0, R147 ;  /* 0x00000093000f7220 */ /* 0x000fe20000410000 */
[----:B------:R-:W-:Y:S01]  /*b430*/  MOV R147, R62 ;  /* 0x0000003e00937202 */ /* 0x000fe20000000f00 */
[----:B-1----:R-:W-:Y:S02]  /*b440*/  FMUL.FTZ R32, R69, R100 ;  /* 0x0000006445207220 */ /* 0x002fe40000410000 */
[----:B------:R-:W-:Y:S02]  /*b450*/  FFMA.FTZ R20, R193, c[0x0][0x2d0], -R71 ;  /* 0x0000b400c1147a23 */ /* 0x000fe40000010847 */
[----:B------:R-:W-:Y:S01]  /*b460*/  FFMA.FTZ R62, R60, c[0x0][0x2d0], -R94 ;  /* 0x0000b4003c3e7a23 */ /* 0x000fe2000001085e */
[-C--:B------:R-:W-:Y:S01]  /*b470*/  HMMA.16816.F32.BF16 R12, R64, R22.reuse, R12 ;  /* 0x00000016400c723c */ /* 0x080fe2000004180c */
[----:B------:R1:W3:Y:S01]  /*b480*/  MUFU.EX2 R91, R20 ;  /* 0x00000014005b7308 */ /* 0x0002e20000000800 */
[----:B------:R-:W-:Y:S02]  /*b490*/  FMUL.FTZ R60, R2, R124 ;  /* 0x0000007c023c7220 */ /* 0x000fe40000410000 */
[----:B------:R-:W4:Y:S01]  /*b4a0*/  LDL.LU R124, [R1+0xc] ;  /* 0x00000c00017c7983 */ /* 0x000f220000300800 */
[C---:B------:R-:W-:Y:S02]  /*b4b0*/  FMUL.FTZ R21, R69.reuse, R153 ;  /* 0x0000009945157220 */ /* 0x040fe40000410000 */
[C---:B------:R-:W-:Y:S01]  /*b4c0*/  FMUL.FTZ R26, R0.reuse, R158 ;  /* 0x0000009e001a7220 */ /* 0x040fe20000410000 */
[C---:B------:R-:W-:Y:S01]  /*b4d0*/  HMMA.16816.F32.BF16 R16, R72.reuse, R22, R16 ;  /* 0x000000164810723c */ /* 0x040fe20000041810 */
[C---:B------:R-:W-:Y:S02]  /*b4e0*/  FMUL.FTZ R27, R0.reuse, R159 ;  /* 0x0000009f001b7220 */ /* 0x040fe40000410000 */
[----:B------:R5:W-:Y:S01]  /*b4f0*/  MUFU.EX2 R153, R48 ;  /* 0x0000003000997308 */ /* 0x000be20000000800 */
[C---:B------:R-:W-:Y:S01]  /*b500*/  FMUL.FTZ R30, R0.reuse, R162 ;  /* 0x000000a2001e7220 */ /* 0x040fe20000410000 */
[----:B------:R-:W-:Y:S01]  /*b510*/  MOV R158, R31 ;  /* 0x0000001f009e7202 */ /* 0x000fe20000000f00 */
[----:B------:R-:W-:Y:S01]  /*b520*/  FMUL.FTZ R31, R0, R163 ;  /* 0x000000a3001f7220 */ /* 0x000fe20000410000 */
[----:B------:R-:W-:Y:S01]  /*b530*/  MOV R162, R34 ;  /* 0x0000002200a27202 */ /* 0x000fe20000000f00 */
[C---:B------:R-:W-:Y:S01]  /*b540*/  FMUL.FTZ R22, R68.reuse, R154 ;  /* 0x0000009a44167220 */ /* 0x040fe20000410000 */
[----:B------:R-:W-:Y:S03]  /*b550*/  MOV R163, R148 ;  /* 0x0000009400a37202 */ /* 0x000fe60000000f00 */
[C---:B------:R-:W-:Y:S01]  /*b560*/  FMUL.FTZ R23, R68.reuse, R155 ;  /* 0x0000009b44177220 */ /* 0x040fe20000410000 */
[----:B------:R5:W-:Y:S01]  /*b570*/  MUFU.EX2 R154, R40 ;  /* 0x00000028009a7308 */ /* 0x000be20000000800 */
[----:B------:R-:W-:Y:S02]  /*b580*/  FMUL.FTZ R34, R68, R102 ;  /* 0x0000006644227220 */ /* 0x000fe40000410000 */
[C---:B------:R-:W-:Y:S02]  /*b590*/  FMUL.FTZ R42, R0.reuse, R106 ;  /* 0x0000006a002a7220 */ /* 0x040fe40000410000 */
[C---:B-1----:R-:W-:Y:S02]  /*b5a0*/  FMUL.FTZ R20, R69.reuse, R152 ;  /* 0x0000009845147220 */ /* 0x042fe40000410000 */
[----:B---3--:R-:W-:Y:S02]  /*b5b0*/  IMAD.MOV.U32 R115, RZ, RZ, R91 ;  /* 0x000000ffff737224 */ /* 0x008fe400078e005b */
[----:B------:R-:W-:Y:S01]  /*b5c0*/  IMAD.MOV.U32 R148, RZ, RZ, R144 ;  /* 0x000000ffff947224 */ /* 0x000fe200078e0090 */
[----:B------:R-:W-:Y:S01]  /*b5d0*/  MOV R144, R143 ;  /* 0x0000008f00907202 */ /* 0x000fe20000000f00 */
[----:B------:R-:W-:Y:S01]  /*b5e0*/  IMAD.MOV.U32 R152, RZ, RZ, R188 ;  /* 0x000000ffff987224 */ /* 0x000fe200078e00bc */
[-C--:B------:R-:W-:Y:S01]  /*b5f0*/  HMMA.16816.F32.BF16 R20, R72, R36.reuse, R20 ;  /* 0x000000244814723c */ /* 0x080fe20000041814 */
[C---:B------:R-:W-:Y:S02]  /*b600*/  FMUL.FTZ R43, R0.reuse, R107 ;  /* 0x0000006b002b7220 */ /* 0x040fe40000410000 */
[----:B-----5:R-:W-:Y:S02]  /*b610*/  FMUL.FTZ R48, R69, R112 ;  /* 0x0000007045307220 */ /* 0x020fe40000410000 */
[----:B------:R1:W-:Y:S01]  /*b620*/  MUFU.EX2 R112, R58 ;  /* 0x0000003a00707308 */ /* 0x0003e20000000800 */
[C---:B------:R-:W-:Y:S02]  /*b630*/  FMUL.FTZ R46, R0.reuse, R110 ;  /* 0x0000006e002e7220 */ /* 0x040fe40000410000 */
[C---:B------:R-:W-:Y:S01]  /*b640*/  HMMA.16816.F32.BF16 R24, R64.reuse, R36, R24 ;  /* 0x000000244018723c */ /* 0x040fe20000041818 */
[----:B------:R-:W-:Y:S03]  /*b650*/  FMUL.FTZ R47, R0, R111 ;  /* 0x0000006f002f7220 */ /* 0x000fe60000410000 */
[C---:B------:R-:W-:Y:S02]  /*b660*/  FMUL.FTZ R40, R2.reuse, R104 ;  /* 0x0000006802287220 */ /* 0x040fe40000410000 */
[----:B------:R-:W-:Y:S01]  /*b670*/  FMUL.FTZ R57, R2, R121 ;  /* 0x0000007902397220 */ /* 0x000fe20000410000 */
[----:B------:R3:W-:Y:S01]  /*b680*/  MUFU.EX2 R104, R62 ;  /* 0x0000003e00687308 */ /* 0x0007e20000000800 */
[-C--:B------:R-:W-:Y:S01]  /*b690*/  HMMA.16816.F32.BF16 R28, R64, R38.reuse, R28 ;  /* 0x00000026401c723c */ /* 0x080fe2000004181c */
[----:B------:R-:W-:Y:S03]  /*b6a0*/  FFMA.FTZ R36, R49, c[0x0][0x2d0], -R93 ;  /* 0x0000b40031247a23 */ /* 0x000fe6000001085d */
[C---:B------:R-:W-:Y:S02]  /*b6b0*/  FMUL.FTZ R37, R69.reuse, R165 ;  /* 0x000000a545257220 */ /* 0x040fe40000410000 */
[C---:B------:R-:W-:Y:S02]  /*b6c0*/  FMUL.FTZ R49, R69.reuse, R113 ;  /* 0x0000007145317220 */ /* 0x040fe40000410000 */
[C---:B------:R-:W-:Y:S01]  /*b6d0*/  HMMA.16816.F32.BF16 R32, R72.reuse, R38, R32 ;  /* 0x000000264820723c */ /* 0x040fe20000041820 */
[----:B------:R5:W-:Y:S03]  /*b6e0*/  MUFU.EX2 R160, R36 ;  /* 0x0000002400a07308 */ /* 0x000be60000000800 */
[----:B------:R-:W-:Y:S02]  /*b6f0*/  IMAD.MOV.U32 R146, RZ, RZ, R59 ;  /* 0x000000ffff927224 */ /* 0x000fe400078e003b */
[----:B-1----:R-:W-:Y:S02]  /*b700*/  FMUL.FTZ R58, R0, R122 ;  /* 0x0000007a003a7220 */ /* 0x002fe40000410000 */
[C---:B------:R-:W-:Y:S03]  /*b710*/  FMUL.FTZ R38, R68.reuse, R166 ;  /* 0x000000a644267220 */ /* 0x040fe60000410000 */
[----:B------:R1:W-:Y:S01]  /*b720*/  MUFU.EX2 R166, R88 ;  /* 0x0000005800a67308 */ /* 0x0003e20000000800 */
[----:B------:R-:W-:Y:S02]  /*b730*/  FMUL.FTZ R39, R68, R167 ;  /* 0x000000a744277220 */ /* 0x000fe40000410000 */
[C---:B------:R-:W-:Y:S02]  /*b740*/  FMUL.FTZ R59, R0.reuse, R123 ;  /* 0x0000007b003b7220 */ /* 0x040fe40000410000 */
[C---:B---3--:R-:W-:Y:S02]  /*b750*/  FMUL.FTZ R62, R0.reuse, R126 ;  /* 0x0000007e003e7220 */ /* 0x048fe40000410000 */
[----:B------:R-:W-:Y:S02]  /*b760*/  FMUL.FTZ R63, R0, R127 ;  /* 0x0000007f003f7220 */ /* 0x000fe40000410000 */
[----:B------:R-:W-:Y:S02]  /*b770*/  IMAD.MOV.U32 R113, RZ, RZ, R133 ;  /* 0x000000ffff717224 */ /* 0x000fe400078e0085 */
[----:B------:R-:W-:Y:S02]  /*b780*/  IMAD.MOV.U32 R133, RZ, RZ, R85 ;  /* 0x000000ffff857224 */ /* 0x000fe400078e0055 */
[----:B------:R-:W-:Y:S01]  /*b790*/  IMAD.MOV.U32 R143, RZ, RZ, R142 ;  /* 0x000000ffff8f7224 */ /* 0x000fe200078e008e */
[----:B------:R-:W-:Y:S01]  /*b7a0*/  MOV R142, R140 ;  /* 0x0000008c008e7202 */ /* 0x000fe20000000f00 */
[C---:B-----5:R-:W-:Y:S02]  /*b7b0*/  FMUL.FTZ R36, R69.reuse, R164 ;  /* 0x000000a445247220 */ /* 0x060fe40000410000 */
[----:B------:R-:W-:Y:S02]  /*b7c0*/  IMAD.MOV.U32 R140, RZ, RZ, R189 ;  /* 0x000000ffff8c7224 */ /* 0x000fe400078e00bd */
[----:B------:R-:W-:Y:S02]  /*b7d0*/  IMAD.MOV.U32 R155, RZ, RZ, R186 ;  /* 0x000000ffff9b7224 */ /* 0x000fe400078e00ba */
[----:B------:R-:W-:Y:S01]  /*b7e0*/  IMAD.MOV.U32 R159, RZ, RZ, R185 ;  /* 0x000000ffff9f7224 */ /* 0x000fe200078e00b9 */
[-C--:B------:R-:W-:Y:S01]  /*b7f0*/  HMMA.16816.F32.BF16 R36, R72, R52.reuse, R36 ;  /* 0x000000344824723c */ /* 0x080fe20000041824 */
[----:B-1----:R-:W-:Y:S07]  /*b800*/  LDSM.16.MT88.4 R88, [R214+0x900] ;  /* 0x00090000d658783b */ /* 0x002fee0000004200 */
[C---:B------:R-:W-:Y:S07]  /*b810*/  HMMA.16816.F32.BF16 R40, R64.reuse, R52, R40 ;  /* 0x000000344028723c */ /* 0x040fee0000041828 */
[--C-:B------:R-:W-:Y:S01]  /*b820*/  FFMA.FTZ R52, R56, c[0x0][0x2d0], -R94.reuse ;  /* 0x0000b40038347a23 */ /* 0x100fe2000001085e */
[-C--:B------:R-:W-:Y:S01]  /*b830*/  HMMA.16816.F32.BF16 R44, R64, R54.reuse, R44 ;  /* 0x00000036402c723c */ /* 0x080fe2000004182c */
[----:B------:R-:W-:Y:S02]  /*b840*/  FMUL.FTZ R56, R2, R120 ;  /* 0x0000007802387220 */ /* 0x000fe40000410000 */
[----:B------:R1:W3:Y:S01]  /*b850*/  MUFU.EX2 R100, R52 ;  /* 0x0000003400647308 */ /* 0x0002e20000000800 */
[C---:B------:R-:W-:Y:S04]  /*b860*/  FMUL.FTZ R53, R69.reuse, R117 ;  /* 0x0000007545357220 */ /* 0x040fe80000410000 */
[C---:B------:R-:W-:Y:S07]  /*b870*/  HMMA.16816.F32.BF16 R48, R72.reuse, R54, R48 ;  /* 0x000000364830723c */ /* 0x040fee0000041830 */
[C---:B------:R-:W-:Y:S02]  /*b880*/  FMUL.FTZ R54, R68.reuse, R118 ;  /* 0x0000007644367220 */ /* 0x040fe40000410000 */
[----:B------:R-:W-:Y:S03]  /*b890*/  FMUL.FTZ R55, R68, R119 ;  /* 0x0000007744377220 */ /* 0x000fe60000410000 */
[C---:B-1----:R-:W-:Y:S07]  /*b8a0*/  FMUL.FTZ R52, R69.reuse, R116 ;  /* 0x0000007445347220 */ /* 0x042fee0000410000 */
[-C--:B------:R-:W-:Y:S08]  /*b8b0*/  HMMA.16816.F32.BF16 R52, R72, R76.reuse, R52 ;  /* 0x0000004c4834723c */ /* 0x080ff00000041834 */
[C---:B------:R-:W-:Y:S07]  /*b8c0*/  HMMA.16816.F32.BF16 R56, R64.reuse, R76, R56 ;  /* 0x0000004c4038723c */ /* 0x040fee0000041838 */
[----:B------:R-:W-:Y:S01]  /*b8d0*/  FFMA.FTZ R76, R84, c[0x0][0x2d0], -R94 ;  /* 0x0000b400544c7a23 */ /* 0x000fe2000001085e */
[-C--:B------:R-:W-:Y:S01]  /*b8e0*/  HMMA.16816.F32.BF16 R60, R64, R78.reuse, R60 ;  /* 0x0000004e403c723c */ /* 0x080fe2000004183c */
[----:B---3--:R-:W-:Y:S01]  /*b8f0*/  F2FP.BF16.PACK_AB R77, R112, R100 ;  /* 0x00000064704d723e */ /* 0x008fe200000010ff */
[----:B------:R-:W1:Y:S01]  /*b900*/  LDSM.16.MT88.4 R84, [R216+0x900] ;  /* 0x00090000d854783b */ /* 0x000e620000004200 */
[----:B------:R3:W5:Y:S04]  /*b910*/  MUFU.EX2 R141, R76 ;  /* 0x0000004c008d7308 */ /* 0x0007680000000800 */
[C---:B------:R-:W-:Y:S02]  /*b920*/  FMUL.FTZ R64, R69.reuse, R168 ;  /* 0x000000a845407220 */ /* 0x040fe40000410000 */
[----:B------:R-:W-:Y:S03]  /*b930*/  FMUL.FTZ R65, R69, R169 ;  /* 0x000000a945417220 */ /* 0x000fe60000410000 */
[C---:B------:R-:W-:Y:S02]  /*b940*/  FMUL.FTZ R66, R68.reuse, R170 ;  /* 0x000000aa44427220 */ /* 0x040fe40000410000 */
[----:B------:R-:W-:Y:S07]  /*b950*/  FMUL.FTZ R67, R68, R171 ;  /* 0x000000ab44437220 */ /* 0x000fee0000410000 */
[----:B------:R-:W-:Y:S01]  /*b960*/  HMMA.16816.F32.BF16 R64, R72, R78, R64 ;  /* 0x0000004e4840723c */ /* 0x000fe20000041840 */
[--C-:B---3--:R-:W-:Y:S06]  /*b970*/  FFMA.FTZ R76, R197, c[0x0][0x2d0], -R71.reuse ;  /* 0x0000b400c54c7a23 */ /* 0x108fec0000010847 */
[----:B------:R-:W-:Y:S02]  /*b980*/  F2FP.BF16.PACK_AB R74, R115, R162 ;  /* 0x000000a2734a723e */ /* 0x000fe400000010ff */
[----:B------:R-:W-:Y:S01]  /*b990*/  F2FP.BF16.PACK_AB R75, R114, R161 ;  /* 0x000000a1724b723e */ /* 0x000fe200000010ff */
[----:B------:R3:W-:Y:S02]  /*b9a0*/  MUFU.EX2 R101, R76 ;  /* 0x0000004c00657308 */ /* 0x0007e40000000800 */
[----:B------:R-:W-:Y:S02]  /*b9b0*/  F2FP.BF16.PACK_AB R72, R137, R158 ;  /* 0x0000009e8948723e */ /* 0x000fe400000010ff */
[----:B------:R-:W-:Y:S02]  /*b9c0*/  F2FP.BF16.PACK_AB R73, R138, R157 ;  /* 0x0000009d8a49723e */ /* 0x000fe400000010ff */
[----:B------:R-:W-:Y:S02]  /*b9d0*/  F2FP.BF16.PACK_AB R78, R113, R154 ;  /* 0x0000009a714e723e */ /* 0x000fe400000010ff */
[----:B-----5:R-:W-:Y:S03]  /*b9e0*/  F2FP.BF16.PACK_AB R79, R141, R104 ;  /* 0x000000688d4f723e */ /* 0x020fe600000010ff */
[-C--:B------:R-:W-:Y:S01]  /*b9f0*/  HMMA.16816.F32.BF16 R4, R72, R80.reuse, R4 ;  /* 0x000000504804723c */ /* 0x080fe20000041804 */
[--C-:B---3--:R-:W-:Y:S04]  /*ba00*/  FFMA.FTZ R76, R198, c[0x0][0x2d0], -R92.reuse ;  /* 0x0000b400c64c7a23 */ /* 0x108fe8000001085c */
[----:B------:R3:W-:Y:S02]  /*ba10*/  MUFU.EX2 R167, R76 ;  /* 0x0000004c00a77308 */ /* 0x0007e40000000800 */
[----:B---3--:R-:W-:Y:S07]  /*ba20*/  F2FP.BF16.PACK_AB R76, R160, R156 ;  /* 0x0000009ca04c723e */ /* 0x008fee00000010ff */
[C---:B------:R-:W-:Y:S07]  /*ba30*/  HMMA.16816.F32.BF16 R8, R76.reuse, R80, R8 ;  /* 0x000000504c08723c */ /* 0x040fee0000041808 */
[--C-:B------:R-:W-:Y:S01]  /*ba40*/  FFMA.FTZ R80, R203, c[0x0][0x2d0], -R71.reuse ;  /* 0x0000b400cb507a23 */ /* 0x100fe20000010847 */
[-C--:B------:R-:W-:Y:S03]  /*ba50*/  HMMA.16816.F32.BF16 R12, R76, R82.reuse, R12 ;  /* 0x000000524c0c723c */ /* 0x080fe6000004180c */
[----:B------:R3:W-:Y:S05]  /*ba60*/  MUFU.EX2 R102, R80 ;  /* 0x0000005000667308 */ /* 0x0007ea0000000800 */
[C---:B------:R-:W-:Y:S08]  /*ba70*/  HMMA.16816.F32.BF16 R16, R72.reuse, R82, R16 ;  /* 0x000000524810723c */ /* 0x040ff00000041810 */
[-C--:B-1----:R-:W-:Y:S08]  /*ba80*/  HMMA.16816.F32.BF16 R20, R72, R84.reuse, R20 ;  /* 0x000000544814723c */ /* 0x082ff00000041814 */
[C---:B------:R-:W-:Y:S01]  /*ba90*/  HMMA.16816.F32.BF16 R24, R76.reuse, R84, R24 ;  /* 0x000000544c18723c */ /* 0x040fe20000041818 */
[----:B---3--:R-:W-:Y:S06]  /*baa0*/  FFMA.FTZ R80, R204, c[0x0][0x2d0], -R71 ;  /* 0x0000b400cc507a23 */ /* 0x008fec0000010847 */
[--C-:B------:R-:W-:Y:S01]  /*bab0*/  FFMA.FTZ R84, R199, c[0x0][0x2d0], -R93.reuse ;  /* 0x0000b400c7547a23 */ /* 0x100fe2000001085d */
[-C--:B------:R-:W-:Y:S01]  /*bac0*/  HMMA.16816.F32.BF16 R28, R76, R86.reuse, R28 ;  /* 0x000000564c1c723c */ /* 0x080fe2000004181c */
[----:B------:R1:W3:Y:S07]  /*bad0*/  MUFU.EX2 R103, R80 ;  /* 0x0000005000677308 */ /* 0x0002ee0000000800 */
[C---:B------:R-:W-:Y:S03]  /*bae0*/  HMMA.16816.F32.BF16 R32, R72.reuse, R86, R32 ;  /* 0x000000564820723c */ /* 0x040fe60000041820 */
[----:B------:R5:W-:Y:S05]  /*baf0*/  MUFU.EX2 R164, R84 ;  /* 0x0000005400a47308 */ /* 0x000bea0000000800 */
[-C--:B------:R-:W-:Y:S08]  /*bb00*/  HMMA.16816.F32.BF16 R36, R72, R88.reuse, R36 ;  /* 0x000000584824723c */ /* 0x080ff00000041824 */
[C---:B------:R-:W-:Y:S01]  /*bb10*/  HMMA.16816.F32.BF16 R40, R76.reuse, R88, R40 ;  /* 0x000000584c28723c */ /* 0x040fe20000041828 */
[----:B-1----:R-:W-:Y:S04]  /*bb20*/  FFMA.FTZ R80, R205, c[0x0][0x2d0], -R92 ;  /* 0x0000b400cd507a23 */ /* 0x002fe8000001085c */
[----:B------:R1:W-:Y:S02]  /*bb30*/  MUFU.EX2 R205, R80 ;  /* 0x0000005000cd7308 */ /* 0x0003e40000000800 */
[----:B------:R-:W-:Y:S01]  /*bb40*/  FFMA.FTZ R88, R97, c[0x0][0x2d0], -R94 ;  /* 0x0000b40061587a23 */ /* 0x000fe2000001085e */
[-C--:B------:R-:W-:Y:S01]  /*bb50*/  HMMA.16816.F32.BF16 R44, R76, R90.reuse, R44 ;  /* 0x0000005a4c2c723c */ /* 0x080fe2000004182c */
[----:B-----5:R-:W-:Y:S06]  /*bb60*/  FFMA.FTZ R84, R200, c[0x0][0x2d0], -R93 ;  /* 0x0000b400c8547a23 */ /* 0x020fec000001085d */
[----:B------:R5:W-:Y:S01]  /*bb70*/  MUFU.EX2 R202, R88 ;  /* 0x0000005800ca7308 */ /* 0x000be20000000800 */
[C---:B------:R-:W-:Y:S09]  /*bb80*/  HMMA.16816.F32.BF16 R48, R72.reuse, R90, R48 ;  /* 0x0000005a4830723c */ /* 0x040ff20000041830 */
[----:B------:R2:W-:Y:S03]  /*bb90*/  MUFU.EX2 R107, R84 ;  /* 0x00000054006b7308 */ /* 0x0005e60000000800 */
[----:B-1----:R-:W-:Y:S02]  /*bba0*/  FFMA.FTZ R80, R206, c[0x0][0x2d0], -R92 ;  /* 0x0000b400ce507a23 */ /* 0x002fe4000001085c */
[----:B---3--:R-:W-:Y:S01]  /*bbb0*/  IMAD.MOV.U32 R206, RZ, RZ, R103 ;  /* 0x000000ffffce7224 */ /* 0x008fe200078e0067 */
[----:B------:R-:W-:Y:S04]  /*bbc0*/  MOV R103, R184 ;  /* 0x000000b800677202 */ /* 0x000fe80000000f00 */
[----:B------:R1:W-:Y:S01]  /*bbd0*/  MUFU.EX2 R204, R80 ;  /* 0x0000005000cc7308 */ /* 0x0003e20000000800 */
[----:B-----5:R-:W-:Y:S02]  /*bbe0*/  FFMA.FTZ R88, R98, c[0x0][0x2d0], -R94 ;  /* 0x0000b40062587a23 */ /* 0x020fe4000001085e */
[--C-:B--2---:R-:W-:Y:S07]  /*bbf0*/  FFMA.FTZ R84, R201, c[0x0][0x2d0], -R93.reuse ;  /* 0x0000b400c9547a23 */ /* 0x104fee000001085d */
[----:B------:R2:W-:Y:S01]  /*bc00*/  MUFU.EX2 R201, R88 ;  /* 0x0000005800c97308 */ /* 0x0005e20000000800 */
[----:B-1----:R-:W-:Y:S09]  /*bc10*/  FFMA.FTZ R80, R135, c[0x0][0x2d0], -R93 ;  /* 0x0000b40087507a23 */ /* 0x002ff2000001085d */
[----:B------:R1:W3:Y:S10]  /*bc20*/  MUFU.EX2 R106, R84 ;  /* 0x00000054006a7308 */ /* 0x0002f40000000800 */
[----:B------:R5:W-:Y:S01]  /*bc30*/  MUFU.EX2 R165, R80 ;  /* 0x0000005000a57308 */ /* 0x000be20000000800 */
[----:B--2---:R-:W-:Y:S01]  /*bc40*/  FFMA.FTZ R88, R232, c[0x0][0x2d0], -R92 ;  /* 0x0000b400e8587a23 */ /* 0x004fe2000001085c */
[----:B------:R-:W-:Y:S08]  /*bc50*/  MOV R232, R153 ;  /* 0x0000009900e87202 */ /* 0x000ff00000000f00 */
[----:B------:R2:W-:Y:S01]  /*bc60*/  MUFU.EX2 R109, R88 ;  /* 0x00000058006d7308 */ /* 0x0005e20000000800 */
[--C-:B-1----:R-:W-:Y:S01]  /*bc70*/  FFMA.FTZ R84, R207, c[0x0][0x2d0], -R71.reuse ;  /* 0x0000b400cf547a23 */ /* 0x102fe20000010847 */
[----:B------:R-:W-:Y:S02]  /*bc80*/  MOV R207, R102 ;  /* 0x0000006600cf7202 */ /* 0x000fe40000000f00 */
[----:B------:R-:W-:Y:S06]  /*bc90*/  MOV R102, R95 ;  /* 0x0000005f00667202 */ /* 0x000fec0000000f00 */
[----:B------:R1:W-:Y:S01]  /*bca0*/  MUFU.EX2 R203, R84 ;  /* 0x0000005400cb7308 */ /* 0x0003e20000000800 */
[----:B-----5:R-:W5:Y:S08]  /*bcb0*/  LDSM.16.MT88.4 R80, [R215+0x900] ;  /* 0x00090000d750783b */ /* 0x020f700000004200 */
[----:B--2---:R-:W-:Y:S01]  /*bcc0*/  LDSM.16.MT88.4 R88, [R214+0x1100] ;  /* 0x00110000d658783b */ /* 0x004fe20000004200 */
[--C-:B-1----:R-:W-:Y:S04]  /*bcd0*/  FFMA.FTZ R84, R96, c[0x0][0x2d0], -R94.reuse ;  /* 0x0000b40060547a23 */ /* 0x102fe8000001085e */
[----:B------:R1:W2:Y:S01]  /*bce0*/  MUFU.EX2 R105, R84 ;  /* 0x0000005400697308 */ /* 0x0002a20000000800 */
[-C--:B-----5:R-:W-:Y:S08]  /*bcf0*/  HMMA.16816.F32.BF16 R52, R72, R80.reuse, R52 ;  /* 0x000000504834723c */ /* 0x0a0ff00000041834 */
[C---:B------:R-:W-:Y:S01]  /*bd00*/  HMMA.16816.F32.BF16 R56, R76.reuse, R80, R56 ;  /* 0x000000504c38723c */ /* 0x040fe20000041838 */
[----:B-1----:R-:W1:Y:S06]  /*bd10*/  LDSM.16.MT88.4 R84, [R213+0x1100] ;  /* 0x00110000d554783b */ /* 0x002e6c0000004200 */
[----:B------:R-:W-:Y:S01]  /*bd20*/  FFMA.FTZ R80, R99, c[0x0][0x2d0], -R94 ;  /* 0x0000b40063507a23 */ /* 0x000fe2000001085e */
[-C--:B------:R-:W-:Y:S03]  /*bd30*/  HMMA.16816.F32.BF16 R60, R76, R82.reuse, R60 ;  /* 0x000000524c3c723c */ /* 0x080fe6000004183c */
[----:B------:R5:W4:Y:S04]  /*bd40*/  MUFU.EX2 R200, R80 ;  /* 0x0000005000c87308 */ /* 0x000b280000000800 */
[----:B------:R-:W-:Y:S01]  /*bd50*/  FFMA.FTZ R76, R208, c[0x0][0x2d0], -R71 ;  /* 0x0000b400d04c7a23 */ /* 0x000fe20000010847 */
[----:B------:R-:W-:Y:S01]  /*bd60*/  HMMA.16816.F32.BF16 R64, R72, R82, R64 ;  /* 0x000000524840723c */ /* 0x000fe20000041840 */
[----:B---3--:R-:W-:Y:S03]  /*bd70*/  F2FP.BF16.PACK_AB R78, R106, R107 ;  /* 0x0000006b6a4e723e */ /* 0x008fe600000010ff */
[----:B--2---:R-:W-:Y:S01]  /*bd80*/  F2FP.BF16.PACK_AB R77, R202, R105 ;  /* 0x00000069ca4d723e */ /* 0x004fe200000010ff */
[----:B------:R2:W-:Y:S01]  /*bd90*/  MUFU.EX2 R111, R76 ;  /* 0x0000004c006f7308 */ /* 0x0005e20000000800 */
[----:B------:R-:W-:Y:S02]  /*bda0*/  MOV R208, R141 ;  /* 0x0000008d00d07202 */ /* 0x000fe40000000f00 */
[----:B------:R-:W-:Y:S04]  /*bdb0*/  F2FP.BF16.PACK_AB R73, R166, R167 ;  /* 0x000000a7a649723e */ /* 0x000fe800000010ff */
[----:B------:R-:W-:Y:S02]  /*bdc0*/  F2FP.BF16.PACK_AB R74, R206, R207 ;  /* 0x000000cfce4a723e */ /* 0x000fe400000010ff */
[----:B------:R-:W-:Y:S01]  /*bdd0*/  F2FP.BF16.PACK_AB R75, R204, R205 ;  /* 0x000000cdcc4b723e */ /* 0x000fe200000010ff */
[----:B-----5:R-:W3:Y:S01]  /*bde0*/  LDSM.16.MT88.4 R80, [R216+0x1100] ;  /* 0x00110000d850783b */ /* 0x020ee20000004200 */
[----:B----4-:R-:W-:Y:S01]  /*bdf0*/  F2FP.BF16.PACK_AB R79, R200, R201 ;  /* 0x000000c9c84f723e */ /* 0x010fe200000010ff */
[----:B--2---:R-:W-:Y:S02]  /*be00*/  FFMA.FTZ R76, R210, c[0x0][0x2d0], -R92 ;  /* 0x0000b400d24c7a23 */ /* 0x004fe4000001085c */
[----:B------:R-:W-:Y:S01]  /*be10*/  IMAD.MOV.U32 R210, RZ, RZ, R101 ;  /* 0x000000ffffd27224 */ /* 0x000fe200078e0065 */
[----:B------:R-:W-:Y:S01]  /*be20*/  MOV R101, R187 ;  /* 0x000000bb00657202 */ /* 0x000fe20000000f00 */
[----:B------:R2:W-:Y:S03]  /*be30*/  MUFU.EX2 R110, R76 ;  /* 0x0000004c006e7308 */ /* 0x0005e60000000800 */
[----:B------:R-:W-:Y:S01]  /*be40*/  F2FP.BF16.PACK_AB R72, R210, R153 ;  /* 0x00000099d248723e */ /* 0x000fe200000010ff */
[----:B------:R-:W-:Y:S04]  /*be50*/  IMAD.MOV.U32 R153, RZ, RZ, R149 ;  /* 0x000000ffff997224 */ /* 0x000fe800078e0095 */
[----:B------:R-:W-:Y:S02]  /*be60*/  FFMA.FTZ R68, R68, R124, R153 ;  /* 0x0000007c44447223 */ /* 0x000fe40000010099 */
[-C--:B-1----:R-:W-:Y:S01]  /*be70*/  HMMA.16816.F32.BF16 R4, R72, R84.reuse, R4 ;  /* 0x000000544804723c */ /* 0x082fe20000041804 */
[----:B--2---:R-:W-:Y:S07]  /*be80*/  F2FP.BF16.PACK_AB R76, R164, R165 ;  /* 0x000000a5a44c723e */ /* 0x004fee00000010ff */
[C---:B------:R-:W-:Y:S07]  /*be90*/  HMMA.16816.F32.BF16 R8, R76.reuse, R84, R8 ;  /* 0x000000544c08723c */ /* 0x040fee0000041808 */
[--C-:B------:R-:W-:Y:S01]  /*bea0*/  FFMA.FTZ R84, R234, c[0x0][0x2d0], -R71.reuse ;  /* 0x0000b400ea547a23 */ /* 0x100fe20000010847 */
[-C--:B------:R-:W-:Y:S01]  /*beb0*/  HMMA.16816.F32.BF16 R12, R76, R86.reuse, R12 ;  /* 0x000000564c0c723c */ /* 0x080fe2000004180c */
[----:B------:R-:W-:Y:S02]  /*bec0*/  IMAD.MOV.U32 R234, RZ, RZ, R100 ;  /* 0x000000ffffea7224 */ /* 0x000fe400078e0064 */
[----:B------:R1:W-:Y:S05]  /*bed0*/  MUFU.EX2 R199, R84 ;  /* 0x0000005400c77308 */ /* 0x0003ea0000000800 */
[C---:B------:R-:W-:Y:S08]  /*bee0*/  HMMA.16816.F32.BF16 R16, R72.reuse, R86, R16 ;  /* 0x000000564810723c */ /* 0x040ff00000041810 */
[-C--:B---3--:R-:W-:Y:S08]  /*bef0*/  HMMA.16816.F32.BF16 R20, R72, R80.reuse, R20 ;  /* 0x000000504814723c */ /* 0x088ff00000041814 */
[C---:B------:R-:W-:Y:S01]  /*bf00*/  HMMA.16816.F32.BF16 R24, R76.reuse, R80, R24 ;  /* 0x000000504c18723c */ /* 0x040fe20000041818 */
[----:B-1----:R-:W-:Y:S03]  /*bf10*/  FFMA.FTZ R84, R235, c[0x0][0x2d0], -R71 ;  /* 0x0000b400eb547a23 */ /* 0x002fe60000010847 */
[----:B------:R-:W-:Y:S03]  /*bf20*/  MOV R235, R154 ;  /* 0x0000009a00eb7202 */ /* 0x000fe60000000f00 */
[--C-:B------:R-:W-:Y:S01]  /*bf30*/  FFMA.FTZ R80, R209, c[0x0][0x2d0], -R93.reuse ;  /* 0x0000b400d1507a23 */ /* 0x100fe2000001085d */
[-C--:B------:R-:W-:Y:S01]  /*bf40*/  HMMA.16816.F32.BF16 R28, R76, R82.reuse, R28 ;  /* 0x000000524c1c723c */ /* 0x080fe2000004181c */
[----:B------:R1:W-:Y:S03]  /*bf50*/  MUFU.EX2 R198, R84 ;  /* 0x0000005400c67308 */ /* 0x0003e60000000800 */
[----:B------:R-:W-:Y:S01]  /*bf60*/  MOV R154, R148 ;  /* 0x00000094009a7202 */ /* 0x000fe20000000f00 */
[----:B------:R-:W-:Y:S01]  /*bf70*/  IMAD.MOV.U32 R209, RZ, RZ, R234 ;  /* 0x000000ffffd17224 */ /* 0x000fe200078e00ea */
[----:B------:R-:W-:Y:S02]  /*bf80*/  MOV R234, R112 ;  /* 0x0000007000ea7202 */ /* 0x000fe40000000f00 */
[C---:B------:R-:W-:Y:S01]  /*bf90*/  HMMA.16816.F32.BF16 R32, R72.reuse, R82, R32 ;  /* 0x000000524820723c */ /* 0x040fe20000041820 */
[----:B------:R-:W-:Y:S02]  /*bfa0*/  FFMA.FTZ R69, R69, R125, R154 ;  /* 0x0000007d45457223 */ /* 0x000fe4000001009a */
[----:B------:R2:W-:Y:S05]  /*bfb0*/  MUFU.EX2 R108, R80 ;  /* 0x00000050006c7308 */ /* 0x0005ea0000000800 */
[-C--:B------:R-:W-:Y:S08]  /*bfc0*/  HMMA.16816.F32.BF16 R36, R72, R88.reuse, R36 ;  /* 0x000000584824723c */ /* 0x080ff00000041824 */
[C---:B------:R-:W-:Y:S01]  /*bfd0*/  HMMA.16816.F32.BF16 R40, R76.reuse, R88, R40 ;  /* 0x000000584c28723c */ /* 0x040fe20000041828 */
[----:B-1----:R-:W-:Y:S03]  /*bfe0*/  FFMA.FTZ R84, R236, c[0x0][0x2d0], -R92 ;  /* 0x0000b400ec547a23 */ /* 0x002fe6000001085c */
[----:B------:R-:W-:Y:S01]  /*bff0*/  IMAD.MOV.U32 R236, RZ, RZ, R152 ;  /* 0x000000ffffec7224 */ /* 0x000fe200078e0098 */
[----:B------:R1:W-:Y:S01]  /*c000*/  MUFU.EX2 R196, R84 ;  /* 0x0000005400c47308 */ /* 0x0003e20000000800 */
[----:B------:R-:W-:Y:S01]  /*c010*/  MOV R152, R150 ;  /* 0x0000009600987202 */ /* 0x000fe20000000f00 */
[----:B------:R-:W-:Y:S01]  /*c020*/  FFMA.FTZ R88, R173, c[0x0][0x2d0], -R94 ;  /* 0x0000b400ad587a23 */ /* 0x000fe2000001085e */
[-C--:B------:R-:W-:Y:S01]  /*c030*/  HMMA.16816.F32.BF16 R44, R76, R90.reuse, R44 ;  /* 0x0000005a4c2c723c */ /* 0x080fe2000004182c */
[----:B--2---:R-:W-:Y:S03]  /*c040*/  FFMA.FTZ R80, R211, c[0x0][0x2d0], -R93 ;  /* 0x0000b400d3507a23 */ /* 0x004fe6000001085d */
[----:B------:R-:W-:Y:S01]  /*c050*/  MOV R211, R235 ;  /* 0x000000eb00d37202 */ /* 0x000fe20000000f00 */
[----:B------:R-:W-:Y:S02]  /*c060*/  IMAD.MOV.U32 R235, RZ, RZ, R113 ;  /* 0x000000ffffeb7224 */ /* 0x000fe400078e0071 */
[----:B------:R2:W-:Y:S01]  /*c070*/  MUFU.EX2 R119, R88 ;  /* 0x0000005800777308 */ /* 0x0005e20000000800 */
[C---:B------:R-:W-:Y:S09]  /*c080*/  HMMA.16816.F32.BF16 R48, R72.reuse, R90, R48 ;  /* 0x0000005a4830723c */ /* 0x040ff20000041830 */
[----:B------:R3:W-:Y:S03]  /*c090*/  MUFU.EX2 R195, R80 ;  /* 0x0000005000c37308 */ /* 0x0007e60000000800 */
[----:B-1----:R-:W-:Y:S01]  /*c0a0*/  FFMA.FTZ R84, R237, c[0x0][0x2d0], -R92 ;  /* 0x0000b400ed547a23 */ /* 0x002fe2000001085c */
[----:B------:R-:W-:Y:S02]  /*c0b0*/  MOV R237, R151 ;  /* 0x0000009700ed7202 */ /* 0x000fe40000000f00 */
[----:B------:R-:W-:Y:S04]  /*c0c0*/  LDSM.16.MT88.4 R148, [R213+0x2900] ;  /* 0x00290000d594783b */ /* 0x000fe80000004200 */
[----:B------:R1:W-:Y:S01]  /*c0d0*/  MUFU.EX2 R197, R84 ;  /* 0x0000005400c57308 */ /* 0x0003e20000000800 */
[----:B--2---:R-:W-:Y:S09]  /*c0e0*/  FFMA.FTZ R88, R174, c[0x0][0x2d0], -R94 ;  /* 0x0000b400ae587a23 */ /* 0x004ff2000001085e */
[----:B------:R2:W-:Y:S01]  /*c0f0*/  MUFU.EX2 R118, R88 ;  /* 0x0000005800767308 */ /* 0x0005e20000000800 */
[--C-:B---3--:R-:W-:Y:S01]  /*c100*/  FFMA.FTZ R80, R230, c[0x0][0x2d0], -R93.reuse ;  /* 0x0000b400e6507a23 */ /* 0x108fe2000001085d */
[----:B------:R-:W-:Y:S08]  /*c110*/  MOV R230, R138 ;  /* 0x0000008a00e67202 */ /* 0x000ff00000000f00 */
[----:B------:R3:W-:Y:S01]  /*c120*/  MUFU.EX2 R193, R80 ;  /* 0x0000005000c17308 */ /* 0x0007e20000000800 */
[----:B-1----:R-:W1:Y:S01]  /*c130*/  LDSM.16.MT88.4 R84, [R215+0x1100] ;  /* 0x00110000d754783b */ /* 0x002e620000004200 */
[----:B--2---:R-:W-:Y:S08]  /*c140*/  FFMA.FTZ R88, R243, c[0x0][0x2d0], -R92 ;  /* 0x0000b400f3587a23 */ /* 0x004ff0000001085c */
[----:B------:R2:W-:Y:S01]  /*c150*/  MUFU.EX2 R189, R88 ;  /* 0x0000005800bd7308 */ /* 0x0005e20000000800 */
[----:B---3--:R-:W-:Y:S02]  /*c160*/  FFMA.FTZ R80, R233, c[0x0][0x2d0], -R93 ;  /* 0x0000b400e9507a23 */ /* 0x008fe4000001085d */
[----:B------:R-:W-:Y:S07]  /*c170*/  IMAD.MOV.U32 R233, RZ, RZ, R137 ;  /* 0x000000ffffe97224 */ /* 0x000fee00078e0089 */
[----:B------:R3:W4:Y:S01]  /*c180*/  MUFU.EX2 R194, R80 ;  /* 0x0000005000c27308 */ /* 0x0007220000000800 */
[----:B--2---:R-:W-:Y:S01]  /*c190*/  LDSM.16.MT88.4 R88, [R214+0x1900] ;  /* 0x00190000d658783b */ /* 0x004fe20000004200 */
[-C--:B-1----:R-:W-:Y:S08]  /*c1a0*/  HMMA.16816.F32.BF16 R52, R72, R84.reuse, R52 ;  /* 0x000000544834723c */ /* 0x082ff00000041834 */
[C---:B------:R-:W-:Y:S01]  /*c1b0*/  HMMA.16816.F32.BF16 R56, R76.reuse, R84, R56 ;  /* 0x000000544c38723c */ /* 0x040fe20000041838 */
[--C-:B---3--:R-:W-:Y:S03]  /*c1c0*/  FFMA.FTZ R80, R238, c[0x0][0x2d0], -R71.reuse ;  /* 0x0000b400ee507a23 */ /* 0x108fe60000010847 */
[----:B------:R-:W-:Y:S01]  /*c1d0*/  MOV R238, R136 ;  /* 0x0000008800ee7202 */ /* 0x000fe20000000f00 */
[----:B------:R1:W-:Y:S02]  /*c1e0*/  MUFU.EX2 R192, R80 ;  /* 0x0000005000c07308 */ /* 0x0003e40000000800 */
[----:B------:R-:W-:Y:S01]  /*c1f0*/  FFMA.FTZ R84, R175, c[0x0][0x2d0], -R94 ;  /* 0x0000b400af547a23 */ /* 0x000fe2000001085e */
[-C--:B------:R-:W-:Y:S07]  /*c200*/  HMMA.16816.F32.BF16 R60, R76, R86.reuse, R60 ;  /* 0x000000564c3c723c */ /* 0x080fee000004183c */
[--C-:B------:R-:W-:Y:S01]  /*c210*/  FFMA.FTZ R76, R239, c[0x0][0x2d0], -R71.reuse ;  /* 0x0000b400ef4c7a23 */ /* 0x100fe20000010847 */
[----:B------:R-:W-:Y:S01]  /*c220*/  HMMA.16816.F32.BF16 R64, R72, R86, R64 ;  /* 0x000000564840723c */ /* 0x000fe20000041840 */
[----:B------:R-:W2:Y:S03]  /*c230*/  MUFU.EX2 R98, R84 ;  /* 0x0000005400627308 */ /* 0x000ea60000000800 */
[----:B----4-:R-:W-:Y:S01]  /*c240*/  F2FP.BF16.PACK_AB R78, R194, R193 ;  /* 0x000000c1c24e723e */ /* 0x010fe200000010ff */
[----:B------:R-:W-:Y:S02]  /*c250*/  IMAD.MOV.U32 R239, RZ, RZ, R140 ;  /* 0x000000ffffef7224 */ /* 0x000fe400078e008c */
[----:B------:R-:W-:Y:S02]  /*c260*/  F2FP.BF16.PACK_AB R72, R111, R203 ;  /* 0x000000cb6f48723e */ /* 0x000fe400000010ff */
[----:B------:R-:W-:Y:S02]  /*c270*/  F2FP.BF16.PACK_AB R73, R109, R110 ;  /* 0x0000006e6d49723e */ /* 0x000fe400000010ff */
[----:B------:R3:W-:Y:S01]  /*c280*/  MUFU.EX2 R190, R76 ;  /* 0x0000004c00be7308 */ /* 0x0007e20000000800 */
[----:B------:R-:W-:Y:S01]  /*c290*/  F2FP.BF16.PACK_AB R74, R198, R199 ;  /* 0x000000c7c64a723e */ /* 0x000fe200000010ff */
[----:B-1----:R-:W-:Y:S01]  /*c2a0*/  FFMA.FTZ R80, R172, c[0x0][0x2d0], -R94 ;  /* 0x0000b400ac507a23 */ /* 0x002fe2000001085e */
[----:B------:R-:W-:Y:S07]  /*c2b0*/  F2FP.BF16.PACK_AB R75, R197, R196 ;  /* 0x000000c4c54b723e */ /* 0x000fee00000010ff */
[----:B------:R1:W4:Y:S01]  /*c2c0*/  MUFU.EX2 R191, R80 ;  /* 0x0000005000bf7308 */ /* 0x0003220000000800 */
[----:B--2---:R-:W-:Y:S01]  /*c2d0*/  F2FP.BF16.PACK_AB R79, R98, R118 ;  /* 0x00000076624f723e */ /* 0x004fe200000010ff */
[----:B------:R-:W-:Y:S01]  /*c2e0*/  LDSM.16.MT88.4 R84, [R216+0x1900] ;  /* 0x00190000d854783b */ /* 0x000fe20000004200 */
[--C-:B---3--:R-:W-:Y:S01]  /*c2f0*/  FFMA.FTZ R76, R240, c[0x0][0x2d0], -R92.reuse ;  /* 0x0000b400f04c7a23 */ /* 0x108fe2000001085c */
[----:B------:R-:W-:Y:S06]  /*c300*/  MOV R240, R142 ;  /* 0x0000008e00f07202 */ /* 0x000fec0000000f00 */
[----:B------:R2:W-:Y:S01]  /*c310*/  MUFU.EX2 R117, R76 ;  /* 0x0000004c00757308 */ /* 0x0005e20000000800 */
[----:B-1----:R-:W1:Y:S01]  /*c320*/  LDSM.16.MT88.4 R80, [R213+0x1900] ;  /* 0x00190000d550783b */ /* 0x002e620000004200 */
[----:B----4-:R-:W-:Y:S02]  /*c330*/  F2FP.BF16.PACK_AB R77, R119, R191 ;  /* 0x000000bf774d723e */ /* 0x010fe400000010ff */
[----:B--2---:R-:W-:Y:S01]  /*c340*/  F2FP.BF16.PACK_AB R76, R195, R108 ;  /* 0x0000006cc34c723e */ /* 0x004fe200000010ff */
[-C--:B-1----:R-:W-:Y:S08]  /*c350*/  HMMA.16816.F32.BF16 R4, R72, R80.reuse, R4 ;  /* 0x000000504804723c */ /* 0x082ff00000041804 */
[C---:B------:R-:W-:Y:S07]  /*c360*/  HMMA.16816.F32.BF16 R8, R76.reuse, R80, R8 ;  /* 0x000000504c08723c */ /* 0x040fee0000041808 */
[--C-:B------:R-:W-:Y:S01]  /*c370*/  FFMA.FTZ R80, R245, c[0x0][0x2d0], -R71.reuse ;  /* 0x0000b400f5507a23 */ /* 0x100fe20000010847 */
[-C--:B------:R-:W-:Y:S03]  /*c380*/  HMMA.16816.F32.BF16 R12, R76, R82.reuse, R12 ;  /* 0x000000524c0c723c */ /* 0x080fe6000004180c */
[----:B------:R1:W-:Y:S05]  /*c390*/  MUFU.EX2 R123, R80 ;  /* 0x00000050007b7308 */ /* 0x0003ea0000000800 */
[C---:B------:R-:W-:Y:S08]  /*c3a0*/  HMMA.16816.F32.BF16 R16, R72.reuse, R82, R16 ;  /* 0x000000524810723c */ /* 0x040ff00000041810 */
[-C--:B------:R-:W-:Y:S08]  /*c3b0*/  HMMA.16816.F32.BF16 R20, R72, R84.reuse, R20 ;  /* 0x000000544814723c */ /* 0x080ff00000041814 */
[C---:B------:R-:W-:Y:S01]  /*c3c0*/  HMMA.16816.F32.BF16 R24, R76.reuse, R84, R24 ;  /* 0x000000544c18723c */ /* 0x040fe20000041818 */
[----:B-1----:R-:W-:Y:S06]  /*c3d0*/  FFMA.FTZ R80, R247, c[0x0][0x2d0], -R71 ;  /* 0x0000b400f7507a23 */ /* 0x002fec0000010847 */
[--C-:B------:R-:W-:Y:S01]  /*c3e0*/  FFMA.FTZ R84, R242, c[0x0][0x2d0], -R93.reuse ;  /* 0x0000b400f2547a23 */ /* 0x100fe2000001085d */
[-C--:B------:R-:W-:Y:S01]  /*c3f0*/  HMMA.16816.F32.BF16 R28, R76, R86.reuse, R28 ;  /* 0x000000564c1c723c */ /* 0x080fe2000004181c */
[----:B------:R1:W-:Y:S07]  /*c400*/  MUFU.EX2 R188, R80 ;  /* 0x0000005000bc7308 */ /* 0x0003ee0000000800 */
        /* <DEDUP_REMOVED lines=8> */
[--C-:B--2---:R-:W-:Y:S06]  /*c490*/  FFMA.FTZ R84, R244, c[0x0][0x2d0], -R93.reuse ;  /* 0x0000b400f4547a23 */ /* 0x104fec000001085d */
[----:B------:R2:W-:Y:S01]  /*c4a0*/  MUFU.EX2 R97, R88 ;  /* 0x0000005800617308 */ /* 0x0005e20000000800 */
[C---:B------:R-:W-:Y:S09]  /*c4b0*/  HMMA.16816.F32.BF16 R48, R72.reuse, R90, R48 ;  /* 0x0000005a4830723c */ /* 0x040ff20000041830 */
[----:B------:R3:W-:Y:S03]  /*c4c0*/  MUFU.EX2 R186, R84 ;  /* 0x0000005400ba7308 */ /* 0x0007e60000000800 */
[----:B-1----:R-:W-:Y:S07]  /*c4d0*/  FFMA.FTZ R80, R249, c[0x0][0x2d0], -R92 ;  /* 0x0000b400f9507a23 */ /* 0x002fee000001085c */
[----:B------:R1:W-:Y:S01]  /*c4e0*/  MUFU.EX2 R187, R80 ;  /* 0x0000005000bb7308 */ /* 0x0003e20000000800 */
[----:B--2---:R-:W-:Y:S09]  /*c4f0*/  FFMA.FTZ R88, R177, c[0x0][0x2d0], -R94 ;  /* 0x0000b400b1587a23 */ /* 0x004ff2000001085e */
[----:B------:R2:W-:Y:S01]  /*c500*/  MUFU.EX2 R96, R88 ;  /* 0x0000005800607308 */ /* 0x0005e20000000800 */
[--C-:B---3--:R-:W-:Y:S09]  /*c510*/  FFMA.FTZ R84, R246, c[0x0][0x2d0], -R93.reuse ;  /* 0x0000b400f6547a23 */ /* 0x108ff2000001085d */
[----:B------:R3:W4:Y:S01]  /*c520*/  MUFU.EX2 R185, R84 ;  /* 0x0000005400b97308 */ /* 0x0007220000000800 */
[----:B-1----:R-:W-:Y:S09]  /*c530*/  FFMA.FTZ R80, R241, c[0x0][0x2d0], -R93 ;  /* 0x0000b400f1507a23 */ /* 0x002ff2000001085d */
[----:B------:R1:W-:Y:S01]  /*c540*/  MUFU.EX2 R116, R80 ;  /* 0x0000005000747308 */ /* 0x0003e20000000800 */
[----:B--2---:R-:W-:Y:S09]  /*c550*/  FFMA.FTZ R88, R103, c[0x0][0x2d0], -R92 ;  /* 0x0000b40067587a23 */ /* 0x004ff2000001085c */
[----:B------:R2:W-:Y:S01]  /*c560*/  MUFU.EX2 R172, R88 ;  /* 0x0000005800ac7308 */ /* 0x0005e20000000800 */
[--C-:B---3--:R-:W-:Y:S09]  /*c570*/  FFMA.FTZ R84, R250, c[0x0][0x2d0], -R71.reuse ;  /* 0x0000b400fa547a23 */ /* 0x108ff20000010847 */
[----:B------:R3:W-:Y:S01]  /*c580*/  MUFU.EX2 R184, R84 ;  /* 0x0000005400b87308 */ /* 0x0007e20000000800 */
[----:B-1----:R-:W1:Y:S08]  /*c590*/  LDSM.16.MT88.4 R80, [R215+0x1900] ;  /* 0x00190000d750783b */ /* 0x002e700000004200 */
[----:B--2---:R-:W-:Y:S01]  /*c5a0*/  LDSM.16.MT88.4 R88, [R214+0x2100] ;  /* 0x00210000d658783b */ /* 0x004fe20000004200 */
[--C-:B---3--:R-:W-:Y:S04]  /*c5b0*/  FFMA.FTZ R84, R181, c[0x0][0x2d0], -R94.reuse ;  /* 0x0000b400b5547a23 */ /* 0x108fe8000001085e */
[----:B------:R2:W3:Y:S01]  /*c5c0*/  MUFU.EX2 R120, R84 ;  /* 0x0000005400787308 */ /* 0x0004e20000000800 */
[-C--:B-1----:R-:W-:Y:S08]  /*c5d0*/  HMMA.16816.F32.BF16 R52, R72, R80.reuse, R52 ;  /* 0x000000504834723c */ /* 0x082ff00000041834 */
[C---:B------:R-:W-:Y:S01]  /*c5e0*/  HMMA.16816.F32.BF16 R56, R76.reuse, R80, R56 ;  /* 0x000000504c38723c */ /* 0x040fe20000041838 */
[----:B--2---:R-:W1:Y:S06]  /*c5f0*/  LDSM.16.MT88.4 R84, [R213+0x2100] ;  /* 0x00210000d554783b */ /* 0x004e6c0000004200 */
[----:B------:R-:W-:Y:S01]  /*c600*/  FFMA.FTZ R80, R176, c[0x0][0x2d0], -R94 ;  /* 0x0000b400b0507a23 */ /* 0x000fe2000001085e */
[-C--:B------:R-:W-:Y:S03]  /*c610*/  HMMA.16816.F32.BF16 R60, R76, R82.reuse, R60 ;  /* 0x000000524c3c723c */ /* 0x080fe6000004183c */
[----:B------:R2:W5:Y:S04]  /*c620*/  MUFU.EX2 R95, R80 ;  /* 0x00000050005f7308 */ /* 0x0005680000000800 */
[--C-:B------:R-:W-:Y:S01]  /*c630*/  FFMA.FTZ R76, R251, c[0x0][0x2d0], -R71.reuse ;  /* 0x0000b400fb4c7a23 */ /* 0x100fe20000010847 */
[----:B------:R-:W-:Y:S01]  /*c640*/  HMMA.16816.F32.BF16 R64, R72, R82, R64 ;  /* 0x000000524840723c */ /* 0x000fe20000041840 */
[----:B----4-:R-:W-:Y:S03]  /*c650*/  F2FP.BF16.PACK_AB R78, R185, R186 ;  /* 0x000000bab94e723e */ /* 0x010fe600000010ff */
[----:B---3--:R-:W-:Y:S01]  /*c660*/  F2FP.BF16.PACK_AB R77, R97, R120 ;  /* 0x00000078614d723e */ /* 0x008fe200000010ff */
[----:B------:R3:W4:Y:S02]  /*c670*/  MUFU.EX2 R175, R76 ;  /* 0x0000004c00af7308 */ /* 0x0007240000000800 */
[----:B------:R-:W-:Y:S02]  /*c680*/  F2FP.BF16.PACK_AB R72, R190, R192 ;  /* 0x000000c0be48723e */ /* 0x000fe400000010ff */
[----:B------:R-:W-:Y:S03]  /*c690*/  F2FP.BF16.PACK_AB R73, R189, R117 ;  /* 0x00000075bd49723e */ /* 0x000fe600000010ff */
[----:B------:R-:W-:Y:S02]  /*c6a0*/  F2FP.BF16.PACK_AB R74, R188, R123 ;  /* 0x0000007bbc4a723e */ /* 0x000fe400000010ff */
[----:B------:R-:W-:Y:S01]  /*c6b0*/  F2FP.BF16.PACK_AB R75, R187, R122 ;  /* 0x0000007abb4b723e */ /* 0x000fe200000010ff */
[----:B--2---:R-:W2:Y:S01]  /*c6c0*/  LDSM.16.MT88.4 R80, [R216+0x2100] ;  /* 0x00210000d850783b */ /* 0x004ea20000004200 */
[----:B-----5:R-:W-:Y:S05]  /*c6d0*/  F2FP.BF16.PACK_AB R79, R95, R96 ;  /* 0x000000605f4f723e */ /* 0x020fea00000010ff */
[-C--:B-1----:R-:W-:Y:S01]  /*c6e0*/  HMMA.16816.F32.BF16 R4, R72, R84.reuse, R4 ;  /* 0x000000544804723c */ /* 0x082fe20000041804 */
[--C-:B---3--:R-:W-:Y:S01]  /*c6f0*/  FFMA.FTZ R76, R252, c[0x0][0x2d0], -R92.reuse ;  /* 0x0000b400fc4c7a23 */ /* 0x108fe2000001085c */
[----:B----4-:R-:W-:Y:S03]  /*c700*/  F2FP.BF16.PACK_AB R168, R175, R184 ;  /* 0x000000b8afa8723e */ /* 0x010fe600000010ff */
[----:B------:R1:W3:Y:S02]  /*c710*/  MUFU.EX2 R174, R76 ;  /* 0x0000004c00ae7308 */ /* 0x0002e40000000800 */
[----:B-1----:R-:W-:Y:S02]  /*c720*/  F2FP.BF16.PACK_AB R76, R121, R116 ;  /* 0x00000074794c723e */ /* 0x002fe400000010ff */
[----:B---3--:R-:W-:Y:S05]  /*c730*/  F2FP.BF16.PACK_AB R169, R172, R174 ;  /* 0x000000aeaca9723e */ /* 0x008fea00000010ff */
[C---:B------:R-:W-:Y:S07]  /*c740*/  HMMA.16816.F32.BF16 R8, R76.reuse, R84, R8 ;  /* 0x000000544c08723c */ /* 0x040fee0000041808 */
[--C-:B------:R-:W-:Y:S01]  /*c750*/  FFMA.FTZ R84, R102, c[0x0][0x2d0], -R71.reuse ;  /* 0x0000b40066547a23 */ /* 0x100fe20000010847 */
[-C--:B------:R-:W-:Y:S01]  /*c760*/  HMMA.16816.F32.BF16 R12, R76, R86.reuse, R12 ;  /* 0x000000564c0c723c */ /* 0x080fe2000004180c */
[----:B------:R-:W-:Y:S02]  /*c770*/  FFMA.FTZ R71, R101, c[0x0][0x2d0], -R71 ;  /* 0x0000b40065477a23 */ /* 0x000fe40000010847 */
[----:B------:R-:W-:Y:S01]  /*c780*/  LDSM.16.MT88.4 R100, [R216+0x2900] ;  /* 0x00290000d864783b */ /* 0x000fe20000004200 */
[----:B------:R1:W-:Y:S04]  /*c790*/  MUFU.EX2 R173, R84 ;  /* 0x0000005400ad7308 */ /* 0x0003e80000000800 */
[C---:B------:R-:W-:Y:S06]  /*c7a0*/  HMMA.16816.F32.BF16 R16, R72.reuse, R86, R16 ;  /* 0x000000564810723c */ /* 0x040fec0000041810 */
[----:B------:R3:W4:Y:S02]  /*c7b0*/  MUFU.EX2 R135, R71 ;  /* 0x0000004700877308 */ /* 0x0007240000000800 */
[-C--:B--2---:R-:W-:Y:S08]  /*c7c0*/  HMMA.16816.F32.BF16 R20, R72, R80.reuse, R20 ;  /* 0x000000504814723c */ /* 0x084ff00000041814 */
[C---:B------:R-:W-:Y:S01]  /*c7d0*/  HMMA.16816.F32.BF16 R24, R76.reuse, R80, R24 ;  /* 0x000000504c18723c */ /* 0x040fe20000041818 */
[----:B-1----:R-:W1:Y:S07]  /*c7e0*/  LDSM.16.MT88.4 R84, [R215+0x2100] ;  /* 0x00210000d754783b */ /* 0x002e6e0000004200 */
[-C--:B------:R-:W-:Y:S01]  /*c7f0*/  HMMA.16816.F32.BF16 R28, R76, R82.reuse, R28 ;  /* 0x000000524c1c723c */ /* 0x080fe2000004181c */
[----:B---3--:R-:W-:Y:S03]  /*c800*/  FFMA.FTZ R71, R147, c[0x0][0x2d0], -R92 ;  /* 0x0000b40093477a23 */ /* 0x008fe6000001085c */
[----:B----4-:R-:W-:Y:S01]  /*c810*/  F2FP.BF16.PACK_AB R170, R135, R173 ;  /* 0x000000ad87aa723e */ /* 0x010fe200000010ff */
[----:B------:R-:W-:Y:S01]  /*c820*/  IMAD.MOV.U32 R147, RZ, RZ, R146 ;  /* 0x000000ffff937224 */ /* 0x000fe200078e0092 */
[----:B------:R-:W-:Y:S02]  /*c830*/  MOV R146, R145 ;  /* 0x0000009100927202 */ /* 0x000fe40000000f00 */
[C---:B------:R-:W-:Y:S01]  /*c840*/  HMMA.16816.F32.BF16 R32, R72.reuse, R82, R32 ;  /* 0x000000524820723c */ /* 0x040fe20000041820 */
[----:B------:R-:W2:Y:S03]  /*c850*/  LDL.LU R83, [R1+0x10] ;  /* 0x0000100001537983 */ /* 0x000ea60000300800 */
[----:B------:R-:W-:Y:S01]  /*c860*/  FFMA.FTZ R92, R133, c[0x0][0x2d0], -R92 ;  /* 0x0000b400855c7a23 */ /* 0x000fe2000001085c */
[----:B------:R-:W-:Y:S01]  /*c870*/  MOV R145, R134 ;  /* 0x0000008600917202 */ /* 0x000fe20000000f00 */
[----:B------:R-:W-:Y:S01]  /*c880*/  IMAD.MOV.U32 R154, RZ, RZ, R146 ;  /* 0x000000ffff9a7224 */ /* 0x000fe200078e0092 */
[----:B------:R3:W-:Y:S02]  /*c890*/  MUFU.EX2 R134, R71 ;  /* 0x0000004700867308 */ /* 0x0007e40000000800 */
[----:B------:R-:W-:Y:S01]  /*c8a0*/  MOV R153, R145 ;  /* 0x0000009100997202 */ /* 0x000fe20000000f00 */
[-C--:B------:R-:W-:Y:S07]  /*c8b0*/  HMMA.16816.F32.BF16 R36, R72, R88.reuse, R36 ;  /* 0x000000584824723c */ /* 0x080fee0000041824 */
[----:B------:R-:W4:Y:S01]  /*c8c0*/  MUFU.EX2 R133, R92 ;  /* 0x0000005c00857308 */ /* 0x000f220000000800 */
[C---:B------:R-:W-:Y:S08]  /*c8d0*/  HMMA.16816.F32.BF16 R40, R76.reuse, R88, R40 ;  /* 0x000000584c28723c */ /* 0x040ff00000041828 */
[-C--:B------:R-:W-:Y:S01]  /*c8e0*/  HMMA.16816.F32.BF16 R44, R76, R90.reuse, R44 ;  /* 0x0000005a4c2c723c */ /* 0x080fe2000004182c */
[----:B---3--:R-:W-:Y:S03]  /*c8f0*/  FFMA.FTZ R71, R163, c[0x0][0x2d0], -R93 ;  /* 0x0000b400a3477a23 */ /* 0x008fe6000001085d */
[----:B------:R-:W-:Y:S04]  /*c900*/  IMAD.MOV.U32 R163, RZ, RZ, R143 ;  /* 0x000000ffffa37224 */ /* 0x000fe800078e008f */
[C---:B------:R-:W-:Y:S01]  /*c910*/  HMMA.16816.F32.BF16 R48, R72.reuse, R90, R48 ;  /* 0x0000005a4830723c */ /* 0x040fe20000041830 */
[----:B------:R3:W-:Y:S03]  /*c920*/  MUFU.EX2 R99, R71 ;  /* 0x0000004700637308 */ /* 0x0007e60000000800 */
[----:B----4-:R-:W-:Y:S04]  /*c930*/  F2FP.BF16.PACK_AB R171, R133, R134 ;  /* 0x0000008685ab723e */ /* 0x010fe800000010ff */
[-C--:B-1----:R-:W-:Y:S08]  /*c940*/  HMMA.16816.F32.BF16 R52, R72, R84.reuse, R52 ;  /* 0x000000544834723c */ /* 0x082ff00000041834 */
[C---:B------:R-:W-:Y:S08]  /*c950*/  HMMA.16816.F32.BF16 R56, R76.reuse, R84, R56 ;  /* 0x000000544c38723c */ /* 0x040ff00000041838 */
[-C--:B------:R-:W-:Y:S01]  /*c960*/  HMMA.16816.F32.BF16 R60, R76, R86.reuse, R60 ;  /* 0x000000564c3c723c */ /* 0x080fe2000004183c */
[----:B---3--:R-:W-:Y:S03]  /*c970*/  FFMA.FTZ R71, R159, c[0x0][0x2d0], -R93 ;  /* 0x0000b4009f477a23 */ /* 0x008fe6000001085d */
[----:B------:R-:W-:Y:S01]  /*c980*/  MOV R159, R139 ;  /* 0x0000008b009f7202 */ /* 0x000fe20000000f00 */
[----:B------:R1:W3:Y:S03]  /*c990*/  MUFU.EX2 R92, R71 ;  /* 0x00000047005c7308 */ /* 0x0002e60000000800 */
[----:B------:R-:W-:Y:S08]  /*c9a0*/  HMMA.16816.F32.BF16 R64, R72, R86, R64 ;  /* 0x000000564840723c */ /* 0x000ff00000041840 */
[-C--:B------:R-:W-:Y:S07]  /*c9b0*/  HMMA.16816.F32.BF16 R136, R168, R148.reuse, R4 ;  /* 0x00000094a888723c */ /* 0x080fee0000041804 */
[----:B------:R-:W-:Y:S01]  /*c9c0*/  FADD.FTZ R4, R237, R69 ;  /* 0x00000045ed047221 */ /* 0x000fe20000010000 */
[----:B------:R-:W-:Y:S01]  /*c9d0*/  MOV R237, R115 ;  /* 0x0000007300ed7202 */ /* 0x000fe20000000f00 */
[----:B------:R-:W-:Y:S03]  /*c9e0*/  FADD.FTZ R6, R236, R68 ;  /* 0x00000044ec067221 */ /* 0x000fe60000010000 */
[----:B------:R-:W-:Y:S01]  /*c9f0*/  FADD.FTZ R4, R154, R4 ;  /* 0x000000049a047221 */ /* 0x000fe20000010000 */
[----:B------:R-:W-:Y:S01]  /*ca00*/  MOV R236, R114 ;  /* 0x0000007200ec7202 */ /* 0x000fe20000000f00 */
[--C-:B-1----:R-:W-:Y:S01]  /*ca10*/  FFMA.FTZ R71, R155, c[0x0][0x2d0], -R93.reuse ;  /* 0x0000b4009b477a23 */ /* 0x102fe2000001085d */
[----:B------:R-:W1:Y:S01]  /*ca20*/  LDSM.16.MT88.4 R112, [R214+0x2900] ;  /* 0x00290000d670783b */ /* 0x000e620000004200 */
[----:B------:R-:W-:Y:S01]  /*ca30*/  FFMA.FTZ R93, R183, c[0x0][0x2d0], -R93 ;  /* 0x0000b400b75d7a23 */ /* 0x000fe2000001085d */
[----:B---3--:R-:W-:Y:S01]  /*ca40*/  F2FP.BF16.PACK_AB R124, R92, R99 ;  /* 0x000000635c7c723e */ /* 0x008fe200000010ff */
[----:B------:R-:W-:Y:S01]  /*ca50*/  FADD.FTZ R6, R153, R6 ;  /* 0x0000000699067221 */ /* 0x000fe20000010000 */
[----:B------:R3:W-:Y:S01]  /*ca60*/  MUFU.EX2 R82, R71 ;  /* 0x0000004700527308 */ /* 0x0007e20000000800 */
[----:B------:R-:W-:Y:S01]  /*ca70*/  FADD.FTZ R4, R240, R4 ;  /* 0x00000004f0047221 */ /* 0x000fe20000010000 */
[----:B------:R-:W-:Y:S08]  /*ca80*/  MOV R155, R147 ;  /* 0x00000093009b7202 */ /* 0x000ff00000000f00 */
[----:B------:R-:W4:Y:S01]  /*ca90*/  MUFU.EX2 R93, R93 ;  /* 0x0000005d005d7308 */ /* 0x000f220000000800 */
[--C-:B---3--:R-:W-:Y:S09]  /*caa0*/  FFMA.FTZ R71, R178, c[0x0][0x2d0], -R94.reuse ;  /* 0x0000b400b2477a23 */ /* 0x108ff2000001085e */
[----:B------:R3:W-:Y:S01]  /*cab0*/  MUFU.EX2 R80, R71 ;  /* 0x0000004700507308 */ /* 0x0007e20000000800 */
[----:B----4-:R-:W-:Y:S01]  /*cac0*/  F2FP.BF16.PACK_AB R126, R93, R82 ;  /* 0x000000525d7e723e */ /* 0x010fe200000010ff */
[--C-:B---3--:R-:W-:Y:S08]  /*cad0*/  FFMA.FTZ R71, R179, c[0x0][0x2d0], -R94.reuse ;  /* 0x0000b400b3477a23 */ /* 0x108ff0000001085e */
[----:B------:R3:W4:Y:S02]  /*cae0*/  MUFU.EX2 R81, R71 ;  /* 0x0000004700517308 */ /* 0x0007240000000800 */
[--C-:B---3--:R-:W-:Y:S01]  /*caf0*/  FFMA.FTZ R71, R180, c[0x0][0x2d0], -R94.reuse ;  /* 0x0000b400b4477a23 */ /* 0x108fe2000001085e */
[----:B----4-:R-:W-:Y:S01]  /*cb00*/  F2FP.BF16.PACK_AB R125, R81, R80 ;  /* 0x00000050517d723e */ /* 0x010fe200000010ff */
[----:B------:R-:W-:Y:S02]  /*cb10*/  FFMA.FTZ R94, R70, c[0x0][0x2d0], -R94 ;  /* 0x0000b400465e7a23 */ /* 0x000fe4000001085e */
[----:B------:R-:W3:Y:S04]  /*cb20*/  LDL.LU R70, [R1+0x14] ;  /* 0x0000140001467983 */ /* 0x000ee80000300800 */
[----:B------:R-:W-:Y:S10]  /*cb30*/  MUFU.EX2 R71, R71 ;  /* 0x0000004700477308 */ /* 0x000ff40000000800 */
[----:B------:R-:W4:Y:S02]  /*cb40*/  MUFU.EX2 R94, R94 ;  /* 0x0000005e005e7308 */ /* 0x000f240000000800 */
[----:B----4-:R-:W-:Y:S07]  /*cb50*/  F2FP.BF16.PACK_AB R127, R94, R71 ;  /* 0x000000475e7f723e */ /* 0x010fee00000010ff */
[C---:B------:R-:W-:Y:S01]  /*cb60*/  HMMA.16816.F32.BF16 R140, R124.reuse, R148, R8 ;  /* 0x000000947c8c723c */ /* 0x040fe20000041808 */
[----:B--2---:R-:W-:Y:S01]  /*cb70*/  FFMA.FTZ R2, R2, R83, R152 ;  /* 0x0000005302027223 */ /* 0x004fe20000010098 */
[----:B------:R-:W-:Y:S06]  /*cb80*/  MOV R152, R144 ;  /* 0x0000009000987202 */ /* 0x000fec0000000f00 */
[-C--:B------:R-:W-:Y:S01]  /*cb90*/  HMMA.16816.F32.BF16 R144, R124, R150.reuse, R12 ;  /* 0x000000967c90723c */ /* 0x080fe2000004180c */
[----:B------:R-:W-:Y:S04]  /*cba0*/  FADD.FTZ R2, R155, R2 ;  /* 0x000000029b027221 */ /* 0x000fe80000010000 */
[----:B------:R-:W-:Y:S02]  /*cbb0*/  FADD.FTZ R5, R152, R2 ;  /* 0x0000000298057221 */ /* 0x000fe40000010000 */
[----:B------:R-:W-:Y:S01]  /*cbc0*/  FADD.FTZ R2, R239, R6 ;  /* 0x00000006ef027221 */ /* 0x000fe20000010000 */
[C---:B------:R-:W-:Y:S01]  /*cbd0*/  HMMA.16816.F32.BF16 R148, R168.reuse, R150, R16 ;  /* 0x00000096a894723c */ /* 0x040fe20000041810 */
[----:B------:R-:W-:Y:S07]  /*cbe0*/  FADD.FTZ R6, R158, R4 ;  /* 0x000000049e067221 */ /* 0x000fee0000010000 */
[-C--:B------:R-:W-:Y:S01]  /*cbf0*/  HMMA.16816.F32.BF16 R152, R168, R100.reuse, R20 ;  /* 0x00000064a898723c */ /* 0x080fe20000041814 */
[----:B---3--:R-:W-:Y:S03]  /*cc00*/  FFMA.FTZ R8, R0, R70, R131 ;  /* 0x0000004600087223 */ /* 0x008fe60000010083 */
[----:B------:R-:W-:Y:S02]  /*cc10*/  FADD.FTZ R0, R159, R5 ;  /* 0x000000059f007221 */ /* 0x000fe40000010000 */
[----:B------:R-:W-:Y:S01]  /*cc20*/  FADD.FTZ R8, R132, R8 ;  /* 0x0000000884087221 */ /* 0x000fe20000010000 */
[----:B------:R-:W-:Y:S01]  /*cc30*/  MOV R132, R129 ;  /* 0x0000008100847202 */ /* 0x000fe20000000f00 */
[----:B------:R-:W-:Y:S04]  /*cc40*/  FADD.FTZ R5, R157, R2 ;  /* 0x000000029d057221 */ /* 0x000fe80000010000 */
[----:B------:R-:W-:Y:S02]  /*cc50*/  FADD.FTZ R7, R156, R0 ;  /* 0x000000009c077221 */ /* 0x000fe40000010000 */
[----:B------:R-:W-:Y:S01]  /*cc60*/  FADD.FTZ R4, R238, R8 ;  /* 0x00000008ee047221 */ /* 0x000fe20000010000 */
[C---:B------:R-:W-:Y:S01]  /*cc70*/  HMMA.16816.F32.BF16 R156, R124.reuse, R100, R24 ;  /* 0x000000647c9c723c */ /* 0x040fe20000041818 */
[----:B------:R-:W-:Y:S02]  /*cc80*/  FADD.FTZ R2, R233, R6 ;  /* 0x00000006e9027221 */ /* 0x000fe40000010000 */
[----:B------:R-:W-:Y:S02]  /*cc90*/  FADD.FTZ R0, R230, R5 ;  /* 0x00000005e6007221 */ /* 0x000fe40000010000 */
[----:B------:R-:W-:Y:S02]  /*cca0*/  FADD.FTZ R7, R160, R7 ;  /* 0x00000007a0077221 */ /* 0x000fe40000010000 */
[----:B------:R-:W-:Y:S02]  /*ccb0*/  FADD.FTZ R4, R163, R4 ;  /* 0x00000004a3047221 */ /* 0x000fe40000010000 */
[----:B------:R-:W-:Y:S03]  /*ccc0*/  FADD.FTZ R6, R162, R2 ;  /* 0x00000002a2067221 */ /* 0x000fe60000010000 */
[----:B------:R-:W-:Y:S02]  /*ccd0*/  FADD.FTZ R5, R161, R0 ;  /* 0x00000000a1057221 */ /* 0x000fe40000010000 */
[----:B------:R-:W-:Y:S01]  /*cce0*/  FADD.FTZ R2, R211, R7 ;  /* 0x00000007d3027221 */ /* 0x000fe20000010000 */
[-C--:B------:R-:W-:Y:S01]  /*ccf0*/  HMMA.16816.F32.BF16 R160, R124, R102.reuse, R28 ;  /* 0x000000667ca0723c */ /* 0x080fe2000004181c */
[----:B------:R-:W-:Y:S02]  /*cd00*/  FADD.FTZ R4, R209, R4 ;  /* 0x00000004d1047221 */ /* 0x000fe40000010000 */
[----:B------:R-:W-:Y:S02]  /*cd10*/  FADD.FTZ R0, R237, R6 ;  /* 0x00000006ed007221 */ /* 0x000fe40000010000 */
[----:B------:R-:W-:Y:S02]  /*cd20*/  FADD.FTZ R10, R236, R5 ;  /* 0x00000005ec0a7221 */ /* 0x000fe40000010000 */
[----:B------:R-:W-:Y:S01]  /*cd30*/  FADD.FTZ R11, R234, R4 ;  /* 0x00000004ea0b7221 */ /* 0x000fe20000010000 */
[C---:B------:R-:W-:Y:S01]  /*cd40*/  HMMA.16816.F32.BF16 R100, R168.reuse, R102, R32 ;  /* 0x00000066a864723c */ /* 0x040fe20000041820 */
[----:B------:R-:W-:Y:S01]  /*cd50*/  FADD.FTZ R8, R235, R2 ;  /* 0x00000002eb087221 */ /* 0x000fe20000010000 */
[----:B------:R-:W2:Y:S02]  /*cd60*/  LDSM.16.MT88.4 R4, [R215+0x2900] ;  /* 0x00290000d704783b */ /* 0x000ea40000004200 */
[----:B------:R-:W-:Y:S02]  /*cd70*/  FADD.FTZ R9, R232, R0 ;  /* 0x00000000e8097221 */ /* 0x000fe40000010000 */
[----:B------:R-:W-:Y:S02]  /*cd80*/  FADD.FTZ R2, R167, R10 ;  /* 0x0000000aa7027221 */ /* 0x000fe40000010000 */
[----:B------:R-:W-:Y:S04]  /*cd90*/  FADD.FTZ R0, R165, R8 ;  /* 0x00000008a5007221 */ /* 0x000fe80000010000 */
[----:B------:R-:W-:Y:S02]  /*cda0*/  FADD.FTZ R8, R104, R11 ;  /* 0x0000000b68087221 */ /* 0x000fe40000010000 */
[----:B------:R-:W-:Y:S02]  /*cdb0*/  FADD.FTZ R9, R210, R9 ;  /* 0x00000009d2097221 */ /* 0x000fe40000010000 */
[----:B------:R-:W-:Y:S02]  /*cdc0*/  FADD.FTZ R2, R166, R2 ;  /* 0x00000002a6027221 */ /* 0x000fe40000010000 */
[----:B------:R-:W-:Y:S02]  /*cdd0*/  FADD.FTZ R0, R164, R0 ;  /* 0x00000000a4007221 */ /* 0x000fe40000010000 */
[----:B------:R-:W-:Y:S01]  /*cde0*/  FADD.FTZ R12, R208, R8 ;  /* 0x00000008d00c7221 */ /* 0x000fe20000010000 */
[-C--:B-1----:R-:W-:Y:S01]  /*cdf0*/  HMMA.16816.F32.BF16 R164, R168, R112.reuse, R36 ;  /* 0x00000070a8a4723c */ /* 0x082fe20000041824 */
[----:B------:R-:W-:Y:S02]  /*ce00*/  FADD.FTZ R8, R207, R9 ;  /* 0x00000009cf087221 */ /* 0x000fe40000010000 */
[----:B------:R-:W-:Y:S02]  /*ce10*/  FADD.FTZ R2, R205, R2 ;  /* 0x00000002cd027221 */ /* 0x000fe40000010000 */
[----:B------:R-:W-:Y:S02]  /*ce20*/  FADD.FTZ R0, R107, R0 ;  /* 0x000000006b007221 */ /* 0x000fe40000010000 */
[----:B------:R-:W-:Y:S02]  /*ce30*/  FADD.FTZ R12, R105, R12 ;  /* 0x0000000c690c7221 */ /* 0x000fe40000010000 */
[----:B------:R-:W-:Y:S03]  /*ce40*/  FADD.FTZ R10, R206, R8 ;  /* 0x00000008ce0a7221 */ /* 0x000fe60000010000 */
[----:B------:R-:W-:Y:S02]  /*ce50*/  FADD.FTZ R9, R204, R2 ;  /* 0x00000002cc097221 */ /* 0x000fe40000010000 */
        /* <DEDUP_REMOVED lines=16> */
[----:B------:R-:W-:Y:S03]  /*cf60*/  FADD.FTZ R8, R191, R8 ;  /* 0x00000008bf087221 */ /* 0x000fe60000010000 */
        /* <DEDUP_REMOVED lines=8> */
[----:B------:R-:W-:Y:S01]  /*cff0*/  FADD.FTZ R2, R190, R10 ;  /* 0x0000000abe027221 */ /* 0x000fe20000010000 */
[-C--:B--2---:R-:W-:Y:S01]  /*d000*/  HMMA.16816.F32.BF16 R116, R168, R4.reuse, R52 ;  /* 0x00000004a874723c */ /* 0x084fe20000041834 */
[----:B------:R-:W-:Y:S02]  /*d010*/  FADD.FTZ R8, R98, R8 ;  /* 0x0000000862087221 */ /* 0x000fe40000010000 */
[----:B------:R-:W-:Y:S02]  /*d020*/  FADD.FTZ R0, R189, R11 ;  /* 0x0000000bbd007221 */ /* 0x000fe40000010000 */
[----:B------:R-:W-:Y:S02]  /*d030*/  FADD.FTZ R10, R121, R9 ;  /* 0x00000009790a7221 */ /* 0x000fe40000010000 */
[----:B------:R-:W-:Y:S02]  /*d040*/  FADD.FTZ R11, R123, R2 ;  /* 0x000000027b0b7221 */ /* 0x000fe40000010000 */
[----:B------:R-:W-:Y:S03]  /*d050*/  FADD.FTZ R8, R120, R8 ;  /* 0x0000000878087221 */ /* 0x000fe60000010000 */
[----:B------:R-:W-:Y:S02]  /*d060*/  FADD.FTZ R9, R122, R0 ;  /* 0x000000007a097221 */ /* 0x000fe40000010000 */
[----:B------:R-:W-:Y:S01]  /*d070*/  FADD.FTZ R2, R186, R10 ;  /* 0x0000000aba027221 */ /* 0x000fe20000010000 */
[C---:B------:R-:W-:Y:S01]  /*d080*/  HMMA.16816.F32.BF16 R120, R124.reuse, R4, R56 ;  /* 0x000000047c78723c */ /* 0x040fe20000041838 */
[----:B------:R-:W-:Y:S02]  /*d090*/  FADD.FTZ R0, R188, R11 ;  /* 0x0000000bbc007221 */ /* 0x000fe40000010000 */
[----:B------:R-:W-:Y:S04]  /*d0a0*/  IMAD.MOV.U32 R131, RZ, RZ, R130 ;  /* 0x000000ffff837224 */ /* 0x000fe800078e0082 */
[----:B------:R-:W-:Y:S01]  /*d0b0*/  FADD.FTZ R4, R97, R8 ;  /* 0x0000000861047221 */ /* 0x000fe20000010000 */
[-C--:B------:R-:W-:Y:S01]  /*d0c0*/  HMMA.16816.F32.BF16 R124, R124, R6.reuse, R60 ;  /* 0x000000067c7c723c */ /* 0x080fe2000004183c */
[----:B------:R-:W-:Y:S03]  /*d0d0*/  FADD.FTZ R8, R187, R9 ;  /* 0x00000009bb087221 */ /* 0x000fe60000010000 */
[----:B------:R-:W-:Y:S02]  /*d0e0*/  FADD.FTZ R9, R185, R2 ;  /* 0x00000002b9097221 */ /* 0x000fe40000010000 */
[----:B------:R-:W-:Y:S02]  /*d0f0*/  FADD.FTZ R4, R96, R4 ;  /* 0x0000000460047221 */ /* 0x000fe40000010000 */
[----:B------:R-:W-:Y:S01]  /*d100*/  FADD.FTZ R5, R184, R0 ;  /* 0x00000000b8057221 */ /* 0x000fe20000010000 */
[----:B------:R-:W-:Y:S03]  /*d110*/  HMMA.16816.F32.BF16 R168, R168, R6, R64 ;  /* 0x00000006a8a8723c */ /* 0x000fe60000041840 */
[----:B------:R-:W-:Y:S02]  /*d120*/  FADD.FTZ R2, R174, R8 ;  /* 0x00000008ae027221 */ /* 0x000fe40000010000 */
[----:B------:R-:W-:Y:S02]  /*d130*/  FADD.FTZ R4, R95, R4 ;  /* 0x000000045f047221 */ /* 0x000fe40000010000 */
[----:B------:R-:W-:Y:S02]  /*d140*/  FADD.FTZ R0, R99, R9 ;  /* 0x0000000963007221 */ /* 0x000fe40000010000 */
[----:B------:R-:W-:Y:S03]  /*d150*/  FADD.FTZ R5, R175, R5 ;  /* 0x00000005af057221 */ /* 0x000fe60000010000 */
[----:B------:R-:W-:Y:S02]  /*d160*/  FADD.FTZ R8, R172, R2 ;  /* 0x00000002ac087221 */ /* 0x000fe40000010000 */
[----:B------:R-:W-:Y:S02]  /*d170*/  FADD.FTZ R2, R80, R4 ;  /* 0x0000000450027221 */ /* 0x000fe40000010000 */
[----:B------:R-:W-:Y:S02]  /*d180*/  FADD.FTZ R4, R92, R0 ;  /* 0x000000005c047221 */ /* 0x000fe40000010000 */
[----:B------:R-:W-:Y:S02]  /*d190*/  FADD.FTZ R0, R173, R5 ;  /* 0x00000005ad007221 */ /* 0x000fe40000010000 */
[----:B------:R-:W-:Y:S01]  /*d1a0*/  FADD.FTZ R5, R134, R8 ;  /* 0x0000000886057221 */ /* 0x000fe20000010000 */
[----:B------:R-:W-:Y:S01]  /*d1b0*/  MOV R134, R3 ;  /* 0x0000000300867202 */ /* 0x000fe20000000f00 */
[----:B------:R-:W-:Y:S02]  /*d1c0*/  FADD.FTZ R6, R135, R0 ;  /* 0x0000000087067221 */ /* 0x000fe40000010000 */
[----:B------:R-:W-:Y:S01]  /*d1d0*/  FADD.FTZ R5, R133, R5 ;  /* 0x0000000585057221 */ /* 0x000fe20000010000 */
[----:B------:R-:W-:Y:S01]  /*d1e0*/  MOV R133, R128 ;  /* 0x0000008000857202 */ /* 0x000fe20000000f00 */
[----:B------:R-:W-:Y:S01]  /*d1f0*/  FADD.FTZ R2, R81, R2 ;  /* 0x0000000251027221 */ /* 0x000fe20000010000 */
[----:B------:R1:W-:Y:S01]  /*d200*/  STL [R1+0x8], R6 ;  /* 0x0000080601007387 */ /* 0x0003e20000100800 */
[----:B------:R-:W-:Y:S02]  /*d210*/  FADD.FTZ R4, R82, R4 ;  /* 0x0000000452047221 */ /* 0x000fe40000010000 */
[----:B------:R-:W-:Y:S01]  /*d220*/  FADD.FTZ R0, R71, R2 ;  /* 0x0000000247007221 */ /* 0x000fe20000010000 */
[----:B------:R1:W-:Y:S01]  /*d230*/  STL [R1+0xc], R5 ;  /* 0x00000c0501007387 */ /* 0x0003e20000100800 */
[----:B------:R-:W-:Y:S02]  /*d240*/  FADD.FTZ R2, R93, R4 ;  /* 0x000000045d027221 */ /* 0x000fe40000010000 */
[----:B------:R-:W-:Y:S03]  /*d250*/  FADD.FTZ R0, R94, R0 ;  /* 0x000000005e007221 */ /* 0x000fe60000010000 */
[----:B------:R1:W-:Y:S04]  /*d260*/  STL [R1+0x10], R2 ;  /* 0x0000100201007387 */ /* 0x0003e80000100800 */
[----:B------:R1:W-:Y:S01]  /*d270*/  STL [R1+0x14], R0 ;  /* 0x0000140001007387 */ /* 0x0003e20000100800 */
[----:B------:R-:W-:-:S05]  /*d280*/  @P0 BRA `(.L_x_181) ;  /* 0xffffa49000000947 */ /* 0x000fca000383ffff */
.L_x_164:
[----:B------:R-:W2:Y:S01]  /*d290*/  S2UR UR6, SR_CTAID.X ;  /* 0x00000000000679c3 */ /* 0x000ea20000002500 */
[----:B------:R-:W-:Y:S01]  /*d2a0*/  ULDC.64 UR4, c[0x0][0x2c8] ;  /* 0x0000b20000047ab9 */ /* 0x000fe20000000a00 */
[----:B------:R-:W-:Y:S01]  /*d2b0*/  PLOP3.LUT P0, PT, PT, PT, UP1, 0x40, 0x0 ;  /* 0x000000000000781c */ /* 0x000fe20003f0e818 */
[----:B--2---:R-:W-:-:S04]  /*d2c0*/  ULEA UR6, UR6, 0x7f, 0x7 ;  /* 0x0000007f06067891 */ /* 0x004fc8000f8e383f */
[----:B------:R-:W-:-:S03]  /*d2d0*/  UIMAD.WIDE.U32 UR14, UR6, UR4, URZ ;  /* 0x00000004060e72a5 */ /* 0x000fc6000f8e003f */
[----:B------:R-:W-:Y:S02]  /*d2e0*/  ULDC UR4, c[0x0][0x168] ;  /* 0x00005a0000047ab9 */ /* 0x000fe40000000800 */
[----:B------:R-:W-:Y:S02]  /*d2f0*/  @UP2 USHF.R.U32.HI UR6, URZ, UR5, UR15 ;  /* 0x000000053f062299 */ /* 0x000fe4000801160f */
[----:B------:R-:W-:Y:S02]  /*d300*/  UIADD3 UR4, -UR4, 0x1, URZ ;  /* 0x0000000104047890 */ /* 0x000fe4000fffe13f */
[----:B------:R-:W-:Y:S02]  /*d310*/  ULDC UR5, c[0x0][0x1d0] ;  /* 0x0000740000057ab9 */ /* 0x000fe40000000800 */
[----:B------:R-:W-:-:S03]  /*d320*/  UIADD3 UR7, UR6, UR5, UR4 ;  /* 0x0000000506077290 */ /* 0x000fc6000fffe004 */
[----:B------:R-:W-:Y:S02]  /*d330*/  ULDC UR6, c[0x0][0x324] ;  /* 0x0000c90000067ab9 */ /* 0x000fe40000000800 */
[----:B------:R-:W-:Y:S01]  /*d340*/  UIADD3 UR6, UR7, -UR6, URZ ;  /* 0x8000000607067290 */ /* 0x000fe2000fffe03f */
[----:B------:R-:W-:Y:S05]  /*d350*/  @P0 BRA `(.L_x_182) ;  /* 0x0000014000000947 */ /* 0x000fea0003800000 */
        /* <DEDUP_REMOVED lines=11> */
.L_x_183:
[----:B------:R-:W-:Y:S02]  /*d410*/  ULDC UR4, c[0x0][0x32c] ;  /* 0x0000cb0000047ab9 */ /* 0x000fe40000000800 */
[----:B------:R-:W-:-:S03]  /*d420*/  UISETP.NE.AND UP0, UPT, UR4, 0x1, UPT ;  /* 0x000000010400788c */ /* 0x000fc6000bf05270 */
[----:B------:R-:W-:Y:S02]  /*d430*/  ULDC.64 UR4, c[0x0][0x330] ;  /* 0x0000cc0000047ab9 */ /* 0x000fe40000000a00 */
[----:B------:R-:W-:-:S06]  /*d440*/  UIMAD.WIDE.U32 UR14, UR7, UR4, URZ ;  /* 0x00000004070e72a5 */ /* 0x000fcc000f8e003f */
[----:B------:R-:W-:Y:S02]  /*d450*/  @UP0 USHF.R.U32.HI UR7, URZ, UR5, UR15 ;  /* 0x000000053f070299 */ /* 0x000fe4000801160f */
.L_x_184:
[----:B------:R-:W-:Y:S02]  /*d460*/  ULDC UR4, c[0x0][0x32c] ;  /* 0x0000cb0000047ab9 */ /* 0x000fe40000000800 */
[----:B------:R-:W-:-:S04]  /*d470*/  UIMAD UR4, UR7, UR4, URZ ;  /* 0x00000004070472a4 */ /* 0x000fc8000f8e023f */
[----:B------:R-:W-:-:S04]  /*d480*/  UISETP.LT.AND UP0, UPT, UR6, UR4, UPT ;  /* 0x000000040600728c */ /* 0x000fc8000bf01270 */
[----:B------:R-:W-:-:S04]  /*d490*/  USEL UR6, UR6, UR4, !UP0 ;  /* 0x0000000406067287 */ /* 0x000fc8000c000000 */
.L_x_182:
[----:B------:R-:W-:-:S04]  /*d4a0*/  UIADD3 UR6, UR6, 0x5f, URZ ;  /* 0x0000005f06067890 */ /* 0x000fc8000fffe03f */
[----:B------:R-:W-:-:S04]  /*d4b0*/  UIMAD.WIDE UR4, UR6, 0x2aaaaaab, URZ ;  /* 0x2aaaaaab060478a5 */ /* 0x000fc8000f8e023f */
[----:B------:R-:W-:-:S04]  /*d4c0*/  USHF.R.U32.HI UR4, URZ, 0x1f, UR5 ;  /* 0x0000001f3f047899 */ /* 0x000fc80008011605 */
[----:B------:R-:W-:-:S04]  /*d4d0*/  ULEA.HI.SX32 UR4, UR5, UR4, 0x1c ;  /* 0x0000000405047291 */ /* 0x000fc8000f8fe23f */
[----:B------:R-:W-:-:S04]  /*d4e0*/  UISETP.LT.AND UP0, UPT, UR8, UR4, UPT ;  /* 0x000000040800728c */ /* 0x000fc8000bf01270 */
[----:B------:R-:W-:-:S06]  /*d4f0*/  USEL UR4, UR8, UR4, !UP0 ;  /* 0x0000000408047287 */ /* 0x000fcc000c000000 */
[----:B------:R-:W-:-:S13]  /*d500*/  ISETP.GE.AND P0, PT, R229, UR4, PT ;  /* 0x00000004e5007c0c */ /* 0x000fda000bf06270 */
[----:B------:R-:W-:Y:S05]  /*d510*/  @!P0 BRA `(.L_x_185) ;  /* 0x0000368000008947 */ /* 0x000fea0003800000 */
[----:B------:R-:W-:Y:S01]  /*d520*/  MOV R131, R129 ;  /* 0x0000008100837202 */ /* 0x000fe20000000f00 */
[----:B------:R-:W-:Y:S01]  /*d530*/  IMAD.MOV.U32 R135, RZ, RZ, R3 ;  /* 0x000000ffff877224 */ /* 0x000fe200078e0003 */
[----:B-1----:R-:W-:Y:S01]  /*d540*/  MOV R0, R130 ;  /* 0x0000008200007202 */ /* 0x002fe20000000f00 */
[----:B------:R-:W-:Y:S01]  /*d550*/  IMAD.MOV.U32 R230, RZ, RZ, R229 ;  /* 0x000000ffffe67224 */ /* 0x000fe200078e00e5 */
[----:B------:R-:W-:Y:S01]  /*d560*/  MOV R134, R128 ;  /* 0x0000008000867202 */ /* 0x000fe20000000f00 */
[----:B------:R-:W-:Y:S01]  /*d570*/  IMAD.MOV.U32 R250, RZ, RZ, c[0x0][0x1e4] ;  /* 0x00007900fffa7624 */ /* 0x000fe200078e00ff */
[----:B------:R-:W-:Y:S02]  /*d580*/  MOV R249, c[0x0][0x1e0] ;  /* 0x0000780000f97a02 */ /* 0x000fe40000000f00 */
.L_x_186:
[----:B------:R-:W-:Y:S04]  /*d590*/  DEPBAR.LE SB0, 0x0 ;  /* 0x000080000000791a */ /* 0x000fe80000000000 */
[----:B------:R-:W-:Y:S01]  /*d5a0*/  BAR.SYNC.DEFER_BLOCKING 0x0 ;  /* 0x0000000000007b1d */ /* 0x000fe20000010000 */
[C---:B------:R-:W-:Y:S02]  /*d5b0*/  ISETP.LT.AND P0, PT, R230.reuse, UR8, PT ;  /* 0x00000008e6007c0c */ /* 0x040fe4000bf01270 */
[C---:B------:R-:W-:Y:S11]  /*d5c0*/  IADD3 R229, R230.reuse, -0x1, RZ ;  /* 0xffffffffe6e57810 */ /* 0x040ff60007ffe0ff */
[----:B------:R-:W-:Y:S01]  /*d5d0*/  @!P0 SHF.R.S32.HI R2, RZ, 0x1f, R230 ;  /* 0x0000001fff028819 */ /* 0x000fe200000114e6 */
[----:B------:R-:W-:Y:S04]  /*d5e0*/  @!P0 IMAD.WIDE.U32 R128, R230, c[0x0][0x208], RZ ;  /* 0x00008200e6808a25 */ /* 0x000fe800078e00ff */
[----:B------:R-:W-:Y:S04]  /*d5f0*/  @!P0 IMAD R2, R2, c[0x0][0x208], RZ ;  /* 0x0000820002028a24 */ /* 0x000fe800078e02ff */
[----:B------:R-:W-:Y:S01]  /*d600*/  @!P0 IMAD R2, R230, c[0x0][0x20c], R2 ;  /* 0x00008300e6028a24 */ /* 0x000fe200078e0202 */
[----:B------:R-:W2:Y:S04]  /*d610*/  LDL.64 R202, [R1+0x30] ;  /* 0x0000300001ca7983 */ /* 0x000ea80000100a00 */
[----:B------:R-:W-:Y:S02]  /*d620*/  @!P0 IADD3 R129, R129, R2, RZ ;  /* 0x0000000281818210 */ /* 0x000fe40007ffe0ff */
[----:B------:R-:W3:Y:S06]  /*d630*/  LDL.64 R200, [R1+0x40] ;  /* 0x0000400001c87983 */ /* 0x000eec0000100a00 */
[----:B-----5:R-:W-:Y:S08]  /*d640*/  LDSM.16.M88.4 R96, [R219+0x6100] ;  /* 0x00610000db60783b */ /* 0x020ff00000000200 */
[----:B------:R-:W1:Y:S08]  /*d650*/  LDSM.16.M88.4 R16, [R212+0x3100] ;  /* 0x00310000d410783b */ /* 0x000e700000000200 */
[----:B------:R-:W4:Y:S08]  /*d660*/  LDSM.16.M88.4 R92, [R219+0x8100] ;  /* 0x00810000db5c783b */ /* 0x000f300000000200 */
[----:B------:R-:W4:Y:S08]  /*d670*/  LDSM.16.M88.4 R32, [R212+0x3900] ;  /* 0x00390000d420783b */ /* 0x000f300000000200 */
[----:B------:R-:W3:Y:S06]  /*d680*/  LDL.64 R232, [R1+0x38] ;  /* 0x0000380001e87983 */ /* 0x000eec0000100a00 */
[----:B------:R-:W4:Y:S08]  /*d690*/  LDSM.16.M88.4 R48, [R212+0x4100] ;  /* 0x00410000d430783b */ /* 0x000f300000000200 */
[----:B------:R-:W4:Y:S01]  /*d6a0*/  LDSM.16.M88.4 R64, [R212+0x4900] ;  /* 0x00490000d440783b */ /* 0x000f220000000200 */
[-C--:B-1----:R-:W-:Y:S07]  /*d6b0*/  HMMA.16816.F32.BF16 R4, R96, R16.reuse, RZ ;  /* 0x000000106004723c */ /* 0x082fee00000418ff */
[----:B------:R-:W1:Y:S01]  /*d6c0*/  LDSM.16.M88.4 R80, [R212+0x5100] ;  /* 0x00510000d450783b */ /* 0x000e620000000200 */
[C---:B----4-:R-:W-:Y:S07]  /*d6d0*/  HMMA.16816.F32.BF16 R8, R92.reuse, R16, RZ ;  /* 0x000000105c08723c */ /* 0x050fee00000418ff */
[----:B------:R-:W4:Y:S01]  /*d6e0*/  LDSM.16.M88.4 R172, [R212+0x5900] ;  /* 0x00590000d4ac783b */ /* 0x000f220000000200 */
[-C--:B------:R-:W-:Y:S07]  /*d6f0*/  HMMA.16816.F32.BF16 R12, R92, R18.reuse, RZ ;  /* 0x000000125c0c723c */ /* 0x080fee00000418ff */
[----:B------:R-:W-:Y:S01]  /*d700*/  LDSM.16.M88.4 R176, [R222+0x6100] ;  /* 0x00610000deb0783b */ /* 0x000fe20000000200 */
[C---:B------:R-:W-:Y:S07]  /*d710*/  HMMA.16816.F32.BF16 R16, R96.reuse, R18, RZ ;  /* 0x000000126010723c */ /* 0x040fee00000418ff */
[----:B------:R-:W1:Y:S01]  /*d720*/  LDSM.16.M88.4 R180, [R223] ;  /* 0x00000000dfb4783b */ /* 0x000e620000000200 */
[-C--:B------:R-:W-:Y:S07]  /*d730*/  HMMA.16816.F32.BF16 R20, R96, R32.reuse, RZ ;  /* 0x000000206014723c */ /* 0x080fee00000418ff */
[----:B------:R-:W1:Y:S01]  /*d740*/  LDSM.16.M88.4 R184, [R222+0x8100] ;  /* 0x00810000deb8783b */ /* 0x000e620000000200 */
[C---:B------:R-:W-:Y:S07]  /*d750*/  HMMA.16816.F32.BF16 R24, R92.reuse, R32, RZ ;  /* 0x000000205c18723c */ /* 0x040fee00000418ff */
[----:B------:R-:W1:Y:S01]  /*d760*/  LDSM.16.M88.4 R188, [R228] ;  /* 0x00000000e4bc783b */ /* 0x000e620000000200 */
[-C--:B------:R-:W-:Y:S07]  /*d770*/  HMMA.16816.F32.BF16 R28, R92, R34.reuse, RZ ;  /* 0x000000225c1c723c */ /* 0x080fee00000418ff */
[----:B------:R-:W1:Y:S01]  /*d780*/  LDSM.16.M88.4 R192, [R227] ;  /* 0x00000000e3c0783b */ /* 0x000e620000000200 */
[C---:B------:R-:W-:Y:S07]  /*d790*/  HMMA.16816.F32.BF16 R32, R96.reuse, R34, RZ ;  /* 0x000000226020723c */ /* 0x040fee00000418ff */
[----:B------:R-:W3:Y:S01]  /*d7a0*/  LDL.64 R234, [R1+0x28] ;  /* 0x0000280001ea7983 */ /* 0x000ee20000100a00 */
[-C--:B------:R-:W-:Y:S05]  /*d7b0*/  HMMA.16816.F32.BF16 R36, R96, R48.reuse, RZ ;  /* 0x000000306024723c */ /* 0x080fea00000418ff */
[----:B------:R-:W3:Y:S03]  /*d7c0*/  LDL.LU R252, [R1+0x10] ;  /* 0x0000100001fc7983 */ /* 0x000ee60000300800 */
[C---:B------:R-:W-:Y:S01]  /*d7d0*/  HMMA.16816.F32.BF16 R40, R92.reuse, R48, RZ ;  /* 0x000000305c28723c */ /* 0x040fe200000418ff */
[----:B------:R-:W3:Y:S07]  /*d7e0*/  LDL.LU R251, [R1+0x14] ;  /* 0x0000140001fb7983 */ /* 0x000eee0000300800 */
[-C--:B------:R-:W-:Y:S08]  /*d7f0*/  HMMA.16816.F32.BF16 R44, R92, R50.reuse, RZ ;  /* 0x000000325c2c723c */ /* 0x080ff000000418ff */
        /* <DEDUP_REMOVED lines=9> */
[-C--:B----4-:R-:W-:Y:S08]  /*d890*/  HMMA.16816.F32.BF16 R84, R96, R172.reuse, RZ ;  /* 0x000000ac6054723c */ /* 0x090ff000000418ff */
[C---:B------:R-:W-:Y:S08]  /*d8a0*/  HMMA.16816.F32.BF16 R88, R92.reuse, R172, RZ ;  /* 0x000000ac5c58723c */ /* 0x040ff000000418ff */
[-C--:B------:R-:W-:Y:S08]  /*d8b0*/  HMMA.16816.F32.BF16 R92, R92, R174.reuse, RZ ;  /* 0x000000ae5c5c723c */ /* 0x080ff000000418ff */
[----:B------:R-:W-:Y:S01]  /*d8c0*/  HMMA.16816.F32.BF16 R96, R96, R174, RZ ;  /* 0x000000ae6060723c */ /* 0x000fe200000418ff */
[----:B------:R-:W1:Y:S07]  /*d8d0*/  LDSM.16.M88.4 R172, [R226] ;  /* 0x00000000e2ac783b */ /* 0x000e6e0000000200 */
[-C--:B------:R-:W-:Y:S08]  /*d8e0*/  HMMA.16816.F32.BF16 R4, R176, R180.reuse, R4 ;  /* 0x000000b4b004723c */ /* 0x080ff00000041804 */
[C---:B------:R-:W-:Y:S08]  /*d8f0*/  HMMA.16816.F32.BF16 R8, R184.reuse, R180, R8 ;  /* 0x000000b4b808723c */ /* 0x040ff00000041808 */
[-C--:B------:R-:W-:Y:S08]  /*d900*/  HMMA.16816.F32.BF16 R12, R184, R182.reuse, R12 ;  /* 0x000000b6b80c723c */ /* 0x080ff0000004180c */
[C---:B------:R-:W-:Y:S01]  /*d910*/  HMMA.16816.F32.BF16 R16, R176.reuse, R182, R16 ;  /* 0x000000b6b010723c */ /* 0x040fe20000041810 */
[----:B------:R-:W4:Y:S07]  /*d920*/  LDSM.16.M88.4 R180, [R225] ;  /* 0x00000000e1b4783b */ /* 0x000f2e0000000200 */
[-C--:B------:R-:W-:Y:S08]  /*d930*/  HMMA.16816.F32.BF16 R20, R176, R188.reuse, R20 ;  /* 0x000000bcb014723c */ /* 0x080ff00000041814 */
[C---:B------:R-:W-:Y:S08]  /*d940*/  HMMA.16816.F32.BF16 R24, R184.reuse, R188, R24 ;  /* 0x000000bcb818723c */ /* 0x040ff00000041818 */
[-C--:B------:R-:W-:Y:S04]  /*d950*/  HMMA.16816.F32.BF16 R28, R184, R190.reuse, R28 ;  /* 0x000000beb81c723c */ /* 0x080fe8000004181c */
[----:B--2---:R-:W-:Y:S02]  /*d960*/  @!P0 MOV R3, R203 ;  /* 0x000000cb00038202 */ /* 0x004fe40000000f00 */
[----:B---3--:R-:W-:Y:S02]  /*d970*/  @!P0 MOV R2, R200 ;  /* 0x000000c800028202 */ /* 0x008fe40000000f00 */
[C---:B------:R-:W-:Y:S01]  /*d980*/  HMMA.16816.F32.BF16 R32, R176.reuse, R190, R32 ;  /* 0x000000beb020723c */ /* 0x040fe20000041820 */
[----:B------:R-:W2:Y:S03]  /*d990*/  LDSM.16.M88.4 R188, [R224] ;  /* 0x00000000e0bc783b */ /* 0x000ea60000000200 */
[----:B------:R-:W-:Y:S04]  /*d9a0*/  @!P0 IMAD.WIDE.U32 R2, R128, 0x60, R2 ;  /* 0x0000006080028825 */ /* 0x000fe800078e0002 */
[-C--:B------:R-:W-:Y:S04]  /*d9b0*/  HMMA.16816.F32.BF16 R36, R176, R192.reuse, R36 ;  /* 0x000000c0b024723c */ /* 0x080fe80000041824 */
[----:B------:R-:W-:Y:S01]  /*d9c0*/  @!P0 IMAD R128, R129, 0x60, RZ ;  /* 0x0000006081808824 */ /* 0x000fe200078e02ff */
[----:B------:R-:W-:Y:S03]  /*d9d0*/  @!P0 LEA R198, P1, R2, c[0x0][0x1f8], 0x1 ;  /* 0x00007e0002c68a11 */ /* 0x000fe600078208ff */
[C---:B------:R-:W-:Y:S04]  /*d9e0*/  HMMA.16816.F32.BF16 R40, R184.reuse, R192, R40 ;  /* 0x000000c0b828723c */ /* 0x040fe80000041828 */
[----:B------:R-:W-:Y:S02]  /*d9f0*/  @!P0 IADD3 R3, R3, R128, RZ ;  /* 0x0000008003038210 */ /* 0x000fe40007ffe0ff */
[----:B------:R-:W-:Y:S02]  /*da00*/  @!P0 IADD3 R196, P2, R198, UR10, RZ ;  /* 0x0000000ac6c48c10 */ /* 0x000fe4000ff5e0ff */
[-C--:B------:R-:W-:Y:S04]  /*da10*/  HMMA.16816.F32.BF16 R44, R184, R194.reuse, R44 ;  /* 0x000000c2b82c723c */ /* 0x080fe8000004182c */
[----:B------:R-:W-:Y:S02]  /*da20*/  @!P0 LEA.HI.X R199, R2, c[0x0][0x1fc], R3, 0x1, P1 ;  /* 0x00007f0002c78a11 */ /* 0x000fe400008f0c03 */
[----:B------:R-:W-:Y:S02]  /*da30*/  @!P0 IADD3 R132, P1, R196, UR10, RZ ;  /* 0x0000000ac4848c10 */ /* 0x000fe4000ff3e0ff */
[C---:B------:R-:W-:Y:S01]  /*da40*/  HMMA.16816.F32.BF16 R48, R176.reuse, R194, R48 ;  /* 0x000000c2b030723c */ /* 0x040fe20000041830 */
[----:B------:R-:W-:Y:S01]  /*da50*/  @!PT LDS RZ, [RZ] ;  /* 0x00000000fffff984 */ /* 0x000fe20000000800 */
[----:B------:R-:W-:Y:S01]  /*da60*/  @!PT LDS RZ, [RZ] ;  /* 0x00000000fffff984 */ /* 0x000fe20000000800 */
[----:B------:R-:W-:Y:S01]  /*da70*/  @!PT LDS RZ, [RZ] ;  /* 0x00000000fffff984 */ /* 0x000fe20000000800 */
[----:B------:R3:W-:Y:S03]  /*da80*/  @!P0 LDGSTS.E.BYPASS.LTC128B.128 [R231+0x100], [R198.64], !P6 ;  /* 0x00100000c6e78fae */ /* 0x0007e6000f101d4c */
[----:B------:R-:W-:Y:S02]  /*da90*/  @!P0 IADD3.X R197, R199, UR9, RZ, P2, !PT ;  /* 0x00000009c7c58c10 */ /* 0x000fe400097fe4ff */
[----:B------:R-:W-:Y:S02]  /*daa0*/  @!P0 IADD3 R128, P3, R132, UR10, RZ ;  /* 0x0000000a84808c10 */ /* 0x000fe4000ff7e0ff */
[-C--:B-1----:R-:W-:Y:S01]  /*dab0*/  HMMA.16816.F32.BF16 R52, R176, R172.reuse, R52 ;  /* 0x000000acb034723c */ /* 0x082fe20000041834 */
[----:B------:R3:W-:Y:S03]  /*dac0*/  @!P0 LDGSTS.E.BYPASS.LTC128B.128 [R231+0x900], [R196.64], !P6 ;  /* 0x00900000c4e78fae */ /* 0x0007e6000f101d4c */
[----:B------:R-:W-:Y:S02]  /*dad0*/  @!P0 IADD3.X R133, R197, UR9, RZ, P1, !PT ;  /* 0x00000009c5858c10 */ /* 0x000fe40008ffe4ff */
[----:B------:R-:W-:Y:S02]  /*dae0*/  @!P0 IADD3 R2, P2, R128, UR10, RZ ;  /* 0x0000000a80028c10 */ /* 0x000fe4000ff5e0ff */
[C---:B------:R-:W-:Y:S01]  /*daf0*/  HMMA.16816.F32.BF16 R56, R184.reuse, R172, R56 ;  /* 0x000000acb838723c */ /* 0x040fe20000041838 */
[----:B------:R1:W-:Y:S03]  /*db00*/  @!P0 LDGSTS.E.BYPASS.LTC128B.128 [R231+0x1100], [R132.64], !P6 ;  /* 0x0110000084e78fae */ /* 0x0003e6000f101d4c */
[----:B------:R-:W-:Y:S02]  /*db10*/  @!P0 IADD3.X R129, R133, UR9, RZ, P3, !PT ;  /* 0x0000000985818c10 */ /* 0x000fe40009ffe4ff */
[----:B------:R-:W-:Y:S02]  /*db20*/  @!P0 IADD3 R192, P1, R2, UR10, RZ ;  /* 0x0000000a02c08c10 */ /* 0x000fe4000ff3e0ff */
[-C--:B------:R-:W-:Y:S01]  /*db30*/  HMMA.16816.F32.BF16 R60, R184, R174.reuse, R60 ;  /* 0x000000aeb83c723c */ /* 0x080fe2000004183c */
[----:B------:R1:W-:Y:S03]  /*db40*/  @!P0 LDGSTS.E.BYPASS.LTC128B.128 [R231+0x1900], [R128.64], !P6 ;  /* 0x0190000080e78fae */ /* 0x0003e6000f101d4c */
[----:B------:R-:W-:Y:S04]  /*db50*/  @!P0 IADD3.X R3, R129, UR9, RZ, P2, !PT ;  /* 0x0000000981038c10 */ /* 0x000fe800097fe4ff */
[C---:B------:R-:W-:Y:S01]  /*db60*/  HMMA.16816.F32.BF16 R64, R176.reuse, R174, R64 ;  /* 0x000000aeb040723c */ /* 0x040fe20000041840 */
[----:B------:R1:W-:Y:S03]  /*db70*/  @!P0 LDGSTS.E.BYPASS.LTC128B.128 [R231+0x2100], [R2.64], !P6 ;  /* 0x0210000002e78fae */ /* 0x0003e6000f101d4c */
[----:B------:R-:W-:Y:S04]  /*db80*/  @!P0 IADD3.X R193, R3, UR9, RZ, P1, !PT ;  /* 0x0000000903c18c10 */ /* 0x000fe80008ffe4ff */
[-C--:B----4-:R-:W-:Y:S01]  /*db90*/  HMMA.16816.F32.BF16 R68, R176, R180.reuse, R68 ;  /* 0x000000b4b044723c */ /* 0x090fe20000041844 */
[----:B------:R4:W-:Y:S02]  /*dba0*/  @!P0 LDGSTS.E.BYPASS.LTC128B.128 [R231+0x2900], [R192.64], !P6 ;  /* 0x02900000c0e78fae */ /* 0x0009e4000f101d4c */
[----:B------:R-:W-:Y:S05]  /*dbb0*/  ISETP.GT.AND P0, PT, R230, UR8, PT ;  /* 0x00000008e6007c0c */ /* 0x000fea000bf04270 */
[C---:B------:R-:W-:Y:S01]  /*dbc0*/  HMMA.16816.F32.BF16 R72, R184.reuse, R180, R72 ;  /* 0x000000b4b848723c */ /* 0x040fe20000041848 */
[----:B---3--:R-:W-:Y:S07]  /*dbd0*/  LDSM.16.M88.4 R196, [R218+0x3100] ;  /* 0x00310000dac4783b */ /* 0x008fee0000000200 */
[-C--:B------:R-:W-:Y:S01]  /*dbe0*/  HMMA.16816.F32.BF16 R76, R184, R182.reuse, R76 ;  /* 0x000000b6b84c723c */ /* 0x080fe2000004184c */
[----:B------:R-:W0:Y:S07]  /*dbf0*/  LDGDEPBAR ;  /* 0x00000000000079af */ /* 0x000e2e0000000000 */
[C---:B------:R-:W-:Y:S01]  /*dc00*/  HMMA.16816.F32.BF16 R80, R176.reuse, R182, R80 ;  /* 0x000000b6b050723c */ /* 0x040fe20000041850 */
[----:B------:R-:W-:Y:S07]  /*dc10*/  LDSM.16.M88.4 R200, [R220+0x8100] ;  /* 0x00810000dcc8783b */ /* 0x000fee0000000200 */
[-C--:B--2---:R-:W-:Y:S01]  /*dc20*/  HMMA.16816.F32.BF16 R84, R176, R188.reuse, R84 ;  /* 0x000000bcb054723c */ /* 0x084fe20000041854 */
[----:B----4-:R-:W2:Y:S07]  /*dc30*/  LDSM.16.M88.4 R192, [R220+0x6100] ;  /* 0x00610000dcc0783b */ /* 0x010eae0000000200 */
[C---:B------:R-:W-:Y:S01]  /*dc40*/  HMMA.16816.F32.BF16 R88, R184.reuse, R188, R88 ;  /* 0x000000bcb858723c */ /* 0x040fe20000041858 */
[----:B------:R-:W3:Y:S07]  /*dc50*/  LDSM.16.M88.4 R204, [R218+0x3900] ;  /* 0x00390000dacc783b */ /* 0x000eee0000000200 */
[-C--:B------:R-:W-:Y:S01]  /*dc60*/  HMMA.16816.F32.BF16 R92, R184, R190.reuse, R92 ;  /* 0x000000beb85c723c */ /* 0x080fe2000004185c */
[----:B------:R-:W4:Y:S07]  /*dc70*/  LDSM.16.M88.4 R208, [R218+0x4100] ;  /* 0x00410000dad0783b */ /* 0x000f2e0000000200 */
[----:B------:R-:W-:Y:S01]  /*dc80*/  HMMA.16816.F32.BF16 R96, R176, R190, R96 ;  /* 0x000000beb060723c */ /* 0x000fe20000041860 */
[----:B------:R-:W1:Y:S08]  /*dc90*/  LDSM.16.M88.4 R172, [R218+0x4900] ;  /* 0x00490000daac783b */ /* 0x000e700000000200 */
[----:B------:R-:W1:Y:S01]  /*dca0*/  LDSM.16.M88.4 R176, [R218+0x5100] ;  /* 0x00510000dab0783b */ /* 0x000e620000000200 */
[-C--:B--2---:R-:W-:Y:S07]  /*dcb0*/  HMMA.16816.F32.BF16 R4, R192, R196.reuse, R4 ;  /* 0x000000c4c004723c */ /* 0x084fee0000041804 */
[----:B------:R-:W2:Y:S01]  /*dcc0*/  LDSM.16.M88.4 R180, [R218+0x5900] ;  /* 0x00590000dab4783b */ /* 0x000ea20000000200 */
[C---:B------:R-:W-:Y:S07]  /*dcd0*/  HMMA.16816.F32.BF16 R8, R200.reuse, R196, R8 ;  /* 0x000000c4c808723c */ /* 0x040fee0000041808 */
[----:B------:R-:W-:Y:S01]  /*dce0*/  LDSM.16.M88.4 R184, [R221+0x6100] ;  /* 0x00610000ddb8783b */ /* 0x000fe20000000200 */
[-C--:B------:R-:W-:Y:S07]  /*dcf0*/  HMMA.16816.F32.BF16 R12, R200, R198.reuse, R12 ;  /* 0x000000c6c80c723c */ /* 0x080fee000004180c */
[----:B------:R-:W1:Y:S01]  /*dd00*/  LDSM.16.M88.4 R188, [R217] ;  /* 0x00000000d9bc783b */ /* 0x000e620000000200 */
[C---:B------:R-:W-:Y:S07]  /*dd10*/  HMMA.16816.F32.BF16 R16, R192.reuse, R198, R16 ;  /* 0x000000c6c010723c */ /* 0x040fee0000041810 */
[----:B------:R-:W-:Y:S01]  /*dd20*/  LDSM.16.M88.4 R196, [R217+0x800] ;  /* 0x00080000d9c4783b */ /* 0x000fe20000000200 */
        /* <DEDUP_REMOVED lines=10> */
[-C--:B-1----:R-:W-:Y:S08]  /*ddd0*/  HMMA.16816.F32.BF16 R52, R192, R172.reuse, R52 ;  /* 0x000000acc034723c */ /* 0x082ff00000041834 */
        /* <DEDUP_REMOVED lines=8> */
[----:B------:R-:W3:Y:S07]  /*de60*/  LDSM.16.M88.4 R176, [R217+0x2000] ;  /* 0x00200000d9b0783b */ /* 0x000eee0000000200 */
[-C--:B--2---:R-:W-:Y:S08]  /*de70*/  HMMA.16816.F32.BF16 R84, R192, R180.reuse, R84 ;  /* 0x000000b4c054723c */ /* 0x084ff00000041854 */
[C---:B------:R-:W-:Y:S08]  /*de80*/  HMMA.16816.F32.BF16 R88, R200.reuse, R180, R88 ;  /* 0x000000b4c858723c */ /* 0x040ff00000041858 */
[-C--:B------:R-:W-:Y:S08]  /*de90*/  HMMA.16816.F32.BF16 R92, R200, R182.reuse, R92 ;  /* 0x000000b6c85c723c */ /* 0x080ff0000004185c */
[----:B------:R-:W-:Y:S01]  /*dea0*/  HMMA.16816.F32.BF16 R96, R192, R182, R96 ;  /* 0x000000b6c060723c */ /* 0x000fe20000041860 */
[----:B------:R-:W2:Y:S01]  /*deb0*/  LDSM.16.M88.4 R180, [R217+0x2800] ;  /* 0x00280000d9b4783b */ /* 0x000ea20000000200 */
[----:B------:R-:W-:Y:S06]  /*dec0*/  DEPBAR.LE SB0, 0x0 ;  /* 0x000080000000791a */ /* 0x000fec0000000000 */
[-C--:B------:R-:W-:Y:S01]  /*ded0*/  HMMA.16816.F32.BF16 R4, R184, R188.reuse, R4 ;  /* 0x000000bcb804723c */ /* 0x080fe20000041804 */
[----:B------:R-:W-:Y:S07]  /*dee0*/  BAR.SYNC.DEFER_BLOCKING 0x0 ;  /* 0x0000000000007b1d */ /* 0x000fee0000010000 */
[C---:B-1----:R-:W-:Y:S08]  /*def0*/  HMMA.16816.F32.BF16 R8, R172.reuse, R188, R8 ;  /* 0x000000bcac08723c */ /* 0x042ff00000041808 */
[-C--:B------:R-:W-:Y:S08]  /*df00*/  HMMA.16816.F32.BF16 R12, R172, R190.reuse, R12 ;  /* 0x000000beac0c723c */ /* 0x080ff0000004180c */
[C---:B------:R-:W-:Y:S04]  /*df10*/  HMMA.16816.F32.BF16 R16, R184.reuse, R190, R16 ;  /* 0x000000beb810723c */ /* 0x040fe80000041810 */
[----:B------:R-:W-:Y:S02]  /*df20*/  FMNMX.FTZ R2, R4, R0, !PT ;  /* 0x0000000004027209 */ /* 0x000fe40007810000 */
[----:B------:R-:W-:Y:S02]  /*df30*/  FMNMX.FTZ R3, R6, R131, !PT ;  /* 0x0000008306037209 */ /* 0x000fe40007810000 */
[-C--:B------:R-:W-:Y:S04]  /*df40*/  HMMA.16816.F32.BF16 R20, R184, R196.reuse, R20 ;  /* 0x000000c4b814723c */ /* 0x080fe80000041814 */
[----:B------:R-:W-:Y:S02]  /*df50*/  FMNMX.FTZ R2, R5, R2, !PT ;  /* 0x0000000205027209 */ /* 0x000fe40007810000 */
[----:B------:R-:W-:Y:S02]  /*df60*/  FMNMX.FTZ R3, R7, R3, !PT ;  /* 0x0000000307037209 */ /* 0x000fe40007810000 */
[C---:B------:R-:W-:Y:S04]  /*df70*/  HMMA.16816.F32.BF16 R24, R172.reuse, R196, R24 ;  /* 0x000000c4ac18723c */ /* 0x040fe80000041818 */
[----:B------:R-:W-:Y:S04]  /*df80*/  FMNMX.FTZ R128, R8, R134, !PT ;  /* 0x0000008608807209 */ /* 0x000fe80007810000 */
        /* <DEDUP_REMOVED lines=106> */
[----:B------:R-:W-:Y:S01]  /*e630*/  FMUL.FTZ R180, R130, c[0x0][0x2d0] ;  /* 0x0000b40082b47a20 */ /* 0x000fe20000410000 */
[----:B--2---:R-:W-:Y:S03]  /*e640*/  FMNMX.FTZ R3, R3, R129, !PT ;  /* 0x0000008103037209 */ /* 0x004fe60007810000 */
[--C-:B------:R-:W-:Y:S01]  /*e650*/  FFMA.FTZ R52, R52, c[0x0][0x2d0], -R180.reuse ;  /* 0x0000b40034347a23 */ /* 0x100fe200000108b4 */
[----:B------:R-:W-:Y:S01]  /*e660*/  FMNMX.FTZ R128, R58, R128, !PT ;  /* 0x000000803a807209 */ /* 0x000fe20007810000 */
[--C-:B------:R-:W-:Y:S02]  /*e670*/  FFMA.FTZ R53, R53, c[0x0][0x2d0], -R180.reuse ;  /* 0x0000b40035357a23 */ /* 0x100fe400000108b4 */
[----:B------:R-:W-:Y:S01]  /*e680*/  MUFU.EX2 R194, R52 ;  /* 0x0000003400c27308 */ /* 0x000fe20000000800 */
[----:B------:R-:W-:Y:S01]  /*e690*/  FMNMX.FTZ R128, R59, R128, !PT ;  /* 0x000000803b807209 */ /* 0x000fe20007810000 */
        /* <DEDUP_REMOVED lines=8> */
[----:B------:R-:W-:Y:S02]  /*e720*/  FMUL.FTZ R181, R129, c[0x0][0x2d0] ;  /* 0x0000b40081b57a20 */ /* 0x000fe40000410000 */
[----:B------:R-:W-:Y:S01]  /*e730*/  FMNMX.FTZ R128, R74, R128, !PT ;  /* 0x000000804a807209 */ /* 0x000fe20007810000 */
[--C-:B------:R-:W-:Y:S02]  /*e740*/  FFMA.FTZ R16, R16, c[0x0][0x2d0], -R180.reuse ;  /* 0x0000b40010107a23 */ /* 0x100fe400000108b4 */
[--C-:B------:R-:W-:Y:S01]  /*e750*/  FFMA.FTZ R54, R54, c[0x0][0x2d0], -R181.reuse ;  /* 0x0000b40036367a23 */ /* 0x100fe200000108b5 */
[----:B------:R-:W-:Y:S01]  /*e760*/  FMNMX.FTZ R128, R75, R128, !PT ;  /* 0x000000804b807209 */ /* 0x000fe20007810000 */
[--C-:B------:R-:W-:Y:S02]  /*e770*/  FFMA.FTZ R55, R55, c[0x0][0x2d0], -R181.reuse ;  /* 0x0000b40037377a23 */ /* 0x100fe400000108b5 */
[----:B------:R3:W-:Y:S01]  /*e780*/  MUFU.EX2 R246, R16 ;  /* 0x0000001000f67308 */ /* 0x0007e20000000800 */
[----:B------:R-:W-:Y:S01]  /*e790*/  FMNMX.FTZ R128, R78, R128, !PT ;  /* 0x000000804e807209 */ /* 0x000fe20007810000 */
[--C-:B------:R-:W-:Y:S02]  /*e7a0*/  FFMA.FTZ R6, R6, c[0x0][0x2d0], -R181.reuse ;  /* 0x0000b40006067a23 */ /* 0x100fe400000108b5 */
[--C-:B------:R-:W-:Y:S01]  /*e7b0*/  FFMA.FTZ R66, R66, c[0x0][0x2d0], -R181.reuse ;  /* 0x0000b40042427a23 */ /* 0x100fe200000108b5 */
[----:B------:R-:W-:Y:S01]  /*e7c0*/  FMNMX.FTZ R128, R79, R128, !PT ;  /* 0x000000804f807209 */ /* 0x000fe20007810000 */
[----:B------:R-:W-:Y:S02]  /*e7d0*/  FFMA.FTZ R67, R67, c[0x0][0x2d0], -R181 ;  /* 0x0000b40043437a23 */ /* 0x000fe400000108b5 */
[--C-:B------:R-:W-:Y:S01]  /*e7e0*/  FFMA.FTZ R17, R17, c[0x0][0x2d0], -R180.reuse ;  /* 0x0000b40011117a23 */ /* 0x100fe200000108b4 */
[----:B------:R-:W-:Y:S01]  /*e7f0*/  FMNMX.FTZ R128, R90, R128, !PT ;  /* 0x000000805a807209 */ /* 0x000fe20007810000 */
[----:B------:R4:W-:Y:S01]  /*e800*/  MUFU.EX2 R240, R6 ;  /* 0x0000000600f07308 */ /* 0x0009e20000000800 */
[--C-:B------:R-:W-:Y:S02]  /*e810*/  FFMA.FTZ R4, R4, c[0x0][0x2d0], -R180.reuse ;  /* 0x0000b40004047a23 */ /* 0x100fe400000108b4 */
[----:B------:R-:W-:Y:S01]  /*e820*/  FMNMX.FTZ R0, R91, R128, !PT ;  /* 0x000000805b007209 */ /* 0x000fe20007810000 */
[----:B--2---:R-:W-:Y:S01]  /*e830*/  FADD.FTZ R2, -R129, R131 ;  /* 0x0000008381027221 */ /* 0x004fe20000010100 */
[----:B-1----:R-:W-:Y:S01]  /*e840*/  FMNMX.FTZ R128, R3, R172, !PT ;  /* 0x000000ac03807209 */ /* 0x002fe20007810000 */
[--C-:B------:R-:W-:Y:S01]  /*e850*/  FFMA.FTZ R5, R5, c[0x0][0x2d0], -R180.reuse ;  /* 0x0000b40005057a23 */ /* 0x100fe200000108b4 */
[----:B------:R-:W-:Y:S01]  /*e860*/  FMNMX.FTZ R0, R94, R0, !PT ;  /* 0x000000005e007209 */ /* 0x000fe20007810000 */
[----:B------:R-:W-:Y:S02]  /*e870*/  FMUL.FTZ R2, R2, c[0x0][0x2d0] ;  /* 0x0000b40002027a20 */ /* 0x000fe40000410000 */
[----:B------:R-:W-:Y:S01]  /*e880*/  MUFU.EX2 R242, R4 ;  /* 0x0000000400f27308 */ /* 0x000fe20000000800 */
[--C-:B------:R-:W-:Y:S01]  /*e890*/  FFMA.FTZ R18, R18, c[0x0][0x2d0], -R181.reuse ;  /* 0x0000b40012127a23 */ /* 0x100fe200000108b5 */
[----:B------:R-:W-:Y:S01]  /*e8a0*/  FMNMX.FTZ R0, R95, R0, !PT ;  /* 0x000000005f007209 */ /* 0x000fe20007810000 */
[----:B------:R-:W-:Y:S02]  /*e8b0*/  FFMA.FTZ R19, R19, c[0x0][0x2d0], -R181 ;  /* 0x0000b40013137a23 */ /* 0x000fe400000108b5 */
[----:B---3--:R-:W-:Y:S02]  /*e8c0*/  FMUL.FTZ R16, R133, R148 ;  /* 0x0000009485107220 */ /* 0x008fe40000410000 */
[--C-:B------:R-:W-:Y:S01]  /*e8d0*/  FFMA.FTZ R20, R20, c[0x0][0x2d0], -R180.reuse ;  /* 0x0000b40014147a23 */ /* 0x100fe200000108b4 */
[----:B------:R-:W1:Y:S01]  /*e8e0*/  SHFL.BFLY PT, R3, R0, 0x2, 0x1f ;  /* 0x0c401f0000037f89 */ /* 0x000e6200000e0000 */
[--C-:B------:R-:W-:Y:S01]  /*e8f0*/  FFMA.FTZ R21, R21, c[0x0][0x2d0], -R180.reuse ;  /* 0x0000b40015157a23 */ /* 0x100fe200000108b4 */
[----:B------:R2:W3:Y:S01]  /*e900*/  MUFU.EX2 R132, R2 ;  /* 0x0000000200847308 */ /* 0x0004e20000000800 */
[C---:B------:R-:W-:Y:S02]  /*e910*/  FMUL.FTZ R112, R133.reuse, R112 ;  /* 0x0000007085707220 */ /* 0x040fe40000410000 */
[C---:B------:R-:W-:Y:S01]  /*e920*/  FMUL.FTZ R113, R133.reuse, R113 ;  /* 0x0000007185717220 */ /* 0x040fe20000410000 */
[----:B----4-:R-:W-:Y:S01]  /*e930*/  @P0 SHF.R.S32.HI R6, RZ, 0x1f, R229 ;  /* 0x0000001fff060819 */ /* 0x010fe200000114e5 */
[C---:B------:R-:W-:Y:S02]  /*e940*/  FMUL.FTZ R116, R133.reuse, R116 ;  /* 0x0000007485747220 */ /* 0x040fe40000410000 */
[----:B------:R-:W-:Y:S02]  /*e950*/  FMUL.FTZ R117, R133, R117 ;  /* 0x0000007585757220 */ /* 0x000fe40000410000 */
[--C-:B------:R-:W-:Y:S01]  /*e960*/  FFMA.FTZ R23, R23, c[0x0][0x2d0], -R181.reuse ;  /* 0x0000b40017177a23 */ /* 0x100fe200000108b5 */
[----:B------:R4:W-:Y:S01]  /*e970*/  MUFU.EX2 R247, R5 ;  /* 0x0000000500f77308 */ /* 0x0009e20000000800 */
[--C-:B------:R-:W-:Y:S02]  /*e980*/  FFMA.FTZ R7, R7, c[0x0][0x2d0], -R181.reuse ;  /* 0x0000b40007077a23 */ /* 0x100fe400000108b5 */
[--C-:B------:R-:W-:Y:S02]  /*e990*/  FFMA.FTZ R32, R32, c[0x0][0x2d0], -R180.reuse ;  /* 0x0000b40020207a23 */ /* 0x100fe400000108b4 */
[----:B------:R-:W-:Y:S02]  /*e9a0*/  FFMA.FTZ R33, R33, c[0x0][0x2d0], -R180 ;  /* 0x0000b40021217a23 */ /* 0x000fe400000108b4 */
[--C-:B------:R-:W-:Y:S02]  /*e9b0*/  FFMA.FTZ R34, R34, c[0x0][0x2d0], -R181.reuse ;  /* 0x0000b40022227a23 */ /* 0x100fe400000108b5 */
[----:B------:R-:W-:Y:S01]  /*e9c0*/  FFMA.FTZ R35, R35, c[0x0][0x2d0], -R181 ;  /* 0x0000b40023237a23 */ /* 0x000fe200000108b5 */
[----:B------:R4:W-:Y:S01]  /*e9d0*/  MUFU.EX2 R243, R7 ;  /* 0x0000000700f37308 */ /* 0x0009e20000000800 */
[----:B------:R-:W-:Y:S01]  /*e9e0*/  @P0 IMAD R6, R6, c[0x0][0x1e0], RZ ;  /* 0x0000780006060a24 */ /* 0x000fe200078e02ff */
[----:B-1----:R-:W-:Y:S01]  /*e9f0*/  FMNMX.FTZ R0, R0, R3, !PT ;  /* 0x0000000300007209 */ /* 0x002fe20007810000 */
[----:B------:R-:W-:Y:S02]  /*ea00*/  FMUL.FTZ R100, R133, R100 ;  /* 0x0000006485647220 */ /* 0x000fe40000410000 */
[----:B--2---:R-:W-:Y:S02]  /*ea10*/  FADD.FTZ R2, -R128, R134 ;  /* 0x0000008680027221 */ /* 0x004fe40000010100 */
[C---:B------:R-:W-:Y:S02]  /*ea20*/  @P0 IMAD R6, R229.reuse, c[0x0][0x1e4], R6 ;  /* 0x00007900e5060a24 */ /* 0x040fe400078e0206 */
[----:B------:R-:W-:Y:S01]  /*ea30*/  FMUL.FTZ R2, R2, c[0x0][0x2d0] ;  /* 0x0000b40002027a20 */ /* 0x000fe20000410000 */
[----:B------:R1:W-:Y:S01]  /*ea40*/  MUFU.EX2 R248, R17 ;  /* 0x0000001100f87308 */ /* 0x0003e20000000800 */
[C---:B---3--:R-:W-:Y:S02]  /*ea50*/  FMUL.FTZ R114, R132.reuse, R114 ;  /* 0x0000007284727220 */ /* 0x048fe40000410000 */
[C---:B------:R-:W-:Y:S02]  /*ea60*/  FMUL.FTZ R115, R132.reuse, R115 ;  /* 0x0000007384737220 */ /* 0x040fe40000410000 */
[----:B----4-:R-:W-:Y:S04]  /*ea70*/  @P0 IMAD.WIDE.U32 R4, R229, c[0x0][0x1e0], RZ ;  /* 0x00007800e5040a25 */ /* 0x010fe800078e00ff */
[C---:B------:R-:W-:Y:S01]  /*ea80*/  FMUL.FTZ R118, R132.reuse, R118 ;  /* 0x0000007684767220 */ /* 0x040fe20000410000 */
[----:B------:R2:W3:Y:S01]  /*ea90*/  MUFU.EX2 R131, R2 ;  /* 0x0000000200837308 */ /* 0x0004e20000000800 */
[----:B------:R-:W-:Y:S01]  /*eaa0*/  @P0 IADD3 R5, R5, R6, RZ ;  /* 0x0000000605050210 */ /* 0x000fe20007ffe0ff */
[C---:B------:R-:W-:Y:S01]  /*eab0*/  FMUL.FTZ R119, R132.reuse, R119 ;  /* 0x0000007784777220 */ /* 0x040fe20000410000 */
[----:B------:R-:W-:Y:S01]  /*eac0*/  @P0 MOV R6, R232 ;  /* 0x000000e800060202 */ /* 0x000fe20000000f00 */
[----:B------:R-:W-:Y:S01]  /*ead0*/  FMUL.FTZ R101, R133, R101 ;  /* 0x0000006585657220 */ /* 0x000fe20000410000 */
[----:B------:R-:W-:Y:S01]  /*eae0*/  @P0 MOV R7, R235 ;  /* 0x000000eb00070202 */ /* 0x000fe20000000f00 */
[----:B------:R-:W-:Y:S02]  /*eaf0*/  @P0 IMAD R5, R5, 0x60, RZ ;  /* 0x0000006005050824 */ /* 0x000fe400078e02ff */
[----:B------:R-:W-:Y:S02]  /*eb00*/  FMUL.FTZ R102, R132, R102 ;  /* 0x0000006684667220 */ /* 0x000fe40000410000 */
[----:B------:R4:W-:Y:S01]  /*eb10*/  MUFU.EX2 R245, R18 ;  /* 0x0000001200f57308 */ /* 0x0009e20000000800 */
[----:B------:R-:W-:Y:S04]  /*eb20*/  @P0 IMAD.WIDE.U32 R6, R4, 0x60, R6 ;  /* 0x0000006004060825 */ /* 0x000fe800078e0006 */
[----:B-1----:R-:W-:Y:S01]  /*eb30*/  FMUL.FTZ R17, R133, R149 ;  /* 0x0000009585117220 */ /* 0x002fe20000410000 */
[----:B------:R-:W-:Y:S01]  /*eb40*/  @P0 LEA R4, P1, R6, c[0x0][0x1c8], 0x1 ;  /* 0x0000720006040a11 */ /* 0x000fe200078208ff */
[----:B------:R-:W-:Y:S01]  /*eb50*/  FMUL.FTZ R103, R132, R103 ;  /* 0x0000006784677220 */ /* 0x000fe20000410000 */
[----:B------:R-:W-:Y:S01]  /*eb60*/  @P0 IADD3 R5, R7, R5, RZ ;  /* 0x0000000507050210 */ /* 0x000fe20007ffe0ff */
[--C-:B------:R-:W-:Y:S01]  /*eb70*/  FFMA.FTZ R36, R36, c[0x0][0x2d0], -R180.reuse ;  /* 0x0000b40024247a23 */ /* 0x100fe200000108b4 */
[----:B------:R1:W-:Y:S01]  /*eb80*/  MUFU.EX2 R244, R19 ;  /* 0x0000001300f47308 */ /* 0x0003e20000000800 */
[--C-:B------:R-:W-:Y:S01]  /*eb90*/  FFMA.FTZ R37, R37, c[0x0][0x2d0], -R180.reuse ;  /* 0x0000b40025257a23 */ /* 0x100fe200000108b4 */
[----:B------:R-:W-:Y:S01]  /*eba0*/  @P0 LEA.HI.X R5, R6, c[0x0][0x1cc], R5, 0x1, P1 ;  /* 0x0000730006050a11 */ /* 0x000fe200008f0c05 */
[--C-:B------:R-:W-:Y:S01]  /*ebb0*/  FFMA.FTZ R38, R38, c[0x0][0x2d0], -R181.reuse ;  /* 0x0000b40026267a23 */ /* 0x100fe200000108b5 */
[----:B--2---:R-:W2:Y:S01]  /*ebc0*/  SHFL.BFLY PT, R2, R0, 0x1, 0x1f ;  /* 0x0c201f0000027f89 */ /* 0x004ea200000e0000 */
[C---:B---3--:R-:W-:Y:S02]  /*ebd0*/  FMUL.FTZ R104, R131.reuse, R104 ;  /* 0x0000006883687220 */ /* 0x048fe40000410000 */
[C---:B------:R-:W-:Y:S02]  /*ebe0*/  FMUL.FTZ R105, R131.reuse, R105 ;  /* 0x0000006983697220 */ /* 0x040fe40000410000 */
[C---:B------:R-:W-:Y:S01]  /*ebf0*/  FMUL.FTZ R108, R131.reuse, R108 ;  /* 0x0000006c836c7220 */ /* 0x040fe20000410000 */
[----:B------:R3:W-:Y:S01]  /*ec00*/  MUFU.EX2 R236, R20 ;  /* 0x0000001400ec7308 */ /* 0x0007e20000000800 */
[C---:B------:R-:W-:Y:S01]  /*ec10*/  FMUL.FTZ R109, R131.reuse, R109 ;  /* 0x0000006d836d7220 */ /* 0x040fe20000410000 */
[----:B------:R3:W-:Y:S01]  /*ec20*/  @P0 LDGSTS.E.BYPASS.LTC128B.128 [R231+0x3100], [R4.64], !P6 ;  /* 0x0310000004e70fae */ /* 0x0007e2000f101d4c */
[C---:B------:R-:W-:Y:S02]  /*ec30*/  FMUL.FTZ R120, R131.reuse, R120 ;  /* 0x0000007883787220 */ /* 0x040fe40000410000 */
[C---:B----4-:R-:W-:Y:S02]  /*ec40*/  FMUL.FTZ R18, R132.reuse, R150 ;  /* 0x0000009684127220 */ /* 0x050fe40000410000 */
[C---:B------:R-:W-:Y:S02]  /*ec50*/  FMUL.FTZ R121, R131.reuse, R121 ;  /* 0x0000007983797220 */ /* 0x040fe40000410000 */
[C---:B------:R-:W-:Y:S01]  /*ec60*/  FMUL.FTZ R124, R131.reuse, R124 ;  /* 0x0000007c837c7220 */ /* 0x040fe20000410000 */
[----:B------:R4:W-:Y:S01]  /*ec70*/  MUFU.EX2 R235, R21 ;  /* 0x0000001500eb7308 */ /* 0x0009e20000000800 */
[----:B------:R-:W-:Y:S02]  /*ec80*/  FMUL.FTZ R125, R131, R125 ;  /* 0x0000007d837d7220 */ /* 0x000fe40000410000 */
[--C-:B------:R-:W-:Y:S02]  /*ec90*/  FFMA.FTZ R39, R39, c[0x0][0x2d0], -R181.reuse ;  /* 0x0000b40027277a23 */ /* 0x100fe400000108b5 */
[----:B-1----:R-:W-:Y:S02]  /*eca0*/  FMUL.FTZ R19, R132, R151 ;  /* 0x0000009784137220 */ /* 0x002fe40000410000 */
[--C-:B------:R-:W-:Y:S01]  /*ecb0*/  FFMA.FTZ R48, R48, c[0x0][0x2d0], -R180.reuse ;  /* 0x0000b40030307a23 */ /* 0x100fe200000108b4 */
[----:B--2---:R-:W-:Y:S01]  /*ecc0*/  FMNMX.FTZ R3, R0, R2, !PT ;  /* 0x0000000200037209 */ /* 0x004fe20007810000 */
[----:B------:R-:W-:Y:S01]  /*ecd0*/  FFMA.FTZ R49, R49, c[0x0][0x2d0], -R180 ;  /* 0x0000b40031317a23 */ /* 0x000fe200000108b4 */
[----:B------:R-:W-:Y:S01]  /*ece0*/  MUFU.EX2 R210, R23 ;  /* 0x0000001700d27308 */ /* 0x000fe20000000800 */
[----:B------:R-:W-:Y:S02]  /*ecf0*/  FFMA.FTZ R50, R50, c[0x0][0x2d0], -R181 ;  /* 0x0000b40032327a23 */ /* 0x000fe400000108b5 */
[C---:B------:R-:W-:Y:S02]  /*ed00*/  FADD.FTZ R0, -R3.reuse, R135 ;  /* 0x0000008703007221 */ /* 0x040fe40000010100 */
[----:B------:R-:W-:Y:S02]  /*ed10*/  FMUL.FTZ R135, R128, c[0x0][0x2d0] ;  /* 0x0000b40080877a20 */ /* 0x000fe40000410000 */
[----:B------:R-:W-:Y:S02]  /*ed20*/  FMUL.FTZ R2, R3, c[0x0][0x2d0] ;  /* 0x0000b40003027a20 */ /* 0x000fe40000410000 */
[--C-:B------:R-:W-:Y:S01]  /*ed30*/  FFMA.FTZ R13, R13, c[0x0][0x2d0], -R135.reuse ;  /* 0x0000b4000d0d7a23 */ /* 0x100fe20000010887 */
[----:B------:R-:W-:Y:S01]  /*ed40*/  MUFU.EX2 R234, R32 ;  /* 0x0000002000ea7308 */ /* 0x000fe20000000800 */
[C---:B---3--:R-:W-:Y:S02]  /*ed50*/  FMUL.FTZ R20, R133.reuse, R152 ;  /* 0x0000009885147220 */ /* 0x048fe40000410000 */
[----:B------:R-:W2:Y:S01]  /*ed60*/  LDL.LU R152, [R1+0xc] ;  /* 0x00000c0001987983 */ /* 0x000ea20000300800 */
[----:B----4-:R-:W-:Y:S02]  /*ed70*/  FMUL.FTZ R21, R133, R153 ;  /* 0x0000009985157220 */ /* 0x010fe40000410000 */
[--C-:B------:R-:W-:Y:S01]  /*ed80*/  FFMA.FTZ R44, R44, c[0x0][0x2d0], -R135.reuse ;  /* 0x0000b4002c2c7a23 */ /* 0x100fe20000010887 */
[----:B------:R-:W3:Y:S01]  /*ed90*/  LDL.LU R153, [R1+0x8] ;  /* 0x0000080001997983 */ /* 0x000ee20000300800 */
[--C-:B------:R-:W-:Y:S02]  /*eda0*/  FFMA.FTZ R45, R45, c[0x0][0x2d0], -R135.reuse ;  /* 0x0000b4002d2d7a23 */ /* 0x100fe40000010887 */
        /* <DEDUP_REMOVED lines=15> */
[----:B-1----:R-:W-:Y:S01]  /*eea0*/  @P0 SHF.L.U32 R13, R249, 0x5, RZ ;  /* 0x00000005f90d0819 */ /* 0x002fe200000006ff */
[--C-:B------:R-:W-:Y:S02]  /*eeb0*/  FFMA.FTZ R9, R9, c[0x0][0x2d0], -R135.reuse ;  /* 0x0000b40009097a23 */ /* 0x100fe40000010887 */
[----:B------:R-:W-:Y:S02]  /*eec0*/  FMUL.FTZ R32, R131, R156 ;  /* 0x0000009c83207220 */ /* 0x000fe40000410000 */
[--C-:B------:R-:W-:Y:S01]  /*eed0*/  FFMA.FTZ R60, R60, c[0x0][0x2d0], -R135.reuse ;  /* 0x0000b4003c3c7a23 */ /* 0x100fe20000010887 */
[----:B------:R1:W-:Y:S01]  /*eee0*/  MUFU.EX2 R186, R11 ;  /* 0x0000000b00ba7308 */ /* 0x0003e20000000800 */
[--C-:B------:R-:W-:Y:S02]  /*eef0*/  FFMA.FTZ R61, R61, c[0x0][0x2d0], -R135.reuse ;  /* 0x0000b4003d3d7a23 */ /* 0x100fe40000010887 */
[----:B------:R-:W-:Y:S01]  /*ef00*/  FMUL.FTZ R0, R0, c[0x0][0x2d0] ;  /* 0x0000b40000007a20 */ /* 0x000fe20000410000 */
[----:B----4-:R-:W-:Y:S01]  /*ef10*/  @P0 IADD3 R10, P2, R4, R13, RZ ;  /* 0x0000000d040a0210 */ /* 0x010fe20007f5e0ff */
[--C-:B------:R-:W-:Y:S02]  /*ef20*/  FFMA.FTZ R28, R28, c[0x0][0x2d0], -R135.reuse ;  /* 0x0000b4001c1c7a23 */ /* 0x100fe40000010887 */
[--C-:B------:R-:W-:Y:S02]  /*ef30*/  FFMA.FTZ R24, R24, c[0x0][0x2d0], -R135.reuse ;  /* 0x0000b40018187a23 */ /* 0x100fe40000010887 */
[--C-:B------:R-:W-:Y:S01]  /*ef40*/  FFMA.FTZ R25, R25, c[0x0][0x2d0], -R135.reuse ;  /* 0x0000b40019197a23 */ /* 0x100fe20000010887 */
[----:B------:R-:W4:Y:S01]  /*ef50*/  MUFU.EX2 R0, R0 ;  /* 0x0000000000007308 */ /* 0x000f220000000800 */
[----:B------:R-:W-:Y:S02]  /*ef60*/  FFMA.FTZ R26, R26, c[0x0][0x2d0], -R2 ;  /* 0x0000b4001a1a7a23 */ /* 0x000fe40000010802 */
[----:B------:R-:W-:Y:S01]  /*ef70*/  FMUL.FTZ R23, R132, R155 ;  /* 0x0000009b84177220 */ /* 0x000fe20000410000 */
[----:B------:R-:W-:Y:S01]  /*ef80*/  @P0 SHF.L.U64.HI R12, R249, 0x5, R250 ;  /* 0x00000005f90c0819 */ /* 0x000fe200000102fa */
[--C-:B------:R-:W-:Y:S02]  /*ef90*/  FFMA.FTZ R29, R29, c[0x0][0x2d0], -R135.reuse ;  /* 0x0000b4001d1d7a23 */ /* 0x100fe40000010887 */
[--C-:B------:R-:W-:Y:S02]  /*efa0*/  FFMA.FTZ R30, R30, c[0x0][0x2d0], -R2.reuse ;  /* 0x0000b4001e1e7a23 */ /* 0x100fe40000010802 */
[--C-:B------:R-:W-:Y:S01]  /*efb0*/  FFMA.FTZ R134, R31, c[0x0][0x2d0], -R2.reuse ;  /* 0x0000b4001f867a23 */ /* 0x100fe20000010802 */
[----:B------:R4:W-:Y:S01]  /*efc0*/  MUFU.EX2 R237, R8 ;  /* 0x0000000800ed7308 */ /* 0x0009e20000000800 */
[----:B------:R-:W-:Y:S02]  /*efd0*/  FMUL.FTZ R31, R132, R167 ;  /* 0x000000a7841f7220 */ /* 0x000fe40000410000 */
[--C-:B------:R-:W-:Y:S01]  /*efe0*/  FFMA.FTZ R40, R40, c[0x0][0x2d0], -R135.reuse ;  /* 0x0000b40028287a23 */ /* 0x100fe20000010887 */
[----:B-1----:R-:W-:Y:S01]  /*eff0*/  @P0 IADD3.X R11, R5, R12, RZ, P2, !PT ;  /* 0x0000000c050b0210 */ /* 0x002fe200017fe4ff */
[----:B------:R-:W-:Y:S02]  /*f000*/  FFMA.FTZ R41, R41, c[0x0][0x2d0], -R135 ;  /* 0x0000b40029297a23 */ /* 0x000fe40000010887 */
[--C-:B------:R-:W-:Y:S02]  /*f010*/  FFMA.FTZ R42, R42, c[0x0][0x2d0], -R2.reuse ;  /* 0x0000b4002a2a7a23 */ /* 0x100fe40000010802 */
[----:B------:R1:W-:Y:S01]  /*f020*/  @P0 LDGSTS.E.BYPASS.LTC128B.128 [R231+0x3900], [R10.64], !P6 ;  /* 0x039000000ae70fae */ /* 0x0003e2000f101d4c */
[----:B------:R1:W-:Y:S01]  /*f030*/  MUFU.EX2 R185, R14 ;  /* 0x0000000e00b97308 */ /* 0x0003e20000000800 */
[----:B------:R-:W-:Y:S02]  /*f040*/  FFMA.FTZ R43, R43, c[0x0][0x2d0], -R2 ;  /* 0x0000b4002b2b7a23 */ /* 0x000fe40000010802 */
[----:B------:R-:W-:Y:S02]  /*f050*/  FFMA.FTZ R97, R97, c[0x0][0x2d0], -R180 ;  /* 0x0000b40061617a23 */ /* 0x000fe400000108b4 */
[C---:B----4-:R-:W-:Y:S02]  /*f060*/  FMUL.FTZ R106, R0.reuse, R106 ;  /* 0x0000006a006a7220 */ /* 0x050fe40000410000 */
[C---:B------:R-:W-:Y:S02]  /*f070*/  FMUL.FTZ R107, R0.reuse, R107 ;  /* 0x0000006b006b7220 */ /* 0x040fe40000410000 */
[----:B------:R-:W-:Y:S01]  /*f080*/  FMUL.FTZ R110, R0, R110 ;  /* 0x0000006e006e7220 */ /* 0x000fe20000410000 */
[----:B------:R4:W4:Y:S01]  /*f090*/  MUFU.EX2 R238, R9 ;  /* 0x0000000900ee7308 */ /* 0x0009220000000800 */
[--C-:B------:R-:W-:Y:S02]  /*f0a0*/  FFMA.FTZ R22, R22, c[0x0][0x2d0], -R181.reuse ;  /* 0x0000b40016167a23 */ /* 0x100fe400000108b5 */
[----:B------:R-:W-:Y:S01]  /*f0b0*/  FMUL.FTZ R111, R0, R111 ;  /* 0x0000006f006f7220 */ /* 0x000fe20000410000 */
[----:B------:R-:W-:Y:S01]  /*f0c0*/  @P0 IADD3 R8, P1, R10, R13, RZ ;  /* 0x0000000d0a080210 */ /* 0x000fe20007f3e0ff */
[C---:B------:R-:W-:Y:S02]  /*f0d0*/  FMUL.FTZ R122, R0.reuse, R122 ;  /* 0x0000007a007a7220 */ /* 0x040fe40000410000 */
[----:B------:R-:W-:Y:S01]  /*f0e0*/  FMUL.FTZ R123, R0, R123 ;  /* 0x0000007b007b7220 */ /* 0x000fe20000410000 */
[----:B------:R-:W-:Y:S01]  /*f0f0*/  @P0 IADD3 R6, P3, R8, R13, RZ ;  /* 0x0000000d08060210 */ /* 0x000fe20007f7e0ff */
[C---:B------:R-:W-:Y:S01]  /*f100*/  FMUL.FTZ R126, R0.reuse, R126 ;  /* 0x0000007e007e7220 */ /* 0x040fe20000410000 */
[----:B------:R4:W4:Y:S01]  /*f110*/  MUFU.EX2 R183, R15 ;  /* 0x0000000f00b77308 */ /* 0x0009220000000800 */
[----:B------:R-:W-:Y:S01]  /*f120*/  FMUL.FTZ R127, R0, R127 ;  /* 0x0000007f007f7220 */ /* 0x000fe20000410000 */
[-C--:B------:R-:W-:Y:S01]  /*f130*/  @P0 IADD3 R4, P2, R6, R13.reuse, RZ ;  /* 0x0000000d06040210 */ /* 0x080fe20007f5e0ff */
[----:B------:R-:W-:Y:S02]  /*f140*/  FFMA.FTZ R99, R99, c[0x0][0x2d0], -R181 ;  /* 0x0000b40063637a23 */ /* 0x000fe400000108b5 */
[----:B-1----:R-:W-:Y:S02]  /*f150*/  FMUL.FTZ R14, R0, R146 ;  /* 0x00000092000e7220 */ /* 0x002fe40000410000 */
[----:B------:R-:W-:Y:S02]  /*f160*/  FFMA.FTZ R93, R93, c[0x0][0x2d0], -R135 ;  /* 0x0000b4005d5d7a23 */ /* 0x000fe40000010887 */
[--C-:B------:R-:W-:Y:S01]  /*f170*/  FFMA.FTZ R62, R62, c[0x0][0x2d0], -R2.reuse ;  /* 0x0000b4003e3e7a23 */ /* 0x100fe20000010802 */
[----:B------:R1:W-:Y:S01]  /*f180*/  MUFU.EX2 R209, R22 ;  /* 0x0000001600d17308 */ /* 0x0003e20000000800 */
[----:B------:R-:W-:Y:S02]  /*f190*/  FFMA.FTZ R63, R63, c[0x0][0x2d0], -R2 ;  /* 0x0000b4003f3f7a23 */ /* 0x000fe40000010802 */
[--C-:B------:R-:W-:Y:S01]  /*f1a0*/  FFMA.FTZ R68, R68, c[0x0][0x2d0], -R180.reuse ;  /* 0x0000b40044447a23 */ /* 0x100fe200000108b4 */
[-C--:B----4-:R-:W-:Y:S01]  /*f1b0*/  @P0 IADD3.X R9, R11, R12.reuse, RZ, P1, !PT ;  /* 0x0000000c0b090210 */ /* 0x090fe20000ffe4ff */
[--C-:B------:R-:W-:Y:S01]  /*f1c0*/  FFMA.FTZ R69, R69, c[0x0][0x2d0], -R180.reuse ;  /* 0x0000b40045457a23 */ /* 0x100fe200000108b4 */
[----:B------:R-:W-:Y:S01]  /*f1d0*/  @P0 IADD3 R10, P1, R4, R13, RZ ;  /* 0x0000000d040a0210 */ /* 0x000fe20007f3e0ff */
[----:B------:R-:W-:Y:S01]  /*f1e0*/  FMUL.FTZ R13, R131, R145 ;  /* 0x00000091830d7220 */ /* 0x000fe20000410000 */
[-C--:B------:R-:W-:Y:S01]  /*f1f0*/  @P0 IADD3.X R7, R9, R12.reuse, RZ, P3, !PT ;  /* 0x0000000c09070210 */ /* 0x080fe20001ffe4ff */
[----:B------:R4:W-:Y:S01]  /*f200*/  @P0 LDGSTS.E.BYPASS.LTC128B.128 [R231+0x4100], [R8.64], !P6 ;  /* 0x0410000008e70fae */ /* 0x0009e2000f101d4c */
[----:B------:R4:W-:Y:S01]  /*f210*/  MUFU.EX2 R206, R28 ;  /* 0x0000001c00ce7308 */ /* 0x0009e20000000800 */
[--C-:B------:R-:W-:Y:S01]  /*f220*/  FFMA.FTZ R80, R80, c[0x0][0x2d0], -R180.reuse ;  /* 0x0000b40050507a23 */ /* 0x100fe200000108b4 */
[-C--:B------:R-:W-:Y:S01]  /*f230*/  @P0 IADD3.X R5, R7, R12.reuse, RZ, P2, !PT ;  /* 0x0000000c07050210 */ /* 0x080fe200017fe4ff */
[----:B------:R-:W-:Y:S02]  /*f240*/  FFMA.FTZ R81, R81, c[0x0][0x2d0], -R180 ;  /* 0x0000b40051517a23 */ /* 0x000fe400000108b4 */
[----:B------:R-:W-:Y:S01]  /*f250*/  FMUL.FTZ R15, R0, R147 ;  /* 0x00000093000f7220 */ /* 0x000fe20000410000 */
[----:B------:R-:W-:Y:S01]  /*f260*/  @P0 IADD3.X R11, R5, R12, RZ, P1, !PT ;  /* 0x0000000c050b0210 */ /* 0x000fe20000ffe4ff */
[----:B------:R4:W-:Y:S01]  /*f270*/  @P0 LDGSTS.E.BYPASS.LTC128B.128 [R231+0x4900], [R6.64], !P6 ;  /* 0x0490000006e70fae */ /* 0x0009e2000f101d4c */
[----:B------:R-:W-:Y:S02]  /*f280*/  FMUL.FTZ R12, R131, R144 ;  /* 0x00000090830c7220 */ /* 0x000fe40000410000 */
[----:B------:R4:W-:Y:S01]  /*f290*/  MUFU.EX2 R211, R34 ;  /* 0x0000002200d37308 */ /* 0x0009e20000000800 */
[--C-:B------:R-:W-:Y:S02]  /*f2a0*/  FFMA.FTZ R70, R70, c[0x0][0x2d0], -R181.reuse ;  /* 0x0000b40046467a23 */ /* 0x100fe400000108b5 */
[--C-:B------:R-:W-:Y:S02]  /*f2b0*/  FFMA.FTZ R71, R71, c[0x0][0x2d0], -R181.reuse ;  /* 0x0000b40047477a23 */ /* 0x100fe400000108b5 */
[----:B------:R4:W-:Y:S01]  /*f2c0*/  @P0 LDGSTS.E.BYPASS.LTC128B.128 [R231+0x5100], [R4.64], !P6 ;  /* 0x0510000004e70fae */ /* 0x0009e2000f101d4c */
[----:B-1----:R-:W-:Y:S02]  /*f2d0*/  FMUL.FTZ R22, R132, R154 ;  /* 0x0000009a84167220 */ /* 0x002fe40000410000 */
[--C-:B------:R-:W-:Y:S02]  /*f2e0*/  FFMA.FTZ R82, R82, c[0x0][0x2d0], -R181.reuse ;  /* 0x0000b40052527a23 */ /* 0x100fe400000108b5 */
[----:B------:R1:W-:Y:S01]  /*f2f0*/  MUFU.EX2 R233, R33 ;  /* 0x0000002100e97308 */ /* 0x0003e20000000800 */
[----:B------:R-:W-:Y:S02]  /*f300*/  FFMA.FTZ R83, R83, c[0x0][0x2d0], -R181 ;  /* 0x0000b40053537a23 */ /* 0x000fe400000108b5 */
[----:B------:R1:W-:Y:S01]  /*f310*/  @P0 LDGSTS.E.BYPASS.LTC128B.128 [R231+0x5900], [R10.64], !P6 ;  /* 0x059000000ae70fae */ /* 0x0003e2000f101d4c */
[--C-:B----4-:R-:W-:Y:S01]  /*f320*/  FFMA.FTZ R28, R27, c[0x0][0x2d0], -R2.reuse ;  /* 0x0000b4001b1c7a23 */ /* 0x110fe20000010802 */
[----:B------:R-:W-:Y:S01]  /*f330*/  ISETP.GT.AND P0, PT, R230, UR4, PT ;  /* 0x00000004e6007c0c */ /* 0x000fe2000bf04270 */
[C---:B------:R-:W-:Y:S01]  /*f340*/  FMUL.FTZ R8, R131.reuse, R140 ;  /* 0x0000008c83087220 */ /* 0x040fe20000410000 */
[----:B------:R-:W-:Y:S01]  /*f350*/  F2FP.BF16.PACK_AB R140, R238, R237 ;  /* 0x000000edee8c723e */ /* 0x000fe200000010ff */
[----:B------:R-:W-:Y:S01]  /*f360*/  FMUL.FTZ R9, R131, R141 ;  /* 0x0000008d83097220 */ /* 0x000fe20000410000 */
[----:B------:R-:W-:Y:S01]  /*f370*/  F2FP.BF16.PACK_AB R141, R186, R184 ;  /* 0x000000b8ba8d723e */ /* 0x000fe200000010ff */
[----:B------:R4:W2:Y:S01]  /*f380*/  MUFU.EX2 R232, R35 ;  /* 0x0000002300e87308 */ /* 0x0008a20000000800 */
[----:B------:R-:W4:Y:S01]  /*f390*/  LDSM.16.MT88.4 R172, [R213+0x100] ;  /* 0x00010000d5ac783b */ /* 0x000f220000004200 */
[----:B------:R-:W-:Y:S01]  /*f3a0*/  FMUL.FTZ R27, R0, R163 ;  /* 0x000000a3001b7220 */ /* 0x000fe20000410000 */
[----:B------:R-:W-:Y:S01]  /*f3b0*/  MOV R230, R229 ;  /* 0x000000e500e67202 */ /* 0x000fe20000000f00 */
[----:B------:R-:W-:Y:S01]  /*f3c0*/  FMUL.FTZ R6, R132, R138 ;  /* 0x0000008a84067220 */ /* 0x000fe20000410000 */
[----:B------:R-:W-:Y:S01]  /*f3d0*/  F2FP.BF16.PACK_AB R138, R248, R246 ;  /* 0x000000f6f88a723e */ /* 0x000fe200000010ff */
[----:B------:R-:W-:Y:S01]  /*f3e0*/  FMUL.FTZ R7, R132, R139 ;  /* 0x0000008b84077220 */ /* 0x000fe20000410000 */
[----:B------:R-:W-:Y:S01]  /*f3f0*/  F2FP.BF16.PACK_AB R139, R244, R245 ;  /* 0x000000f5f48b723e */ /* 0x000fe200000010ff */
[----:B------:R-:W-:Y:S01]  /*f400*/  FMUL.FTZ R34, R0, R158 ;  /* 0x0000009e00227220 */ /* 0x000fe20000410000 */
[----:B------:R-:W4:Y:S01]  /*f410*/  LDSM.16.MT88.4 R176, [R216+0x100] ;  /* 0x00010000d8b0783b */ /* 0x000f220000004200 */
[----:B------:R4:W-:Y:S01]  /*f420*/  MUFU.EX2 R207, R25 ;  /* 0x0000001900cf7308 */ /* 0x0009e20000000800 */
[--C-:B------:R-:W-:Y:S02]  /*f430*/  FFMA.FTZ R72, R72, c[0x0][0x2d0], -R135.reuse ;  /* 0x0000b40048487a23 */ /* 0x100fe40000010887 */
[----:B------:R-:W-:Y:S01]  /*f440*/  FMUL.FTZ R4, R133, R136 ;  /* 0x0000008885047220 */ /* 0x000fe20000410000 */
[----:B------:R-:W-:Y:S01]  /*f450*/  F2FP.BF16.PACK_AB R136, R247, R242 ;  /* 0x000000f2f788723e */ /* 0x000fe200000010ff */
[----:B------:R-:W-:Y:S01]  /*f460*/  FMUL.FTZ R5, R133, R137 ;  /* 0x0000008985057220 */ /* 0x000fe20000410000 */
[----:B------:R-:W-:Y:S01]  /*f470*/  F2FP.BF16.PACK_AB R137, R243, R240 ;  /* 0x000000f0f389723e */ /* 0x000fe200000010ff */
[----:B------:R-:W4:Y:S01]  /*f480*/  LDSM.16.MT88.4 R144, [R214+0x100] ;  /* 0x00010000d690783b */ /* 0x000f220000004200 */
[----:B-1----:R-:W-:Y:S02]  /*f490*/  FMUL.FTZ R33, R131, R157 ;  /* 0x0000009d83217220 */ /* 0x002fe40000410000 */
[----:B------:R-:W-:Y:S01]  /*f4a0*/  MUFU.EX2 R196, R44 ;  /* 0x0000002c00c47308 */ /* 0x000fe20000000800 */
[C---:B------:R-:W-:Y:S01]  /*f4b0*/  FMUL.FTZ R10, R0.reuse, R142 ;  /* 0x0000008e000a7220 */ /* 0x040fe20000410000 */
[----:B------:R-:W-:Y:S01]  /*f4c0*/  F2FP.BF16.PACK_AB R142, R241, R239 ;  /* 0x000000eff18e723e */ /* 0x000fe200000010ff */
[C---:B------:R-:W-:Y:S01]  /*f4d0*/  FMUL.FTZ R11, R0.reuse, R143 ;  /* 0x0000008f000b7220 */ /* 0x040fe20000410000 */
[----:B------:R-:W-:Y:S01]  /*f4e0*/  F2FP.BF16.PACK_AB R143, R183, R185 ;  /* 0x000000b9b78f723e */ /* 0x000fe200000010ff */
[----:B------:R-:W1:Y:S01]  /*f4f0*/  LDSM.16.MT88.4 R148, [R215+0x100] ;  /* 0x00010000d794783b */ /* 0x000e620000004200 */
[----:B----4-:R-:W-:Y:S02]  /*f500*/  FMUL.FTZ R35, R0, R159 ;  /* 0x0000009f00237220 */ /* 0x010fe40000410000 */
[--C-:B------:R-:W-:Y:S02]  /*f510*/  FFMA.FTZ R73, R73, c[0x0][0x2d0], -R135.reuse ;  /* 0x0000b40049497a23 */ /* 0x100fe40000010887 */
[----:B------:R-:W-:Y:S01]  /*f520*/  MUFU.EX2 R195, R45 ;  /* 0x0000002d00c37308 */ /* 0x000fe20000000800 */
[--C-:B------:R-:W-:Y:S02]  /*f530*/  FFMA.FTZ R76, R76, c[0x0][0x2d0], -R135.reuse ;  /* 0x0000b4004c4c7a23 */ /* 0x100fe40000010887 */
[----:B------:R-:W0:Y:S01]  /*f540*/  LDGDEPBAR ;  /* 0x00000000000079af */ /* 0x000e220000000000 */
[----:B------:R-:W-:Y:S02]  /*f550*/  FMUL.FTZ R25, R131, R161 ;  /* 0x000000a183197220 */ /* 0x000fe40000410000 */
[----:B------:R-:W-:Y:S02]  /*f560*/  FFMA.FTZ R77, R77, c[0x0][0x2d0], -R135 ;  /* 0x0000b4004d4d7a23 */ /* 0x000fe40000010887 */
[--C-:B------:R-:W-:Y:S02]  /*f570*/  FFMA.FTZ R74, R74, c[0x0][0x2d0], -R2.reuse ;  /* 0x0000b4004a4a7a23 */ /* 0x100fe40000010802 */
[----:B------:R-:W-:Y:S01]  /*f580*/  MUFU.EX2 R193, R53 ;  /* 0x0000003500c17308 */ /* 0x000fe20000000800 */
[-C--:B------:R-:W-:Y:S05]  /*f590*/  HMMA.16816.F32.BF16 R4, R136, R172.reuse, R4 ;  /* 0x000000ac8804723c */ /* 0x080fea0000041804 */
[--C-:B------:R-:W-:Y:S02]  /*f5a0*/  FFMA.FTZ R75, R75, c[0x0][0x2d0], -R2.reuse ;  /* 0x0000b4004b4b7a23 */ /* 0x100fe40000010802 */
[--C-:B------:R-:W-:Y:S01]  /*f5b0*/  FFMA.FTZ R78, R78, c[0x0][0x2d0], -R2.reuse ;  /* 0x0000b4004e4e7a23 */ /* 0x100fe20000010802 */
[C---:B------:R-:W-:Y:S01]  /*f5c0*/  HMMA.16816.F32.BF16 R8, R140.reuse, R172, R8 ;  /* 0x000000ac8c08723c */ /* 0x040fe20000041808 */
[----:B------:R-:W-:Y:S03]  /*f5d0*/  MUFU.EX2 R172, R46 ;  /* 0x0000002e00ac7308 */ /* 0x000fe60000000800 */
[----:B------:R-:W-:Y:S02]  /*f5e0*/  FFMA.FTZ R79, R79, c[0x0][0x2d0], -R2 ;  /* 0x0000b4004f4f7a23 */ /* 0x000fe40000010802 */
[--C-:B------:R-:W-:Y:S02]  /*f5f0*/  FFMA.FTZ R84, R84, c[0x0][0x2d0], -R180.reuse ;  /* 0x0000b40054547a23 */ /* 0x100fe400000108b4 */
[-C--:B------:R-:W-:Y:S03]  /*f600*/  HMMA.16816.F32.BF16 R12, R140, R174.reuse, R12 ;  /* 0x000000ae8c0c723c */ /* 0x080fe6000004180c */
[----:B------:R4:W1:Y:S01]  /*f610*/  MUFU.EX2 R208, R24 ;  /* 0x0000001800d07308 */ /* 0x0008620000000800 */
[--C-:B------:R-:W-:Y:S02]  /*f620*/  FFMA.FTZ R85, R85, c[0x0][0x2d0], -R180.reuse ;  /* 0x0000b40055557a23 */ /* 0x100fe400000108b4 */
[----:B------:R-:W-:Y:S02]  /*f630*/  FFMA.FTZ R96, R96, c[0x0][0x2d0], -R180 ;  /* 0x0000b40060607a23 */ /* 0x000fe400000108b4 */
[C---:B------:R-:W-:Y:S04]  /*f640*/  HMMA.16816.F32.BF16 R16, R136.reuse, R174, R16 ;  /* 0x000000ae8810723c */ /* 0x040fe80000041810 */
[--C-:B------:R-:W-:Y:S01]  /*f650*/  FFMA.FTZ R86, R86, c[0x0][0x2d0], -R181.reuse ;  /* 0x0000b40056567a23 */ /* 0x100fe200000108b5 */
[----:B------:R1:W-:Y:S01]  /*f660*/  MUFU.EX2 R182, R26 ;  /* 0x0000001a00b67308 */ /* 0x0003e20000000800 */
[--C-:B------:R-:W-:Y:S02]  /*f670*/  FFMA.FTZ R87, R87, c[0x0][0x2d0], -R181.reuse ;  /* 0x0000b40057577a23 */ /* 0x100fe400000108b5 */
[-C--:B------:R-:W-:Y:S04]  /*f680*/  HMMA.16816.F32.BF16 R20, R136, R176.reuse, R20 ;  /* 0x000000b08814723c */ /* 0x080fe80000041814 */
[----:B------:R-:W-:Y:S02]  /*f690*/  FFMA.FTZ R98, R98, c[0x0][0x2d0], -R181 ;  /* 0x0000b40062627a23 */ /* 0x000fe400000108b5 */
[--C-:B------:R-:W-:Y:S01]  /*f6a0*/  FFMA.FTZ R92, R92, c[0x0][0x2d0], -R135.reuse ;  /* 0x0000b4005c5c7a23 */ /* 0x100fe20000010887 */
[----:B------:R1:W-:Y:S01]  /*f6b0*/  MUFU.EX2 R175, R28 ;  /* 0x0000001c00af7308 */ /* 0x0003e20000000800 */
[C---:B------:R-:W-:Y:S04]  /*f6c0*/  HMMA.16816.F32.BF16 R32, R140.reuse, R176, R32 ;  /* 0x000000b08c20723c */ /* 0x040fe80000041820 */
[----:B----4-:R-:W-:Y:S02]  /*f6d0*/  FMUL.FTZ R24, R131, R160 ;  /* 0x000000a083187220 */ /* 0x010fe40000410000 */
[--C-:B------:R-:W-:Y:S02]  /*f6e0*/  FFMA.FTZ R90, R90, c[0x0][0x2d0], -R2.reuse ;  /* 0x0000b4005a5a7a23 */ /* 0x100fe40000010802 */
[--C-:B------:R-:W-:Y:S01]  /*f6f0*/  FFMA.FTZ R91, R91, c[0x0][0x2d0], -R2.reuse ;  /* 0x0000b4005b5b7a23 */ /* 0x100fe20000010802 */
[----:B------:R4:W-:Y:S03]  /*f700*/  MUFU.EX2 R174, R30 ;  /* 0x0000001e00ae7308 */ /* 0x0009e60000000800 */
[--C-:B------:R-:W-:Y:S02]  /*f710*/  FFMA.FTZ R94, R94, c[0x0][0x2d0], -R2.reuse ;  /* 0x0000b4005e5e7a23 */ /* 0x100fe40000010802 */
[----:B-1----:R-:W-:Y:S02]  /*f720*/  FMUL.FTZ R26, R0, R162 ;  /* 0x000000a2001a7220 */ /* 0x002fe40000410000 */
[----:B------:R-:W-:Y:S02]  /*f730*/  FFMA.FTZ R2, R95, c[0x0][0x2d0], -R2 ;  /* 0x0000b4005f027a23 */ /* 0x000fe40000010802 */
[--C-:B------:R-:W-:Y:S01]  /*f740*/  FFMA.FTZ R88, R88, c[0x0][0x2d0], -R135.reuse ;  /* 0x0000b40058587a23 */ /* 0x100fe20000010887 */
[----:B------:R1:W1:Y:S01]  /*f750*/  MUFU.EX2 R205, R29 ;  /* 0x0000001d00cd7308 */ /* 0x0002620000000800 */
[----:B------:R-:W-:Y:S01]  /*f760*/  FFMA.FTZ R89, R89, c[0x0][0x2d0], -R135 ;  /* 0x0000b40059597a23 */ /* 0x000fe20000010887 */
[-C--:B------:R-:W-:Y:S03]  /*f770*/  HMMA.16816.F32.BF16 R24, R140, R178.reuse, R24 ;  /* 0x000000b28c18723c */ /* 0x080fe60000041818 */
[----:B------:R-:W-:Y:S01]  /*f780*/  FMUL.FTZ R28, R133, R164 ;  /* 0x000000a4851c7220 */ /* 0x000fe20000410000 */
[----:B------:R-:W-:Y:S01]  /*f790*/  MOV R135, R3 ;  /* 0x0000000300877202 */ /* 0x000fe20000000f00 */
[----:B------:R-:W-:Y:S02]  /*f7a0*/  FFMA.FTZ R131, R131, R252, R237 ;  /* 0x000000fc83837223 */ /* 0x000fe400000100ed */
[----:B------:R-:W-:Y:S01]  /*f7b0*/  FFMA.FTZ R0, R0, R251, R184 ;  /* 0x000000fb00007223 */ /* 0x000fe200000100b8 */
[C---:B------:R-:W-:Y:S01]  /*f7c0*/  HMMA.16816.F32.BF16 R100, R136.reuse, R178, R100 ;  /* 0x000000b28864723c */ /* 0x040fe20000041864 */
[----:B------:R1:W-:Y:S03]  /*f7d0*/  MUFU.EX2 R204, R36 ;  /* 0x0000002400cc7308 */ /* 0x0003e60000000800 */
[----:B----4-:R-:W-:Y:S02]  /*f7e0*/  FMUL.FTZ R30, R132, R166 ;  /* 0x000000a6841e7220 */ /* 0x010fe40000410000 */
[----:B------:R-:W-:Y:S05]  /*f7f0*/  FADD.FTZ R0, R186, R0 ;  /* 0x00000000ba007221 */ /* 0x000fea0000010000 */
[----:B------:R4:W-:Y:S01]  /*f800*/  MUFU.EX2 R203, R37 ;  /* 0x0000002500cb7308 */ /* 0x0009e20000000800 */
[----:B------:R-:W-:Y:S02]  /*f810*/  FADD.FTZ R0, R185, R0 ;  /* 0x00000000b9007221 */ /* 0x000fe40000010000 */
[C---:B-1----:R-:W-:Y:S07]  /*f820*/  FMUL.FTZ R29, R133.reuse, R165 ;  /* 0x000000a5851d7220 */ /* 0x042fee0000410000 */
[-C--:B------:R-:W-:Y:S01]  /*f830*/  HMMA.16816.F32.BF16 R28, R136, R144.reuse, R28 ;  /* 0x00000090881c723c */ /* 0x080fe2000004181c */
[----:B------:R-:W-:Y:S02]  /*f840*/  MUFU.EX2 R190, R54 ;  /* 0x0000003600be7308 */ /* 0x000fe40000000800 */
[C---:B------:R-:W-:Y:S05]  /*f850*/  FMUL.FTZ R36, R133.reuse, R168 ;  /* 0x000000a885247220 */ /* 0x040fea0000410000 */
[C---:B------:R-:W-:Y:S03]  /*f860*/  HMMA.16816.F32.BF16 R104, R140.reuse, R144, R104 ;  /* 0x000000908c68723c */ /* 0x040fe60000041868 */
[----:B------:R1:W-:Y:S01]  /*f870*/  MUFU.EX2 R189, R55 ;  /* 0x0000003700bd7308 */ /* 0x0003e20000000800 */
[C---:B----4-:R-:W-:Y:S04]  /*f880*/  FMUL.FTZ R37, R133.reuse, R169 ;  /* 0x000000a985257220 */ /* 0x050fe80000410000 */
[-C--:B------:R-:W-:Y:S05]  /*f890*/  HMMA.16816.F32.BF16 R108, R140, R146.reuse, R108 ;  /* 0x000000928c6c723c */ /* 0x080fea000004186c */
[----:B------:R-:W-:Y:S03]  /*f8a0*/  MUFU.EX2 R191, R64 ;  /* 0x0000004000bf7308 */ /* 0x000fe60000000800 */
[C---:B------:R-:W-:Y:S01]  /*f8b0*/  HMMA.16816.F32.BF16 R112, R136.reuse, R146, R112 ;  /* 0x000000928870723c */ /* 0x040fe20000041870 */
[----:B------:R-:W4:Y:S06]  /*f8c0*/  LDSM.16.MT88.4 R144, [R213+0x900] ;  /* 0x00090000d590783b */ /* 0x000f2c0000004200 */
[----:B------:R2:W-:Y:S01]  /*f8d0*/  MUFU.EX2 R167, R38 ;  /* 0x0000002600a77308 */ /* 0x0005e20000000800 */
[-C--:B------:R-:W-:Y:S01]  /*f8e0*/  HMMA.16816.F32.BF16 R116, R136, R148.reuse, R116 ;  /* 0x000000948874723c */ /* 0x080fe20000041874 */
[----:B-1----:R-:W-:Y:S03]  /*f8f0*/  LDSM.16.MT88.4 R52, [R216+0x1100] ;  /* 0x00110000d834783b */ /* 0x002fe60000004200 */
[----:B---3--:R-:W-:Y:S04]  /*f900*/  FFMA.FTZ R133, R133, R153, R242 ;  /* 0x0000009985857223 */ /* 0x008fe800000100f2 */
[C---:B------:R-:W-:Y:S01]  /*f910*/  HMMA.16816.F32.BF16 R120, R140.reuse, R148, R120 ;  /* 0x000000948c78723c */ /* 0x040fe20000041878 */
[----:B------:R1:W-:Y:S07]  /*f920*/  MUFU.EX2 R200, R39 ;  /* 0x0000002700c87308 */ /* 0x0003ee0000000800 */
[-C--:B------:R-:W-:Y:S01]  /*f930*/  HMMA.16816.F32.BF16 R124, R140, R150.reuse, R124 ;  /* 0x000000968c7c723c */ /* 0x080fe2000004187c */
[----:B------:R-:W3:Y:S02]  /*f940*/  LDSM.16.MT88.4 R140, [R216+0x900] ;  /* 0x00090000d88c783b */ /* 0x000ee40000004200 */
[----:B------:R4:W3:Y:S01]  /*f950*/  MUFU.EX2 R165, R134 ;  /* 0x0000008600a57308 */ /* 0x0008e20000000800 */
[C---:B--2---:R-:W-:Y:S09]  /*f960*/  FMUL.FTZ R38, R132.reuse, R170 ;  /* 0x000000aa84267220 */ /* 0x044ff20000410000 */
[----:B------:R2:W-:Y:S01]  /*f970*/  MUFU.EX2 R202, R48 ;  /* 0x0000003000ca7308 */ /* 0x0005e20000000800 */
[C---:B-1----:R-:W-:Y:S02]  /*f980*/  FMUL.FTZ R39, R132.reuse, R171 ;  /* 0x000000ab84277220 */ /* 0x042fe40000410000 */
[----:B------:R-:W-:Y:S07]  /*f990*/  FFMA.FTZ R132, R132, R152, R240 ;  /* 0x0000009884847223 */ /* 0x000fee00000100f0 */
[----:B------:R1:W1:Y:S01]  /*f9a0*/  MUFU.EX2 R201, R49 ;  /* 0x0000003100c97308 */ /* 0x0002620000000800 */
[----:B------:R-:W-:Y:S01]  /*f9b0*/  HMMA.16816.F32.BF16 R36, R136, R150, R36 ;  /* 0x000000968824723c */ /* 0x000fe20000041824 */
[----:B------:R-:W1:Y:S03]  /*f9c0*/  LDSM.16.MT88.4 R148, [R214+0x900] ;  /* 0x00090000d694783b */ /* 0x000e660000004200 */
[----:B----4-:R-:W-:Y:S01]  /*f9d0*/  FFMA.FTZ R134, R51, c[0x0][0x2d0], -R181 ;  /* 0x0000b40033867a23 */ /* 0x010fe200000108b5 */
[----:B------:R-:W-:Y:S02]  /*f9e0*/  F2FP.BF16.PACK_AB R51, R232, R211 ;  /* 0x000000d3e833723e */ /* 0x000fe400000010ff */
[----:B------:R-:W-:Y:S02]  /*f9f0*/  F2FP.BF16.PACK_AB R136, R207, R208 ;  /* 0x000000d0cf88723e */ /* 0x000fe400000010ff */
[----:B------:R4:W-:Y:S03]  /*fa00*/  MUFU.EX2 R199, R50 ;  /* 0x0000003200c77308 */ /* 0x0009e60000000800 */
[----:B------:R-:W-:Y:S02]  /*fa10*/  F2FP.BF16.PACK_AB R138, R205, R206 ;  /* 0x000000cecd8a723e */ /* 0x000fe400000010ff */
[----:B--2---:R-:W-:Y:S02]  /*fa20*/  F2FP.BF16.PACK_AB R48, R235, R236 ;  /* 0x000000eceb30723e */ /* 0x004fe400000010ff */
[----:B------:R-:W-:Y:S02]  /*fa30*/  F2FP.BF16.PACK_AB R137, R175, R182 ;  /* 0x000000b6af89723e */ /* 0x000fe400000010ff */
[----:B---3--:R-:W-:Y:S01]  /*fa40*/  F2FP.BF16.PACK_AB R139, R165, R174 ;  /* 0x000000aea58b723e */ /* 0x008fe200000010ff */
[----:B------:R-:W-:Y:S01]  /*fa50*/  MUFU.EX2 R192, R65 ;  /* 0x0000004100c07308 */ /* 0x000fe20000000800 */
[----:B-1----:R-:W-:Y:S09]  /*fa60*/  F2FP.BF16.PACK_AB R49, R210, R209 ;  /* 0x000000d1d231723e */ /* 0x002ff200000010ff */
[----:B------:R-:W-:Y:S01]  /*fa70*/  MUFU.EX2 R187, R66 ;  /* 0x0000004200bb7308 */ /* 0x000fe20000000800 */
[----:B----4-:R-:W-:Y:S09]  /*fa80*/  F2FP.BF16.PACK_AB R50, R233, R234 ;  /* 0x000000eae932723e */ /* 0x010ff200000010ff */
[----:B------:R1:W-:Y:S01]  /*fa90*/  MUFU.EX2 R188, R67 ;  /* 0x0000004300bc7308 */ /* 0x0003e20000000800 */
[-C--:B------:R-:W-:Y:S08]  /*faa0*/  HMMA.16816.F32.BF16 R4, R48, R144.reuse, R4 ;  /* 0x000000903004723c */ /* 0x080ff00000041804 */
[C---:B------:R-:W-:Y:S01]  /*fab0*/  HMMA.16816.F32.BF16 R8, R136.reuse, R144, R8 ;  /* 0x000000908808723c */ /* 0x040fe20000041808 */
[----:B------:R-:W-:Y:S07]  /*fac0*/  MUFU.EX2 R177, R56 ;  /* 0x0000003800b17308 */ /* 0x000fee0000000800 */
[-C--:B------:R-:W-:Y:S03]  /*fad0*/  HMMA.16816.F32.BF16 R12, R136, R146.reuse, R12 ;  /* 0x00000092880c723c */ /* 0x080fe6000004180c */
[----:B------:R-:W-:Y:S01]  /*fae0*/  MUFU.EX2 R179, R57 ;  /* 0x0000003900b37308 */ /* 0x000fe20000000800 */
[----:B-1----:R-:W-:Y:S04]  /*faf0*/  LDSM.16.MT88.4 R64, [R214+0x1100] ;  /* 0x00110000d640783b */ /* 0x002fe80000004200 */
[C---:B------:R-:W-:Y:S05]  /*fb00*/  HMMA.16816.F32.BF16 R16, R48.reuse, R146, R16 ;  /* 0x000000923010723c */ /* 0x040fea0000041810 */
[----:B------:R-:W1:Y:S01]  /*fb10*/  MUFU.EX2 R198, R134 ;  /* 0x0000008600c67308 */ /* 0x000e620000000800 */
[----:B------:R-:W2:Y:S02]  /*fb20*/  LDSM.16.MT88.4 R144, [R215+0x900] ;  /* 0x00090000d790783b */ /* 0x000ea40000004200 */
[-C--:B------:R-:W-:Y:S07]  /*fb30*/  HMMA.16816.F32.BF16 R20, R48, R140.reuse, R20 ;  /* 0x0000008c3014723c */ /* 0x080fee0000041814 */
[----:B------:R3:W-:Y:S01]  /*fb40*/  MUFU.EX2 R134, R47 ;  /* 0x0000002f00867308 */ /* 0x0007e20000000800 */
[C---:B------:R-:W-:Y:S08]  /*fb50*/  HMMA.16816.F32.BF16 R32, R136.reuse, R140, R32 ;  /* 0x0000008c8820723c */ /* 0x040ff00000041820 */
[-C--:B------:R-:W-:Y:S01]  /*fb60*/  HMMA.16816.F32.BF16 R24, R136, R142.reuse, R24 ;  /* 0x0000008e8818723c */ /* 0x080fe20000041818 */
[----:B------:R4:W-:Y:S07]  /*fb70*/  MUFU.EX2 R166, R40 ;  /* 0x0000002800a67308 */ /* 0x0009ee0000000800 */
[C---:B------:R-:W-:Y:S03]  /*fb80*/  HMMA.16816.F32.BF16 R100, R48.reuse, R142, R100 ;  /* 0x0000008e3064723c */ /* 0x040fe60000041864 */
[----:B------:R1:W1:Y:S01]  /*fb90*/  MUFU.EX2 R197, R41 ;  /* 0x0000002900c57308 */ /* 0x0002620000000800 */
[----:B---3--:R-:W3:Y:S04]  /*fba0*/  LDSM.16.MT88.4 R44, [R213+0x1100] ;  /* 0x00110000d52c783b */ /* 0x008ee80000004200 */
[-C--:B------:R-:W-:Y:S05]  /*fbb0*/  HMMA.16816.F32.BF16 R28, R48, R148.reuse, R28 ;  /* 0x00000094301c723c */ /* 0x080fea000004181c */
[----:B------:R2:W-:Y:S03]  /*fbc0*/  MUFU.EX2 R164, R42 ;  /* 0x0000002a00a47308 */ /* 0x0005e60000000800 */
[C---:B------:R-:W-:Y:S04]  /*fbd0*/  HMMA.16816.F32.BF16 R104, R136.reuse, R148, R104 ;  /* 0x000000948868723c */ /* 0x040fe80000041868 */
[----:B----4-:R-:W-:Y:S03]  /*fbe0*/  F2FP.BF16.PACK_AB R40, R203, R204 ;  /* 0x000000cccb28723e */ /* 0x010fe600000010ff */
[----:B------:R4:W3:Y:S01]  /*fbf0*/  MUFU.EX2 R173, R43 ;  /* 0x0000002b00ad7308 */ /* 0x0008e20000000800 */
[-C--:B------:R-:W-:Y:S04]  /*fc00*/  HMMA.16816.F32.BF16 R108, R136, R150.reuse, R108 ;  /* 0x00000096886c723c */ /* 0x080fe8000004186c */
[----:B-1----:R-:W-:Y:S04]  /*fc10*/  F2FP.BF16.PACK_AB R41, R200, R167 ;  /* 0x000000a7c829723e */ /* 0x002fe800000010ff */
[C---:B------:R-:W-:Y:S01]  /*fc20*/  HMMA.16816.F32.BF16 R112, R48.reuse, R150, R112 ;  /* 0x000000963070723c */ /* 0x040fe20000041870 */
[----:B------:R-:W-:Y:S01]  /*fc30*/  LDSM.16.MT88.4 R148, [R213+0x2900] ;  /* 0x00290000d594783b */ /* 0x000fe20000004200 */
[----:B------:R-:W-:Y:S02]  /*fc40*/  MUFU.EX2 R178, R60 ;  /* 0x0000003c00b27308 */ /* 0x000fe40000000800 */
[----:B--2---:R-:W-:Y:S04]  /*fc50*/  F2FP.BF16.PACK_AB R42, R201, R202 ;  /* 0x000000cac92a723e */ /* 0x004fe800000010ff */
[-C--:B------:R-:W-:Y:S04]  /*fc60*/  HMMA.16816.F32.BF16 R116, R48, R144.reuse, R116 ;  /* 0x000000903074723c */ /* 0x080fe80000041874 */
[----:B------:R-:W-:Y:S01]  /*fc70*/  MUFU.EX2 R60, R59 ;  /* 0x0000003b003c7308 */ /* 0x000fe20000000800 */
[----:B----4-:R-:W-:Y:S03]  /*fc80*/  F2FP.BF16.PACK_AB R43, R198, R199 ;  /* 0x000000c7c62b723e */ /* 0x010fe600000010ff */
[C---:B------:R-:W-:Y:S06]  /*fc90*/  HMMA.16816.F32.BF16 R120, R136.reuse, R144, R120 ;  /* 0x000000908878723c */ /* 0x040fec0000041878 */
[----:B------:R-:W-:Y:S02]  /*fca0*/  MUFU.EX2 R176, R61 ;  /* 0x0000003d00b07308 */ /* 0x000fe40000000800 */
[-C--:B------:R-:W-:Y:S08]  /*fcb0*/  HMMA.16816.F32.BF16 R124, R136, R146.reuse, R124 ;  /* 0x00000092887c723c */ /* 0x080ff0000004187c */
[----:B------:R-:W-:Y:S01]  /*fcc0*/  HMMA.16816.F32.BF16 R36, R48, R146, R36 ;  /* 0x000000923024723c */ /* 0x000fe20000041824 */
[----:B------:R1:W2:Y:S06]  /*fcd0*/  MUFU.EX2 R61, R58 ;  /* 0x0000003a003d7308 */ /* 0x0002ac0000000800 */
[----:B------:R-:W-:Y:S01]  /*fce0*/  F2FP.BF16.PACK_AB R48, R197, R166 ;  /* 0x000000a6c530723e */ /* 0x000fe200000010ff */
[-C--:B---3--:R-:W-:Y:S03]  /*fcf0*/  HMMA.16816.F32.BF16 R4, R40, R44.reuse, R4 ;  /* 0x0000002c2804723c */ /* 0x088fe60000041804 */
[----:B------:R-:W-:Y:S02]  /*fd00*/  MUFU.EX2 R97, R97 ;  /* 0x0000006100617308 */ /* 0x000fe40000000800 */
[----:B------:R-:W-:Y:S02]  /*fd10*/  F2FP.BF16.PACK_AB R50, R195, R196 ;  /* 0x000000c4c332723e */ /* 0x000fe400000010ff */
[----:B------:R-:W-:Y:S02]  /*fd20*/  F2FP.BF16.PACK_AB R49, R173, R164 ;  /* 0x000000a4ad31723e */ /* 0x000fe400000010ff */
[----:B------:R-:W-:Y:S04]  /*fd30*/  F2FP.BF16.PACK_AB R51, R134, R172 ;  /* 0x000000ac8633723e */ /* 0x000fe800000010ff */
[----:B------:R-:W-:Y:S03]  /*fd40*/  MUFU.EX2 R99, R99 ;  /* 0x0000006300637308 */ /* 0x000fe60000000800 */
[C---:B------:R-:W-:Y:S01]  /*fd50*/  HMMA.16816.F32.BF16 R8, R48.reuse, R44, R8 ;  /* 0x0000002c3008723c */ /* 0x040fe20000041808 */
[----:B-1----:R-:W-:Y:S06]  /*fd60*/  LDSM.16.MT88.4 R56, [R214+0x1900] ;  /* 0x00190000d638783b */ /* 0x002fec0000004200 */
[----:B------:R-:W-:Y:S01]  /*fd70*/  MUFU.EX2 R93, R93 ;  /* 0x0000005d005d7308 */ /* 0x000fe20000000800 */
[-C--:B------:R-:W-:Y:S08]  /*fd80*/  HMMA.16816.F32.BF16 R12, R48, R46.reuse, R12 ;  /* 0x0000002e300c723c */ /* 0x080ff0000004180c */
[C---:B------:R-:W-:Y:S01]  /*fd90*/  HMMA.16816.F32.BF16 R16, R40.reuse, R46, R16 ;  /* 0x0000002e2810723c */ /* 0x040fe20000041810 */
[----:B------:R-:W1:Y:S01]  /*fda0*/  LDSM.16.MT88.4 R44, [R215+0x1100] ;  /* 0x00110000d72c783b */ /* 0x000e620000004200 */
[----:B------:R-:W-:Y:S06]  /*fdb0*/  MUFU.EX2 R62, R62 ;  /* 0x0000003e003e7308 */ /* 0x000fec0000000800 */
[-C--:B------:R-:W-:Y:S04]  /*fdc0*/  HMMA.16816.F32.BF16 R20, R40, R52.reuse, R20 ;  /* 0x000000342814723c */ /* 0x080fe80000041814 */
[----:B------:R-:W3:Y:S04]  /*fdd0*/  MUFU.EX2 R63, R63 ;  /* 0x0000003f003f7308 */ /* 0x000ee80000000800 */
[C---:B------:R-:W-:Y:S06]  /*fde0*/  HMMA.16816.F32.BF16 R32, R48.reuse, R52, R32 ;  /* 0x000000343020723c */ /* 0x040fec0000041820 */
[----:B------:R-:W-:Y:S02]  /*fdf0*/  MUFU.EX2 R68, R68 ;  /* 0x0000004400447308 */ /* 0x000fe40000000800 */
[-C--:B------:R-:W-:Y:S08]  /*fe00*/  HMMA.16816.F32.BF16 R24, R48, R54.reuse, R24 ;  /* 0x000000363018723c */ /* 0x080ff00000041818 */
[C---:B------:R-:W-:Y:S01]  /*fe10*/  HMMA.16816.F32.BF16 R100, R40.reuse, R54, R100 ;  /* 0x000000362864723c */ /* 0x040fe20000041864 */
[----:B------:R-:W4:Y:S01]  /*fe20*/  LDSM.16.MT88.4 R52, [R213+0x1900] ;  /* 0x00190000d534783b */ /* 0x000f220000004200 */
        /* <DEDUP_REMOVED lines=8> */
[-C--:B-1----:R-:W-:Y:S03]  /*feb0*/  HMMA.16816.F32.BF16 R116, R40, R44.reuse, R116 ;  /* 0x0000002c2874723c */ /* 0x082fe60000041874 */
[----:B------:R-:W-:Y:S05]  /*fec0*/  MUFU.EX2 R71, R71 ;  /* 0x0000004700477308 */ /* 0x000fea0000000800 */
[C---:B------:R-:W-:Y:S05]  /*fed0*/  HMMA.16816.F32.BF16 R120, R48.reuse, R44, R120 ;  /* 0x0000002c3078723c */ /* 0x040fea0000041878 */
[----:B------:R-:W-:Y:S02]  /*fee0*/  MUFU.EX2 R82, R82 ;  /* 0x0000005200527308 */ /* 0x000fe40000000800 */
[----:B------:R-:W-:Y:S01]  /*fef0*/  F2FP.BF16.PACK_AB R44, R179, R177 ;  /* 0x000000b1b32c723e */ /* 0x000fe200000010ff */
[-C--:B------:R-:W-:Y:S01]  /*ff00*/  HMMA.16816.F32.BF16 R124, R48, R46.reuse, R124 ;  /* 0x0000002e307c723c */ /* 0x080fe2000004187c */
[----:B------:R-:W1:Y:S03]  /*ff10*/  LDSM.16.MT88.4 R48, [R216+0x1900] ;  /* 0x00190000d830783b */ /* 0x000e660000004200 */
[----:B--2---:R-:W-:Y:S03]  /*ff20*/  F2FP.BF16.PACK_AB R45, R60, R61 ;  /* 0x0000003d3c2d723e */ /* 0x004fe600000010ff */
[----:B------:R-:W-:Y:S01]  /*ff30*/  MUFU.EX2 R83, R83 ;  /* 0x0000005300537308 */ /* 0x000fe20000000800 */
[----:B------:R-:W-:Y:S07]  /*ff40*/  HMMA.16816.F32.BF16 R36, R40, R46, R36 ;  /* 0x0000002e2824723c */ /* 0x000fee0000041824 */
[----:B------:R-:W-:Y:S02]  /*ff50*/  F2FP.BF16.PACK_AB R40, R193, R194 ;  /* 0x000000c2c128723e */ /* 0x000fe400000010ff */
[----:B------:R-:W-:Y:S01]  /*ff60*/  F2FP.BF16.PACK_AB R42, R192, R191 ;  /* 0x000000bfc02a723e */ /* 0x000fe200000010ff */
[----:B------:R-:W-:Y:S02]  /*ff70*/  MUFU.EX2 R72, R72 ;  /* 0x0000004800487308 */ /* 0x000fe40000000800 */
[----:B------:R-:W-:Y:S02]  /*ff80*/  F2FP.BF16.PACK_AB R41, R189, R190 ;  /* 0x000000bebd29723e */ /* 0x000fe400000010ff */
[----:B------:R-:W-:Y:S02]  /*ff90*/  F2FP.BF16.PACK_AB R43, R188, R187 ;  /* 0x000000bbbc2b723e */ /* 0x000fe400000010ff */
[----:B------:R-:W-:Y:S02]  /*ffa0*/  F2FP.BF16.PACK_AB R46, R176, R178 ;  /* 0x000000b2b02e723e */ /* 0x000fe400000010ff */
[----:B---3--:R-:W-:Y:S02]  /*ffb0*/  F2FP.BF16.PACK_AB R47, R63, R62 ;  /* 0x0000003e3f2f723e */ /* 0x008fe400000010ff */
[----:B------:R-:W-:Y:S01]  /*ffc0*/  MUFU.EX2 R73, R73 ;  /* 0x0000004900497308 */ /* 0x000fe20000000800 */
[-C--:B----4-:R-:W-:Y:S08]  /*ffd0*/  HMMA.16816.F32.BF16 R4, R40, R52.reuse, R4 ;  /* 0x000000342804723c */ /* 0x090ff00000041804 */
[C---:B------:R-:W-:Y:S01]  /*ffe0*/  HMMA.16816.F32.BF16 R8, R44.reuse, R52, R8 ;  /* 0x000000342c08723c */ /* 0x040fe20000041808 */
[----:B------:R-:W-:Y:S07]  /*fff0*/  MUFU.EX2 R76, R76 ;  /* 0x0000004c004c7308 */ /* 0x000fee0000000800 */
[-C--:B------:R-:W-:Y:S03]  /*10000*/  HMMA.16816.F32.BF16 R12, R44, R54.reuse, R12 ;  /* 0x000000362c0c723c */ /* 0x080fe6000004180c */
[----:B------:R-:W-:Y:S05]  /*10010*/  MUFU.EX2 R77, R77 ;  /* 0x0000004d004d7308 */ /* 0x000fea0000000800 */
[C---:B------:R-:W-:Y:S01]  /*10020*/  HMMA.16816.F32.BF16 R16, R40.reuse, R54, R16 ;  /* 0x000000362810723c */ /* 0x040fe20000041810 */
[----:B------:R-:W2:Y:S04]  /*10030*/  LDSM.16.MT88.4 R52, [R215+0x1900] ;  /* 0x00190000d734783b */ /* 0x000ea80000004200 */
[----:B------:R-:W-:Y:S03]  /*10040*/  MUFU.EX2 R74, R74 ;  /* 0x0000004a004a7308 */ /* 0x000fe60000000800 */
[-C--:B-1----:R-:W-:Y:S07]  /*10050*/  HMMA.16816.F32.BF16 R20, R40, R48.reuse, R20 ;  /* 0x000000302814723c */ /* 0x082fee0000041814 */
[----:B------:R-:W-:Y:S01]  /*10060*/  MUFU.EX2 R75, R75 ;  /* 0x0000004b004b7308 */ /* 0x000fe20000000800 */
[C---:B------:R-:W-:Y:S08]  /*10070*/  HMMA.16816.F32.BF16 R32, R44.reuse, R48, R32 ;  /* 0x000000302c20723c */ /* 0x040ff00000041820 */
[-C--:B------:R-:W-:Y:S01]  /*10080*/  HMMA.16816.F32.BF16 R24, R44, R50.reuse, R24 ;  /* 0x000000322c18723c */ /* 0x080fe20000041818 */
[----:B------:R-:W-:Y:S07]  /*10090*/  MUFU.EX2 R78, R78 ;  /* 0x0000004e004e7308 */ /* 0x000fee0000000800 */
[C---:B------:R-:W-:Y:S01]  /*100a0*/  HMMA.16816.F32.BF16 R100, R40.reuse, R50, R100 ;  /* 0x000000322864723c */ /* 0x040fe20000041864 */
[----:B------:R-:W1:Y:S02]  /*100b0*/  LDSM.16.MT88.4 R48, [R213+0x2100] ;  /* 0x00210000d530783b */ /* 0x000e640000004200 */
[----:B------:R-:W-:Y:S05]  /*100c0*/  MUFU.EX2 R79, R79 ;  /* 0x0000004f004f7308 */ /* 0x000fea0000000800 */
[-C--:B------:R-:W-:Y:S05]  /*100d0*/  HMMA.16816.F32.BF16 R28, R40, R56.reuse, R28 ;  /* 0x00000038281c723c */ /* 0x080fea000004181c */
[----:B------:R-:W-:Y:S03]  /*100e0*/  MUFU.EX2 R84, R84 ;  /* 0x0000005400547308 */ /* 0x000fe60000000800 */
[C---:B------:R-:W-:Y:S07]  /*100f0*/  HMMA.16816.F32.BF16 R104, R44.reuse, R56, R104 ;  /* 0x000000382c68723c */ /* 0x040fee0000041868 */
[----:B------:R-:W3:Y:S01]  /*10100*/  MUFU.EX2 R85, R85 ;  /* 0x0000005500557308 */ /* 0x000ee20000000800 */
[-C--:B------:R-:W-:Y:S08]  /*10110*/  HMMA.16816.F32.BF16 R108, R44, R58.reuse, R108 ;  /* 0x0000003a2c6c723c */ /* 0x080ff0000004186c */
[C---:B------:R-:W-:Y:S01]  /*10120*/  HMMA.16816.F32.BF16 R112, R40.reuse, R58, R112 ;  /* 0x0000003a2870723c */ /* 0x040fe20000041870 */
[----:B------:R-:W-:Y:S01]  /*10130*/  LDSM.16.MT88.4 R56, [R214+0x2100] ;  /* 0x00210000d638783b */ /* 0x000fe20000004200 */
[----:B------:R-:W4:Y:S06]  /*10140*/  MUFU.EX2 R96, R96 ;  /* 0x0000006000607308 */ /* 0x000f2c0000000800 */
[-C--:B--2---:R-:W-:Y:S04]  /*10150*/  HMMA.16816.F32.BF16 R116, R40, R52.reuse, R116 ;  /* 0x000000342874723c */ /* 0x084fe80000041874 */
[----:B------:R-:W-:Y:S01]  /*10160*/  MUFU.EX2 R86, R86 ;  /* 0x0000005600567308 */ /* 0x000fe20000000800 */
[----:B---3--:R-:W-:Y:S03]  /*10170*/  F2FP.BF16.PACK_AB R168, R85, R84 ;  /* 0x0000005455a8723e */ /* 0x008fe600000010ff */
[C---:B------:R-:W-:Y:S06]  /*10180*/  HMMA.16816.F32.BF16 R120, R44.reuse, R52, R120 ;  /* 0x000000342c78723c */ /* 0x040fec0000041878 */
[----:B------:R-:W2:Y:S02]  /*10190*/  MUFU.EX2 R87, R87 ;  /* 0x0000005700577308 */ /* 0x000ea40000000800 */
[-C--:B------:R-:W-:Y:S04]  /*101a0*/  HMMA.16816.F32.BF16 R124, R44, R54.reuse, R124 ;  /* 0x000000362c7c723c */ /* 0x080fe8000004187c */
[----:B----4-:R-:W-:Y:S03]  /*101b0*/  F2FP.BF16.PACK_AB R170, R97, R96 ;  /* 0x0000006061aa723e */ /* 0x010fe600000010ff */
[----:B------:R-:W-:Y:S01]  /*101c0*/  F2FP.BF16.PACK_AB R44, R73, R72 ;  /* 0x00000048492c723e */ /* 0x000fe200000010ff */
[----:B------:R-:W-:Y:S01]  /*101d0*/  HMMA.16816.F32.BF16 R36, R40, R54, R36 ;  /* 0x000000362824723c */ /* 0x000fe20000041824 */
[----:B------:R-:W3:Y:S01]  /*101e0*/  LDSM.16.MT88.4 R52, [R216+0x2100] ;  /* 0x00210000d834783b */ /* 0x000ee20000004200 */
        /* <DEDUP_REMOVED lines=8> */
[----:B------:R-:W-:Y:S02]  /*10270*/  F2FP.BF16.PACK_AB R47, R79, R78 ;  /* 0x0000004e4f2f723e */ /* 0x000fe400000010ff */
[----:B--2---:R-:W-:Y:S03]  /*10280*/  F2FP.BF16.PACK_AB R169, R87, R86 ;  /* 0x0000005657a9723e */ /* 0x004fe600000010ff */
[-C--:B-1----:R-:W-:Y:S01]  /*10290*/  HMMA.16816.F32.BF16 R4, R40, R48.reuse, R4 ;  /* 0x000000302804723c */ /* 0x082fe20000041804 */
[----:B------:R-:W-:Y:S02]  /*102a0*/  MUFU.EX2 R91, R91 ;  /* 0x0000005b005b7308 */ /* 0x000fe40000000800 */
[----:B----4-:R-:W-:Y:S05]  /*102b0*/  F2FP.BF16.PACK_AB R171, R99, R98 ;  /* 0x0000006263ab723e */ /* 0x010fea00000010ff */
[C---:B------:R-:W-:Y:S03]  /*102c0*/  HMMA.16816.F32.BF16 R8, R44.reuse, R48, R8 ;  /* 0x000000302c08723c */ /* 0x040fe60000041808 */
[----:B------:R-:W-:Y:S05]  /*102d0*/  MUFU.EX2 R94, R94 ;  /* 0x0000005e005e7308 */ /* 0x000fea0000000800 */
[-C--:B------:R-:W-:Y:S05]  /*102e0*/  HMMA.16816.F32.BF16 R12, R44, R50.reuse, R12 ;  /* 0x000000322c0c723c */ /* 0x080fea000004180c */
[----:B------:R-:W-:Y:S03]  /*102f0*/  MUFU.EX2 R88, R88 ;  /* 0x0000005800587308 */ /* 0x000fe60000000800 */
[C---:B------:R-:W-:Y:S01]  /*10300*/  HMMA.16816.F32.BF16 R16, R40.reuse, R50, R16 ;  /* 0x000000322810723c */ /* 0x040fe20000041810 */
[----:B------:R-:W1:Y:S06]  /*10310*/  LDSM.16.MT88.4 R48, [R215+0x2100] ;  /* 0x00210000d730783b */ /* 0x000e6c0000004200 */
[----:B------:R-:W2:Y:S01]  /*10320*/  MUFU.EX2 R89, R89 ;  /* 0x0000005900597308 */ /* 0x000ea20000000800 */
[-C--:B---3--:R-:W-:Y:S08]  /*10330*/  HMMA.16816.F32.BF16 R20, R40, R52.reuse, R20 ;  /* 0x000000342814723c */ /* 0x088ff00000041814 */
[C---:B------:R-:W-:Y:S01]  /*10340*/  HMMA.16816.F32.BF16 R32, R44.reuse, R52, R32 ;  /* 0x000000342c20723c */ /* 0x040fe20000041820 */
[----:B------:R-:W3:Y:S07]  /*10350*/  MUFU.EX2 R90, R90 ;  /* 0x0000005a005a7308 */ /* 0x000eee0000000800 */
[-C--:B------:R-:W-:Y:S08]  /*10360*/  HMMA.16816.F32.BF16 R24, R44, R54.reuse, R24 ;  /* 0x000000362c18723c */ /* 0x080ff00000041818 */
[C---:B------:R-:W-:Y:S01]  /*10370*/  HMMA.16816.F32.BF16 R100, R40.reuse, R54, R100 ;  /* 0x000000362864723c */ /* 0x040fe20000041864 */
[----:B------:R-:W4:Y:S07]  /*10380*/  LDSM.16.MT88.4 R52, [R216+0x2900] ;  /* 0x00290000d834783b */ /* 0x000f2e0000004200 */
[-C--:B------:R-:W-:Y:S08]  /*10390*/  HMMA.16816.F32.BF16 R28, R40, R56.reuse, R28 ;  /* 0x00000038281c723c */ /* 0x080ff0000004181c */
[C---:B------:R-:W-:Y:S01]  /*103a0*/  HMMA.16816.F32.BF16 R104, R44.reuse, R56, R104 ;  /* 0x000000382c68723c */ /* 0x040fe20000041868 */
[----:B------:R2:W2:Y:S07]  /*103b0*/  MUFU.EX2 R56, R2 ;  /* 0x0000000200387308 */ /* 0x0004ae0000000800 */
[-C--:B------:R-:W-:Y:S08]  /*103c0*/  HMMA.16816.F32.BF16 R108, R44, R58.reuse, R108 ;  /* 0x0000003a2c6c723c */ /* 0x080ff0000004186c */
[C---:B------:R-:W-:Y:S08]  /*103d0*/  HMMA.16816.F32.BF16 R112, R40.reuse, R58, R112 ;  /* 0x0000003a2870723c */ /* 0x040ff00000041870 */
[-C--:B-1----:R-:W-:Y:S04]  /*103e0*/  HMMA.16816.F32.BF16 R116, R40, R48.reuse, R116 ;  /* 0x000000302874723c */ /* 0x082fe80000041874 */
[----:B--2---:R-:W-:Y:S01]  /*103f0*/  FADD.FTZ R2, R238, R131 ;  /* 0x00000083ee027221 */ /* 0x004fe20000010000 */
[----:B------:R-:W-:Y:S03]  /*10400*/  MOV R131, R129 ;  /* 0x0000008100837202 */ /* 0x000fe60000000f00 */
[----:B------:R-:W-:Y:S01]  /*10410*/  FADD.FTZ R2, R239, R2 ;  /* 0x00000002ef027221 */ /* 0x000fe20000010000 */
[C---:B------:R-:W-:Y:S08]  /*10420*/  HMMA.16816.F32.BF16 R120, R44.reuse, R48, R120 ;  /* 0x000000302c78723c */ /* 0x040ff00000041878 */
[-C--:B------:R-:W-:Y:S08]  /*10430*/  HMMA.16816.F32.BF16 R124, R44, R50.reuse, R124 ;  /* 0x000000322c7c723c */ /* 0x080ff0000004187c */
[----:B------:R-:W-:Y:S07]  /*10440*/  HMMA.16816.F32.BF16 R36, R40, R50, R36 ;  /* 0x000000322824723c */ /* 0x000fee0000041824 */
[----:B------:R-:W-:Y:S01]  /*10450*/  F2FP.BF16.PACK_AB R40, R89, R88 ;  /* 0x000000585928723e */ /* 0x000fe200000010ff */
[-C--:B------:R-:W-:Y:S01]  /*10460*/  HMMA.16816.F32.BF16 R136, R168, R148.reuse, R4 ;  /* 0x00000094a888723c */ /* 0x080fe20000041804 */
[----:B------:R-:W1:Y:S04]  /*10470*/  LDSM.16.MT88.4 R4, [R214+0x2900] ;  /* 0x00290000d604783b */ /* 0x000e680000004200 */
[----:B------:R-:W-:Y:S02]  /*10480*/  F2FP.BF16.PACK_AB R42, R93, R92 ;  /* 0x0000005c5d2a723e */ /* 0x000fe400000010ff */
[----:B---3--:R-:W-:Y:S02]  /*10490*/  F2FP.BF16.PACK_AB R41, R91, R90 ;  /* 0x0000005a5b29723e */ /* 0x008fe400000010ff */
[----:B------:R-:W-:Y:S07]  /*104a0*/  F2FP.BF16.PACK_AB R43, R56, R94 ;  /* 0x0000005e382b723e */ /* 0x000fee00000010ff */
        /* <DEDUP_REMOVED lines=10> */
[-C--:B----4-:R-:W-:Y:S03]  /*10550*/  HMMA.16816.F32.BF16 R152, R168, R52.reuse, R20 ;  /* 0x00000034a898723c */ /* 0x090fe60000041814 */
        /* <DEDUP_REMOVED lines=16> */
[----:B------:R-:W-:Y:S01]  /*10660*/  FADD.FTZ R14, R233, R2 ;  /* 0x00000002e90e7221 */ /* 0x000fe20000010000 */
[----:B------:R-:W2:Y:S01]  /*10670*/  LDSM.16.MT88.4 R8, [R215+0x2900] ;  /* 0x00290000d708783b */ /* 0x000ea20000004200 */
        /* <DEDUP_REMOVED lines=24> */
[-C--:B--2---:R-:W-:Y:S03]  /*10800*/  HMMA.16816.F32.BF16 R116, R168, R8.reuse, R116 ;  /* 0x00000008a874723c */ /* 0x084fe60000041874 */
[----:B------:R-:W-:Y:S01]  /*10810*/  FADD.FTZ R12, R190, R2 ;  /* 0x00000002be0c7221 */ /* 0x000fe20000010000 */
[----:B------:R-:W-:Y:S01]  /*10820*/  MOV R134, R128 ;  /* 0x0000008000867202 */ /* 0x000fe20000000f00 */
        /* <DEDUP_REMOVED lines=46> */
[----:B------:R-:W-:Y:S02]  /*10b10*/  FADD.FTZ R0, R94, R4 ;  /* 0x000000045e007221 */ /* 0x000fe40000010000 */
[----:B------:R-:W-:Y:S02]  /*10b20*/  FADD.FTZ R4, R99, R5 ;  /* 0x0000000563047221 */ /* 0x000fe40000010000 */
[----:B------:R-:W-:Y:S02]  /*10b30*/  FADD.FTZ R2, R93, R2 ;  /* 0x000000025d027221 */ /* 0x000fe40000010000 */
[----:B------:R-:W-:Y:S01]  /*10b40*/  FADD.FTZ R0, R56, R0 ;  /* 0x0000000038007221 */ /* 0x000fe20000010000 */
[----:B------:R-:W-:Y:S04]  /*10b50*/  STL [R1+0xc], R4 ;  /* 0x00000c0401007387 */ /* 0x000fe80000100800 */
[----:B------:R-:W-:Y:S04]  /*10b60*/  STL [R1+0x10], R2 ;  /* 0x0000100201007387 */ /* 0x000fe80000100800 */
[----:B------:R1:W-:Y:S02]  /*10b70*/  STL [R1+0x14], R0 ;  /* 0x0000140001007387 */ /* 0x0003e40000100800 */
[----:B-1----:R-:W-:Y:S01]  /*10b80*/  MOV R0, R130 ;  /* 0x0000008200007202 */ /* 0x002fe20000000f00 */
[----:B------:R-:W-:-:S05]  /*10b90*/  @P0 BRA `(.L_x_186) ;  /* 0xffffc9f000000947 */ /* 0x000fca000383ffff */
.L_x_185:
[----:B------:R-:W-:-:S13]  /*10ba0*/  ISETP.GE.AND P0, PT, R229, UR8, PT ;  /* 0x00000008e5007c0c */ /* 0x000fda000bf06270 */
[----:B------:R-:W-:Y:S05]  /*10bb0*/  @!P0 BRA `(.L_x_187) ;  /* 0x00005a9000008947 */ /* 0x000fea0003800000 */
[----:B-1----:R-:W2:Y:S01]  /*10bc0*/  LDL.LU.64 R6, [R1+0x30] ;  /* 0x0000300001067983 */ /* 0x002ea20000300a00 */
[----:B------:R-:W-:Y:S01]  /*10bd0*/  MOV R134, R3 ;  /* 0x0000000300867202 */ /* 0x000fe20000000f00 */
[----:B------:R-:W-:Y:S01]  /*10be0*/  UMOV UR14, 0x60 ;  /* 0x00000060000e7882 */ /* 0x000fe20000000000 */
[----:B------:R-:W-:Y:S01]  /*10bf0*/  IMAD.MOV.U32 R132, RZ, RZ, R129 ;  /* 0x000000ffff847224 */ /* 0x000fe200078e0081 */
[----:B------:R-:W3:Y:S01]  /*10c00*/  LDL.LU.64 R4, [R1+0x40] ;  /* 0x0000400001047983 */ /* 0x000ee20000300a00 */
[----:B------:R-:W-:Y:S01]  /*10c10*/  ULDC.64 UR4, c[0x0][0x208] ;  /* 0x0000820000047ab9 */ /* 0x000fe20000000a00 */
[----:B------:R-:W-:Y:S01]  /*10c20*/  IMAD.MOV.U32 R131, RZ, RZ, R130 ;  /* 0x000000ffff837224 */ /* 0x000fe200078e0082 */
[----:B------:R-:W-:Y:S01]  /*10c30*/  UIMAD.WIDE.U32 UR16, UR14, UR4, URZ ;  /* 0x000000040e1072a5 */ /* 0x000fe2000f8e003f */
[----:B------:R-:W-:Y:S01]  /*10c40*/  IMAD.MOV.U32 R133, RZ, RZ, R128 ;  /* 0x000000ffff857224 */ /* 0x000fe200078e0080 */
[----:B------:R-:W-:Y:S02]  /*10c50*/  UIMAD UR5, UR14, UR5, URZ ;  /* 0x000000050e0572a4 */ /* 0x000fe4000f8e023f */
[----:B------:R-:W-:-:S02]  /*10c60*/  ULDC.64 UR6, c[0x0][0x1e0] ;  /* 0x0000780000067ab9 */ /* 0x000fc40000000a00 */
[----:B------:R-:W-:Y:S02]  /*10c70*/  USHF.L.U64.HI UR7, UR6, 0x5, UR7 ;  /* 0x0000000506077899 */ /* 0x000fe40008010207 */
[----:B------:R-:W-:Y:S02]  /*10c80*/  USHF.L.U32 UR6, UR6, 0x5, URZ ;  /* 0x0000000506067899 */ /* 0x000fe4000800063f */
[----:B------:R-:W-:Y:S01]  /*10c90*/  UIADD3 UR5, UR17, UR5, URZ ;  /* 0x0000000511057290 */ /* 0x000fe2000fffe03f */
[----:B--2---:R-:W-:Y:S02]  /*10ca0*/  MOV R3, R7 ;  /* 0x0000000700037202 */ /* 0x004fe40000000f00 */
[----:B---3--:R-:W-:-:S05]  /*10cb0*/  MOV R2, R4 ;  /* 0x0000000400027202 */ /* 0x008fca0000000f00 */
[----:B------:R1:W-:Y:S04]  /*10cc0*/  STL.64 [R1], R2 ;  /* 0x0000000201007387 */ /* 0x0003e80000100a00 */
.L_x_204:
[----:B------:R-:W-:Y:S04]  /*10cd0*/  DEPBAR.LE SB0, 0x0 ;  /* 0x000080000000791a */ /* 0x000fe80000000000 */
[----:B------:R-:W-:Y:S01]  /*10ce0*/  BAR.SYNC.DEFER_BLOCKING 0x0 ;  /* 0x0000000000007b1d */ /* 0x000fe20000010000 */
[----:B------:R-:W-:Y:S01]  /*10cf0*/  SHF.R.S32.HI R128, RZ, 0x1f, R229 ;  /* 0x0000001fff807819 */ /* 0x000fe200000114e5 */
[C---:B------:R-:W-:Y:S01]  /*10d00*/  IMAD R0, R229.reuse, UR5, RZ ;  /* 0x00000005e5007c24 */ /* 0x040fe2000f8e02ff */
[----:B------:R-:W-:Y:S03]  /*10d10*/  PLOP3.LUT P3, PT, PT, PT, UP2, 0x80, 0x0 ;  /* 0x000000000000781c */ /* 0x000fe60003f6f028 */
[----:B------:R-:W-:Y:S01]  /*10d20*/  IMAD R0, R128, UR16, R0 ;  /* 0x0000001080007c24 */ /* 0x000fe2000f8e0200 */
[----:B-----5:R-:W-:Y:S06]  /*10d30*/  LDSM.16.M88.4 R96, [R219+0x6100] ;  /* 0x00610000db60783b */ /* 0x020fec0000000200 */
[----:B--2---:R-:W2:Y:S06]  /*10d40*/  LDSM.16.M88.4 R16, [R212+0x3100] ;  /* 0x00310000d410783b */ /* 0x004eac0000000200 */
[----:B------:R-:W3:Y:S06]  /*10d50*/  LDSM.16.M88.4 R92, [R219+0x8100] ;  /* 0x00810000db5c783b */ /* 0x000eec0000000200 */
[----:B-1----:R-:W4:Y:S06]  /*10d60*/  LDL.64 R2, [R1] ;  /* 0x0000000001027983 */ /* 0x002f2c0000100a00 */
[----:B------:R-:W1:Y:S06]  /*10d70*/  LDSM.16.M88.4 R32, [R212+0x3900] ;  /* 0x00390000d420783b */ /* 0x000e6c0000000200 */
[----:B------:R-:W4:Y:S06]  /*10d80*/  LDL.64 R234, [R1+0x28] ;  /* 0x0000280001ea7983 */ /* 0x000f2c0000100a00 */
[----:B------:R-:W1:Y:S06]  /*10d90*/  LDSM.16.M88.4 R48, [R212+0x4100] ;  /* 0x00410000d430783b */ /* 0x000e6c0000000200 */
[----:B------:R-:W4:Y:S01]  /*10da0*/  LDL.64 R232, [R1+0x38] ;  /* 0x0000380001e87983 */ /* 0x000f220000100a00 */
[-C--:B--2---:R-:W-:Y:S05]  /*10db0*/  HMMA.16816.F32.BF16 R4, R96, R16.reuse, RZ ;  /* 0x000000106004723c */ /* 0x084fea00000418ff */
[----:B------:R-:W2:Y:S03]  /*10dc0*/  LDSM.16.M88.4 R64, [R212+0x4900] ;  /* 0x00490000d440783b */ /* 0x000ea60000000200 */
[C---:B---3--:R-:W-:Y:S03]  /*10dd0*/  HMMA.16816.F32.BF16 R8, R92.reuse, R16, RZ ;  /* 0x000000105c08723c */ /* 0x048fe600000418ff */
[----:B------:R-:W3:Y:S06]  /*10de0*/  LDL R135, [R1+0x20] ;  /* 0x0000200001877983 */ /* 0x000eec0000100800 */
[----:B------:R-:W2:Y:S01]  /*10df0*/  LDSM.16.M88.4 R80, [R212+0x5100] ;  /* 0x00510000d450783b */ /* 0x000ea20000000200 */
[-C--:B------:R-:W-:Y:S05]  /*10e00*/  HMMA.16816.F32.BF16 R12, R92, R18.reuse, RZ ;  /* 0x000000125c0c723c */ /* 0x080fea00000418ff */
[----:B------:R-:W3:Y:S03]  /*10e10*/  LDL R130, [R1+0x18] ;  /* 0x0000180001827983 */ /* 0x000ee60000100800 */
[C---:B------:R-:W-:Y:S03]  /*10e20*/  HMMA.16816.F32.BF16 R16, R96.reuse, R18, RZ ;  /* 0x000000126010723c */ /* 0x040fe600000418ff */
[----:B------:R-:W2:Y:S05]  /*10e30*/  LDSM.16.M88.4 R172, [R212+0x5900] ;  /* 0x00590000d4ac783b */ /* 0x000eaa0000000200 */
[-C--:B-1----:R-:W-:Y:S01]  /*10e40*/  HMMA.16816.F32.BF16 R20, R96, R32.reuse, RZ ;  /* 0x000000206014723c */ /* 0x082fe200000418ff */
[----:B------:R-:W-:Y:S06]  /*10e50*/  LDSM.16.M88.4 R176, [R222+0x6100] ;  /* 0x00610000deb0783b */ /* 0x000fec0000000200 */
[----:B------:R-:W1:Y:S01]  /*10e60*/  LDSM.16.M88.4 R180, [R223] ;  /* 0x00000000dfb4783b */ /* 0x000e620000000200 */
[C---:B------:R-:W-:Y:S05]  /*10e70*/  HMMA.16816.F32.BF16 R24, R92.reuse, R32, RZ ;  /* 0x000000205c18723c */ /* 0x040fea00000418ff */
[----:B------:R-:W1:Y:S03]  /*10e80*/  LDSM.16.M88.4 R184, [R222+0x8100] ;  /* 0x00810000deb8783b */ /* 0x000e660000000200 */
[-C--:B------:R-:W-:Y:S03]  /*10e90*/  HMMA.16816.F32.BF16 R28, R92, R34.reuse, RZ ;  /* 0x000000225c1c723c */ /* 0x080fe600000418ff */
[----:B------:R-:W1:Y:S05]  /*10ea0*/  LDSM.16.M88.4 R188, [R228] ;  /* 0x00000000e4bc783b */ /* 0x000e6a0000000200 */
[C---:B------:R-:W-:Y:S01]  /*10eb0*/  HMMA.16816.F32.BF16 R32, R96.reuse, R34, RZ ;  /* 0x000000226020723c */ /* 0x040fe200000418ff */
[----:B------:R-:W-:Y:S06]  /*10ec0*/  LDSM.16.M88.4 R192, [R225] ;  /* 0x00000000e1c0783b */ /* 0x000fec0000000200 */
[----:B------:R-:W-:Y:S01]  /*10ed0*/  LDSM.16.M88.4 R196, [R224] ;  /* 0x00000000e0c4783b */ /* 0x000fe20000000200 */
[-C--:B------:R-:W-:Y:S08]  /*10ee0*/  HMMA.16816.F32.BF16 R36, R96, R48.reuse, RZ ;  /* 0x000000306024723c */ /* 0x080ff000000418ff */
[C---:B------:R-:W-:Y:S08]  /*10ef0*/  HMMA.16816.F32.BF16 R40, R92.reuse, R48, RZ ;  /* 0x000000305c28723c */ /* 0x040ff000000418ff */
[-C--:B------:R-:W-:Y:S08]  /*10f00*/  HMMA.16816.F32.BF16 R44, R92, R50.reuse, RZ ;  /* 0x000000325c2c723c */ /* 0x080ff000000418ff */
[C---:B------:R-:W-:Y:S08]  /*10f10*/  HMMA.16816.F32.BF16 R48, R96.reuse, R50, RZ ;  /* 0x000000326030723c */ /* 0x040ff000000418ff */
[-C--:B--2---:R-:W-:Y:S08]  /*10f20*/  HMMA.16816.F32.BF16 R52, R96, R64.reuse, RZ ;  /* 0x000000406034723c */ /* 0x084ff000000418ff */
        /* <DEDUP_REMOVED lines=11> */
[----:B------:R-:W2:Y:S07]  /*10fe0*/  LDSM.16.M88.4 R172, [R227] ;  /* 0x00000000e3ac783b */ /* 0x000eae0000000200 */
[-C--:B-1----:R-:W-:Y:S08]  /*10ff0*/  HMMA.16816.F32.BF16 R4, R176, R180.reuse, R4 ;  /* 0x000000b4b004723c */ /* 0x082ff00000041804 */
[C---:B------:R-:W-:Y:S08]  /*11000*/  HMMA.16816.F32.BF16 R8, R184.reuse, R180, R8 ;  /* 0x000000b4b808723c */ /* 0x040ff00000041808 */
[-C--:B------:R-:W-:Y:S08]  /*11010*/  HMMA.16816.F32.BF16 R12, R184, R182.reuse, R12 ;  /* 0x000000b6b80c723c */ /* 0x080ff0000004180c */
[C---:B------:R-:W-:Y:S01]  /*11020*/  HMMA.16816.F32.BF16 R16, R176.reuse, R182, R16 ;  /* 0x000000b6b010723c */ /* 0x040fe20000041810 */
[----:B------:R-:W1:Y:S07]  /*11030*/  LDSM.16.M88.4 R180, [R226] ;  /* 0x00000000e2b4783b */ /* 0x000e6e0000000200 */
[-C--:B------:R-:W-:Y:S08]  /*11040*/  HMMA.16816.F32.BF16 R20, R176, R188.reuse, R20 ;  /* 0x000000bcb014723c */ /* 0x080ff00000041814 */
[C---:B------:R-:W-:Y:S08]  /*11050*/  HMMA.16816.F32.BF16 R24, R184.reuse, R188, R24 ;  /* 0x000000bcb818723c */ /* 0x040ff00000041818 */
[-C--:B------:R-:W-:Y:S08]  /*11060*/  HMMA.16816.F32.BF16 R28, R184, R190.reuse, R28 ;  /* 0x000000beb81c723c */ /* 0x080ff0000004181c */
[C---:B------:R-:W-:Y:S08]  /*11070*/  HMMA.16816.F32.BF16 R32, R176.reuse, R190, R32 ;  /* 0x000000beb020723c */ /* 0x040ff00000041820 */
[-C--:B--2---:R-:W-:Y:S08]  /*11080*/  HMMA.16816.F32.BF16 R36, R176, R172.reuse, R36 ;  /* 0x000000acb024723c */ /* 0x084ff00000041824 */
[C---:B------:R-:W-:Y:S08]  /*11090*/  HMMA.16816.F32.BF16 R40, R184.reuse, R172, R40 ;  /* 0x000000acb828723c */ /* 0x040ff00000041828 */
[-C--:B------:R-:W-:Y:S04]  /*110a0*/  HMMA.16816.F32.BF16 R44, R184, R174.reuse, R44 ;  /* 0x000000aeb82c723c */ /* 0x080fe8000004182c */
[----:B----4-:R-:W-:Y:S04]  /*110b0*/  IMAD.WIDE.U32 R2, R229, UR16, R2 ;  /* 0x00000010e5027c25 */ /* 0x010fe8000f8e0002 */
[C---:B------:R-:W-:Y:S04]  /*110c0*/  HMMA.16816.F32.BF16 R48, R176.reuse, R174, R48 ;  /* 0x000000aeb030723c */ /* 0x040fe80000041830 */
[----:B------:R-:W-:Y:S01]  /*110d0*/  IMAD.IADD R0, R3, 0x1, R0 ;  /* 0x0000000103007824 */ /* 0x000fe200078e0200 */
[C---:B------:R-:W-:Y:S03]  /*110e0*/  LEA R202, P0, R2.reuse, c[0x0][0x1f8], 0x1 ;  /* 0x00007e0002ca7a11 */ /* 0x040fe600078008ff */
[-C--:B-1----:R-:W-:Y:S04]  /*110f0*/  HMMA.16816.F32.BF16 R52, R176, R180.reuse, R52 ;  /* 0x000000b4b034723c */ /* 0x082fe80000041834 */
[----:B------:R-:W-:Y:S02]  /*11100*/  LEA.HI.X R203, R2, c[0x0][0x1fc], R0, 0x1, P0 ;  /* 0x00007f0002cb7a11 */ /* 0x000fe400000f0c00 */
[----:B------:R-:W-:Y:S02]  /*11110*/  IADD3 R128, P0, R202, UR10, RZ ;  /* 0x0000000aca807c10 */ /* 0x000fe4000ff1e0ff */
[C---:B------:R-:W-:Y:S01]  /*11120*/  HMMA.16816.F32.BF16 R56, R184.reuse, R180, R56 ;  /* 0x000000b4b838723c */ /* 0x040fe20000041838 */
[----:B------:R-:W-:Y:S01]  /*11130*/  @!PT LDS RZ, [RZ] ;  /* 0x00000000fffff984 */ /* 0x000fe20000000800 */
[----:B------:R-:W-:Y:S01]  /*11140*/  @!PT LDS RZ, [RZ] ;  /* 0x00000000fffff984 */ /* 0x000fe20000000800 */
[----:B------:R-:W-:Y:S01]  /*11150*/  @!PT LDS RZ, [RZ] ;  /* 0x00000000fffff984 */ /* 0x000fe20000000800 */
[----:B------:R1:W-:Y:S03]  /*11160*/  LDGSTS.E.BYPASS.LTC128B.128 [R231+0x100], [R202.64], !P6 ;  /* 0x00100000cae77fae */ /* 0x0003e6000f101d4c */
[----:B------:R-:W-:Y:S02]  /*11170*/  IADD3.X R129, R203, UR9, RZ, P0, !PT ;  /* 0x00000009cb817c10 */ /* 0x000fe400087fe4ff */
[----:B------:R-:W-:Y:S02]  /*11180*/  IADD3 R200, P1, R128, UR10, RZ ;  /* 0x0000000a80c87c10 */ /* 0x000fe4000ff3e0ff */
[-C--:B------:R-:W-:Y:S01]  /*11190*/  HMMA.16816.F32.BF16 R60, R184, R182.reuse, R60 ;  /* 0x000000b6b83c723c */ /* 0x080fe2000004183c */
[----:B------:R2:W-:Y:S03]  /*111a0*/  LDGSTS.E.BYPASS.LTC128B.128 [R231+0x900], [R128.64], !P6 ;  /* 0x0090000080e77fae */ /* 0x0005e6000f101d4c */
[----:B------:R-:W-:Y:S02]  /*111b0*/  IADD3.X R201, R129, UR9, RZ, P1, !PT ;  /* 0x0000000981c97c10 */ /* 0x000fe40008ffe4ff */
[----:B------:R-:W-:Y:S02]  /*111c0*/  IADD3 R2, P0, R200, UR10, RZ ;  /* 0x0000000ac8027c10 */ /* 0x000fe4000ff1e0ff */
[C---:B------:R-:W-:Y:S01]  /*111d0*/  HMMA.16816.F32.BF16 R64, R176.reuse, R182, R64 ;  /* 0x000000b6b040723c */ /* 0x040fe20000041840 */
[----:B------:R1:W-:Y:S03]  /*111e0*/  LDGSTS.E.BYPASS.LTC128B.128 [R231+0x1100], [R200.64], !P6 ;  /* 0x01100000c8e77fae */ /* 0x0003e6000f101d4c */
[----:B------:R-:W-:Y:S02]  /*111f0*/  IADD3.X R3, R201, UR9, RZ, P0, !PT ;  /* 0x00000009c9037c10 */ /* 0x000fe400087fe4ff */
[----:B------:R-:W-:Y:S02]  /*11200*/  IADD3 R188, P1, R2, UR10, RZ ;  /* 0x0000000a02bc7c10 */ /* 0x000fe4000ff3e0ff */
[-C--:B------:R-:W-:Y:S01]  /*11210*/  HMMA.16816.F32.BF16 R68, R176, R192.reuse, R68 ;  /* 0x000000c0b044723c */ /* 0x080fe20000041844 */
[----:B------:R4:W-:Y:S03]  /*11220*/  LDGSTS.E.BYPASS.LTC128B.128 [R231+0x1900], [R2.64], !P6 ;  /* 0x0190000002e77fae */ /* 0x0009e6000f101d4c */
[----:B------:R-:W-:Y:S02]  /*11230*/  IADD3.X R189, R3, UR9, RZ, P1, !PT ;  /* 0x0000000903bd7c10 */ /* 0x000fe40008ffe4ff */
[----:B------:R-:W-:Y:S02]  /*11240*/  PLOP3.LUT P1, PT, PT, PT, UP2, 0x80, 0x0 ;  /* 0x000000000000781c */ /* 0x000fe40003f2f028 */
[C---:B------:R-:W-:Y:S01]  /*11250*/  HMMA.16816.F32.BF16 R72, R184.reuse, R192, R72 ;  /* 0x000000c0b848723c */ /* 0x040fe20000041848 */
[----:B------:R3:W-:Y:S03]  /*11260*/  LDGSTS.E.BYPASS.LTC128B.128 [R231+0x2100], [R188.64], !P6 ;  /* 0x02100000bce77fae */ /* 0x0007e6000f101d4c */
[----:B--2---:R-:W-:Y:S04]  /*11270*/  IADD3 R128, P0, R188, UR10, RZ ;  /* 0x0000000abc807c10 */ /* 0x004fe8000ff1e0ff */
[-C--:B------:R-:W-:Y:S04]  /*11280*/  HMMA.16816.F32.BF16 R76, R184, R194.reuse, R76 ;  /* 0x000000c2b84c723c */ /* 0x080fe8000004184c */
[----:B------:R-:W-:Y:S02]  /*11290*/  IADD3.X R129, R189, UR9, RZ, P0, !PT ;  /* 0x00000009bd817c10 */ /* 0x000fe400087fe4ff */
[C---:B------:R-:W-:Y:S02]  /*112a0*/  ISETP.GT.AND P0, PT, R229.reuse, UR8, PT ;  /* 0x00000008e5007c0c */ /* 0x040fe4000bf04270 */
[C---:B------:R-:W-:Y:S01]  /*112b0*/  HMMA.16816.F32.BF16 R80, R176.reuse, R194, R80 ;  /* 0x000000c2b050723c */ /* 0x040fe20000041850 */
[----:B------:R2:W-:Y:S06]  /*112c0*/  LDGSTS.E.BYPASS.LTC128B.128 [R231+0x2900], [R128.64], !P6 ;  /* 0x0290000080e77fae */ /* 0x0005ec000f101d4c */
[----:B-1----:R-:W-:Y:S01]  /*112d0*/  LDSM.16.M88.4 R200, [R218+0x3100] ;  /* 0x00310000dac8783b */ /* 0x002fe20000000200 */
[-C--:B------:R-:W-:Y:S04]  /*112e0*/  HMMA.16816.F32.BF16 R84, R176, R196.reuse, R84 ;  /* 0x000000c4b054723c */ /* 0x080fe80000041854 */
[----:B------:R-:W-:Y:S01]  /*112f0*/  @P0 IADD3 R0, R229, -0x1, RZ ;  /* 0xffffffffe5000810 */ /* 0x000fe20007ffe0ff */
[----:B---3--:R-:W1:Y:S01]  /*11300*/  LDSM.16.M88.4 R188, [R220+0x6100] ;  /* 0x00610000dcbc783b */ /* 0x008e620000000200 */
[----:B----4-:R-:W-:Y:S02]  /*11310*/  @P0 IMAD.MOV.U32 R3, RZ, RZ, R235 ;  /* 0x000000ffff030224 */ /* 0x010fe400078e00eb */
[C---:B------:R-:W-:Y:S03]  /*11320*/  HMMA.16816.F32.BF16 R88, R184.reuse, R196, R88 ;  /* 0x000000c4b858723c */ /* 0x040fe60000041858 */
[----:B------:R-:W3:Y:S01]  /*11330*/  LDSM.16.M88.4 R204, [R220+0x8100] ;  /* 0x00810000dccc783b */ /* 0x000ee20000000200 */
[----:B------:R-:W-:Y:S04]  /*11340*/  @P0 SHF.R.S32.HI R2, RZ, 0x1f, R0 ;  /* 0x0000001fff020819 */ /* 0x000fe80000011400 */
[-C--:B------:R-:W-:Y:S01]  /*11350*/  HMMA.16816.F32.BF16 R92, R184, R198.reuse, R92 ;  /* 0x000000c6b85c723c */ /* 0x080fe2000004185c */
[----:B------:R-:W0:Y:S03]  /*11360*/  LDGDEPBAR ;  /* 0x00000000000079af */ /* 0x000e260000000000 */
[----:B--2---:R-:W-:Y:S03]  /*11370*/  @P0 IMAD.WIDE.U32 R128, R0, c[0x0][0x1e0], RZ ;  /* 0x0000780000800a25 */ /* 0x004fe600078e00ff */
[----:B------:R-:W2:Y:S01]  /*11380*/  LDSM.16.M88.4 R208, [R218+0x3900] ;  /* 0x00390000dad0783b */ /* 0x000ea20000000200 */
[----:B------:R-:W-:Y:S04]  /*11390*/  HMMA.16816.F32.BF16 R96, R176, R198, R96 ;  /* 0x000000c6b060723c */ /* 0x000fe80000041860 */
[----:B------:R-:W-:Y:S01]  /*113a0*/  @P0 IMAD R2, R2, c[0x0][0x1e0], RZ ;  /* 0x0000780002020a24 */ /* 0x000fe200078e02ff */
[----:B------:R-:W4:Y:S03]  /*113b0*/  LDSM.16.M88.4 R172, [R218+0x4100] ;  /* 0x00410000daac783b */ /* 0x000f260000000200 */
[----:B------:R-:W-:Y:S03]  /*113c0*/  @P0 IMAD R2, R0, c[0x0][0x1e4], R2 ;  /* 0x0000790000020a24 */ /* 0x000fe600078e0202 */
[----:B------:R-:W2:Y:S01]  /*113d0*/  LDSM.16.M88.4 R180, [R218+0x4900] ;  /* 0x00490000dab4783b */ /* 0x000ea20000000200 */
[----:B------:R-:W-:Y:S02]  /*113e0*/  @P0 IMAD.IADD R0, R129, 0x1, R2 ;  /* 0x0000000181000824 */ /* 0x000fe400078e0202 */
[----:B------:R-:W-:Y:S02]  /*113f0*/  @P0 IMAD.MOV.U32 R2, RZ, RZ, R232 ;  /* 0x000000ffff020224 */ /* 0x000fe400078e00e8 */
[----:B------:R-:W-:Y:S01]  /*11400*/  @P0 IMAD R0, R0, 0x60, RZ ;  /* 0x0000006000000824 */ /* 0x000fe200078e02ff */
[----:B------:R-:W4:Y:S01]  /*11410*/  LDSM.16.M88.4 R176, [R218+0x5100] ;  /* 0x00510000dab0783b */ /* 0x000f220000000200 */
[----:B------:R-:W-:Y:S01]  /*11420*/  @P0 IMAD.WIDE.U32 R2, R128, 0x60, R2 ;  /* 0x0000006080020825 */ /* 0x000fe200078e0002 */
[-C--:B-1----:R-:W-:Y:S04]  /*11430*/  HMMA.16816.F32.BF16 R4, R188, R200.reuse, R4 ;  /* 0x000000c8bc04723c */ /* 0x082fe80000041804 */
[----:B------:R-:W1:Y:S01]  /*11440*/  LDSM.16.M88.4 R184, [R218+0x5900] ;  /* 0x00590000dab8783b */ /* 0x000e620000000200 */
[C---:B------:R-:W-:Y:S01]  /*11450*/  @P0 LEA R128, P2, R2.reuse, c[0x0][0x1c8], 0x1 ;  /* 0x0000720002800a11 */ /* 0x040fe200078408ff */
[----:B------:R-:W-:Y:S02]  /*11460*/  @P0 IMAD.IADD R0, R3, 0x1, R0 ;  /* 0x0000000103000824 */ /* 0x000fe400078e0200 */
[C---:B---3--:R-:W-:Y:S02]  /*11470*/  HMMA.16816.F32.BF16 R8, R204.reuse, R200, R8 ;  /* 0x000000c8cc08723c */ /* 0x048fe40000041808 */
[----:B------:R-:W-:Y:S02]  /*11480*/  LDSM.16.M88.4 R192, [R217] ;  /* 0x00000000d9c0783b */ /* 0x000fe40000000200 */
[----:B------:R-:W-:Y:S01]  /*11490*/  @P0 LEA.HI.X R129, R2, c[0x0][0x1cc], R0, 0x1, P2 ;  /* 0x0000730002810a11 */ /* 0x000fe200010f0c00 */
[----:B------:R-:W-:Y:S01]  /*114a0*/  @P1 IMAD.HI.U32 R0, R135, c[0x0][0x2c8], RZ ;  /* 0x0000b20087001a27 */ /* 0x000fe200078e00ff */
[----:B------:R-:W-:Y:S02]  /*114b0*/  @P0 IADD3 R2, P1, R128, UR6, RZ ;  /* 0x0000000680020c10 */ /* 0x000fe4000ff3e0ff */
[----:B------:R-:W-:Y:S01]  /*114c0*/  LDSM.16.M88.4 R196, [R221+0x8100] ;  /* 0x00810000ddc4783b */ /* 0x000fe20000000200 */
[-C--:B------:R-:W-:Y:S03]  /*114d0*/  HMMA.16816.F32.BF16 R12, R204, R202.reuse, R12 ;  /* 0x000000cacc0c723c */ /* 0x080fe6000004180c */
[----:B------:R-:W-:Y:S02]  /*114e0*/  @P0 IADD3.X R3, R129, UR7, RZ, P1, !PT ;  /* 0x0000000781030c10 */ /* 0x000fe40008ffe4ff */
[----:B------:R-:W-:Y:S03]  /*114f0*/  @P3 SHF.R.U32.HI R135, RZ, c[0x0][0x2cc], R0 ;  /* 0x0000b300ff873a19 */ /* 0x000fe60000011600 */
[C---:B------:R-:W-:Y:S01]  /*11500*/  HMMA.16816.F32.BF16 R16, R188.reuse, R202, R16 ;  /* 0x000000cabc10723c */ /* 0x040fe20000041810 */
[----:B------:R-:W-:Y:S07]  /*11510*/  LDSM.16.M88.4 R200, [R217+0x800] ;  /* 0x00080000d9c8783b */ /* 0x000fee0000000200 */
[-C--:B--2---:R-:W-:Y:S08]  /*11520*/  HMMA.16816.F32.BF16 R20, R188, R208.reuse, R20 ;  /* 0x000000d0bc14723c */ /* 0x084ff00000041814 */
[C---:B------:R-:W-:Y:S08]  /*11530*/  HMMA.16816.F32.BF16 R24, R204.reuse, R208, R24 ;  /* 0x000000d0cc18723c */ /* 0x040ff00000041818 */
[-C--:B------:R-:W-:Y:S08]  /*11540*/  HMMA.16816.F32.BF16 R28, R204, R210.reuse, R28 ;  /* 0x000000d2cc1c723c */ /* 0x080ff0000004181c */
[C---:B------:R-:W-:Y:S08]  /*11550*/  HMMA.16816.F32.BF16 R32, R188.reuse, R210, R32 ;  /* 0x000000d2bc20723c */ /* 0x040ff00000041820 */
[-C--:B----4-:R-:W-:Y:S08]  /*11560*/  HMMA.16816.F32.BF16 R36, R188, R172.reuse, R36 ;  /* 0x000000acbc24723c */ /* 0x090ff00000041824 */
        /* <DEDUP_REMOVED lines=14> */
[-C--:B-1----:R-:W-:Y:S08]  /*11650*/  HMMA.16816.F32.BF16 R84, R188, R184.reuse, R84 ;  /* 0x000000b8bc54723c */ /* 0x082ff00000041854 */
[C---:B------:R-:W-:Y:S08]  /*11660*/  HMMA.16816.F32.BF16 R88, R204.reuse, R184, R88 ;  /* 0x000000b8cc58723c */ /* 0x040ff00000041858 */
[-C--:B------:R-:W-:Y:S08]  /*11670*/  HMMA.16816.F32.BF16 R92, R204, R186.reuse, R92 ;  /* 0x000000bacc5c723c */ /* 0x080ff0000004185c */
[----:B------:R-:W-:Y:S01]  /*11680*/  HMMA.16816.F32.BF16 R96, R188, R186, R96 ;  /* 0x000000babc60723c */ /* 0x000fe20000041860 */
[----:B------:R-:W1:Y:S07]  /*11690*/  LDSM.16.M88.4 R184, [R217+0x2000] ;  /* 0x00200000d9b8783b */ /* 0x000e6e0000000200 */
[-C--:B--2---:R-:W-:Y:S08]  /*116a0*/  HMMA.16816.F32.BF16 R4, R172, R192.reuse, R4 ;  /* 0x000000c0ac04723c */ /* 0x084ff00000041804 */
[C---:B------:R-:W-:Y:S08]  /*116b0*/  HMMA.16816.F32.BF16 R8, R196.reuse, R192, R8 ;  /* 0x000000c0c408723c */ /* 0x040ff00000041808 */
[-C--:B------:R-:W-:Y:S08]  /*116c0*/  HMMA.16816.F32.BF16 R12, R196, R194.reuse, R12 ;  /* 0x000000c2c40c723c */ /* 0x080ff0000004180c */
[C---:B------:R-:W-:Y:S08]  /*116d0*/  HMMA.16816.F32.BF16 R16, R172.reuse, R194, R16 ;  /* 0x000000c2ac10723c */ /* 0x040ff00000041810 */
[-C--:B------:R-:W-:Y:S08]  /*116e0*/  HMMA.16816.F32.BF16 R20, R172, R200.reuse, R20 ;  /* 0x000000c8ac14723c */ /* 0x080ff00000041814 */
[C---:B------:R-:W-:Y:S08]  /*116f0*/  HMMA.16816.F32.BF16 R24, R196.reuse, R200, R24 ;  /* 0x000000c8c418723c */ /* 0x040ff00000041818 */
[-C--:B------:R-:W-:Y:S08]  /*11700*/  HMMA.16816.F32.BF16 R28, R196, R202.reuse, R28 ;  /* 0x000000cac41c723c */ /* 0x080ff0000004181c */
[C---:B------:R-:W-:Y:S08]  /*11710*/  HMMA.16816.F32.BF16 R32, R172.reuse, R202, R32 ;  /* 0x000000caac20723c */ /* 0x040ff00000041820 */
[-C--:B---3--:R-:W-:Y:S08]  /*11720*/  HMMA.16816.F32.BF16 R36, R172, R180.reuse, R36 ;  /* 0x000000b4ac24723c */ /* 0x088ff00000041824 */
[C---:B------:R-:W-:Y:S07]  /*11730*/  HMMA.16816.F32.BF16 R40, R196.reuse, R180, R40 ;  /* 0x000000b4c428723c */ /* 0x040fee0000041828 */
[----:B------:R-:W-:Y:S01]  /*11740*/  @P0 IADD3 R180, P2, R2, UR6, RZ ;  /* 0x0000000602b40c10 */ /* 0x000fe2000ff5e0ff */
[-C--:B------:R-:W-:Y:S04]  /*11750*/  HMMA.16816.F32.BF16 R44, R196, R182.reuse, R44 ;  /* 0x000000b6c42c723c */ /* 0x080fe8000004182c */
[----:B------:R-:W-:Y:S04]  /*11760*/  @P0 IADD3.X R181, R3, UR7, RZ, P2, !PT ;  /* 0x0000000703b50c10 */ /* 0x000fe800097fe4ff */
[C---:B------:R-:W-:Y:S08]  /*11770*/  HMMA.16816.F32.BF16 R48, R172.reuse, R182, R48 ;  /* 0x000000b6ac30723c */ /* 0x040ff00000041830 */
[-C--:B----4-:R-:W-:Y:S08]  /*11780*/  HMMA.16816.F32.BF16 R52, R172, R176.reuse, R52 ;  /* 0x000000b0ac34723c */ /* 0x090ff00000041834 */
[C---:B------:R-:W-:Y:S08]  /*11790*/  HMMA.16816.F32.BF16 R56, R196.reuse, R176, R56 ;  /* 0x000000b0c438723c */ /* 0x040ff00000041838 */
[-C--:B------:R-:W-:Y:S08]  /*117a0*/  HMMA.16816.F32.BF16 R60, R196, R178.reuse, R60 ;  /* 0x000000b2c43c723c */ /* 0x080ff0000004183c */
[C---:B------:R-:W-:Y:S01]  /*117b0*/  HMMA.16816.F32.BF16 R64, R172.reuse, R178, R64 ;  /* 0x000000b2ac40723c */ /* 0x040fe20000041840 */
[----:B------:R-:W2:Y:S01]  /*117c0*/  LDSM.16.M88.4 R176, [R217+0x2800] ;  /* 0x00280000d9b0783b */ /* 0x000ea20000000200 */
[----:B------:R-:W-:Y:S05]  /*117d0*/  DEPBAR.LE SB0, 0x0 ;  /* 0x000080000000791a */ /* 0x000fea0000000000 */
[----:B------:R-:W-:Y:S01]  /*117e0*/  BAR.SYNC.DEFER_BLOCKING 0x0 ;  /* 0x0000000000007b1d */ /* 0x000fe20000010000 */
[-C--:B-1----:R-:W-:Y:S08]  /*117f0*/  HMMA.16816.F32.BF16 R68, R172, R184.reuse, R68 ;  /* 0x000000b8ac44723c */ /* 0x082ff00000041844 */
[C---:B------:R-:W-:Y:S08]  /*11800*/  HMMA.16816.F32.BF16 R72, R196.reuse, R184, R72 ;  /* 0x000000b8c448723c */ /* 0x040ff00000041848 */
[-C--:B------:R-:W-:Y:S01]  /*11810*/  HMMA.16816.F32.BF16 R76, R196, R186.reuse, R76 ;  /* 0x000000bac44c723c */ /* 0x080fe2000004184c */
[----:B------:R-:W-:Y:S01]  /*11820*/  @!PT LDS RZ, [RZ] ;  /* 0x00000000fffff984 */ /* 0x000fe20000000800 */
[----:B------:R-:W-:Y:S01]  /*11830*/  @!PT LDS RZ, [RZ] ;  /* 0x00000000fffff984 */ /* 0x000fe20000000800 */
[----:B------:R-:W-:Y:S01]  /*11840*/  @!PT LDS RZ, [RZ] ;  /* 0x00000000fffff984 */ /* 0x000fe20000000800 */
[----:B------:R1:W-:Y:S07]  /*11850*/  @P0 LDGSTS.E.BYPASS.LTC128B.128 [R231+0x3100], [R128.64], !P6 ;  /* 0x0310000080e70fae */ /* 0x0003ee000f101d4c */
[C---:B------:R-:W-:Y:S01]  /*11860*/  HMMA.16816.F32.BF16 R80, R172.reuse, R186, R80 ;  /* 0x000000baac50723c */ /* 0x040fe20000041850 */
[----:B------:R3:W-:Y:S07]  /*11870*/  @P0 LDGSTS.E.BYPASS.LTC128B.128 [R231+0x3900], [R2.64], !P6 ;  /* 0x0390000002e70fae */ /* 0x0007ee000f101d4c */
[-C--:B--2---:R-:W-:Y:S01]  /*11880*/  HMMA.16816.F32.BF16 R84, R172, R176.reuse, R84 ;  /* 0x000000b0ac54723c */ /* 0x084fe20000041854 */
[----:B------:R2:W-:Y:S07]  /*11890*/  @P0 LDGSTS.E.BYPASS.LTC128B.128 [R231+0x4100], [R180.64], !P6 ;  /* 0x04100000b4e70fae */ /* 0x0005ee000f101d4c */
[C---:B------:R-:W-:Y:S08]  /*118a0*/  HMMA.16816.F32.BF16 R88, R196.reuse, R176, R88 ;  /* 0x000000b0c458723c */ /* 0x040ff00000041858 */
[-C--:B------:R-:W-:Y:S04]  /*118b0*/  HMMA.16816.F32.BF16 R92, R196, R178.reuse, R92 ;  /* 0x000000b2c45c723c */ /* 0x080fe8000004185c */
[----:B-1----:R-:W-:Y:S04]  /*118c0*/  @P0 IADD3 R128, P1, R180, UR6, RZ ;  /* 0x00000006b4800c10 */ /* 0x002fe8000ff3e0ff */
[----:B------:R-:W-:Y:S01]  /*118d0*/  @P0 IADD3.X R129, R181, UR7, RZ, P1, !PT ;  /* 0x00000007b5810c10 */ /* 0x000fe20008ffe4ff */
[----:B------:R-:W-:Y:S04]  /*118e0*/  HMMA.16816.F32.BF16 R96, R172, R178, R96 ;  /* 0x000000b2ac60723c */ /* 0x000fe80000041860 */
[----:B------:R1:W-:Y:S01]  /*118f0*/  @P0 LDGSTS.E.BYPASS.LTC128B.128 [R231+0x4900], [R128.64], !P6 ;  /* 0x0490000080e70fae */ /* 0x0003e2000f101d4c */
[----:B---3--:R-:W-:Y:S04]  /*11900*/  @P0 IADD3 R2, P2, R128, UR6, RZ ;  /* 0x0000000680020c10 */ /* 0x008fe8000ff5e0ff */
[----:B------:R-:W-:Y:S03]  /*11910*/  @P0 IADD3.X R3, R129, UR7, RZ, P2, !PT ;  /* 0x0000000781030c10 */ /* 0x000fe600097fe4ff */
[----:B------:R-:W-:Y:S02]  /*11920*/  @P0 IADD3 R176, P1, R2, UR6, RZ ;  /* 0x0000000602b00c10 */ /* 0x000fe4000ff3e0ff */
[----:B------:R3:W-:Y:S02]  /*11930*/  @P0 LDGSTS.E.BYPASS.LTC128B.128 [R231+0x5100], [R2.64], !P6 ;  /* 0x0510000002e70fae */ /* 0x0007e4000f101d4c */
[----:B------:R-:W-:Y:S05]  /*11940*/  @P0 IADD3.X R177, R3, UR7, RZ, P1, !PT ;  /* 0x0000000703b10c10 */ /* 0x000fea0008ffe4ff */
[----:B------:R2:W-:Y:S01]  /*11950*/  @P0 LDGSTS.E.BYPASS.LTC128B.128 [R231+0x5900], [R176.64], !P6 ;  /* 0x05900000b0e70fae */ /* 0x0005e2000f101d4c */
[----:B------:R-:W-:Y:S05]  /*11960*/  PLOP3.LUT P0, PT, PT, PT, UP1, 0x40, 0x0 ;  /* 0x000000000000781c */ /* 0x000fea0003f0e818 */
[----:B------:R-:W0:Y:S01]  /*11970*/  LDGDEPBAR ;  /* 0x00000000000079af */ /* 0x000e220000000000 */
[----:B-1----:R-:W-:Y:S05]  /*11980*/  IMAD R129, R229, -0x60, RZ ;  /* 0xffffffa0e5817824 */ /* 0x002fea00078e02ff */
[----:B------:R-:W3:Y:S01]  /*11990*/  SHFL.IDX PT, R128, R135, RZ, 0x1c1f ;  /* 0x001c1fff87807589 */ /* 0x000ee200000e0000 */
[----:B------:R-:W-:Y:S01]  /*119a0*/  IMAD.IADD R174, R129, 0x1, -R130 ;  /* 0x0000000181ae7824 */ /* 0x000fe200078e0a82 */
[----:B------:R-:W-:Y:S04]  /*119b0*/  IADD3 R173, -R130, 0x1, R129 ;  /* 0x0000000182ad7810 */ /* 0x000fe80007ffe181 */
[----:B------:R-:W-:Y:S04]  /*119c0*/  IADD3 R173, R173, c[0x0][0x1d0], RZ ;  /* 0x00007400adad7a10 */ /* 0x000fe80007ffe0ff */
[----:B------:R-:W-:Y:S04]  /*119d0*/  IADD3 R173, R173, -c[0x0][0x168], RZ ;  /* 0x80005a00adad7a10 */ /* 0x000fe80007ffe0ff */
[C---:B------:R-:W-:Y:S02]  /*119e0*/  IADD3 R172, R173.reuse, c[0x0][0x328], RZ ;  /* 0x0000ca00adac7a10 */ /* 0x040fe40007ffe0ff */
[----:B------:R-:W-:Y:S03]  /*119f0*/  IADD3 R173, R173, UR11, RZ ;  /* 0x0000000badad7c10 */ /* 0x000fe6000fffe0ff */
[--C-:B---3--:R-:W-:Y:S02]  /*11a00*/  IMAD.IADD R2, R172, 0x1, R128.reuse ;  /* 0x00000001ac027824 */ /* 0x108fe400078e0280 */
[----:B------:R-:W-:Y:S01]  /*11a10*/  IMAD.IADD R0, R173, 0x1, R128 ;  /* 0x00000001ad007824 */ /* 0x000fe200078e0280 */
[----:B------:R-:W-:-:S05]  /*11a20*/  @P0 BRA `(.L_x_188) ;  /* 0x0000018000000947 */ /* 0x000fca0003800000 */
[----:B--2---:R-:W-:Y:S01]  /*11a30*/  IADD3 R3, R128, c[0x0][0x1d0], RZ ;  /* 0x0000740080037a10 */ /* 0x004fe20007ffe0ff */
        /* <DEDUP_REMOVED lines=13> */
.L_x_190:
[----:B------:R-:W-:Y:S04]  /*11b10*/  MOV R128, c[0x0][0x32c] ;  /* 0x0000cb0000807a02 */ /* 0x000fe80000000f00 */
[----:B------:R-:W-:Y:S11]  /*11b20*/  ISETP.NE.AND P0, PT, R128, 0x1, PT ;  /* 0x000000018000780c */ /* 0x000ff60003f05270 */
[----:B------:R-:W-:Y:S02]  /*11b30*/  @!UPT UIADD3 URZ, URZ, URZ, URZ ;  /* 0x0000003f3f3ff290 */ /* 0x000fe4000fffe03f */
[----:B------:R-:W-:Y:S05]  /*11b40*/  @P0 IMAD.HI.U32 R128, R3, c[0x0][0x330], RZ ;  /* 0x0000cc0003800a27 */ /* 0x000fea00078e00ff */
[----:B------:R-:W-:Y:S02]  /*11b50*/  @P0 SHF.R.U32.HI R3, RZ, c[0x0][0x334], R128 ;  /* 0x0000cd00ff030a19 */ /* 0x000fe40000011680 */
.L_x_191:
[----:B------:R-:W-:Y:S05]  /*11b60*/  BSYNC B0 ;  /* 0x0000000000007941 */ /* 0x000fea0003800000 */
.L_x_189:
[----:B------:R-:W-:Y:S05]  /*11b70*/  IMAD R3, R3, c[0x0][0x32c], R174 ;  /* 0x0000cb0003037a24 */ /* 0x000fea00078e02ae */
[----:B------:R-:W-:Y:S02]  /*11b80*/  IADD3 R128, R3, c[0x0][0x32c], RZ ;  /* 0x0000cb0003807a10 */ /* 0x000fe40007ffe0ff */
[----:B------:R-:W-:Y:S02]  /*11b90*/  IMNMX R0, R0, R3, !PT ;  /* 0x0000000300007217 */ /* 0x000fe40007800200 */
[----:B------:R-:W-:Y:S02]  /*11ba0*/  IMNMX R2, R2, R128, PT ;  /* 0x0000008002027217 */ /* 0x000fe40003800200 */
.L_x_188:
[----:B--2---:R-:W-:Y:S01]  /*11bb0*/  PLOP3.LUT P0, PT, PT, PT, UP1, 0x40, 0x0 ;  /* 0x000000000000781c */ /* 0x004fe20003f0e818 */
        /* <DEDUP_REMOVED lines=18> */
.L_x_194:
[----:B------:R-:W-:Y:S04]  /*11ce0*/  MOV R175, c[0x0][0x32c] ;  /* 0x0000cb0000af7a02 */ /* 0x000fe80000000f00 */
[----:B------:R-:W-:Y:S11]  /*11cf0*/  ISETP.NE.AND P0, PT, R175, 0x1, PT ;  /* 0x00000001af00780c */ /* 0x000ff60003f05270 */
[----:B------:R-:W-:Y:S02]  /*11d00*/  @!UPT UIADD3 URZ, URZ, URZ, URZ ;  /* 0x0000003f3f3ff290 */ /* 0x000fe4000fffe03f */
[----:B------:R-:W-:Y:S05]  /*11d10*/  @P0 IMAD.HI.U32 R175, R130, c[0x0][0x330], RZ ;  /* 0x0000cc0082af0a27 */ /* 0x000fea00078e00ff */
[----:B------:R-:W-:Y:S02]  /*11d20*/  @P0 SHF.R.U32.HI R130, RZ, c[0x0][0x334], R175 ;  /* 0x0000cd00ff820a19 */ /* 0x000fe400000116af */
.L_x_195:
[----:B------:R-:W-:Y:S05]  /*11d30*/  BSYNC B0 ;  /* 0x0000000000007941 */ /* 0x000fea0003800000 */
.L_x_193:
[----:B------:R-:W-:Y:S05]  /*11d40*/  IMAD R130, R130, c[0x0][0x32c], R174 ;  /* 0x0000cb0082827a24 */ /* 0x000fea00078e02ae */
[----:B------:R-:W-:Y:S02]  /*11d50*/  IADD3 R175, R130, c[0x0][0x32c], RZ ;  /* 0x0000cb0082af7a10 */ /* 0x000fe40007ffe0ff */
[----:B------:R-:W-:Y:S02]  /*11d60*/  IMNMX R3, R3, R130, !PT ;  /* 0x0000008203037217 */ /* 0x000fe40007800200 */
[----:B------:R-:W-:Y:S02]  /*11d70*/  IMNMX R128, R128, R175, PT ;  /* 0x000000af80807217 */ /* 0x000fe40003800200 */
.L_x_192:
[C---:B------:R-:W-:Y:S02]  /*11d80*/  ISETP.GE.AND P0, PT, R129.reuse, 0x9, PT ;  /* 0x000000098100780c */ /* 0x040fe40003f06270 */
[C---:B------:R-:W-:Y:S02]  /*11d90*/  ISETP.GE.AND P1, PT, R129.reuse, 0x2, PT ;  /* 0x000000028100780c */ /* 0x040fe40003f26270 */
[----:B------:R-:W-:Y:S02]  /*11da0*/  P2R R181, PR, RZ, 0x1 ;  /* 0x00000001ffb57803 */ /* 0x000fe40000000000 */
[C---:B------:R-:W-:Y:S02]  /*11db0*/  ISETP.GT.AND P0, PT, R0.reuse, 0x8, !P0 ;  /* 0x000000080000780c */ /* 0x040fe40004704270 */
[----:B------:R-:W-:Y:S02]  /*11dc0*/  P2R R182, PR, RZ, 0x2 ;  /* 0x00000002ffb67803 */ /* 0x000fe40000000000 */
[----:B------:R-:W-:Y:S02]  /*11dd0*/  ISETP.GT.AND P1, PT, R0, 0x1, !P1 ;  /* 0x000000010000780c */ /* 0x000fe40004f24270 */
[C---:B------:R-:W-:Y:S02]  /*11de0*/  ISETP.GE.AND P2, PT, R129.reuse, 0x11, PT ;  /* 0x000000118100780c */ /* 0x040fe40003f46270 */
[C---:B------:R-:W-:Y:S02]  /*11df0*/  ISETP.LT.OR P0, PT, R2.reuse, 0x9, P0 ;  /* 0x000000090200780c */ /* 0x040fe40000701670 */
[----:B------:R-:W-:Y:S02]  /*11e00*/  ISETP.LT.OR P1, PT, R2, 0x2, P1 ;  /* 0x000000020200780c */ /* 0x000fe40000f21670 */
[----:B------:R-:W-:Y:S02]  /*11e10*/  ISETP.GE.AND P3, PT, R129, 0xa, PT ;  /* 0x0000000a8100780c */ /* 0x000fe40003f66270 */
[----:B------:R-:W-:Y:S02]  /*11e20*/  FSEL R184, R16, -INF , !P0 ;  /* 0xff80000010b87808 */ /* 0x000fe40004000000 */
[C---:B------:R-:W-:Y:S02]  /*11e30*/  ISETP.GT.AND P0, PT, R0.reuse, 0x10, !P2 ;  /* 0x000000100000780c */ /* 0x040fe40005704270 */
[----:B------:R-:W-:Y:S02]  /*11e40*/  FSEL R183, R5, -INF , !P1 ;  /* 0xff80000005b77808 */ /* 0x000fe40004800000 */
[----:B------:R-:W-:Y:S02]  /*11e50*/  ISETP.GT.AND P1, PT, R0, 0x9, !P3 ;  /* 0x000000090000780c */ /* 0x000fe40005f24270 */
[----:B------:R-:W-:Y:S02]  /*11e60*/  P2R R179, PR, RZ, 0x4 ;  /* 0x00000004ffb37803 */ /* 0x000fe40000000000 */
[C---:B------:R-:W-:Y:S02]  /*11e70*/  ISETP.LT.OR P0, PT, R2.reuse, 0x11, P0 ;  /* 0x000000110200780c */ /* 0x040fe40000701670 */
[----:B------:R-:W-:Y:S02]  /*11e80*/  ISETP.GE.AND P2, PT, R129, 0x12, PT ;  /* 0x000000128100780c */ /* 0x000fe40003f46270 */
[----:B------:R-:W-:Y:S02]  /*11e90*/  ISETP.LT.OR P1, PT, R2, 0xa, P1 ;  /* 0x0000000a0200780c */ /* 0x000fe40000f21670 */
[----:B------:R-:W-:Y:S02]  /*11ea0*/  FSEL R186, R20, -INF , !P0 ;  /* 0xff80000014ba7808 */ /* 0x000fe40004000000 */
[----:B------:R-:W-:Y:S02]  /*11eb0*/  ISETP.GT.AND P0, PT, R0, 0x11, !P2 ;  /* 0x000000110000780c */ /* 0x000fe40005704270 */
[----:B------:R-:W-:Y:S02]  /*11ec0*/  FSEL R185, R17, -INF , !P1 ;  /* 0xff80000011b97808 */ /* 0x000fe40004800000 */
[----:B------:R-:W-:Y:S02]  /*11ed0*/  ISETP.LT.OR P0, PT, R2, 0x12, P0 ;  /* 0x000000120200780c */ /* 0x000fe40000701670 */
[----:B------:R-:W-:Y:S02]  /*11ee0*/  ISETP.GE.AND P1, PT, R129, 0x19, PT ;  /* 0x000000198100780c */ /* 0x000fe40003f26270 */
[----:B------:R-:W-:Y:S02]  /*11ef0*/  FSEL R187, R21, -INF , !P0 ;  /* 0xff80000015bb7808 */ /* 0x000fe40004000000 */
[----:B------:R-:W-:Y:S02]  /*11f00*/  ISETP.GT.AND P0, PT, R0, 0x18, !P1 ;  /* 0x000000180000780c */ /* 0x000fe40004f04270 */
[----:B------:R-:W-:Y:S02]  /*11f10*/  P2R R177, PR, RZ, 0x2 ;  /* 0x00000002ffb17803 */ /* 0x000fe40000000000 */
[----:B------:R-:W-:Y:S02]  /*11f20*/  ISETP.LT.OR P0, PT, R2, 0x19, P0 ;  /* 0x000000190200780c */ /* 0x000fe40000701670 */
[C---:B------:R-:W-:Y:S02]  /*11f30*/  ISETP.GE.AND P1, PT, R129.reuse, 0x1a, PT ;  /* 0x0000001a8100780c */ /* 0x040fe40003f26270 */
[----:B------:R-:W-:Y:S02]  /*11f40*/  FSEL R188, R32, -INF , !P0 ;  /* 0xff80000020bc7808 */ /* 0x000fe40004000000 */
[----:B------:R-:W-:Y:S02]  /*11f50*/  ISETP.GT.AND P0, PT, R0, 0x19, !P1 ;  /* 0x000000190000780c */ /* 0x000fe40004f04270 */
[----:B------:R-:W-:Y:S02]  /*11f60*/  P2R R176, PR, RZ, 0x2 ;  /* 0x00000002ffb07803 */ /* 0x000fe40000000000 */
        /* <DEDUP_REMOVED lines=39> */
[----:B------:R-:W-:Y:S02]  /*121e0*/  ISETP.GE.AND P4, PT, R129, 0x41, PT ;  /* 0x000000418100780c */ /* 0x000fe40003f86270 */
[----:B------:R-:W-:Y:S02]  /*121f0*/  ISETP.LT.OR P0, PT, R2, 0x3a, P0 ;  /* 0x0000003a0200780c */ /* 0x000fe40000701670 */
[----:B------:R-:W-:Y:S02]  /*12200*/  P2R R180, PR, RZ, 0x8 ;  /* 0x00000008ffb47803 */ /* 0x000fe40000000000 */
[----:B------:R-:W-:Y:S02]  /*12210*/  FSEL R204, R65, -INF , !P0 ;  /* 0xff80000041cc7808 */ /* 0x000fe40004000000 */
[----:B------:R-:W-:Y:S02]  /*12220*/  ISETP.GT.AND P0, PT, R0, 0x40, !P4 ;  /* 0x000000400000780c */ /* 0x000fe40006704270 */
[C---:B------:R-:W-:Y:S02]  /*12230*/  ISETP.GE.AND P3, PT, R129.reuse, 0x42, PT ;  /* 0x000000428100780c */ /* 0x040fe40003f66270 */
        /* <DEDUP_REMOVED lines=28> */
[----:B------:R-:W-:Y:S04]  /*12400*/  ISETP.GT.AND P0, PT, R0, 0x58, !P5 ;  /* 0x000000580000780c */ /* 0x000fe80006f04270 */
[----:B------:R-:W-:Y:S04]  /*12410*/  ISETP.LT.OR P0, PT, R2, 0x59, P0 ;  /* 0x000000590200780c */ /* 0x000fe80000701670 */
[----:B------:R-:W-:Y:S02]  /*12420*/  FSEL R246, R96, -INF , !P0 ;  /* 0xff80000060f67808 */ /* 0x000fe40004000000 */
[----:B------:R-:W-:Y:S04]  /*12430*/  ISETP.GT.AND P0, PT, R0, RZ, !P1 ;  /* 0x000000ff0000720c */ /* 0x000fe80004f04270 */
[----:B------:R-:W-:Y:S04]  /*12440*/  ISETP.LT.OR P0, PT, R2, 0x1, P0 ;  /* 0x000000010200780c */ /* 0x000fe80000701670 */
[----:B------:R-:W-:Y:S02]  /*12450*/  FSEL R52, R4, -INF , !P0 ;  /* 0xff80000004347808 */ /* 0x000fe40004000000 */
[----:B------:R-:W-:Y:S01]  /*12460*/  ISETP.GE.AND P0, PT, R129, 0x5a, PT ;  /* 0x0000005a8100780c */ /* 0x000fe20003f06270 */
[----:B------:R-:W1:Y:S03]  /*12470*/  SHFL.IDX PT, R4, R135, 0x2, 0x1c1f ;  /* 0x005c1f0087047f89 */ /* 0x000e6600000e0000 */
[----:B------:R-:W-:Y:S02]  /*12480*/  P2R R37, PR, RZ, 0x1 ;  /* 0x00000001ff257803 */ /* 0x000fe40000000000 */
[----:B------:R-:W-:Y:S04]  /*12490*/  ISETP.GT.AND P0, PT, R0, 0x59, !P0 ;  /* 0x000000590000780c */ /* 0x000fe80004704270 */
        /* <DEDUP_REMOVED lines=20> */
.L_x_198:
[----:B------:R-:W-:Y:S04]  /*125e0*/  MOV R49, c[0x0][0x32c] ;  /* 0x0000cb0000317a02 */ /* 0x000fe80000000f00 */
[----:B------:R-:W-:Y:S11]  /*125f0*/  ISETP.NE.AND P0, PT, R49, 0x1, PT ;  /* 0x000000013100780c */ /* 0x000ff60003f05270 */
[----:B------:R-:W-:Y:S02]  /*12600*/  @!UPT UIADD3 URZ, URZ, URZ, URZ ;  /* 0x0000003f3f3ff290 */ /* 0x000fe4000fffe03f */
[----:B------:R-:W-:Y:S05]  /*12610*/  @P0 IMAD.HI.U32 R49, R4, c[0x0][0x330], RZ ;  /* 0x0000cc0004310a27 */ /* 0x000fea00078e00ff */
[----:B------:R-:W-:Y:S02]  /*12620*/  @P0 SHF.R.U32.HI R4, RZ, c[0x0][0x334], R49 ;  /* 0x0000cd00ff040a19 */ /* 0x000fe40000011631 */
.L_x_199:
[----:B------:R-:W-:Y:S05]  /*12630*/  BSYNC B0 ;  /* 0x0000000000007941 */ /* 0x000fea0003800000 */
.L_x_197:
[----:B------:R-:W-:Y:S05]  /*12640*/  IMAD R4, R4, c[0x0][0x32c], R174 ;  /* 0x0000cb0004047a24 */ /* 0x000fea00078e02ae */
[----:B------:R-:W-:Y:S02]  /*12650*/  IADD3 R49, R4, c[0x0][0x32c], RZ ;  /* 0x0000cb0004317a10 */ /* 0x000fe40007ffe0ff */
[----:B------:R-:W-:Y:S02]  /*12660*/  IMNMX R0, R0, R4, !PT ;  /* 0x0000000400007217 */ /* 0x000fe40007800200 */
[----:B------:R-:W-:Y:S02]  /*12670*/  IMNMX R2, R2, R49, PT ;  /* 0x0000003102027217 */ /* 0x000fe40003800200 */
.L_x_196:
[----:B------:R-:W-:Y:S02]  /*12680*/  ISETP.NE.AND P0, PT, R181, RZ, PT ;  /* 0x000000ffb500720c */ /* 0x000fe40003f05270 */
[----:B------:R-:W-:Y:S02]  /*12690*/  P2R R4, PR, RZ, 0x10 ;  /* 0x00000010ff047803 */ /* 0x000fe40000000000 */
[----:B------:R-:W-:Y:S02]  /*126a0*/  ISETP.GT.AND P0, PT, R3, 0x8, !P0 ;  /* 0x000000080300780c */ /* 0x000fe40004704270 */
[----:B------:R-:W-:Y:S02]  /*126b0*/  P2R R49, PR, RZ, 0x40 ;  /* 0x00000040ff317803 */ /* 0x000fe40000000000 */
[----:B------:R-:W-:Y:S02]  /*126c0*/  ISETP.LT.OR P0, PT, R128, 0x9, P0 ;  /* 0x000000098000780c */ /* 0x000fe40000701670 */
[----:B------:R-:W-:Y:S02]  /*126d0*/  ISETP.NE.AND P6, PT, R37, RZ, PT ;  /* 0x000000ff2500720c */ /* 0x000fe40003fc5270 */
[----:B------:R-:W-:Y:S02]  /*126e0*/  FSEL R53, R18, -INF , !P0 ;  /* 0xff80000012357808 */ /* 0x000fe40004000000 */
[----:B------:R-:W-:Y:S04]  /*126f0*/  ISETP.NE.AND P0, PT, R180, RZ, PT ;  /* 0x000000ffb400720c */ /* 0x000fe80003f05270 */
[----:B------:R-:W-:Y:S04]  /*12700*/  ISETP.GT.AND P0, PT, R3, 0x9, !P0 ;  /* 0x000000090300780c */ /* 0x000fe80004704270 */
[C---:B------:R-:W-:Y:S04]  /*12710*/  ISETP.LT.OR P0, PT, R128.reuse, 0xa, P0 ;  /* 0x0000000a8000780c */ /* 0x040fe80000701670 */
[----:B------:R-:W-:Y:S02]  /*12720*/  FSEL R68, R19, -INF , !P0 ;  /* 0xff80000013447808 */ /* 0x000fe40004000000 */
[----:B------:R-:W-:Y:S04]  /*12730*/  ISETP.NE.AND P0, PT, R179, RZ, PT ;  /* 0x000000ffb300720c */ /* 0x000fe80003f05270 */
[C---:B------:R-:W-:Y:S04]  /*12740*/  ISETP.GT.AND P0, PT, R3.reuse, 0x10, !P0 ;  /* 0x000000100300780c */ /* 0x040fe80004704270 */
[----:B------:R-:W-:Y:S04]  /*12750*/  ISETP.LT.OR P0, PT, R128, 0x11, P0 ;  /* 0x000000118000780c */ /* 0x000fe80000701670 */
        /* <DEDUP_REMOVED lines=45> */
[C---:B------:R-:W-:Y:S02]  /*12a30*/  ISETP.GT.AND P0, PT, R3.reuse, 0x40, !P4 ;  /* 0x000000400300780c */ /* 0x040fe40006704270 */
[----:B------:R-:W-:Y:S02]  /*12a40*/  ISETP.NE.AND P4, PT, R182, RZ, PT ;  /* 0x000000ffb600720c */ /* 0x000fe40003f85270 */
[----:B------:R-:W-:Y:S04]  /*12a50*/  ISETP.LT.OR P0, PT, R128, 0x41, P0 ;  /* 0x000000418000780c */ /* 0x000fe80000701670 */
[----:B------:R-:W-:Y:S02]  /*12a60*/  FSEL R206, R70, -INF , !P0 ;  /* 0xff80000046ce7808 */ /* 0x000fe40004000000 */
[----:B------:R-:W-:Y:S04]  /*12a70*/  ISETP.GT.AND P0, PT, R3, 0x41, !P3 ;  /* 0x000000410300780c */ /* 0x000fe80005f04270 */
[C---:B------:R-:W-:Y:S04]  /*12a80*/  ISETP.LT.OR P0, PT, R128.reuse, 0x42, P0 ;  /* 0x000000428000780c */ /* 0x040fe80000701670 */
[----:B------:R-:W-:Y:S02]  /*12a90*/  FSEL R207, R71, -INF , !P0 ;  /* 0xff80000047cf7808 */ /* 0x000fe40004000000 */
        /* <DEDUP_REMOVED lines=15> */
[----:B------:R-:W-:Y:S04]  /*12b90*/  ISETP.GT.AND P0, PT, R3, 0x1, !P4 ;  /* 0x000000010300780c */ /* 0x000fe80006704270 */
[C---:B------:R-:W-:Y:S04]  /*12ba0*/  ISETP.LT.OR P0, PT, R128.reuse, 0x2, P0 ;  /* 0x000000028000780c */ /* 0x040fe80000701670 */
[----:B------:R-:W-:Y:S02]  /*12bb0*/  FSEL R19, R7, -INF , !P0 ;  /* 0xff80000007137808 */ /* 0x000fe40004000000 */
[C---:B------:R-:W-:Y:S04]  /*12bc0*/  ISETP.GT.AND P0, PT, R3.reuse, RZ, !P1 ;  /* 0x000000ff0300720c */ /* 0x040fe80004f04270 */
[----:B------:R-:W-:Y:S04]  /*12bd0*/  ISETP.LT.OR P0, PT, R128, 0x1, P0 ;  /* 0x000000018000780c */ /* 0x000fe80000701670 */
[----:B------:R-:W-:Y:S02]  /*12be0*/  FSEL R18, R6, -INF , !P0 ;  /* 0xff80000006127808 */ /* 0x000fe40004000000 */
[C---:B------:R-:W-:Y:S04]  /*12bf0*/  ISETP.GT.AND P0, PT, R3.reuse, 0x58, !P5 ;  /* 0x000000580300780c */ /* 0x040fe80006f04270 */
[----:B------:R-:W-:Y:S04]  /*12c00*/  ISETP.LT.OR P0, PT, R128, 0x59, P0 ;  /* 0x000000598000780c */ /* 0x000fe80000701670 */
[----:B------:R-:W-:Y:S02]  /*12c10*/  FSEL R242, R98, -INF , !P0 ;  /* 0xff80000062f27808 */ /* 0x000fe40004000000 */
[----:B------:R-:W-:Y:S02]  /*12c20*/  ISETP.GT.AND P0, PT, R3, 0x59, !P6 ;  /* 0x000000590300780c */ /* 0x000fe40007704270 */
[----:B------:R-:W1:Y:S02]  /*12c30*/  SHFL.IDX PT, R3, R135, 0x3, 0x1c1f ;  /* 0x007c1f0087037f89 */ /* 0x000e6400000e0000 */
[----:B------:R-:W-:Y:S04]  /*12c40*/  ISETP.LT.OR P0, PT, R128, 0x5a, P0 ;  /* 0x0000005a8000780c */ /* 0x000fe80000701670 */
[----:B------:R-:W-:Y:S02]  /*12c50*/  FSEL R245, R99, -INF , !P0 ;  /* 0xff80000063f57808 */ /* 0x000fe40004000000 */
[----:B------:R-:W-:Y:S04]  /*12c60*/  ISETP.GT.AND P0, PT, R0, RZ, !P1 ;  /* 0x000000ff0000720c */ /* 0x000fe80004f04270 */
[----:B------:R-:W-:Y:S04]  /*12c70*/  ISETP.LT.OR P0, PT, R2, 0x1, P0 ;  /* 0x000000010200780c */ /* 0x000fe80000701670 */
[----:B------:R-:W-:Y:S02]  /*12c80*/  FSEL R8, R8, -INF , !P0 ;  /* 0xff80000008087808 */ /* 0x000fe40004000000 */
[----:B------:R-:W-:Y:S02]  /*12c90*/  ISETP.GT.AND P0, PT, R0, 0x1, !P4 ;  /* 0x000000010000780c */ /* 0x000fe40006704270 */
[----:B------:R-:W-:Y:S02]  /*12ca0*/  ISETP.NE.AND P4, PT, R4, RZ, PT ;  /* 0x000000ff0400720c */ /* 0x000fe40003f85270 */
        /* <DEDUP_REMOVED lines=82> */
[----:B------:R-:W-:Y:S01]  /*131d0*/  ISETP.GT.AND P0, PT, R0, 0x59, !P6 ;  /* 0x000000590000780c */ /* 0x000fe20007704270 */
[--C-:B-1----:R-:W-:Y:S01]  /*131e0*/  IMAD.IADD R0, R173, 0x1, R3.reuse ;  /* 0x00000001ad007824 */ /* 0x102fe200078e0203 */
[----:B------:R-:W-:Y:S02]  /*131f0*/  ISETP.NE.AND P6, PT, R49, RZ, PT ;  /* 0x000000ff3100720c */ /* 0x000fe40003fc5270 */
[----:B------:R-:W-:Y:S01]  /*13200*/  ISETP.LT.OR P0, PT, R2, 0x5a, P0 ;  /* 0x0000005a0200780c */ /* 0x000fe20000701670 */
[----:B------:R-:W-:Y:S03]  /*13210*/  IMAD.IADD R2, R172, 0x1, R3 ;  /* 0x00000001ac027824 */ /* 0x000fe600078e0203 */
[----:B------:R-:W-:Y:S02]  /*13220*/  FSEL R244, R93, -INF , !P0 ;  /* 0xff8000005df47808 */ /* 0x000fe40004000000 */
[----:B------:R-:W-:Y:S11]  /*13230*/  PLOP3.LUT P0, PT, PT, PT, UP1, 0x40, 0x0 ;  /* 0x000000000000781c */ /* 0x000ff60003f0e818 */
[----:B------:R-:W-:Y:S02]  /*13240*/  @!UPT UIADD3 URZ, URZ, URZ, URZ ;  /* 0x0000003f3f3ff290 */ /* 0x000fe4000fffe03f */
        /* <DEDUP_REMOVED lines=15> */
.L_x_202:
[----:B------:R-:W-:Y:S04]  /*13340*/  MOV R4, c[0x0][0x32c] ;  /* 0x0000cb0000047a02 */ /* 0x000fe80000000f00 */
[----:B------:R-:W-:Y:S11]  /*13350*/  ISETP.NE.AND P0, PT, R4, 0x1, PT ;  /* 0x000000010400780c */ /* 0x000ff60003f05270 */
[----:B------:R-:W-:Y:S02]  /*13360*/  @!UPT UIADD3 URZ, URZ, URZ, URZ ;  /* 0x0000003f3f3ff290 */ /* 0x000fe4000fffe03f */
[----:B------:R-:W-:Y:S05]  /*13370*/  @P0 IMAD.HI.U32 R4, R3, c[0x0][0x330], RZ ;  /* 0x0000cc0003040a27 */ /* 0x000fea00078e00ff */
[----:B------:R-:W-:Y:S02]  /*13380*/  @P0 SHF.R.U32.HI R3, RZ, c[0x0][0x334], R4 ;  /* 0x0000cd00ff030a19 */ /* 0x000fe40000011604 */
.L_x_203:
[----:B------:R-:W-:Y:S05]  /*13390*/  BSYNC B0 ;  /* 0x0000000000007941 */ /* 0x000fea0003800000 */
.L_x_201:
[----:B------:R-:W-:Y:S05]  /*133a0*/  IMAD R3, R3, c[0x0][0x32c], R174 ;  /* 0x0000cb0003037a24 */ /* 0x000fea00078e02ae */
[----:B------:R-:W-:Y:S02]  /*133b0*/  IADD3 R4, R3, c[0x0][0x32c], RZ ;  /* 0x0000cb0003047a10 */ /* 0x000fe40007ffe0ff */
[----:B------:R-:W-:Y:S02]  /*133c0*/  IMNMX R0, R0, R3, !PT ;  /* 0x0000000300007217 */ /* 0x000fe40007800200 */
[----:B------:R-:W-:Y:S02]  /*133d0*/  IMNMX R2, R2, R4, PT ;  /* 0x0000000402027217 */ /* 0x000fe40003800200 */
.L_x_200:
[----:B------:R-:W-:Y:S02]  /*133e0*/  ISETP.GT.AND P0, PT, R0, RZ, !P1 ;  /* 0x000000ff0000720c */ /* 0x000fe40004f04270 */
[----:B------:R-:W-:Y:S02]  /*133f0*/  ISETP.NE.AND P1, PT, R179, RZ, PT ;  /* 0x000000ffb300720c */ /* 0x000fe40003f25270 */
        /* <DEDUP_REMOVED lines=64> */
[----:B------:R-:W-:Y:S02]  /*13800*/  FMNMX.FTZ R130, R185, R130, !PT ;  /* 0x00000082b9827209 */ /* 0x000fe40007810000 */
        /* <DEDUP_REMOVED lines=16> */
[----:B------:R-:W-:Y:S01]  /*13910*/  FMNMX.FTZ R130, R194, R130, !PT ;  /* 0x00000082c2827209 */ /* 0x000fe20007810000 */
[----:B------:R-:W-:Y:S01]  /*13920*/  LDSM.16.MT88.4 R32, [R216+0x100] ;  /* 0x00010000d820783b */ /* 0x000fe20000004200 */
        /* <DEDUP_REMOVED lines=30> */
[----:B------:R-:W-:Y:S02]  /*13b10*/  ISETP.NE.AND P3, PT, R5, RZ, PT ;  /* 0x000000ff0500720c */ /* 0x000fe40003f65270 */
[----:B------:R-:W1:Y:S01]  /*13b20*/  SHFL.BFLY PT, R5, R130, 0x2, 0x1f ;  /* 0x0c401f0082057f89 */ /* 0x000e6200000e0000 */
        /* <DEDUP_REMOVED lines=17> */
[----:B------:R-:W-:Y:S02]  /*13c40*/  ISETP.LT.OR P0, PT, R2, 0x42, P0 ;  /* 0x000000420200780c */ /* 0x000fe40000701670 */
[----:B------:R-:W-:Y:S02]  /*13c50*/  FMNMX.FTZ R4, R199, R4, !PT ;  /* 0x00000004c7047209 */ /* 0x000fe40007810000 */
[----:B------:R-:W-:Y:S01]  /*13c60*/  FMNMX.FTZ R5, R10, R134, !PT ;  /* 0x000000860a057209 */ /* 0x000fe20007810000 */
[----:B------:R-:W2:Y:S01]  /*13c70*/  SHFL.BFLY PT, R129, R3, 0x2, 0x1f ;  /* 0x0c401f0003817f89 */ /* 0x000ea200000e0000 */
[----:B------:R-:W-:Y:S02]  /*13c80*/  FMNMX.FTZ R4, R200, R4, !PT ;  /* 0x00000004c8047209 */ /* 0x000fe40007810000 */
[----:B------:R-:W-:Y:S02]  /*13c90*/  FSEL R172, R75, -INF , !P0 ;  /* 0xff8000004bac7808 */ /* 0x000fe40004000000 */
[----:B------:R-:W-:Y:S02]  /*13ca0*/  FMNMX.FTZ R4, R208, R4, !PT ;  /* 0x00000004d0047209 */ /* 0x000fe40007810000 */
[----:B------:R-:W-:Y:S02]  /*13cb0*/  ISETP.GT.AND P0, PT, R0, 0x48, !P2 ;  /* 0x000000480000780c */ /* 0x000fe40005704270 */
[----:B------:R-:W-:Y:S02]  /*13cc0*/  FMNMX.FTZ R4, R209, R4, !PT ;  /* 0x00000004d1047209 */ /* 0x000fe40007810000 */
[----:B------:R-:W-:Y:S02]  /*13cd0*/  FMNMX.FTZ R5, R11, R5, !PT ;  /* 0x000000050b057209 */ /* 0x000fe40007810000 */
[----:B------:R-:W-:Y:S02]  /*13ce0*/  FMNMX.FTZ R4, R211, R4, !PT ;  /* 0x00000004d3047209 */ /* 0x000fe40007810000 */
[----:B------:R-:W-:Y:S02]  /*13cf0*/  FMNMX.FTZ R5, R14, R5, !PT ;  /* 0x000000050e057209 */ /* 0x000fe40007810000 */
[----:B-1----:R-:W-:Y:S02]  /*13d00*/  FMNMX.FTZ R130, R130, R6, !PT ;  /* 0x0000000682827209 */ /* 0x002fe40007810000 */
[----:B------:R-:W-:Y:S02]  /*13d10*/  FMNMX.FTZ R4, R230, R4, !PT ;  /* 0x00000004e6047209 */ /* 0x000fe40007810000 */
[C---:B------:R-:W-:Y:S01]  /*13d20*/  FSETP.NEU.FTZ.AND P2, PT, R130.reuse, -INF , PT ;  /* 0xff8000008200780b */ /* 0x040fe20003f5d000 */
[----:B------:R-:W-:Y:S01]  /*13d30*/  FMUL.FTZ R43, R130, c[0x0][0x2d0] ;  /* 0x0000b400822b7a20 */ /* 0x000fe20000410000 */
[----:B------:R-:W-:Y:S02]  /*13d40*/  FMNMX.FTZ R5, R15, R5, !PT ;  /* 0x000000050f057209 */ /* 0x000fe40007810000 */
[----:B--2---:R-:W-:Y:S02]  /*13d50*/  FMNMX.FTZ R129, R3, R129, !PT ;  /* 0x0000008103817209 */ /* 0x004fe40007810000 */
[----:B------:R-:W-:Y:S02]  /*13d60*/  FSEL R43, R43, RZ, P2 ;  /* 0x000000ff2b2b7208 */ /* 0x000fe40001000000 */
[----:B------:R-:W-:Y:S01]  /*13d70*/  FMNMX.FTZ R3, R239, R4, !PT ;  /* 0x00000004ef037209 */ /* 0x000fe20007810000 */
[----:B------:R-:W1:Y:S01]  /*13d80*/  SHFL.BFLY PT, R6, R129, 0x1, 0x1f ;  /* 0x0c201f0081067f89 */ /* 0x000e6200000e0000 */
[----:B------:R-:W-:Y:S01]  /*13d90*/  FMNMX.FTZ R5, R57, R5, !PT ;  /* 0x0000000539057209 */ /* 0x000fe20007810000 */
[--C-:B------:R-:W-:Y:S01]  /*13da0*/  FFMA.FTZ R4, R52, c[0x0][0x2d0], -R43.reuse ;  /* 0x0000b40034047a23 */ /* 0x100fe2000001082b */
[----:B------:R-:W-:Y:S01]  /*13db0*/  ISETP.NE.AND P1, PT, R16, RZ, PT ;  /* 0x000000ff1000720c */ /* 0x000fe20003f25270 */
[--C-:B------:R-:W-:Y:S01]  /*13dc0*/  FFMA.FTZ R16, R188, c[0x0][0x2d0], -R43.reuse ;  /* 0x0000b400bc107a23 */ /* 0x100fe2000001082b */
[----:B------:R-:W-:Y:S01]  /*13dd0*/  FMNMX.FTZ R5, R60, R5, !PT ;  /* 0x000000053c057209 */ /* 0x000fe20007810000 */
[----:B------:R2:W3:Y:S01]  /*13de0*/  MUFU.EX2 R24, R4 ;  /* 0x0000000400187308 */ /* 0x0004e20000000800 */
[----:B------:R-:W-:Y:S02]  /*13df0*/  FMNMX.FTZ R3, R241, R3, !PT ;  /* 0x00000003f1037209 */ /* 0x000fe40007810000 */
[----:B------:R-:W-:Y:S02]  /*13e00*/  FMNMX.FTZ R5, R61, R5, !PT ;  /* 0x000000053d057209 */ /* 0x000fe40007810000 */
[----:B------:R-:W-:Y:S02]  /*13e10*/  FMNMX.FTZ R3, R243, R3, !PT ;  /* 0x00000003f3037209 */ /* 0x000fe40007810000 */
[----:B------:R-:W-:Y:S02]  /*13e20*/  FMNMX.FTZ R5, R71, R5, !PT ;  /* 0x0000000547057209 */ /* 0x000fe40007810000 */
[----:B------:R-:W-:Y:S01]  /*13e30*/  FMNMX.FTZ R3, R244, R3, !PT ;  /* 0x00000003f4037209 */ /* 0x000fe20007810000 */
[----:B------:R-:W-:Y:S01]  /*13e40*/  MUFU.EX2 R63, R16 ;  /* 0x00000010003f7308 */ /* 0x000fe20000000800 */
[----:B------:R-:W-:Y:S02]  /*13e50*/  FMNMX.FTZ R5, R72, R5, !PT ;  /* 0x0000000548057209 */ /* 0x000fe40007810000 */
[----:B------:R-:W-:Y:S01]  /*13e60*/  ISETP.LT.OR P0, PT, R2, 0x49, P0 ;  /* 0x000000490200780c */ /* 0x000fe20000701670 */
[----:B------:R-:W4:Y:S01]  /*13e70*/  SHFL.BFLY PT, R7, R3, 0x2, 0x1f ;  /* 0x0c401f0003077f89 */ /* 0x000f2200000e0000 */
[----:B------:R-:W-:Y:S02]  /*13e80*/  FMNMX.FTZ R5, R73, R5, !PT ;  /* 0x0000000549057209 */ /* 0x000fe40007810000 */
[----:B------:R-:W-:Y:S02]  /*13e90*/  FSEL R78, R78, -INF , !P0 ;  /* 0xff8000004e4e7808 */ /* 0x000fe40004000000 */
[----:B-1----:R-:W-:Y:S02]  /*13ea0*/  FMNMX.FTZ R129, R129, R6, !PT ;  /* 0x0000000681817209 */ /* 0x002fe40007810000 */
[----:B------:R-:W-:Y:S02]  /*13eb0*/  ISETP.GT.AND P0, PT, R0, 0x49, !P1 ;  /* 0x000000490000780c */ /* 0x000fe40004f04270 */
[C---:B------:R-:W-:Y:S01]  /*13ec0*/  FSETP.NEU.FTZ.AND P1, PT, R129.reuse, -INF , PT ;  /* 0xff8000008100780b */ /* 0x040fe20003f3d000 */
[----:B------:R-:W-:Y:S01]  /*13ed0*/  FMUL.FTZ R64, R129, c[0x0][0x2d0] ;  /* 0x0000b40081407a20 */ /* 0x000fe20000410000 */
[----:B--2---:R-:W-:Y:S01]  /*13ee0*/  FMNMX.FTZ R4, R76, R5, !PT ;  /* 0x000000054c047209 */ /* 0x004fe20007810000 */
[--C-:B------:R-:W-:Y:S01]  /*13ef0*/  FFMA.FTZ R5, R183, c[0x0][0x2d0], -R43.reuse ;  /* 0x0000b400b7057a23 */ /* 0x100fe2000001082b */
[----:B------:R-:W-:Y:S02]  /*13f00*/  ISETP.LT.OR P0, PT, R2, 0x4a, P0 ;  /* 0x0000004a0200780c */ /* 0x000fe40000701670 */
[----:B------:R-:W-:Y:S01]  /*13f10*/  FSEL R64, R64, RZ, P1 ;  /* 0x000000ff40407208 */ /* 0x000fe20000800000 */
[----:B------:R1:W2:Y:S01]  /*13f20*/  MUFU.EX2 R56, R5 ;  /* 0x0000000500387308 */ /* 0x0002a20000000800 */
[----:B------:R-:W-:Y:S02]  /*13f30*/  FMNMX.FTZ R4, R77, R4, !PT ;  /* 0x000000044d047209 */ /* 0x000fe40007810000 */
[----:B------:R-:W-:Y:S01]  /*13f40*/  FSEL R79, R79, -INF , !P0 ;  /* 0xff8000004f4f7808 */ /* 0x000fe20004000000 */
[--C-:B------:R-:W-:Y:S01]  /*13f50*/  FFMA.FTZ R28, R84, c[0x0][0x2d0], -R64.reuse ;  /* 0x0000b400541c7a23 */ /* 0x100fe20000010840 */
[----:B------:R-:W-:Y:S02]  /*13f60*/  ISETP.NE.AND P0, PT, R48, RZ, PT ;  /* 0x000000ff3000720c */ /* 0x000fe40003f05270 */
[----:B------:R-:W-:Y:S01]  /*13f70*/  ISETP.NE.AND P4, PT, R37, RZ, PT ;  /* 0x000000ff2500720c */ /* 0x000fe20003f85270 */
[----:B------:R-:W-:Y:S01]  /*13f80*/  LDSM.16.MT88.4 R48, [R214+0x100] ;  /* 0x00010000d630783b */ /* 0x000fe20000004200 */
[----:B----4-:R-:W-:Y:S02]  /*13f90*/  FMNMX.FTZ R3, R3, R7, !PT ;  /* 0x0000000703037209 */ /* 0x010fe40007810000 */
[C---:B------:R-:W-:Y:S02]  /*13fa0*/  ISETP.GT.AND P0, PT, R0.reuse, 0x51, !P0 ;  /* 0x000000510000780c */ /* 0x040fe40004704270 */
[----:B------:R-:W-:Y:S02]  /*13fb0*/  ISETP.GT.AND P4, PT, R0, 0x59, !P4 ;  /* 0x000000590000780c */ /* 0x000fe40006784270 */
[----:B------:R-:W-:Y:S01]  /*13fc0*/  ISETP.LT.OR P0, PT, R2, 0x52, P0 ;  /* 0x000000520200780c */ /* 0x000fe20000701670 */
[----:B------:R-:W4:Y:S01]  /*13fd0*/  SHFL.BFLY PT, R128, R3, 0x1, 0x1f ;  /* 0x0c201f0003807f89 */ /* 0x000f2200000e0000 */
[----:B------:R-:W-:Y:S02]  /*13fe0*/  ISETP.GT.AND P3, PT, R0, 0x50, !P3 ;  /* 0x000000500000780c */ /* 0x000fe40005f64270 */
[----:B------:R-:W-:Y:S02]  /*13ff0*/  FSEL R91, R91, -INF , !P0 ;  /* 0xff8000005b5b7808 */ /* 0x000fe40004000000 */
[----:B------:R-:W-:Y:S02]  /*14000*/  ISETP.LT.OR P0, PT, R2, 0x5a, P4 ;  /* 0x0000005a0200780c */ /* 0x000fe40002701670 */
[----:B------:R-:W-:Y:S02]  /*14010*/  ISETP.GT.AND P5, PT, R0, 0x58, !P5 ;  /* 0x000000580000780c */ /* 0x000fe40006fa4270 */
[----:B-1----:R-:W-:Y:S01]  /*14020*/  FMNMX.FTZ R5, R88, R4, !PT ;  /* 0x0000000458057209 */ /* 0x002fe20007810000 */
[--C-:B------:R-:W-:Y:S01]  /*14030*/  FFMA.FTZ R4, R184, c[0x0][0x2d0], -R43.reuse ;  /* 0x0000b400b8047a23 */ /* 0x100fe2000001082b */
[----:B------:R-:W-:Y:S02]  /*14040*/  FSEL R42, R95, -INF , !P0 ;  /* 0xff8000005f2a7808 */ /* 0x000fe40004000000 */
[----:B---3--:R-:W-:Y:S01]  /*14050*/  MOV R95, R24 ;  /* 0x00000018005f7202 */ /* 0x008fe20000000f00 */
[----:B------:R1:W-:Y:S01]  /*14060*/  MUFU.EX2 R174, R4 ;  /* 0x0000000400ae7308 */ /* 0x0003e20000000800 */
[----:B------:R-:W-:Y:S01]  /*14070*/  FMNMX.FTZ R5, R89, R5, !PT ;  /* 0x0000000559057209 */ /* 0x000fe20007810000 */
[--C-:B------:R-:W-:Y:S01]  /*14080*/  FFMA.FTZ R24, R81, c[0x0][0x2d0], -R64.reuse ;  /* 0x0000b40051187a23 */ /* 0x100fe20000010840 */
[----:B------:R-:W-:Y:S02]  /*14090*/  ISETP.LT.OR P3, PT, R2, 0x51, P3 ;  /* 0x000000510200780c */ /* 0x000fe40001f61670 */
[----:B------:R-:W-:Y:S02]  /*140a0*/  FMNMX.FTZ R5, R92, R5, !PT ;  /* 0x000000055c057209 */ /* 0x000fe40007810000 */
[----:B------:R-:W-:Y:S02]  /*140b0*/  FSEL R90, R90, -INF , !P3 ;  /* 0xff8000005a5a7808 */ /* 0x000fe40005800000 */
[----:B------:R-:W-:Y:S01]  /*140c0*/  FMNMX.FTZ R5, R93, R5, !PT ;  /* 0x000000055d057209 */ /* 0x000fe20007810000 */
[----:B------:R-:W-:Y:S01]  /*140d0*/  MUFU.EX2 R30, R24 ;  /* 0x00000018001e7308 */ /* 0x000fe20000000800 */
[----:B----4-:R-:W-:Y:S01]  /*140e0*/  FMNMX.FTZ R128, R3, R128, !PT ;  /* 0x0000008003807209 */ /* 0x010fe20007810000 */
[--C-:B------:R-:W-:Y:S01]  /*140f0*/  FFMA.FTZ R3, R68, c[0x0][0x2d0], -R64.reuse ;  /* 0x0000b40044037a23 */ /* 0x100fe20000010840 */
[----:B--2---:R-:W-:Y:S02]  /*14100*/  F2FP.BF16.PACK_AB R44, R56, R95 ;  /* 0x0000005f382c723e */ /* 0x004fe400000010ff */
[C---:B------:R-:W-:Y:S01]  /*14110*/  FSETP.NEU.FTZ.AND P0, PT, R128.reuse, -INF , PT ;  /* 0xff8000008000780b */ /* 0x040fe20003f1d000 */
[----:B------:R-:W-:Y:S01]  /*14120*/  FMUL.FTZ R65, R128, c[0x0][0x2d0] ;  /* 0x0000b40080417a20 */ /* 0x000fe20000410000 */
[----:B------:R-:W-:Y:S01]  /*14130*/  ISETP.LT.OR P3, PT, R2, 0x59, P5 ;  /* 0x000000590200780c */ /* 0x000fe20002f61670 */
[--C-:B------:R-:W-:Y:S01]  /*14140*/  FFMA.FTZ R2, R53, c[0x0][0x2d0], -R64.reuse ;  /* 0x0000b40035027a23 */ /* 0x100fe20000010840 */
[----:B------:R-:W-:Y:S01]  /*14150*/  FMNMX.FTZ R5, R135, R5, !PT ;  /* 0x0000000587057209 */ /* 0x000fe20007810000 */
[----:B------:R2:W3:Y:S01]  /*14160*/  MUFU.EX2 R6, R3 ;  /* 0x0000000300067308 */ /* 0x0004e20000000800 */
[----:B------:R-:W-:Y:S02]  /*14170*/  FSEL R65, R65, RZ, P0 ;  /* 0x000000ff41417208 */ /* 0x000fe40000000000 */
[----:B------:R-:W-:Y:S01]  /*14180*/  FMNMX.FTZ R5, R172, R5, !PT ;  /* 0x00000005ac057209 */ /* 0x000fe20007810000 */
[----:B-1----:R-:W-:Y:S01]  /*14190*/  FFMA.FTZ R4, R185, c[0x0][0x2d0], -R43 ;  /* 0x0000b400b9047a23 */ /* 0x002fe2000001082b */
[----:B------:R-:W-:Y:S05]  /*141a0*/  FSEL R94, R94, -INF , !P3 ;  /* 0xff8000005e5e7808 */ /* 0x000fea0005800000 */
[----:B------:R1:W4:Y:S10]  /*141b0*/  MUFU.EX2 R23, R4 ;  /* 0x0000000400177308 */ /* 0x0003340000000800 */
[----:B------:R-:W5:Y:S01]  /*141c0*/  MUFU.EX2 R58, R2 ;  /* 0x00000002003a7308 */ /* 0x000f620000000800 */
[----:B--2---:R-:W-:Y:S02]  /*141d0*/  FFMA.FTZ R3, R8, c[0x0][0x2d0], -R65 ;  /* 0x0000b40008037a23 */ /* 0x004fe40000010841 */
[----:B------:R-:W-:Y:S02]  /*141e0*/  FFMA.FTZ R8, R69, c[0x0][0x2d0], -R64 ;  /* 0x0000b40045087a23 */ /* 0x000fe40000010840 */
[----:B---3--:R-:W-:Y:S05]  /*141f0*/  IMAD.MOV.U32 R69, RZ, RZ, R6 ;  /* 0x000000ffff457224 */ /* 0x008fea00078e0006 */
[----:B------:R-:W-:Y:S01]  /*14200*/  MUFU.EX2 R62, R8 ;  /* 0x00000008003e7308 */ /* 0x000fe20000000800 */
[--C-:B-1----:R-:W-:Y:S02]  /*14210*/  FFMA.FTZ R4, R18, c[0x0][0x2d0], -R64.reuse ;  /* 0x0000b40012047a23 */ /* 0x102fe40000010840 */
[----:B----4-:R-:W-:Y:S07]  /*14220*/  IMAD.MOV.U32 R68, RZ, RZ, R23 ;  /* 0x000000ffff447224 */ /* 0x010fee00078e0017 */
[----:B------:R1:W-:Y:S01]  /*14230*/  MUFU.EX2 R22, R4 ;  /* 0x0000000400167308 */ /* 0x0003e20000000800 */
[----:B------:R-:W-:Y:S02]  /*14240*/  F2FP.BF16.PACK_AB R46, R68, R174 ;  /* 0x000000ae442e723e */ /* 0x000fe400000010ff */
[----:B-----5:R-:W-:Y:S02]  /*14250*/  F2FP.BF16.PACK_AB R47, R69, R58 ;  /* 0x0000003a452f723e */ /* 0x020fe400000010ff */
[----:B-1----:R-:W-:Y:S05]  /*14260*/  FMNMX.FTZ R4, R78, R5, !PT ;  /* 0x000000054e047209 */ /* 0x002fea0007810000 */
[----:B------:R1:W2:Y:S01]  /*14270*/  MUFU.EX2 R5, R3 ;  /* 0x0000000300057308 */ /* 0x0002a20000000800 */
[----:B------:R-:W-:Y:S01]  /*14280*/  FMNMX.FTZ R0, R79, R4, !PT ;  /* 0x000000044f007209 */ /* 0x000fe20007810000 */
[----:B------:R-:W-:Y:S03]  /*14290*/  FFMA.FTZ R4, R19, c[0x0][0x2d0], -R64 ;  /* 0x0000b40013047a23 */ /* 0x000fe60000010840 */
[----:B------:R-:W-:Y:S05]  /*142a0*/  FMNMX.FTZ R0, R90, R0, !PT ;  /* 0x000000005a007209 */ /* 0x000fea0007810000 */
[----:B------:R3:W-:Y:S01]  /*142b0*/  MUFU.EX2 R173, R4 ;  /* 0x0000000400ad7308 */ /* 0x0007e20000000800 */
[----:B------:R-:W-:Y:S04]  /*142c0*/  FMNMX.FTZ R0, R91, R0, !PT ;  /* 0x000000005b007209 */ /* 0x000fe80007810000 */
[----:B------:R-:W-:Y:S04]  /*142d0*/  FMNMX.FTZ R0, R94, R0, !PT ;  /* 0x000000005e007209 */ /* 0x000fe80007810000 */
[----:B------:R-:W-:Y:S01]  /*142e0*/  FMNMX.FTZ R0, R42, R0, !PT ;  /* 0x000000002a007209 */ /* 0x000fe20007810000 */
[--C-:B-1----:R-:W-:Y:S04]  /*142f0*/  FFMA.FTZ R3, R9, c[0x0][0x2d0], -R65.reuse ;  /* 0x0000b40009037a23 */ /* 0x102fe80000010841 */
[----:B------:R-:W1:Y:S01]  /*14300*/  SHFL.BFLY PT, R2, R0, 0x2, 0x1f ;  /* 0x0c401f0000027f89 */ /* 0x000e6200000e0000 */
[----:B------:R4:W5:Y:S01]  /*14310*/  MUFU.EX2 R52, R3 ;  /* 0x0000000300347308 */ /* 0x0009620000000800 */
[--C-:B---3--:R-:W-:Y:S09]  /*14320*/  FFMA.FTZ R4, R13, c[0x0][0x2d0], -R65.reuse ;  /* 0x0000b4000d047a23 */ /* 0x108ff20000010841 */
[----:B------:R-:W-:Y:S01]  /*14330*/  MUFU.EX2 R7, R4 ;  /* 0x0000000400077308 */ /* 0x000fe20000000800 */
[----:B----4-:R-:W-:Y:S09]  /*14340*/  FFMA.FTZ R3, R12, c[0x0][0x2d0], -R65 ;  /* 0x0000b4000c037a23 */ /* 0x010ff20000010841 */
[----:B------:R1:W-:Y:S02]  /*14350*/  MUFU.EX2 R53, R3 ;  /* 0x0000000300357308 */ /* 0x0003e40000000800 */
[----:B-1----:R-:W-:Y:S01]  /*14360*/  FMNMX.FTZ R3, R0, R2, !PT ;  /* 0x0000000200037209 */ /* 0x002fe20007810000 */
[----:B------:R-:W-:Y:S01]  /*14370*/  FFMA.FTZ R2, R186, c[0x0][0x2d0], -R43 ;  /* 0x0000b400ba027a23 */ /* 0x000fe2000001082b */
[----:B------:R-:W-:Y:S06]  /*14380*/  FSEL R0, R130, RZ, P2 ;  /* 0x000000ff82007208 */ /* 0x000fec0001000000 */
[----:B------:R1:W-:Y:S01]  /*14390*/  MUFU.EX2 R59, R2 ;  /* 0x00000002003b7308 */ /* 0x0003e20000000800 */
[----:B------:R-:W3:Y:S01]  /*143a0*/  SHFL.BFLY PT, R4, R3, 0x1, 0x1f ;  /* 0x0c201f0003047f89 */ /* 0x000ee200000e0000 */
[----:B------:R-:W-:Y:S01]  /*143b0*/  FADD.FTZ R0, -R0, R131 ;  /* 0x0000008300007221 */ /* 0x000fe20000010100 */
[----:B--2---:R-:W-:Y:S03]  /*143c0*/  MOV R131, R5 ;  /* 0x0000000500837202 */ /* 0x004fe60000000f00 */
[----:B------:R-:W-:Y:S01]  /*143d0*/  FMUL.FTZ R0, R0, c[0x0][0x2d0] ;  /* 0x0000b40000007a20 */ /* 0x000fe20000410000 */
[----:B-----5:R-:W-:Y:S03]  /*143e0*/  F2FP.BF16.PACK_AB R36, R52, R131 ;  /* 0x000000833424723e */ /* 0x020fe600000010ff */
[----:B------:R2:W4:Y:S01]  /*143f0*/  MUFU.EX2 R41, R0 ;  /* 0x0000000000297308 */ /* 0x0005220000000800 */
[----:B-1----:R-:W-:Y:S02]  /*14400*/  FSEL R2, R129, RZ, P1 ;  /* 0x000000ff81027208 */ /* 0x002fe40000800000 */
[----:B---3--:R-:W-:Y:S03]  /*14410*/  FMNMX.FTZ R3, R3, R4, !PT ;  /* 0x0000000403037209 */ /* 0x008fe60007810000 */
[----:B------:R-:W-:Y:S02]  /*14420*/  FADD.FTZ R2, -R2, R132 ;  /* 0x0000008402027221 */ /* 0x000fe40000010100 */
[C---:B------:R-:W-:Y:S02]  /*14430*/  FMUL.FTZ R66, R3.reuse, c[0x0][0x2d0] ;  /* 0x0000b40003427a20 */ /* 0x040fe40000410000 */
[----:B------:R-:W-:Y:S01]  /*14440*/  FMUL.FTZ R2, R2, c[0x0][0x2d0] ;  /* 0x0000b40002027a20 */ /* 0x000fe20000410000 */
[----:B--2---:R-:W-:Y:S01]  /*14450*/  FSEL R0, R128, RZ, P0 ;  /* 0x000000ff80007208 */ /* 0x004fe20000000000 */
[----:B------:R-:W-:Y:S01]  /*14460*/  IMAD.MOV.U32 R132, RZ, RZ, R22 ;  /* 0x000000ffff847224 */ /* 0x000fe200078e0016 */
[----:B------:R-:W-:Y:S01]  /*14470*/  FSETP.NEU.FTZ.AND P0, PT, R3, -INF , PT ;  /* 0xff8000000300780b */ /* 0x000fe20003f1d000 */
[----:B------:R-:W1:Y:S01]  /*14480*/  MUFU.EX2 R40, R2 ;  /* 0x0000000200287308 */ /* 0x000e620000000800 */
[----:B------:R-:W2:Y:S01]  /*14490*/  LDSM.16.MT88.4 R20, [R213+0x100] ;  /* 0x00010000d514783b */ /* 0x000ea20000004200 */
[----:B------:R-:W-:Y:S01]  /*144a0*/  FADD.FTZ R0, -R0, R133 ;  /* 0x0000008500007221 */ /* 0x000fe20000010100 */
[----:B------:R-:W-:Y:S01]  /*144b0*/  FSEL R66, R66, RZ, P0 ;  /* 0x000000ff42427208 */ /* 0x000fe20000000000 */
[----:B----4-:R-:W-:Y:S01]  /*144c0*/  FMUL.FTZ R16, R41, R148 ;  /* 0x0000009429107220 */ /* 0x010fe20000410000 */
[----:B------:R-:W-:Y:S01]  /*144d0*/  F2FP.BF16.PACK_AB R45, R173, R132 ;  /* 0x00000084ad2d723e */ /* 0x000fe200000010ff */
[----:B------:R-:W-:Y:S02]  /*144e0*/  FMUL.FTZ R0, R0, c[0x0][0x2d0] ;  /* 0x0000b40000007a20 */ /* 0x000fe40000410000 */
[C---:B------:R-:W-:Y:S02]  /*144f0*/  FMUL.FTZ R17, R41.reuse, R149 ;  /* 0x0000009529117220 */ /* 0x040fe40000410000 */
[----:B------:R3:W4:Y:S01]  /*14500*/  MUFU.EX2 R2, R0 ;  /* 0x0000000000027308 */ /* 0x0007220000000800 */
[--C-:B------:R-:W-:Y:S02]  /*14510*/  FFMA.FTZ R4, R14, c[0x0][0x2d0], -R66.reuse ;  /* 0x0000b4000e047a23 */ /* 0x100fe40000010842 */
[C---:B------:R-:W-:Y:S02]  /*14520*/  FMUL.FTZ R112, R41.reuse, R112 ;  /* 0x0000007029707220 */ /* 0x040fe40000410000 */
[C---:B------:R-:W-:Y:S02]  /*14530*/  FMUL.FTZ R113, R41.reuse, R113 ;  /* 0x0000007129717220 */ /* 0x040fe40000410000 */
[C---:B------:R-:W-:Y:S02]  /*14540*/  FMUL.FTZ R100, R41.reuse, R100 ;  /* 0x0000006429647220 */ /* 0x040fe40000410000 */
[C---:B------:R-:W-:Y:S01]  /*14550*/  FMUL.FTZ R101, R41.reuse, R101 ;  /* 0x0000006529657220 */ /* 0x040fe20000410000 */
[----:B------:R5:W-:Y:S01]  /*14560*/  MUFU.EX2 R5, R4 ;  /* 0x0000000400057308 */ /* 0x000be20000000800 */
[C---:B------:R-:W-:Y:S02]  /*14570*/  FMUL.FTZ R116, R41.reuse, R116 ;  /* 0x0000007429747220 */ /* 0x040fe40000410000 */
[----:B------:R-:W-:Y:S02]  /*14580*/  FMUL.FTZ R117, R41, R117 ;  /* 0x0000007529757220 */ /* 0x000fe40000410000 */
[C---:B-1----:R-:W-:Y:S02]  /*14590*/  FMUL.FTZ R6, R40.reuse, R138 ;  /* 0x0000008a28067220 */ /* 0x042fe40000410000 */
[C---:B------:R-:W-:Y:S02]  /*145a0*/  FMUL.FTZ R18, R40.reuse, R150 ;  /* 0x0000009628127220 */ /* 0x040fe40000410000 */
[C---:B------:R-:W-:Y:S02]  /*145b0*/  FMUL.FTZ R19, R40.reuse, R151 ;  /* 0x0000009728137220 */ /* 0x040fe40000410000 */
[C---:B------:R-:W-:Y:S01]  /*145c0*/  FMUL.FTZ R102, R40.reuse, R102 ;  /* 0x0000006628667220 */ /* 0x040fe20000410000 */
[----:B------:R-:W-:Y:S01]  /*145d0*/  LDSM.16.MT88.4 R148, [R213+0x2900] ;  /* 0x00290000d594783b */ /* 0x000fe20000004200 */
[----:B------:R-:W-:Y:S02]  /*145e0*/  FMUL.FTZ R103, R40, R103 ;  /* 0x0000006728677220 */ /* 0x000fe40000410000 */
[--C-:B---3--:R-:W-:Y:S02]  /*145f0*/  FFMA.FTZ R0, R10, c[0x0][0x2d0], -R66.reuse ;  /* 0x0000b4000a007a23 */ /* 0x108fe40000010842 */
[C---:B----4-:R-:W-:Y:S02]  /*14600*/  FMUL.FTZ R25, R2.reuse, R157 ;  /* 0x0000009d02197220 */ /* 0x050fe40000410000 */
[----:B------:R1:W-:Y:S01]  /*14610*/  MUFU.EX2 R75, R0 ;  /* 0x00000000004b7308 */ /* 0x0003e20000000800 */
[C---:B------:R-:W-:Y:S02]  /*14620*/  FMUL.FTZ R8, R2.reuse, R140 ;  /* 0x0000008c02087220 */ /* 0x040fe40000410000 */
[C---:B------:R-:W-:Y:S01]  /*14630*/  FMUL.FTZ R13, R2.reuse, R145 ;  /* 0x00000091020d7220 */ /* 0x040fe20000410000 */
[----:B------:R-:W-:Y:S01]  /*14640*/  MOV R145, R95 ;  /* 0x0000005f00917202 */ /* 0x000fe20000000f00 */
[----:B-----5:R-:W-:Y:S02]  /*14650*/  FFMA.FTZ R4, R15, c[0x0][0x2d0], -R66 ;  /* 0x0000b4000f047a23 */ /* 0x020fe40000010842 */
[----:B------:R-:W-:Y:S02]  /*14660*/  IMAD.MOV.U32 R157, RZ, RZ, R62 ;  /* 0x000000ffff9d7224 */ /* 0x000fe400078e003e */
[C---:B------:R-:W-:Y:S01]  /*14670*/  FMUL.FTZ R104, R2.reuse, R104 ;  /* 0x0000006802687220 */ /* 0x040fe20000410000 */
[----:B------:R3:W-:Y:S01]  /*14680*/  MUFU.EX2 R12, R4 ;  /* 0x00000004000c7308 */ /* 0x0007e20000000800 */
[C---:B------:R-:W-:Y:S02]  /*14690*/  FMUL.FTZ R24, R2.reuse, R156 ;  /* 0x0000009c02187220 */ /* 0x040fe40000410000 */
[C---:B------:R-:W-:Y:S02]  /*146a0*/  FMUL.FTZ R29, R2.reuse, R161 ;  /* 0x000000a1021d7220 */ /* 0x040fe40000410000 */
[----:B------:R-:W-:Y:S02]  /*146b0*/  IMAD.MOV.U32 R161, RZ, RZ, R30 ;  /* 0x000000ffffa17224 */ /* 0x000fe400078e001e */
[C---:B------:R-:W-:Y:S02]  /*146c0*/  FMUL.FTZ R105, R2.reuse, R105 ;  /* 0x0000006902697220 */ /* 0x040fe40000410000 */
[C---:B------:R-:W-:Y:S02]  /*146d0*/  FMUL.FTZ R108, R2.reuse, R108 ;  /* 0x0000006c026c7220 */ /* 0x040fe40000410000 */
[----:B------:R-:W-:Y:S02]  /*146e0*/  FMUL.FTZ R109, R2, R109 ;  /* 0x0000006d026d7220 */ /* 0x000fe40000410000 */
[C---:B------:R-:W-:Y:S02]  /*146f0*/  FMUL.FTZ R114, R40.reuse, R114 ;  /* 0x0000007228727220 */ /* 0x040fe40000410000 */
[----:B-1----:R-:W-:Y:S02]  /*14700*/  FFMA.FTZ R0, R11, c[0x0][0x2d0], -R66 ;  /* 0x0000b4000b007a23 */ /* 0x002fe40000010842 */
[C---:B------:R-:W-:Y:S02]  /*14710*/  FMUL.FTZ R115, R40.reuse, R115 ;  /* 0x0000007328737220 */ /* 0x040fe40000410000 */
[----:B------:R1:W4:Y:S01]  /*14720*/  MUFU.EX2 R9, R0 ;  /* 0x0000000000097308 */ /* 0x0003220000000800 */
[C---:B------:R-:W-:Y:S02]  /*14730*/  FMUL.FTZ R118, R40.reuse, R118 ;  /* 0x0000007628767220 */ /* 0x040fe40000410000 */
[----:B------:R-:W-:Y:S02]  /*14740*/  FMUL.FTZ R119, R40, R119 ;  /* 0x0000007728777220 */ /* 0x000fe40000410000 */
[--C-:B---3--:R-:W-:Y:S02]  /*14750*/  FFMA.FTZ R4, R187, c[0x0][0x2d0], -R43.reuse ;  /* 0x0000b400bb047a23 */ /* 0x108fe4000001082b */
[C---:B------:R-:W-:Y:S02]  /*14760*/  FMUL.FTZ R120, R2.reuse, R120 ;  /* 0x0000007802787220 */ /* 0x040fe40000410000 */
[C---:B------:R-:W-:Y:S01]  /*14770*/  FMUL.FTZ R121, R2.reuse, R121 ;  /* 0x0000007902797220 */ /* 0x040fe20000410000 */
[----:B------:R3:W5:Y:S01]  /*14780*/  MUFU.EX2 R31, R4 ;  /* 0x00000004001f7308 */ /* 0x0007620000000800 */
[C---:B------:R-:W-:Y:S02]  /*14790*/  FMUL.FTZ R124, R2.reuse, R124 ;  /* 0x0000007c027c7220 */ /* 0x040fe40000410000 */
[C---:B------:R-:W-:Y:S01]  /*147a0*/  FMUL.FTZ R125, R2.reuse, R125 ;  /* 0x0000007d027d7220 */ /* 0x040fe20000410000 */
[----:B-1----:R-:W-:Y:S02]  /*147b0*/  FSEL R0, R3, RZ, P0 ;  /* 0x000000ff03007208 */ /* 0x002fe40000000000 */
[----:B----4-:R-:W-:Y:S01]  /*147c0*/  MOV R140, R9 ;  /* 0x00000009008c7202 */ /* 0x010fe20000000f00 */
[----:B------:R-:W-:Y:S01]  /*147d0*/  FMUL.FTZ R9, R2, R141 ;  /* 0x0000008d02097220 */ /* 0x000fe20000410000 */
[----:B------:R-:W-:Y:S01]  /*147e0*/  ISETP.GT.AND P0, PT, R229, UR8, PT ;  /* 0x00000008e5007c0c */ /* 0x000fe2000bf04270 */
[----:B------:R-:W-:Y:S01]  /*147f0*/  FADD.FTZ R0, -R0, R134 ;  /* 0x0000008600007221 */ /* 0x000fe20000010100 */
[----:B------:R-:W-:Y:S01]  /*14800*/  MOV R134, R7 ;  /* 0x0000000700867202 */ /* 0x000fe20000000f00 */
[----:B------:R-:W-:Y:S01]  /*14810*/  FMUL.FTZ R7, R40, R139 ;  /* 0x0000008b28077220 */ /* 0x000fe20000410000 */
[----:B------:R-:W-:Y:S01]  /*14820*/  F2FP.BF16.PACK_AB R37, R140, R75 ;  /* 0x0000004b8c25723e */ /* 0x000fe200000010ff */
[----:B------:R-:W-:Y:S01]  /*14830*/  FMUL.FTZ R0, R0, c[0x0][0x2d0] ;  /* 0x0000b40000007a20 */ /* 0x000fe20000410000 */
[----:B------:R-:W-:Y:S01]  /*14840*/  F2FP.BF16.PACK_AB R38, R134, R53 ;  /* 0x000000358626723e */ /* 0x000fe200000010ff */
[----:B------:R-:W-:Y:S02]  /*14850*/  IMAD.MOV.U32 R139, RZ, RZ, R12 ;  /* 0x000000ffff8b7224 */ /* 0x000fe400078e000c */
[----:B------:R-:W-:Y:S02]  /*14860*/  FFMA.FTZ R12, R80, c[0x0][0x2d0], -R64 ;  /* 0x0000b400500c7a23 */ /* 0x000fe40000010840 */
[----:B------:R-:W1:Y:S01]  /*14870*/  MUFU.EX2 R0, R0 ;  /* 0x0000000000007308 */ /* 0x000e620000000800 */
[C---:B---3--:R-:W-:Y:S01]  /*14880*/  FMUL.FTZ R4, R41.reuse, R136 ;  /* 0x0000008829047220 */ /* 0x048fe20000410000 */
[----:B------:R-:W-:Y:S01]  /*14890*/  MOV R136, R5 ;  /* 0x0000000500887202 */ /* 0x000fe20000000f00 */
[----:B------:R-:W-:Y:S01]  /*148a0*/  FMUL.FTZ R5, R41, R137 ;  /* 0x0000008929057220 */ /* 0x000fe20000410000 */
[----:B-----5:R-:W-:Y:S02]  /*148b0*/  MOV R137, R31 ;  /* 0x0000001f00897202 */ /* 0x020fe40000000f00 */
[----:B------:R-:W-:Y:S04]  /*148c0*/  F2FP.BF16.PACK_AB R39, R139, R136 ;  /* 0x000000888b27723e */ /* 0x000fe800000010ff */
[-C--:B--2---:R-:W-:Y:S01]  /*148d0*/  HMMA.16816.F32.BF16 R4, R44, R20.reuse, R4 ;  /* 0x000000142c04723c */ /* 0x084fe20000041804 */
[----:B------:R2:W-:Y:S04]  /*148e0*/  MUFU.EX2 R138, R12 ;  /* 0x0000000c008a7308 */ /* 0x0005e80000000800 */
[C---:B-1----:R-:W-:Y:S02]  /*148f0*/  FMUL.FTZ R10, R0.reuse, R142 ;  /* 0x0000008e000a7220 */ /* 0x042fe40000410000 */
[C---:B------:R-:W-:Y:S04]  /*14900*/  FMUL.FTZ R11, R0.reuse, R143 ;  /* 0x0000008f000b7220 */ /* 0x040fe80000410000 */
[----:B------:R1:W-:Y:S01]  /*14910*/  MUFU.EX2 R142, R28 ;  /* 0x0000001c008e7308 */ /* 0x0003e20000000800 */
[C---:B------:R-:W-:Y:S01]  /*14920*/  FMUL.FTZ R26, R0.reuse, R158 ;  /* 0x0000009e001a7220 */ /* 0x040fe20000410000 */
[----:B------:R-:W-:Y:S01]  /*14930*/  MOV R158, R59 ;  /* 0x0000003b009e7202 */ /* 0x000fe20000000f00 */
[C---:B------:R-:W-:Y:S01]  /*14940*/  FMUL.FTZ R30, R0.reuse, R162 ;  /* 0x000000a2001e7220 */ /* 0x040fe20000410000 */
[----:B------:R-:W-:Y:S01]  /*14950*/  MOV R162, R63 ;  /* 0x0000003f00a27202 */ /* 0x000fe20000000f00 */
[----:B------:R-:W-:Y:S01]  /*14960*/  FMUL.FTZ R106, R0, R106 ;  /* 0x0000006a006a7220 */ /* 0x000fe20000410000 */
[C---:B------:R-:W-:Y:S04]  /*14970*/  HMMA.16816.F32.BF16 R8, R36.reuse, R20, R8 ;  /* 0x000000142408723c */ /* 0x040fe80000041808 */
[----:B--2---:R-:W-:Y:S02]  /*14980*/  FMUL.FTZ R12, R2, R144 ;  /* 0x00000090020c7220 */ /* 0x004fe40000410000 */
[C---:B------:R-:W-:Y:S02]  /*14990*/  FMUL.FTZ R14, R0.reuse, R146 ;  /* 0x00000092000e7220 */ /* 0x040fe40000410000 */
[----:B------:R-:W-:Y:S04]  /*149a0*/  FFMA.FTZ R20, R189, c[0x0][0x2d0], -R43 ;  /* 0x0000b400bd147a23 */ /* 0x000fe8000001082b */
[----:B------:R2:W-:Y:S01]  /*149b0*/  MUFU.EX2 R141, R20 ;  /* 0x00000014008d7308 */ /* 0x0005e20000000800 */
[C---:B------:R-:W-:Y:S02]  /*149c0*/  FMUL.FTZ R15, R0.reuse, R147 ;  /* 0x00000093000f7220 */ /* 0x040fe40000410000 */
[C---:B------:R-:W-:Y:S01]  /*149d0*/  FMUL.FTZ R21, R41.reuse, R153 ;  /* 0x0000009929157220 */ /* 0x040fe20000410000 */
[----:B------:R-:W-:Y:S01]  /*149e0*/  MOV R153, R58 ;  /* 0x0000003a00997202 */ /* 0x000fe20000000f00 */
[C---:B------:R-:W-:Y:S02]  /*149f0*/  FMUL.FTZ R107, R0.reuse, R107 ;  /* 0x0000006b006b7220 */ /* 0x040fe40000410000 */
[C---:B------:R-:W-:Y:S01]  /*14a00*/  FMUL.FTZ R110, R0.reuse, R110 ;  /* 0x0000006e006e7220 */ /* 0x040fe20000410000 */
[-C--:B------:R-:W-:Y:S03]  /*14a10*/  HMMA.16816.F32.BF16 R12, R36, R22.reuse, R12 ;  /* 0x00000016240c723c */ /* 0x080fe6000004180c */
[C---:B------:R-:W-:Y:S02]  /*14a20*/  FMUL.FTZ R111, R0.reuse, R111 ;  /* 0x0000006f006f7220 */ /* 0x040fe40000410000 */
[----:B------:R-:W-:Y:S01]  /*14a30*/  FMUL.FTZ R27, R0, R159 ;  /* 0x0000009f001b7220 */ /* 0x000fe20000410000 */
[----:B------:R-:W-:Y:S01]  /*14a40*/  MOV R159, R140 ;  /* 0x0000008c009f7202 */ /* 0x000fe20000000f00 */
[----:B-1----:R-:W-:Y:S01]  /*14a50*/  FMUL.FTZ R28, R2, R160 ;  /* 0x000000a0021c7220 */ /* 0x002fe20000410000 */
[C---:B------:R-:W-:Y:S04]  /*14a60*/  HMMA.16816.F32.BF16 R16, R44.reuse, R22, R16 ;  /* 0x000000162c10723c */ /* 0x040fe80000041810 */
[C---:B------:R-:W-:Y:S02]  /*14a70*/  FMUL.FTZ R31, R0.reuse, R163 ;  /* 0x000000a3001f7220 */ /* 0x040fe40000410000 */
[----:B------:R-:W-:Y:S02]  /*14a80*/  FMUL.FTZ R122, R0, R122 ;  /* 0x0000007a007a7220 */ /* 0x000fe40000410000 */
[----:B--2---:R-:W-:Y:S04]  /*14a90*/  FMUL.FTZ R20, R41, R152 ;  /* 0x0000009829147220 */ /* 0x004fe80000410000 */
[C---:B------:R-:W-:Y:S01]  /*14aa0*/  FMUL.FTZ R23, R40.reuse, R155 ;  /* 0x0000009b28177220 */ /* 0x040fe20000410000 */
[----:B------:R-:W-:Y:S01]  /*14ab0*/  MOV R155, R52 ;  /* 0x00000034009b7202 */ /* 0x000fe20000000f00 */
[----:B------:R-:W-:Y:S02]  /*14ac0*/  FMUL.FTZ R22, R40, R154 ;  /* 0x0000009a28167220 */ /* 0x000fe40000410000 */
[----:B------:R-:W-:Y:S02]  /*14ad0*/  IMAD.MOV.U32 R152, RZ, RZ, R53 ;  /* 0x000000ffff987224 */ /* 0x000fe400078e0035 */
[----:B------:R-:W-:Y:S02]  /*14ae0*/  IMAD.MOV.U32 R163, RZ, RZ, R139 ;  /* 0x000000ffffa37224 */ /* 0x000fe400078e008b */
[C---:B------:R-:W-:Y:S01]  /*14af0*/  FMUL.FTZ R123, R0.reuse, R123 ;  /* 0x0000007b007b7220 */ /* 0x040fe20000410000 */
[-C--:B------:R-:W-:Y:S03]  /*14b00*/  HMMA.16816.F32.BF16 R20, R44, R32.reuse, R20 ;  /* 0x000000202c14723c */ /* 0x080fe60000041814 */
[----:B------:R-:W-:Y:S02]  /*14b10*/  IMAD.MOV.U32 R143, RZ, RZ, R56 ;  /* 0x000000ffff8f7224 */ /* 0x000fe400078e0038 */
[--C-:B------:R-:W-:Y:S02]  /*14b20*/  FFMA.FTZ R56, R67, c[0x0][0x2d0], -R65.reuse ;  /* 0x0000b40043387a23 */ /* 0x100fe40000010841 */
[C---:B------:R-:W-:Y:S01]  /*14b30*/  FMUL.FTZ R126, R0.reuse, R126 ;  /* 0x0000007e007e7220 */ /* 0x040fe20000410000 */
[C---:B------:R-:W-:Y:S01]  /*14b40*/  HMMA.16816.F32.BF16 R24, R36.reuse, R32, R24 ;  /* 0x000000202418723c */ /* 0x040fe20000041818 */
[----:B------:R1:W-:Y:S03]  /*14b50*/  MUFU.EX2 R80, R56 ;  /* 0x0000003800507308 */ /* 0x0003e60000000800 */
[----:B------:R-:W-:Y:S02]  /*14b60*/  FMUL.FTZ R127, R0, R127 ;  /* 0x0000007f007f7220 */ /* 0x000fe40000410000 */
[----:B------:R-:W-:Y:S02]  /*14b70*/  IMAD.MOV.U32 R154, RZ, RZ, R174 ;  /* 0x000000ffff9a7224 */ /* 0x000fe400078e00ae */
[-C--:B------:R-:W-:Y:S04]  /*14b80*/  HMMA.16816.F32.BF16 R28, R36, R34.reuse, R28 ;  /* 0x00000022241c723c */ /* 0x080fe8000004181c */
[--C-:B------:R-:W-:Y:S02]  /*14b90*/  FFMA.FTZ R32, R54, c[0x0][0x2d0], -R65.reuse ;  /* 0x0000b40036207a23 */ /* 0x100fe40000010841 */
[----:B------:R-:W-:Y:S02]  /*14ba0*/  FMUL.FTZ R33, R41, R165 ;  /* 0x000000a529217220 */ /* 0x000fe40000410000 */
[C---:B------:R-:W-:Y:S01]  /*14bb0*/  HMMA.16816.F32.BF16 R100, R44.reuse, R34, R100 ;  /* 0x000000222c64723c */ /* 0x040fe20000041864 */
[----:B------:R2:W-:Y:S06]  /*14bc0*/  MUFU.EX2 R156, R32 ;  /* 0x00000020009c7308 */ /* 0x0005ec0000000800 */
[C---:B------:R-:W-:Y:S02]  /*14bd0*/  FMUL.FTZ R34, R40.reuse, R166 ;  /* 0x000000a628227220 */ /* 0x040fe40000410000 */
[----:B------:R-:W-:Y:S03]  /*14be0*/  FMUL.FTZ R35, R40, R167 ;  /* 0x000000a728237220 */ /* 0x000fe60000410000 */
[--C-:B-1----:R-:W-:Y:S04]  /*14bf0*/  FFMA.FTZ R56, R70, c[0x0][0x2d0], -R65.reuse ;  /* 0x0000b40046387a23 */ /* 0x102fe80000010841 */
[----:B------:R1:W3:Y:S01]  /*14c00*/  MUFU.EX2 R81, R56 ;  /* 0x0000003800517308 */ /* 0x0002e20000000800 */
[----:B--2---:R-:W-:Y:S02]  /*14c10*/  FFMA.FTZ R32, R55, c[0x0][0x2d0], -R65 ;  /* 0x0000b40037207a23 */ /* 0x004fe40000010841 */
[----:B------:R-:W2:Y:S07]  /*14c20*/  LDSM.16.MT88.4 R52, [R215+0x100] ;  /* 0x00010000d734783b */ /* 0x000eae0000004200 */
[----:B------:R4:W-:Y:S01]  /*14c30*/  MUFU.EX2 R160, R32 ;  /* 0x0000002000a07308 */ /* 0x0009e20000000800 */
[--C-:B-1----:R-:W-:Y:S09]  /*14c40*/  FFMA.FTZ R56, R61, c[0x0][0x2d0], -R66.reuse ;  /* 0x0000b4003d387a23 */ /* 0x102ff20000010842 */
[----:B------:R-:W-:Y:S01]  /*14c50*/  MUFU.EX2 R250, R56 ;  /* 0x0000003800fa7308 */ /* 0x000fe20000000800 */
[----:B----4-:R-:W-:Y:S07]  /*14c60*/  FMUL.FTZ R32, R41, R164 ;  /* 0x000000a429207220 */ /* 0x010fee0000410000 */
[-C--:B------:R-:W-:Y:S08]  /*14c70*/  HMMA.16816.F32.BF16 R32, R44, R48.reuse, R32 ;  /* 0x000000302c20723c */ /* 0x080ff00000041820 */
[C---:B------:R-:W-:Y:S07]  /*14c80*/  HMMA.16816.F32.BF16 R104, R36.reuse, R48, R104 ;  /* 0x000000302468723c */ /* 0x040fee0000041868 */
[--C-:B------:R-:W-:Y:S01]  /*14c90*/  FFMA.FTZ R48, R190, c[0x0][0x2d0], -R43.reuse ;  /* 0x0000b400be307a23 */ /* 0x100fe2000001082b */
[-C--:B------:R-:W-:Y:S03]  /*14ca0*/  HMMA.16816.F32.BF16 R108, R36, R50.reuse, R108 ;  /* 0x00000032246c723c */ /* 0x080fe6000004186c */
[----:B------:R1:W-:Y:S05]  /*14cb0*/  MUFU.EX2 R252, R48 ;  /* 0x0000003000fc7308 */ /* 0x0003ea0000000800 */
[C---:B------:R-:W-:Y:S08]  /*14cc0*/  HMMA.16816.F32.BF16 R112, R44.reuse, R50, R112 ;  /* 0x000000322c70723c */ /* 0x040ff00000041870 */
[-C--:B--2---:R-:W-:Y:S08]  /*14cd0*/  HMMA.16816.F32.BF16 R116, R44, R52.reuse, R116 ;  /* 0x000000342c74723c */ /* 0x084ff00000041874 */
[C---:B------:R-:W-:Y:S04]  /*14ce0*/  HMMA.16816.F32.BF16 R120, R36.reuse, R52, R120 ;  /* 0x000000342478723c */ /* 0x040fe80000041878 */
[--C-:B-1----:R-:W-:Y:S02]  /*14cf0*/  FFMA.FTZ R48, R57, c[0x0][0x2d0], -R66.reuse ;  /* 0x0000b40039307a23 */ /* 0x102fe40000010842 */
[----:B------:R-:W-:Y:S01]  /*14d00*/  LDSM.16.MT88.4 R56, [R216+0x900] ;  /* 0x00090000d838783b */ /* 0x000fe20000004200 */
[--C-:B------:R-:W-:Y:S01]  /*14d10*/  FFMA.FTZ R52, R71, c[0x0][0x2d0], -R66.reuse ;  /* 0x0000b40047347a23 */ /* 0x100fe20000010842 */
[----:B------:R1:W-:Y:S01]  /*14d20*/  MUFU.EX2 R74, R48 ;  /* 0x00000030004a7308 */ /* 0x0003e20000000800 */
[-C--:B------:R-:W-:Y:S07]  /*14d30*/  HMMA.16816.F32.BF16 R124, R36, R54.reuse, R124 ;  /* 0x00000036247c723c */ /* 0x080fee000004187c */
[C---:B------:R-:W-:Y:S02]  /*14d40*/  FMUL.FTZ R36, R41.reuse, R168 ;  /* 0x000000a829247220 */ /* 0x040fe40000410000 */
[----:B------:R2:W4:Y:S03]  /*14d50*/  MUFU.EX2 R249, R52 ;  /* 0x0000003400f97308 */ /* 0x0005260000000800 */
[----:B------:R-:W-:Y:S02]  /*14d60*/  FMUL.FTZ R37, R41, R169 ;  /* 0x000000a929257220 */ /* 0x000fe40000410000 */
[C---:B------:R-:W-:Y:S02]  /*14d70*/  FMUL.FTZ R38, R40.reuse, R170 ;  /* 0x000000aa28267220 */ /* 0x040fe40000410000 */
[----:B------:R-:W-:Y:S07]  /*14d80*/  FMUL.FTZ R39, R40, R171 ;  /* 0x000000ab28277220 */ /* 0x000fee0000410000 */
[----:B------:R-:W-:Y:S04]  /*14d90*/  HMMA.16816.F32.BF16 R36, R44, R54, R36 ;  /* 0x000000362c24723c */ /* 0x000fe80000041824 */
[----:B-1----:R-:W-:Y:S02]  /*14da0*/  FFMA.FTZ R48, R60, c[0x0][0x2d0], -R66 ;  /* 0x0000b4003c307a23 */ /* 0x002fe40000010842 */
[--C-:B------:R-:W-:Y:S01]  /*14db0*/  FFMA.FTZ R60, R96, c[0x0][0x2d0], -R64.reuse ;  /* 0x0000b400603c7a23 */ /* 0x100fe20000010840 */
[----:B---3--:R-:W-:Y:S01]  /*14dc0*/  F2FP.BF16.PACK_AB R54, R81, R80 ;  /* 0x000000505136723e */ /* 0x008fe200000010ff */
[----:B------:R1:W3:Y:S01]  /*14dd0*/  MUFU.EX2 R251, R48 ;  /* 0x0000003000fb7308 */ /* 0x0002e20000000800 */
[----:B------:R-:W-:Y:S03]  /*14de0*/  F2FP.BF16.PACK_AB R44, R137, R158 ;  /* 0x0000009e892c723e */ /* 0x000fe600000010ff */
[--C-:B--2---:R-:W-:Y:S01]  /*14df0*/  FFMA.FTZ R52, R191, c[0x0][0x2d0], -R43.reuse ;  /* 0x0000b400bf347a23 */ /* 0x104fe2000001082b */
[----:B------:R-:W-:Y:S02]  /*14e00*/  F2FP.BF16.PACK_AB R45, R138, R157 ;  /* 0x0000009d8a2d723e */ /* 0x000fe400000010ff */
[----:B------:R-:W-:Y:S02]  /*14e10*/  F2FP.BF16.PACK_AB R46, R141, R162 ;  /* 0x000000a28d2e723e */ /* 0x000fe400000010ff */
[----:B------:R-:W-:Y:S01]  /*14e20*/  F2FP.BF16.PACK_AB R47, R142, R161 ;  /* 0x000000a18e2f723e */ /* 0x000fe200000010ff */
[----:B------:R2:W-:Y:S01]  /*14e30*/  MUFU.EX2 R248, R52 ;  /* 0x0000003400f87308 */ /* 0x0005e20000000800 */
[----:B----4-:R-:W-:Y:S09]  /*14e40*/  F2FP.BF16.PACK_AB R55, R249, R250 ;  /* 0x000000faf937723e */ /* 0x010ff200000010ff */
[----:B------:R4:W-:Y:S01]  /*14e50*/  MUFU.EX2 R166, R60 ;  /* 0x0000003c00a67308 */ /* 0x0009e20000000800 */
[----:B-1----:R-:W1:Y:S01]  /*14e60*/  LDSM.16.MT88.4 R48, [R213+0x900] ;  /* 0x00090000d530783b */ /* 0x002e620000004200 */
[----:B---3--:R-:W-:Y:S01]  /*14e70*/  F2FP.BF16.PACK_AB R53, R251, R74 ;  /* 0x0000004afb35723e */ /* 0x008fe200000010ff */
[--C-:B--2---:R-:W-:Y:S07]  /*14e80*/  FFMA.FTZ R52, R85, c[0x0][0x2d0], -R64.reuse ;  /* 0x0000b40055347a23 */ /* 0x104fee0000010840 */
[----:B------:R2:W-:Y:S01]  /*14e90*/  MUFU.EX2 R167, R52 ;  /* 0x0000003400a77308 */ /* 0x0005e20000000800 */
[----:B----4-:R-:W3:Y:S01]  /*14ea0*/  LDSM.16.MT88.4 R60, [R214+0x900] ;  /* 0x00090000d63c783b */ /* 0x010ee20000004200 */
[----:B--2---:R-:W-:Y:S01]  /*14eb0*/  F2FP.BF16.PACK_AB R52, R160, R156 ;  /* 0x0000009ca034723e */ /* 0x004fe200000010ff */
[-C--:B-1----:R-:W-:Y:S08]  /*14ec0*/  HMMA.16816.F32.BF16 R4, R44, R48.reuse, R4 ;  /* 0x000000302c04723c */ /* 0x082ff00000041804 */
[C---:B------:R-:W-:Y:S07]  /*14ed0*/  HMMA.16816.F32.BF16 R8, R52.reuse, R48, R8 ;  /* 0x000000303408723c */ /* 0x040fee0000041808 */
[----:B------:R-:W-:Y:S01]  /*14ee0*/  FFMA.FTZ R48, R193, c[0x0][0x2d0], -R43 ;  /* 0x0000b400c1307a23 */ /* 0x000fe2000001082b */
[-C--:B------:R-:W-:Y:S03]  /*14ef0*/  HMMA.16816.F32.BF16 R12, R52, R50.reuse, R12 ;  /* 0x00000032340c723c */ /* 0x080fe6000004180c */
[----:B------:R1:W-:Y:S01]  /*14f00*/  MUFU.EX2 R191, R48 ;  /* 0x0000003000bf7308 */ /* 0x0003e20000000800 */
[----:B------:R-:W-:Y:S04]  /*14f10*/  IMAD.MOV.U32 R193, RZ, RZ, R81 ;  /* 0x000000ffffc17224 */ /* 0x000fe800078e0051 */
[C---:B------:R-:W-:Y:S08]  /*14f20*/  HMMA.16816.F32.BF16 R16, R44.reuse, R50, R16 ;  /* 0x000000322c10723c */ /* 0x040ff00000041810 */
[-C--:B------:R-:W-:Y:S08]  /*14f30*/  HMMA.16816.F32.BF16 R20, R44, R56.reuse, R20 ;  /* 0x000000382c14723c */ /* 0x080ff00000041814 */
[C---:B------:R-:W-:Y:S04]  /*14f40*/  HMMA.16816.F32.BF16 R24, R52.reuse, R56, R24 ;  /* 0x000000383418723c */ /* 0x040fe80000041818 */
[----:B-1----:R-:W-:Y:S01]  /*14f50*/  FFMA.FTZ R48, R194, c[0x0][0x2d0], -R43 ;  /* 0x0000b400c2307a23 */ /* 0x002fe2000001082b */
[----:B------:R-:W-:Y:S02]  /*14f60*/  MOV R194, R142 ;  /* 0x0000008e00c27202 */ /* 0x000fe40000000f00 */
[--C-:B------:R-:W-:Y:S01]  /*14f70*/  FFMA.FTZ R56, R83, c[0x0][0x2d0], -R65.reuse ;  /* 0x0000b40053387a23 */ /* 0x100fe20000010841 */
[-C--:B------:R-:W-:Y:S01]  /*14f80*/  HMMA.16816.F32.BF16 R28, R52, R58.reuse, R28 ;  /* 0x0000003a341c723c */ /* 0x080fe2000004181c */
[----:B------:R1:W-:Y:S03]  /*14f90*/  MUFU.EX2 R190, R48 ;  /* 0x0000003000be7308 */ /* 0x0003e60000000800 */
[----:B------:R-:W-:Y:S04]  /*14fa0*/  MOV R142, R132 ;  /* 0x00000084008e7202 */ /* 0x000fe80000000f00 */
[C---:B------:R-:W-:Y:S03]  /*14fb0*/  HMMA.16816.F32.BF16 R100, R44.reuse, R58, R100 ;  /* 0x0000003a2c64723c */ /* 0x040fe60000041864 */
[----:B------:R2:W-:Y:S05]  /*14fc0*/  MUFU.EX2 R164, R56 ;  /* 0x0000003800a47308 */ /* 0x0005ea0000000800 */
[-C--:B---3--:R-:W-:Y:S08]  /*14fd0*/  HMMA.16816.F32.BF16 R32, R44, R60.reuse, R32 ;  /* 0x0000003c2c20723c */ /* 0x088ff00000041820 */
[C---:B------:R-:W-:Y:S04]  /*14fe0*/  HMMA.16816.F32.BF16 R104, R52.reuse, R60, R104 ;  /* 0x0000003c3468723c */ /* 0x040fe80000041868 */
[----:B-1----:R-:W-:Y:S03]  /*14ff0*/  FFMA.FTZ R48, R97, c[0x0][0x2d0], -R64 ;  /* 0x0000b40061307a23 */ /* 0x002fe60000010840 */
[----:B------:R-:W-:Y:S01]  /*15000*/  FFMA.FTZ R60, R73, c[0x0][0x2d0], -R66 ;  /* 0x0000b400493c7a23 */ /* 0x000fe20000010842 */
[----:B------:R1:W-:Y:S01]  /*15010*/  MUFU.EX2 R189, R48 ;  /* 0x0000003000bd7308 */ /* 0x0003e20000000800 */
[-C--:B------:R-:W-:Y:S03]  /*15020*/  HMMA.16816.F32.BF16 R108, R52, R62.reuse, R108 ;  /* 0x0000003e346c723c */ /* 0x080fe6000004186c */
[--C-:B--2---:R-:W-:Y:S05]  /*15030*/  FFMA.FTZ R56, R86, c[0x0][0x2d0], -R65.reuse ;  /* 0x0000b40056387a23 */ /* 0x104fea0000010841 */
[C---:B------:R-:W-:Y:S01]  /*15040*/  HMMA.16816.F32.BF16 R112, R44.reuse, R62, R112 ;  /* 0x0000003e2c70723c */ /* 0x040fe20000041870 */
[----:B------:R2:W-:Y:S10]  /*15050*/  MUFU.EX2 R187, R56 ;  /* 0x0000003800bb7308 */ /* 0x0005f40000000800 */
[----:B------:R3:W-:Y:S01]  /*15060*/  MUFU.EX2 R183, R60 ;  /* 0x0000003c00b77308 */ /* 0x0007e20000000800 */
[----:B-1----:R-:W-:Y:S01]  /*15070*/  FFMA.FTZ R48, R192, c[0x0][0x2d0], -R64 ;  /* 0x0000b400c0307a23 */ /* 0x002fe20000010840 */
[----:B------:R-:W-:Y:S01]  /*15080*/  MOV R192, R141 ;  /* 0x0000008d00c07202 */ /* 0x000fe20000000f00 */
[----:B------:R-:W-:Y:S07]  /*15090*/  IMAD.MOV.U32 R141, RZ, RZ, R134 ;  /* 0x000000ffff8d7224 */ /* 0x000fee00078e0086 */
[----:B------:R1:W-:Y:S01]  /*150a0*/  MUFU.EX2 R188, R48 ;  /* 0x0000003000bc7308 */ /* 0x0003e20000000800 */
[--C-:B--2---:R-:W-:Y:S09]  /*150b0*/  FFMA.FTZ R56, R87, c[0x0][0x2d0], -R65.reuse ;  /* 0x0000b40057387a23 */ /* 0x104ff20000010841 */
[----:B------:R2:W-:Y:S01]  /*150c0*/  MUFU.EX2 R186, R56 ;  /* 0x0000003800ba7308 */ /* 0x0005e20000000800 */
[----:B---3--:R-:W-:Y:S09]  /*150d0*/  FFMA.FTZ R60, R76, c[0x0][0x2d0], -R66 ;  /* 0x0000b4004c3c7a23 */ /* 0x008ff20000010842 */
[----:B------:R3:W-:Y:S01]  /*150e0*/  MUFU.EX2 R182, R60 ;  /* 0x0000003c00b67308 */ /* 0x0007e20000000800 */
[----:B-1----:R-:W-:Y:S09]  /*150f0*/  FFMA.FTZ R48, R82, c[0x0][0x2d0], -R65 ;  /* 0x0000b40052307a23 */ /* 0x002ff20000010841 */
[----:B------:R1:W-:Y:S01]  /*15100*/  MUFU.EX2 R165, R48 ;  /* 0x0000003000a57308 */ /* 0x0003e20000000800 */
[--C-:B--2---:R-:W-:Y:S02]  /*15110*/  FFMA.FTZ R56, R195, c[0x0][0x2d0], -R43.reuse ;  /* 0x0000b400c3387a23 */ /* 0x104fe4000001082b */
[----:B------:R-:W-:Y:S07]  /*15120*/  IMAD.MOV.U32 R195, RZ, RZ, R80 ;  /* 0x000000ffffc37224 */ /* 0x000fee00078e0050 */
[----:B------:R2:W-:Y:S01]  /*15130*/  MUFU.EX2 R185, R56 ;  /* 0x0000003800b97308 */ /* 0x0005e20000000800 */
[----:B---3--:R-:W-:Y:S02]  /*15140*/  FFMA.FTZ R60, R197, c[0x0][0x2d0], -R64 ;  /* 0x0000b400c53c7a23 */ /* 0x008fe40000010840 */
[----:B------:R-:W-:Y:S07]  /*15150*/  IMAD.MOV.U32 R197, RZ, RZ, R136 ;  /* 0x000000ffffc57224 */ /* 0x000fee00078e0088 */
[----:B------:R3:W-:Y:S01]  /*15160*/  MUFU.EX2 R178, R60 ;  /* 0x0000003c00b27308 */ /* 0x0007e20000000800 */
[----:B-1----:R-:W1:Y:S01]  /*15170*/  LDSM.16.MT88.4 R48, [R215+0x900] ;  /* 0x00090000d730783b */ /* 0x002e620000004200 */
[--C-:B--2---:R-:W-:Y:S08]  /*15180*/  FFMA.FTZ R56, R72, c[0x0][0x2d0], -R66.reuse ;  /* 0x0000b40048387a23 */ /* 0x104ff00000010842 */
[----:B------:R2:W4:Y:S01]  /*15190*/  MUFU.EX2 R184, R56 ;  /* 0x0000003800b87308 */ /* 0x0005220000000800 */
[----:B---3--:R-:W-:Y:S08]  /*151a0*/  LDSM.16.MT88.4 R60, [R214+0x1100] ;  /* 0x00110000d63c783b */ /* 0x008ff00000004200 */
[----:B--2---:R-:W2:Y:S01]  /*151b0*/  LDSM.16.MT88.4 R56, [R213+0x1100] ;  /* 0x00110000d538783b */ /* 0x004ea20000004200 */
[-C--:B-1----:R-:W-:Y:S08]  /*151c0*/  HMMA.16816.F32.BF16 R116, R44, R48.reuse, R116 ;  /* 0x000000302c74723c */ /* 0x082ff00000041874 */
[C---:B------:R-:W-:Y:S07]  /*151d0*/  HMMA.16816.F32.BF16 R120, R52.reuse, R48, R120 ;  /* 0x000000303478723c */ /* 0x040fee0000041878 */
[----:B------:R-:W-:Y:S01]  /*151e0*/  FFMA.FTZ R48, R77, c[0x0][0x2d0], -R66 ;  /* 0x0000b4004d307a23 */ /* 0x000fe20000010842 */
[-C--:B------:R-:W-:Y:S01]  /*151f0*/  HMMA.16816.F32.BF16 R124, R52, R50.reuse, R124 ;  /* 0x00000032347c723c */ /* 0x080fe2000004187c */
[----:B------:R-:W1:Y:S02]  /*15200*/  LDSM.16.MT88.4 R52, [R216+0x1100] ;  /* 0x00110000d834783b */ /* 0x000e640000004200 */
[----:B------:R3:W5:Y:S01]  /*15210*/  MUFU.EX2 R181, R48 ;  /* 0x0000003000b57308 */ /* 0x0007620000000800 */
[----:B----4-:R-:W-:Y:S04]  /*15220*/  F2FP.BF16.PACK_AB R49, R183, R184 ;  /* 0x000000b8b731723e */ /* 0x010fe800000010ff */
[----:B------:R-:W-:Y:S07]  /*15230*/  HMMA.16816.F32.BF16 R36, R44, R50, R36 ;  /* 0x000000322c24723c */ /* 0x000fee0000041824 */
[----:B------:R-:W-:Y:S02]  /*15240*/  F2FP.BF16.PACK_AB R44, R248, R252 ;  /* 0x000000fcf82c723e */ /* 0x000fe400000010ff */
[----:B------:R-:W-:Y:S03]  /*15250*/  F2FP.BF16.PACK_AB R45, R166, R167 ;  /* 0x000000a7a62d723e */ /* 0x000fe600000010ff */
[----:B------:R-:W-:Y:S02]  /*15260*/  F2FP.BF16.PACK_AB R46, R190, R191 ;  /* 0x000000bfbe2e723e */ /* 0x000fe400000010ff */
[----:B------:R-:W-:Y:S02]  /*15270*/  F2FP.BF16.PACK_AB R47, R188, R189 ;  /* 0x000000bdbc2f723e */ /* 0x000fe400000010ff */
[----:B------:R-:W-:Y:S01]  /*15280*/  F2FP.BF16.PACK_AB R50, R186, R187 ;  /* 0x000000bbba32723e */ /* 0x000fe200000010ff */
[--C-:B---3--:R-:W-:Y:S01]  /*15290*/  FFMA.FTZ R48, R198, c[0x0][0x2d0], -R43.reuse ;  /* 0x0000b400c6307a23 */ /* 0x108fe2000001082b */
[----:B-----5:R-:W-:Y:S03]  /*152a0*/  F2FP.BF16.PACK_AB R51, R181, R182 ;  /* 0x000000b6b533723e */ /* 0x020fe600000010ff */
[-C--:B--2---:R-:W-:Y:S01]  /*152b0*/  HMMA.16816.F32.BF16 R4, R44, R56.reuse, R4 ;  /* 0x000000382c04723c */ /* 0x084fe20000041804 */
[----:B------:R2:W-:Y:S02]  /*152c0*/  MUFU.EX2 R180, R48 ;  /* 0x0000003000b47308 */ /* 0x0005e40000000800 */
[----:B------:R-:W-:Y:S01]  /*152d0*/  MOV R198, R138 ;  /* 0x0000008a00c67202 */ /* 0x000fe20000000f00 */
[--C-:B--2---:R-:W-:Y:S01]  /*152e0*/  FFMA.FTZ R48, R196, c[0x0][0x2d0], -R64.reuse ;  /* 0x0000b400c4307a23 */ /* 0x104fe20000010840 */
[----:B------:R-:W-:Y:S06]  /*152f0*/  MOV R196, R137 ;  /* 0x0000008900c47202 */ /* 0x000fec0000000f00 */
[----:B------:R2:W-:Y:S02]  /*15300*/  MUFU.EX2 R179, R48 ;  /* 0x0000003000b37308 */ /* 0x0005e40000000800 */
[----:B--2---:R-:W-:Y:S07]  /*15310*/  F2FP.BF16.PACK_AB R48, R164, R165 ;  /* 0x000000a5a430723e */ /* 0x004fee00000010ff */
[C---:B------:R-:W-:Y:S07]  /*15320*/  HMMA.16816.F32.BF16 R8, R48.reuse, R56, R8 ;  /* 0x000000383008723c */ /* 0x040fee0000041808 */
[--C-:B------:R-:W-:Y:S01]  /*15330*/  FFMA.FTZ R56, R203, c[0x0][0x2d0], -R43.reuse ;  /* 0x0000b400cb387a23 */ /* 0x100fe2000001082b */
[-C--:B------:R-:W-:Y:S03]  /*15340*/  HMMA.16816.F32.BF16 R12, R48, R58.reuse, R12 ;  /* 0x0000003a300c723c */ /* 0x080fe6000004180c */
[----:B------:R2:W-:Y:S01]  /*15350*/  MUFU.EX2 R177, R56 ;  /* 0x0000003800b17308 */ /* 0x0005e20000000800 */
[----:B------:R-:W-:Y:S04]  /*15360*/  MOV R203, R141 ;  /* 0x0000008d00cb7202 */ /* 0x000fe80000000f00 */
[C---:B------:R-:W-:Y:S08]  /*15370*/  HMMA.16816.F32.BF16 R16, R44.reuse, R58, R16 ;  /* 0x0000003a2c10723c */ /* 0x040ff00000041810 */
[-C--:B-1----:R-:W-:Y:S08]  /*15380*/  HMMA.16816.F32.BF16 R20, R44, R52.reuse, R20 ;  /* 0x000000342c14723c */ /* 0x082ff00000041814 */
[C---:B------:R-:W-:Y:S04]  /*15390*/  HMMA.16816.F32.BF16 R24, R48.reuse, R52, R24 ;  /* 0x000000343018723c */ /* 0x040fe80000041818 */
[----:B--2---:R-:W-:Y:S03]  /*153a0*/  FFMA.FTZ R56, R204, c[0x0][0x2d0], -R43 ;  /* 0x0000b400cc387a23 */ /* 0x004fe6000001082b */
[--C-:B------:R-:W-:Y:S01]  /*153b0*/  FFMA.FTZ R52, R98, c[0x0][0x2d0], -R65.reuse ;  /* 0x0000b40062347a23 */ /* 0x100fe20000010841 */
[-C--:B------:R-:W-:Y:S01]  /*153c0*/  HMMA.16816.F32.BF16 R28, R48, R54.reuse, R28 ;  /* 0x00000036301c723c */ /* 0x080fe2000004181c */
[----:B------:R1:W-:Y:S07]  /*153d0*/  MUFU.EX2 R176, R56 ;  /* 0x0000003800b07308 */ /* 0x0003ee0000000800 */
[C---:B------:R-:W-:Y:S03]  /*153e0*/  HMMA.16816.F32.BF16 R100, R44.reuse, R54, R100 ;  /* 0x000000362c64723c */ /* 0x040fe60000041864 */
[----:B------:R2:W-:Y:S05]  /*153f0*/  MUFU.EX2 R133, R52 ;  /* 0x0000003400857308 */ /* 0x0005ea0000000800 */
[-C--:B------:R-:W-:Y:S08]  /*15400*/  HMMA.16816.F32.BF16 R32, R44, R60.reuse, R32 ;  /* 0x0000003c2c20723c */ /* 0x080ff00000041820 */
[C---:B------:R-:W-:Y:S04]  /*15410*/  HMMA.16816.F32.BF16 R104, R48.reuse, R60, R104 ;  /* 0x0000003c3068723c */ /* 0x040fe80000041868 */
[----:B-1----:R-:W-:Y:S03]  /*15420*/  FFMA.FTZ R56, R201, c[0x0][0x2d0], -R64 ;  /* 0x0000b400c9387a23 */ /* 0x002fe60000010840 */
[----:B------:R-:W-:Y:S01]  /*15430*/  FFMA.FTZ R60, R89, c[0x0][0x2d0], -R66 ;  /* 0x0000b400593c7a23 */ /* 0x000fe20000010842 */
[-C--:B------:R-:W-:Y:S01]  /*15440*/  HMMA.16816.F32.BF16 R108, R48, R62.reuse, R108 ;  /* 0x0000003e306c723c */ /* 0x080fe2000004186c */
[----:B------:R1:W-:Y:S03]  /*15450*/  MUFU.EX2 R174, R56 ;  /* 0x0000003800ae7308 */ /* 0x0003e60000000800 */
[--C-:B--2---:R-:W-:Y:S04]  /*15460*/  FFMA.FTZ R52, R99, c[0x0][0x2d0], -R65.reuse ;  /* 0x0000b40063347a23 */ /* 0x104fe80000010841 */
[C---:B------:R-:W-:Y:S03]  /*15470*/  HMMA.16816.F32.BF16 R112, R44.reuse, R62, R112 ;  /* 0x0000003e2c70723c */ /* 0x040fe60000041870 */
[----:B------:R2:W-:Y:S01]  /*15480*/  MUFU.EX2 R98, R60 ;  /* 0x0000003c00627308 */ /* 0x0005e20000000800 */
[----:B-1----:R-:W-:Y:S01]  /*15490*/  FFMA.FTZ R56, R202, c[0x0][0x2d0], -R64 ;  /* 0x0000b400ca387a23 */ /* 0x002fe20000010840 */
[----:B------:R-:W-:Y:S08]  /*154a0*/  MOV R202, R173 ;  /* 0x000000ad00ca7202 */ /* 0x000ff00000000f00 */
[----:B------:R1:W-:Y:S01]  /*154b0*/  MUFU.EX2 R173, R52 ;  /* 0x0000003400ad7308 */ /* 0x0003e20000000800 */
[----:B--2---:R-:W-:Y:S09]  /*154c0*/  FFMA.FTZ R60, R92, c[0x0][0x2d0], -R66 ;  /* 0x0000b4005c3c7a23 */ /* 0x004ff20000010842 */
[----:B------:R2:W-:Y:S10]  /*154d0*/  MUFU.EX2 R175, R56 ;  /* 0x0000003800af7308 */ /* 0x0005f40000000800 */
[----:B------:R3:W-:Y:S01]  /*154e0*/  MUFU.EX2 R97, R60 ;  /* 0x0000003c00617308 */ /* 0x0007e20000000800 */
[--C-:B-1----:R-:W-:Y:S01]  /*154f0*/  FFMA.FTZ R52, R199, c[0x0][0x2d0], -R65.reuse ;  /* 0x0000b400c7347a23 */ /* 0x102fe20000010841 */
[----:B------:R-:W-:Y:S01]  /*15500*/  MOV R199, R143 ;  /* 0x0000008f00c77202 */ /* 0x000fe20000000f00 */
[----:B------:R-:W-:Y:S07]  /*15510*/  IMAD.MOV.U32 R143, RZ, RZ, R68 ;  /* 0x000000ffff8f7224 */ /* 0x000fee00078e0044 */
[----:B------:R1:W-:Y:S01]  /*15520*/  MUFU.EX2 R132, R52 ;  /* 0x0000003400847308 */ /* 0x0003e20000000800 */
[----:B------:R-:W-:Y:S01]  /*15530*/  MOV R201, R143 ;  /* 0x0000008f00c97202 */ /* 0x000fe20000000f00 */
[----:B--2---:R-:W2:Y:S01]  /*15540*/  LDSM.16.MT88.4 R56, [R215+0x1100] ;  /* 0x00110000d738783b */ /* 0x004ea20000004200 */
[----:B---3--:R-:W-:Y:S07]  /*15550*/  FFMA.FTZ R60, R207, c[0x0][0x2d0], -R64 ;  /* 0x0000b400cf3c7a23 */ /* 0x008fee0000010840 */
[----:B------:R3:W-:Y:S01]  /*15560*/  MUFU.EX2 R95, R60 ;  /* 0x0000003c005f7308 */ /* 0x0007e20000000800 */
[----:B-1----:R-:W-:Y:S02]  /*15570*/  FFMA.FTZ R52, R200, c[0x0][0x2d0], -R65 ;  /* 0x0000b400c8347a23 */ /* 0x002fe40000010841 */
[----:B------:R-:W4:Y:S07]  /*15580*/  LDL.LU R200, [R1+0x10] ;  /* 0x0000100001c87983 */ /* 0x000f2e0000300800 */
[----:B------:R1:W5:Y:S01]  /*15590*/  MUFU.EX2 R134, R52 ;  /* 0x0000003400867308 */ /* 0x0003620000000800 */
[----:B---3--:R-:W-:Y:S01]  /*155a0*/  LDSM.16.MT88.4 R60, [R214+0x1900] ;  /* 0x00190000d63c783b */ /* 0x008fe20000004200 */
[-C--:B--2---:R-:W-:Y:S08]  /*155b0*/  HMMA.16816.F32.BF16 R116, R44, R56.reuse, R116 ;  /* 0x000000382c74723c */ /* 0x084ff00000041874 */
[C---:B------:R-:W-:Y:S04]  /*155c0*/  HMMA.16816.F32.BF16 R120, R48.reuse, R56, R120 ;  /* 0x000000383078723c */ /* 0x040fe80000041878 */
[--C-:B-1----:R-:W-:Y:S01]  /*155d0*/  FFMA.FTZ R52, R205, c[0x0][0x2d0], -R43.reuse ;  /* 0x0000b400cd347a23 */ /* 0x102fe2000001082b */
[----:B------:R-:W-:Y:S02]  /*155e0*/  MOV R205, R131 ;  /* 0x0000008300cd7202 */ /* 0x000fe40000000f00 */
[--C-:B------:R-:W-:Y:S01]  /*155f0*/  FFMA.FTZ R56, R93, c[0x0][0x2d0], -R66.reuse ;  /* 0x0000b4005d387a23 */ /* 0x100fe20000010842 */
[-C--:B------:R-:W-:Y:S01]  /*15600*/  HMMA.16816.F32.BF16 R124, R48, R58.reuse, R124 ;  /* 0x0000003a307c723c */ /* 0x080fe2000004187c */
[----:B------:R1:W-:Y:S06]  /*15610*/  MUFU.EX2 R131, R52 ;  /* 0x0000003400837308 */ /* 0x0003ec0000000800 */
[--C-:B------:R-:W-:Y:S01]  /*15620*/  FFMA.FTZ R48, R210, c[0x0][0x2d0], -R43.reuse ;  /* 0x0000b400d2307a23 */ /* 0x100fe2000001082b */
[----:B------:R-:W-:Y:S01]  /*15630*/  HMMA.16816.F32.BF16 R36, R44, R58, R36 ;  /* 0x0000003a2c24723c */ /* 0x000fe20000041824 */
[----:B------:R-:W2:Y:S02]  /*15640*/  LDL.LU R210, [R1+0xc] ;  /* 0x00000c0001d27983 */ /* 0x000ea40000300800 */
[----:B------:R3:W-:Y:S01]  /*15650*/  MUFU.EX2 R96, R48 ;  /* 0x0000003000607308 */ /* 0x0007e20000000800 */
[----:B-----5:R-:W-:Y:S01]  /*15660*/  F2FP.BF16.PACK_AB R50, R134, R132 ;  /* 0x000000848632723e */ /* 0x020fe200000010ff */
[----:B------:R-:W5:Y:S02]  /*15670*/  LDL.LU R144, [R1+0x8] ;  /* 0x0000080001907983 */ /* 0x000f640000300800 */
[----:B------:R-:W-:Y:S02]  /*15680*/  F2FP.BF16.PACK_AB R44, R180, R185 ;  /* 0x000000b9b42c723e */ /* 0x000fe400000010ff */
[----:B------:R-:W-:Y:S03]  /*15690*/  F2FP.BF16.PACK_AB R45, R178, R179 ;  /* 0x000000b3b22d723e */ /* 0x000fe600000010ff */
[----:B------:R-:W-:Y:S01]  /*156a0*/  F2FP.BF16.PACK_AB R46, R176, R177 ;  /* 0x000000b1b02e723e */ /* 0x000fe200000010ff */
[----:B------:R-:W3:Y:S01]  /*156b0*/  MUFU.EX2 R71, R56 ;  /* 0x0000003800477308 */ /* 0x000ee20000000800 */
[----:B------:R-:W-:Y:S01]  /*156c0*/  F2FP.BF16.PACK_AB R47, R175, R174 ;  /* 0x000000aeaf2f723e */ /* 0x000fe200000010ff */
[----:B-1----:R-:W-:Y:S08]  /*156d0*/  FFMA.FTZ R52, R88, c[0x0][0x2d0], -R66 ;  /* 0x0000b40058347a23 */ /* 0x002ff00000010842 */
[----:B------:R1:W1:Y:S01]  /*156e0*/  MUFU.EX2 R99, R52 ;  /* 0x0000003400637308 */ /* 0x0002620000000800 */
[----:B---3--:R-:W-:Y:S01]  /*156f0*/  FFMA.FTZ R48, R206, c[0x0][0x2d0], -R64 ;  /* 0x0000b400ce307a23 */ /* 0x008fe20000010840 */
[----:B------:R-:W-:Y:S02]  /*15700*/  MOV R206, R142 ;  /* 0x0000008e00ce7202 */ /* 0x000fe40000000f00 */
[----:B------:R-:W-:Y:S06]  /*15710*/  MOV R142, R69 ;  /* 0x00000045008e7202 */ /* 0x000fec0000000f00 */
[----:B------:R3:W-:Y:S01]  /*15720*/  MUFU.EX2 R92, R48 ;  /* 0x00000030005c7308 */ /* 0x0007e20000000800 */
[----:B------:R-:W-:Y:S01]  /*15730*/  IMAD.MOV.U32 R204, RZ, RZ, R142 ;  /* 0x000000ffffcc7224 */ /* 0x000fe200078e008e */
[----:B------:R-:W-:Y:S01]  /*15740*/  F2FP.BF16.PACK_AB R51, R71, R97 ;  /* 0x000000614733723e */ /* 0x000fe200000010ff */
[----:B------:R-:W-:Y:S08]  /*15750*/  LDSM.16.MT88.4 R56, [R216+0x1900] ;  /* 0x00190000d838783b */ /* 0x000ff00000004200 */
[----:B-1----:R-:W1:Y:S01]  /*15760*/  LDSM.16.MT88.4 R52, [R213+0x1900] ;  /* 0x00190000d534783b */ /* 0x002e620000004200 */
[----:B------:R-:W-:Y:S02]  /*15770*/  F2FP.BF16.PACK_AB R49, R98, R99 ;  /* 0x000000636231723e */ /* 0x000fe400000010ff */
[----:B---3--:R-:W-:Y:S01]  /*15780*/  F2FP.BF16.PACK_AB R48, R173, R133 ;  /* 0x00000085ad30723e */ /* 0x008fe200000010ff */
[-C--:B-1----:R-:W-:Y:S08]  /*15790*/  HMMA.16816.F32.BF16 R4, R44, R52.reuse, R4 ;  /* 0x000000342c04723c */ /* 0x082ff00000041804 */
[C---:B------:R-:W-:Y:S07]  /*157a0*/  HMMA.16816.F32.BF16 R8, R48.reuse, R52, R8 ;  /* 0x000000343008723c */ /* 0x040fee0000041808 */
[--C-:B------:R-:W-:Y:S01]  /*157b0*/  FFMA.FTZ R52, R234, c[0x0][0x2d0], -R43.reuse ;  /* 0x0000b400ea347a23 */ /* 0x100fe2000001082b */
[-C--:B------:R-:W-:Y:S03]  /*157c0*/  HMMA.16816.F32.BF16 R12, R48, R54.reuse, R12 ;  /* 0x00000036300c723c */ /* 0x080fe6000004180c */
[----:B------:R1:W-:Y:S05]  /*157d0*/  MUFU.EX2 R89, R52 ;  /* 0x0000003400597308 */ /* 0x0003ea0000000800 */
[C---:B------:R-:W-:Y:S08]  /*157e0*/  HMMA.16816.F32.BF16 R16, R44.reuse, R54, R16 ;  /* 0x000000362c10723c */ /* 0x040ff00000041810 */
[-C--:B------:R-:W-:Y:S08]  /*157f0*/  HMMA.16816.F32.BF16 R20, R44, R56.reuse, R20 ;  /* 0x000000382c14723c */ /* 0x080ff00000041814 */
[C---:B------:R-:W-:Y:S04]  /*15800*/  HMMA.16816.F32.BF16 R24, R48.reuse, R56, R24 ;  /* 0x000000383018723c */ /* 0x040fe80000041818 */
[----:B-1----:R-:W-:Y:S03]  /*15810*/  FFMA.FTZ R52, R235, c[0x0][0x2d0], -R43 ;  /* 0x0000b400eb347a23 */ /* 0x002fe6000001082b */
        /* <DEDUP_REMOVED lines=11> */
[--C-:B---3--:R-:W-:Y:S04]  /*158d0*/  FFMA.FTZ R56, R211, c[0x0][0x2d0], -R65.reuse ;  /* 0x0000b400d3387a23 */ /* 0x108fe80000010841 */
[C---:B------:R-:W-:Y:S03]  /*158e0*/  HMMA.16816.F32.BF16 R112, R44.reuse, R62, R112 ;  /* 0x0000003e2c70723c */ /* 0x040fe60000041870 */
[----:B------:R3:W-:Y:S10]  /*158f0*/  MUFU.EX2 R85, R56 ;  /* 0x0000003800557308 */ /* 0x0007f40000000800 */
[----:B------:R3:W-:Y:S01]  /*15900*/  MUFU.EX2 R69, R60 ;  /* 0x0000003c00457308 */ /* 0x0007e20000000800 */
[----:B-1----:R-:W-:Y:S09]  /*15910*/  FFMA.FTZ R52, R233, c[0x0][0x2d0], -R64 ;  /* 0x0000b400e9347a23 */ /* 0x002ff20000010840 */
[----:B------:R1:W-:Y:S01]  /*15920*/  MUFU.EX2 R88, R52 ;  /* 0x0000003400587308 */ /* 0x0003e20000000800 */
[--C-:B---3--:R-:W-:Y:S09]  /*15930*/  FFMA.FTZ R56, R230, c[0x0][0x2d0], -R65.reuse ;  /* 0x0000b400e6387a23 */ /* 0x108ff20000010841 */
[----:B------:R3:W2:Y:S01]  /*15940*/  MUFU.EX2 R83, R56 ;  /* 0x0000003800537308 */ /* 0x0006a20000000800 */
[----:B------:R-:W-:Y:S09]  /*15950*/  FFMA.FTZ R60, R78, c[0x0][0x2d0], -R66 ;  /* 0x0000b4004e3c7a23 */ /* 0x000ff20000010842 */
[----:B------:R3:W-:Y:S01]  /*15960*/  MUFU.EX2 R68, R60 ;  /* 0x0000003c00447308 */ /* 0x0007e20000000800 */
[----:B-1----:R-:W-:Y:S09]  /*15970*/  FFMA.FTZ R52, R208, c[0x0][0x2d0], -R65 ;  /* 0x0000b400d0347a23 */ /* 0x002ff20000010841 */
[----:B------:R1:W-:Y:S01]  /*15980*/  MUFU.EX2 R84, R52 ;  /* 0x0000003400547308 */ /* 0x0003e20000000800 */
[----:B---3--:R-:W-:Y:S09]  /*15990*/  FFMA.FTZ R56, R236, c[0x0][0x2d0], -R43 ;  /* 0x0000b400ec387a23 */ /* 0x008ff2000001082b */
[----:B------:R3:W-:Y:S01]  /*159a0*/  MUFU.EX2 R82, R56 ;  /* 0x0000003800527308 */ /* 0x0007e20000000800 */
[----:B------:R-:W-:Y:S09]  /*159b0*/  FFMA.FTZ R60, R238, c[0x0][0x2d0], -R64 ;  /* 0x0000b400ee3c7a23 */ /* 0x000ff20000010840 */
[----:B------:R3:W-:Y:S01]  /*159c0*/  MUFU.EX2 R78, R60 ;  /* 0x0000003c004e7308 */ /* 0x0007e20000000800 */
[----:B-1----:R-:W1:Y:S01]  /*159d0*/  LDSM.16.MT88.4 R52, [R215+0x1900] ;  /* 0x00190000d734783b */ /* 0x002e620000004200 */
[----:B----4-:R-:W-:Y:S02]  /*159e0*/  FFMA.FTZ R2, R2, R200, R205 ;  /* 0x000000c802027223 */ /* 0x010fe400000100cd */
[----:B---3--:R-:W-:Y:S02]  /*159f0*/  FFMA.FTZ R56, R135, c[0x0][0x2d0], -R66 ;  /* 0x0000b40087387a23 */ /* 0x008fe40000010842 */
[----:B------:R-:W-:Y:S04]  /*15a00*/  FADD.FTZ R2, R155, R2 ;  /* 0x000000029b027221 */ /* 0x000fe80000010000 */
[----:B------:R3:W4:Y:S01]  /*15a10*/  MUFU.EX2 R70, R56 ;  /* 0x0000003800467308 */ /* 0x0007220000000800 */
[----:B------:R-:W-:Y:S08]  /*15a20*/  LDSM.16.MT88.4 R60, [R214+0x2100] ;  /* 0x00210000d63c783b */ /* 0x000ff00000004200 */
[----:B---3--:R-:W3:Y:S01]  /*15a30*/  LDSM.16.MT88.4 R56, [R213+0x2100] ;  /* 0x00210000d538783b */ /* 0x008ee20000004200 */
[-C--:B-1----:R-:W-:Y:S08]  /*15a40*/  HMMA.16816.F32.BF16 R116, R44, R52.reuse, R116 ;  /* 0x000000342c74723c */ /* 0x082ff00000041874 */
[C---:B------:R-:W-:Y:S04]  /*15a50*/  HMMA.16816.F32.BF16 R120, R48.reuse, R52, R120 ;  /* 0x000000343078723c */ /* 0x040fe80000041878 */
[----:B--2---:R-:W-:Y:S02]  /*15a60*/  FFMA.FTZ R40, R40, R210, R206 ;  /* 0x000000d228287223 */ /* 0x004fe400000100ce */
[----:B-----5:R-:W-:Y:S02]  /*15a70*/  FFMA.FTZ R41, R41, R144, R145 ;  /* 0x0000009029297223 */ /* 0x020fe40000010091 */
[-C--:B------:R-:W-:Y:S04]  /*15a80*/  HMMA.16816.F32.BF16 R124, R48, R54.reuse, R124 ;  /* 0x00000036307c723c */ /* 0x080fe8000004187c */
[----:B------:R-:W-:Y:S03]  /*15a90*/  FFMA.FTZ R52, R79, c[0x0][0x2d0], -R66 ;  /* 0x0000b4004f347a23 */ /* 0x000fe60000010842 */
[--C-:B------:R-:W-:Y:S01]  /*15aa0*/  FFMA.FTZ R48, R240, c[0x0][0x2d0], -R43.reuse ;  /* 0x0000b400f0307a23 */ /* 0x100fe2000001082b */
[----:B------:R-:W-:Y:S01]  /*15ab0*/  HMMA.16816.F32.BF16 R36, R44, R54, R36 ;  /* 0x000000362c24723c */ /* 0x000fe20000041824 */
[----:B------:R1:W2:Y:S03]  /*15ac0*/  MUFU.EX2 R67, R52 ;  /* 0x0000003400437308 */ /* 0x0002a60000000800 */
[----:B------:R-:W-:Y:S02]  /*15ad0*/  F2FP.BF16.PACK_AB R50, R83, R85 ;  /* 0x000000555332723e */ /* 0x000fe400000010ff */
[----:B----4-:R-:W-:Y:S02]  /*15ae0*/  F2FP.BF16.PACK_AB R49, R69, R70 ;  /* 0x000000464531723e */ /* 0x010fe400000010ff */
[----:B------:R-:W-:Y:S03]  /*15af0*/  F2FP.BF16.PACK_AB R44, R96, R131 ;  /* 0x00000083602c723e */ /* 0x000fe600000010ff */
[----:B------:R4:W5:Y:S01]  /*15b00*/  MUFU.EX2 R81, R48 ;  /* 0x0000003000517308 */ /* 0x0009620000000800 */
[----:B------:R-:W-:Y:S02]  /*15b10*/  F2FP.BF16.PACK_AB R45, R95, R92 ;  /* 0x0000005c5f2d723e */ /* 0x000fe400000010ff */
[----:B------:R-:W-:Y:S02]  /*15b20*/  F2FP.BF16.PACK_AB R46, R93, R89 ;  /* 0x000000595d2e723e */ /* 0x000fe400000010ff */
[----:B------:R-:W-:Y:S07]  /*15b30*/  F2FP.BF16.PACK_AB R47, R88, R87 ;  /* 0x00000057582f723e */ /* 0x000fee00000010ff */
[-C--:B---3--:R-:W-:Y:S01]  /*15b40*/  HMMA.16816.F32.BF16 R4, R44, R56.reuse, R4 ;  /* 0x000000382c04723c */ /* 0x088fe20000041804 */
[----:B-1----:R-:W1:Y:S02]  /*15b50*/  LDSM.16.MT88.4 R52, [R216+0x2100] ;  /* 0x00210000d834783b */ /* 0x002e640000004200 */
[----:B--2---:R-:W-:Y:S01]  /*15b60*/  F2FP.BF16.PACK_AB R51, R67, R68 ;  /* 0x000000444333723e */ /* 0x004fe200000010ff */
[--C-:B----4-:R-:W-:Y:S01]  /*15b70*/  FFMA.FTZ R48, R237, c[0x0][0x2d0], -R64.reuse ;  /* 0x0000b400ed307a23 */ /* 0x110fe20000010840 */
[----:B-----5:R-:W-:Y:S03]  /*15b80*/  F2FP.BF16.PACK_AB R168, R81, R82 ;  /* 0x0000005251a8723e */ /* 0x020fe600000010ff */
[----:B------:R2:W3:Y:S04]  /*15b90*/  MUFU.EX2 R80, R48 ;  /* 0x0000003000507308 */ /* 0x0004e80000000800 */
[----:B--2---:R-:W-:Y:S02]  /*15ba0*/  F2FP.BF16.PACK_AB R48, R86, R84 ;  /* 0x000000545630723e */ /* 0x004fe400000010ff */
[----:B---3--:R-:W-:Y:S05]  /*15bb0*/  F2FP.BF16.PACK_AB R169, R78, R80 ;  /* 0x000000504ea9723e */ /* 0x008fea00000010ff */
[C---:B------:R-:W-:Y:S07]  /*15bc0*/  HMMA.16816.F32.BF16 R8, R48.reuse, R56, R8 ;  /* 0x000000383008723c */ /* 0x040fee0000041808 */
[--C-:B------:R-:W-:Y:S01]  /*15bd0*/  FFMA.FTZ R56, R246, c[0x0][0x2d0], -R43.reuse ;  /* 0x0000b400f6387a23 */ /* 0x100fe2000001082b */
[-C--:B------:R-:W-:Y:S03]  /*15be0*/  HMMA.16816.F32.BF16 R12, R48, R58.reuse, R12 ;  /* 0x0000003a300c723c */ /* 0x080fe6000004180c */
[----:B------:R2:W-:Y:S01]  /*15bf0*/  MUFU.EX2 R79, R56 ;  /* 0x00000038004f7308 */ /* 0x0005e20000000800 */
[----:B------:R-:W-:Y:S04]  /*15c00*/  FFMA.FTZ R43, R247, c[0x0][0x2d0], -R43 ;  /* 0x0000b400f72b7a23 */ /* 0x000fe8000001082b */
[C---:B------:R-:W-:Y:S05]  /*15c10*/  HMMA.16816.F32.BF16 R16, R44.reuse, R58, R16 ;  /* 0x0000003a2c10723c */ /* 0x040fea0000041810 */
[----:B------:R3:W4:Y:S03]  /*15c20*/  MUFU.EX2 R77, R43 ;  /* 0x0000002b004d7308 */ /* 0x0007260000000800 */
[-C--:B-1----:R-:W-:Y:S08]  /*15c30*/  HMMA.16816.F32.BF16 R20, R44, R52.reuse, R20 ;  /* 0x000000342c14723c */ /* 0x082ff00000041814 */
[C---:B------:R-:W-:Y:S01]  /*15c40*/  HMMA.16816.F32.BF16 R24, R48.reuse, R52, R24 ;  /* 0x000000343018723c */ /* 0x040fe20000041818 */
[----:B--2---:R-:W1:Y:S07]  /*15c50*/  LDSM.16.MT88.4 R56, [R215+0x2100] ;  /* 0x00210000d738783b */ /* 0x004e6e0000004200 */
[-C--:B------:R-:W-:Y:S04]  /*15c60*/  HMMA.16816.F32.BF16 R28, R48, R54.reuse, R28 ;  /* 0x00000036301c723c */ /* 0x080fe8000004181c */
[--C-:B---3--:R-:W-:Y:S01]  /*15c70*/  FFMA.FTZ R43, R242, c[0x0][0x2d0], -R64.reuse ;  /* 0x0000b400f22b7a23 */ /* 0x108fe20000010840 */
[----:B----4-:R-:W-:Y:S01]  /*15c80*/  F2FP.BF16.PACK_AB R170, R77, R79 ;  /* 0x0000004f4daa723e */ /* 0x010fe200000010ff */
[----:B------:R-:W-:Y:S02]  /*15c90*/  FFMA.FTZ R64, R245, c[0x0][0x2d0], -R64 ;  /* 0x0000b400f5407a23 */ /* 0x000fe40000010840 */
[C---:B------:R-:W-:Y:S01]  /*15ca0*/  HMMA.16816.F32.BF16 R100, R44.reuse, R54, R100 ;  /* 0x000000362c64723c */ /* 0x040fe20000041864 */
[----:B------:R2:W-:Y:S07]  /*15cb0*/  MUFU.EX2 R76, R43 ;  /* 0x0000002b004c7308 */ /* 0x0005ee0000000800 */
[-C--:B------:R-:W-:Y:S03]  /*15cc0*/  HMMA.16816.F32.BF16 R32, R44, R60.reuse, R32 ;  /* 0x0000003c2c20723c */ /* 0x080fe60000041820 */
[----:B------:R-:W3:Y:S05]  /*15cd0*/  MUFU.EX2 R73, R64 ;  /* 0x0000004000497308 */ /* 0x000eea0000000800 */
[C---:B------:R-:W-:Y:S08]  /*15ce0*/  HMMA.16816.F32.BF16 R104, R48.reuse, R60, R104 ;  /* 0x0000003c3068723c */ /* 0x040ff00000041868 */
[-C--:B------:R-:W-:Y:S04]  /*15cf0*/  HMMA.16816.F32.BF16 R108, R48, R62.reuse, R108 ;  /* 0x0000003e306c723c */ /* 0x080fe8000004186c */
[--C-:B--2---:R-:W-:Y:S04]  /*15d00*/  FFMA.FTZ R43, R239, c[0x0][0x2d0], -R65.reuse ;  /* 0x0000b400ef2b7a23 */ /* 0x104fe80000010841 */
[----:B------:R2:W-:Y:S01]  /*15d10*/  MUFU.EX2 R72, R43 ;  /* 0x0000002b00487308 */ /* 0x0005e20000000800 */
[C---:B------:R-:W-:Y:S04]  /*15d20*/  HMMA.16816.F32.BF16 R112, R44.reuse, R62, R112 ;  /* 0x0000003e2c70723c */ /* 0x040fe80000041870 */
[----:B---3--:R-:W-:Y:S04]  /*15d30*/  F2FP.BF16.PACK_AB R171, R73, R76 ;  /* 0x0000004c49ab723e */ /* 0x008fe800000010ff */
[-C--:B-1----:R-:W-:Y:S08]  /*15d40*/  HMMA.16816.F32.BF16 R116, R44, R56.reuse, R116 ;  /* 0x000000382c74723c */ /* 0x082ff00000041874 */
[C---:B------:R-:W-:Y:S04]  /*15d50*/  HMMA.16816.F32.BF16 R120, R48.reuse, R56, R120 ;  /* 0x000000383078723c */ /* 0x040fe80000041878 */
[--C-:B--2---:R-:W-:Y:S04]  /*15d60*/  FFMA.FTZ R43, R241, c[0x0][0x2d0], -R65.reuse ;  /* 0x0000b400f12b7a23 */ /* 0x104fe80000010841 */
[-C--:B------:R-:W-:Y:S01]  /*15d70*/  HMMA.16816.F32.BF16 R124, R48, R58.reuse, R124 ;  /* 0x0000003a307c723c */ /* 0x080fe2000004187c */
[----:B------:R-:W1:Y:S01]  /*15d80*/  LDSM.16.MT88.4 R48, [R216+0x2900] ;  /* 0x00290000d830783b */ /* 0x000e620000004200 */
[----:B------:R2:W3:Y:S06]  /*15d90*/  MUFU.EX2 R64, R43 ;  /* 0x0000002b00407308 */ /* 0x0004ec0000000800 */
[----:B------:R-:W-:Y:S08]  /*15da0*/  HMMA.16816.F32.BF16 R36, R44, R58, R36 ;  /* 0x0000003a2c24723c */ /* 0x000ff00000041824 */
[-C--:B------:R-:W-:Y:S01]  /*15db0*/  HMMA.16816.F32.BF16 R136, R168, R148.reuse, R4 ;  /* 0x00000094a888723c */ /* 0x080fe20000041804 */
[----:B------:R-:W4:Y:S04]  /*15dc0*/  LDSM.16.MT88.4 R4, [R214+0x2900] ;  /* 0x00290000d604783b */ /* 0x000f280000004200 */
[--C-:B--2---:R-:W-:Y:S01]  /*15dd0*/  FFMA.FTZ R43, R243, c[0x0][0x2d0], -R65.reuse ;  /* 0x0000b400f32b7a23 */ /* 0x104fe20000010841 */
[----:B---3--:R-:W-:Y:S01]  /*15de0*/  F2FP.BF16.PACK_AB R44, R64, R72 ;  /* 0x00000048402c723e */ /* 0x008fe200000010ff */
[----:B------:R-:W-:Y:S02]  /*15df0*/  FFMA.FTZ R65, R244, c[0x0][0x2d0], -R65 ;  /* 0x0000b400f4417a23 */ /* 0x000fe40000010841 */
[----:B------:R2:W-:Y:S10]  /*15e00*/  MUFU.EX2 R54, R43 ;  /* 0x0000002b00367308 */ /* 0x0005f40000000800 */
[----:B------:R-:W3:Y:S01]  /*15e10*/  MUFU.EX2 R65, R65 ;  /* 0x0000004100417308 */ /* 0x000ee20000000800 */
[--C-:B--2---:R-:W-:Y:S09]  /*15e20*/  FFMA.FTZ R43, R90, c[0x0][0x2d0], -R66.reuse ;  /* 0x0000b4005a2b7a23 */ /* 0x104ff20000010842 */
[----:B------:R2:W-:Y:S01]  /*15e30*/  MUFU.EX2 R52, R43 ;  /* 0x0000002b00347308 */ /* 0x0005e20000000800 */
[----:B---3--:R-:W-:Y:S01]  /*15e40*/  F2FP.BF16.PACK_AB R46, R65, R54 ;  /* 0x00000036412e723e */ /* 0x008fe200000010ff */
[--C-:B--2---:R-:W-:Y:S08]  /*15e50*/  FFMA.FTZ R43, R91, c[0x0][0x2d0], -R66.reuse ;  /* 0x0000b4005b2b7a23 */ /* 0x104ff00000010842 */
[----:B------:R2:W3:Y:S02]  /*15e60*/  MUFU.EX2 R53, R43 ;  /* 0x0000002b00357308 */ /* 0x0004e40000000800 */
[--C-:B--2---:R-:W-:Y:S01]  /*15e70*/  FFMA.FTZ R43, R94, c[0x0][0x2d0], -R66.reuse ;  /* 0x0000b4005e2b7a23 */ /* 0x104fe20000010842 */
[----:B---3--:R-:W-:Y:S01]  /*15e80*/  F2FP.BF16.PACK_AB R45, R53, R52 ;  /* 0x00000034352d723e */ /* 0x008fe200000010ff */
[----:B------:R-:W-:Y:S02]  /*15e90*/  FFMA.FTZ R66, R42, c[0x0][0x2d0], -R66 ;  /* 0x0000b4002a427a23 */ /* 0x000fe40000010842 */
[----:B------:R-:W2:Y:S04]  /*15ea0*/  LDL.LU R42, [R1+0x14] ;  /* 0x00001400012a7983 */ /* 0x000ea80000300800 */
[----:B------:R-:W-:Y:S10]  /*15eb0*/  MUFU.EX2 R43, R43 ;  /* 0x0000002b002b7308 */ /* 0x000ff40000000800 */
[----:B------:R-:W3:Y:S02]  /*15ec0*/  MUFU.EX2 R66, R66 ;  /* 0x0000004200427308 */ /* 0x000ee40000000800 */
[----:B---3--:R-:W-:Y:S07]  /*15ed0*/  F2FP.BF16.PACK_AB R47, R66, R43 ;  /* 0x0000002b422f723e */ /* 0x008fee00000010ff */
        /* <DEDUP_REMOVED lines=12> */
[----:B--2---:R-:W-:Y:S02]  /*15fa0*/  FFMA.FTZ R12, R0, R42, R75 ;  /* 0x0000002a000c7223 */ /* 0x004fe4000001004b */
        /* <DEDUP_REMOVED lines=19> */
[----:B------:R-:W-:Y:S01]  /*160e0*/  FADD.FTZ R12, R193, R2 ;  /* 0x00000002c10c7221 */ /* 0x000fe20000010000 */
[----:B------:R-:W1:Y:S01]  /*160f0*/  LDSM.16.MT88.4 R8, [R215+0x2900] ;  /* 0x00290000d708783b */ /* 0x000e620000004200 */
[----:B------:R-:W-:Y:S04]  /*16100*/  FADD.FTZ R13, R252, R0 ;  /* 0x00000000fc0d7221 */ /* 0x000fe80000010000 */
[----:B------:R-:W-:Y:S02]  /*16110*/  FADD.FTZ R2, R167, R14 ;  /* 0x0000000ea7027221 */ /* 0x000fe40000010000 */
[----:B------:R-:W-:Y:S02]  /*16120*/  FADD.FTZ R0, R165, R12 ;  /* 0x0000000ca5007221 */ /* 0x000fe40000010000 */
        /* <DEDUP_REMOVED lines=21> */
[----:B------:R-:W-:Y:S01]  /*16280*/  FADD.FTZ R13, R133, R13 ;  /* 0x0000000d850d7221 */ /* 0x000fe20000010000 */
[----:B------:R-:W-:Y:S01]  /*16290*/  MOV R133, R128 ;  /* 0x0000008000857202 */ /* 0x000fe20000000f00 */
        /* <DEDUP_REMOVED lines=10> */
[----:B------:R-:W-:Y:S01]  /*16340*/  FADD.FTZ R13, R132, R2 ;  /* 0x00000002840d7221 */ /* 0x000fe20000010000 */
[----:B------:R-:W-:Y:S01]  /*16350*/  MOV R132, R129 ;  /* 0x0000008100847202 */ /* 0x000fe20000000f00 */
[----:B------:R-:W-:Y:S02]  /*16360*/  FADD.FTZ R5, R176, R0 ;  /* 0x00000000b0057221 */ /* 0x000fe40000010000 */
[----:B------:R-:W-:Y:S04]  /*16370*/  FADD.FTZ R4, R98, R4 ;  /* 0x0000000462047221 */ /* 0x000fe80000010000 */
[----:B------:R-:W-:Y:S02]  /*16380*/  FADD.FTZ R2, R175, R12 ;  /* 0x0000000caf027221 */ /* 0x000fe40000010000 */
[----:B------:R-:W-:Y:S01]  /*16390*/  FADD.FTZ R0, R134, R13 ;  /* 0x0000000d86007221 */ /* 0x000fe20000010000 */
[----:B------:R-:W-:Y:S01]  /*163a0*/  MOV R134, R3 ;  /* 0x0000000300867202 */ /* 0x000fe20000000f00 */
        /* <DEDUP_REMOVED lines=30> */
[----:B------:R1:W-:Y:S01]  /*16590*/  STL [R1+0x8], R0 ;  /* 0x0000080001007387 */ /* 0x0003e20000100800 */
[----:B------:R-:W-:Y:S02]  /*165a0*/  FADD.FTZ R2, R53, R2 ;  /* 0x0000000235027221 */ /* 0x000fe40000010000 */
[----:B------:R-:W-:Y:S01]  /*165b0*/  FADD.FTZ R4, R65, R4 ;  /* 0x0000000441047221 */ /* 0x000fe20000010000 */
[----:B------:R2:W-:Y:S01]  /*165c0*/  STL [R1+0xc], R5 ;  /* 0x00000c0501007387 */ /* 0x0005e20000100800 */
[----:B------:R-:W-:Y:S02]  /*165d0*/  FADD.FTZ R2, R43, R2 ;  /* 0x000000022b027221 */ /* 0x000fe40000010000 */
[----:B------:R-:W-:Y:S01]  /*165e0*/  IMAD.MOV.U32 R131, RZ, RZ, R130 ;  /* 0x000000ffff837224 */ /* 0x000fe200078e0082 */
[----:B------:R2:W-:Y:S01]  /*165f0*/  STL [R1+0x10], R4 ;  /* 0x0000100401007387 */ /* 0x0005e20000100800 */
[----:B------:R-:W-:Y:S05]  /*16600*/  FADD.FTZ R2, R66, R2 ;  /* 0x0000000242027221 */ /* 0x000fea0000010000 */
[----:B------:R2:W-:Y:S01]  /*16610*/  STL [R1+0x14], R2 ;  /* 0x0000140201007387 */ /* 0x0005e20000100800 */
[----:B-1----:R-:W-:Y:S04]  /*16620*/  IADD3 R0, R229, -0x1, RZ ;  /* 0xffffffffe5007810 */ /* 0x002fe80007ffe0ff */
[----:B------:R-:W-:Y:S01]  /*16630*/  MOV R229, R0 ;  /* 0x0000000000e57202 */ /* 0x000fe20000000f00 */
[----:B------:R-:W-:-:S05]  /*16640*/  @P0 BRA `(.L_x_204) ;  /* 0xffffa68000000947 */ /* 0x000fca000383ffff */
.L_x_187:
[----:B-1----:R-:W3:Y:S04]  /*16650*/  LDL.LU R0, [R1+0x8] ;  /* 0x0000080001007983 */ /* 0x002ee80000300800 */
[----:B------:R-:W4:Y:S04]  /*16660*/  LDL.LU R9, [R1+0xc] ;  /* 0x00000c0001097983 */ /* 0x000f280000300800 */
[----:B--2---:R-:W2:Y:S04]  /*16670*/  LDL.LU R8, [R1+0x10] ;  /* 0x0000100001087983 */ /* 0x004ea80000300800 */
[----:B------:R-:W2:Y:S01]  /*16680*/  LDL.LU R4, [R1+0x14] ;  /* 0x0000140001047983 */ /* 0x000ea20000300800 */
[----:B------:R-:W-:-:S02]  /*16690*/  MOV R24, 0xff800000 ;  /* 0xff80000000187802 */ /* 0x000fc40000000f00 */
[----:B------:R-:W-:Y:S02]  /*166a0*/  MOV R25, 0xff800000 ;  /* 0xff80000000197802 */ /* 0x000fe40000000f00 */
[----:B------:R-:W-:Y:S02]  /*166b0*/  MOV R26, 0xff800000 ;  /* 0xff800000001a7802 */ /* 0x000fe40000000f00 */
[----:B------:R-:W-:Y:S02]  /*166c0*/  MOV R27, 0xff800000 ;  /* 0xff800000001b7802 */ /* 0x000fe40000000f00 */
[----:B------:R-:W-:Y:S01]  /*166d0*/  PLOP3.LUT P4, PT, PT, PT, PT, 0x8, 0x0 ;  /* 0x000000000000781c */ /* 0x000fe20003f8e170 */
[----:B---3--:R-:W1:Y:S04]  /*166e0*/  SHFL.BFLY PT, R5, R0, 0x2, 0x1f ;  /* 0x0c401f0000057f89 */ /* 0x008e6800000e0000 */
[----:B----4-:R-:W3:Y:S04]  /*166f0*/  SHFL.BFLY PT, R6, R9, 0x2, 0x1f ;  /* 0x0c401f0009067f89 */ /* 0x010ee800000e0000 */
[----:B--2---:R-:W2:Y:S04]  /*16700*/  SHFL.BFLY PT, R7, R8, 0x2, 0x1f ;  /* 0x0c401f0008077f89 */ /* 0x004ea800000e0000 */
[----:B------:R-:W4:Y:S01]  /*16710*/  SHFL.BFLY PT, R2, R4, 0x2, 0x1f ;  /* 0x0c401f0004027f89 */ /* 0x000f2200000e0000 */
[----:B-1----:R-:W-:-:S02]  /*16720*/  FADD.FTZ R5, R5, R0 ;  /* 0x0000000005057221 */ /* 0x002fc40000010000 */
[----:B---3--:R-:W-:-:S03]  /*16730*/  FADD.FTZ R6, R6, R9 ;  /* 0x0000000906067221 */ /* 0x008fc60000010000 */
[----:B------:R-:W1:Y:S01]  /*16740*/  SHFL.BFLY PT, R0, R5, 0x1, 0x1f ;  /* 0x0c201f0005007f89 */ /* 0x000e6200000e0000 */
[----:B--2---:R-:W-:-:S03]  /*16750*/  FADD.FTZ R7, R7, R8 ;  /* 0x0000000807077221 */ /* 0x004fc60000010000 */
[----:B------:R-:W2:Y:S01]  /*16760*/  SHFL.BFLY PT, R9, R6, 0x1, 0x1f ;  /* 0x0c201f0006097f89 */ /* 0x000ea200000e0000 */
[----:B----4-:R-:W-:-:S03]  /*16770*/  FADD.FTZ R2, R2, R4 ;  /* 0x0000000402027221 */ /* 0x010fc60000010000 */
[----:B------:R-:W3:Y:S04]  /*16780*/  SHFL.BFLY PT, R4, R7, 0x1, 0x1f ;  /* 0x0c201f0007047f89 */ /* 0x000ee800000e0000 */
[----:B------:R-:W4:Y:S01]  /*16790*/  SHFL.BFLY PT, R8, R2, 0x1, 0x1f ;  /* 0x0c201f0002087f89 */ /* 0x000f2200000e0000 */
[----:B-1----:R-:W-:Y:S01]  /*167a0*/  FADD.FTZ R5, R5, R0 ;  /* 0x0000000005057221 */ /* 0x002fe20000010000 */
[----:B------:R-:W-:Y:S01]  /*167b0*/  MOV R0, RZ ;  /* 0x000000ff00007202 */ /* 0x000fe20000000f00 */
[----:B--2---:R-:W-:-:S03]  /*167c0*/  FADD.FTZ R6, R6, R9 ;  /* 0x0000000906067221 */ /* 0x004fc60000010000 */
[----:B------:R-:W-:Y:S01]  /*167d0*/  FSETP.NE.FTZ.AND P3, PT, R5, RZ, PT ;  /* 0x000000ff0500720b */ /* 0x000fe20003f75000 */
[----:B---3--:R-:W-:Y:S01]  /*167e0*/  FADD.FTZ R7, R7, R4 ;  /* 0x0000000407077221 */ /* 0x008fe20000010000 */
[----:B------:R-:W-:Y:S02]  /*167f0*/  FSETP.NE.FTZ.AND P2, PT, R6, RZ, PT ;  /* 0x000000ff0600720b */ /* 0x000fe40003f55000 */
[----:B------:R-:W-:Y:S01]  /*16800*/  MOV R4, RZ ;  /* 0x000000ff00047202 */ /* 0x000fe20000000f00 */
[----:B----4-:R-:W-:Y:S01]  /*16810*/  FADD.FTZ R8, R2, R8 ;  /* 0x0000000802087221 */ /* 0x010fe20000010000 */
[----:B------:R-:W-:Y:S02]  /*16820*/  FSETP.NE.FTZ.AND P1, PT, R7, RZ, PT ;  /* 0x000000ff0700720b */ /* 0x000fe40003f35000 */
[----:B------:R-:W-:-:S05]  /*16830*/  MOV R2, RZ ;  /* 0x000000ff00027202 */ /* 0x000fca0000000f00 */
[----:B------:R-:W1:Y:S01]  /*16840*/  @P3 MUFU.RCP R0, R5 ;  /* 0x0000000500003308 */ /* 0x000e620000001000 */
[----:B------:R-:W-:-:S07]  /*16850*/  FSETP.NE.FTZ.AND P0, PT, R8, RZ, PT ;  /* 0x000000ff0800720b */ /* 0x000fce0003f15000 */
[----:B------:R-:W-:Y:S01]  /*16860*/  @P2 MUFU.RCP R4, R6 ;  /* 0x0000000600042308 */ /* 0x000fe20000001000 */
[----:B-1----:R-:W-:-:S07]  /*16870*/  FMUL.FTZ R136, R0, R136 ;  /* 0x0000008800887220 */ /* 0x002fce0000410000 */
[----:B------:R-:W1:Y:S01]  /*16880*/  @P1 MUFU.RCP R2, R7 ;  /* 0x0000000700021308 */ /* 0x000e620000001000 */
[C---:B------:R-:W-:Y:S02]  /*16890*/  FMUL.FTZ R137, R0.reuse, R137 ;  /* 0x0000008900897220 */ /* 0x040fe40000410000 */
[C---:B------:R-:W-:Y:S02]  /*168a0*/  FMUL.FTZ R148, R0.reuse, R148 ;  /* 0x0000009400947220 */ /* 0x040fe40000410000 */
[C---:B------:R-:W-:Y:S02]  /*168b0*/  FMUL.FTZ R23, R0.reuse, R149 ;  /* 0x0000009500177220 */ /* 0x040fe40000410000 */
[C---:B------:R-:W-:Y:S01]  /*168c0*/  FMUL.FTZ R152, R0.reuse, R152 ;  /* 0x0000009800987220 */ /* 0x040fe20000410000 */
[----:B------:R-:W-:Y:S01]  /*168d0*/  @P2 MUFU.LG2 R9, R6 ;  /* 0x0000000600092308 */ /* 0x000fe20000000c00 */
        /* <DEDUP_REMOVED lines=80> */
.L_x_143:
[----:B------:R-:W-:Y:S05]  /*16de0*/  @P4 BRA `(.L_x_205) ;  /* 0x000011f000004947 */ /* 0x000fea0003800000 */
[----:B------:R-:W1:Y:S01]  /*16df0*/  S2R R13, SR_TID.X ;  /* 0x00000000000d7919 */ /* 0x000e620000002100 */
[----:B------:R-:W-:Y:S01]  /*16e00*/  IMAD.MOV.U32 R54, RZ, RZ, c[0x0][0x4e8] ;  /* 0x00013a00ff367624 */ /* 0x000fe200078e00ff */
[----:B------:R-:W-:Y:S02]  /*16e10*/  F2FP.BF16.PACK_AB R136, R137, R136 ;  /* 0x000000888988723e */ /* 0x000fe400000010ff */
[----:B------:R-:W2:Y:S01]  /*16e20*/  S2R R16, SR_CTAID.Y ;  /* 0x0000000000107919 */ /* 0x000ea20000002600 */
[----:B------:R-:W-:Y:S02]  /*16e30*/  F2FP.BF16.PACK_AB R138, R139, R138 ;  /* 0x0000008a8b8a723e */ /* 0x000fe400000010ff */
[C---:B------:R-:W-:Y:S01]  /*16e40*/  ISETP.NE.AND P3, PT, R54.reuse, 0x1, PT ;  /* 0x000000013600780c */ /* 0x040fe20003f65270 */
[----:B------:R-:W3:Y:S01]  /*16e50*/  S2R R28, SR_CTAID.Z ;  /* 0x00000000001c7919 */ /* 0x000ee20000002700 */
[----:B------:R-:W-:Y:S01]  /*16e60*/  IMAD R54, R54, c[0x0][0x388], RZ ;  /* 0x0000e20036367a24 */ /* 0x000fe200078e02ff */
[----:B------:R-:W-:-:S02]  /*16e70*/  F2FP.BF16.PACK_AB R23, R23, R148 ;  /* 0x000000941717723e */ /* 0x000fc400000010ff */
[----:B------:R-:W4:Y:S01]  /*16e80*/  S2R R29, SR_CTAID.X ;  /* 0x00000000001d7919 */ /* 0x000f220000002500 */
[----:B------:R-:W-:Y:S02]  /*16e90*/  F2FP.BF16.PACK_AB R150, R151, R150 ;  /* 0x000000969796723e */ /* 0x000fe400000010ff */
[----:B------:R-:W-:Y:S01]  /*16ea0*/  F2FP.BF16.PACK_AB R140, R141, R140 ;  /* 0x0000008c8d8c723e */ /* 0x000fe200000010ff */
[----:B------:R-:W-:Y:S01]  /*16eb0*/  BAR.SYNC.DEFER_BLOCKING 0x1, 0x80 ;  /* 0x0042000000007b1d */ /* 0x000fe20000010000 */
[----:B------:R-:W-:Y:S02]  /*16ec0*/  F2FP.BF16.PACK_AB R142, R143, R142 ;  /* 0x0000008e8f8e723e */ /* 0x000fe400000010ff */
[----:B------:R-:W-:Y:S02]  /*16ed0*/  F2FP.BF16.PACK_AB R144, R145, R144 ;  /* 0x000000909190723e */ /* 0x000fe400000010ff */
[----:B------:R-:W-:Y:S02]  /*16ee0*/  F2FP.BF16.PACK_AB R146, R147, R146 ;  /* 0x000000929392723e */ /* 0x000fe400000010ff */
[----:B------:R-:W-:-:S02]  /*16ef0*/  F2FP.BF16.PACK_AB R152, R153, R152 ;  /* 0x000000989998723e */ /* 0x000fc400000010ff */
[----:B-1----:R-:W-:Y:S02]  /*16f00*/  SHF.R.S32.HI R20, RZ, 0x1f, R13 ;  /* 0x0000001fff147819 */ /* 0x002fe4000001140d */
[----:B------:R-:W-:Y:S01]  /*16f10*/  F2FP.BF16.PACK_AB R154, R155, R154 ;  /* 0x0000009a9b9a723e */ /* 0x000fe200000010ff */
[----:B--2---:R-:W-:Y:S01]  /*16f20*/  IMAD.WIDE.U32 R14, R16, c[0x0][0x490], RZ ;  /* 0x00012400100e7a25 */ /* 0x004fe200078e00ff */
[----:B------:R-:W-:Y:S02]  /*16f30*/  SHF.R.S32.HI R0, RZ, 0x1f, R16 ;  /* 0x0000001fff007819 */ /* 0x000fe40000011410 */
[CC--:B------:R-:W-:Y:S02]  /*16f40*/  LEA.HI R2, R20.reuse, R13.reuse, RZ, 0x2 ;  /* 0x0000000d14027211 */ /* 0x0c0fe400078f10ff */
[-C--:B------:R-:W-:Y:S01]  /*16f50*/  LEA.HI R7, R20, R13.reuse, RZ, 0x5 ;  /* 0x0000000d14077211 */ /* 0x080fe200078f28ff */
[----:B------:R-:W-:Y:S01]  /*16f60*/  IMAD R4, R0, c[0x0][0x490], RZ ;  /* 0x0001240000047a24 */ /* 0x000fe200078e02ff */
[----:B------:R-:W-:Y:S01]  /*16f70*/  LEA.HI R12, R20, R13, RZ, 0x3 ;  /* 0x0000000d140c7211 */ /* 0x000fe200078f18ff */
[----:B------:R-:W-:Y:S01]  /*16f80*/  IMAD R3, R0, c[0x0][0x3e8], RZ ;  /* 0x0000fa0000037a24 */ /* 0x000fe200078e02ff */
[----:B------:R-:W-:Y:S01]  /*16f90*/  SHF.R.S32.HI R8, RZ, 0x2, R2 ;  /* 0x00000002ff087819 */ /* 0x000fe20000011402 */
[C---:B------:R-:W-:Y:S01]  /*16fa0*/  IMAD R4, R16.reuse, c[0x0][0x494], R4 ;  /* 0x0001250010047a24 */ /* 0x040fe200078e0204 */
[----:B------:R-:W-:Y:S01]  /*16fb0*/  SHF.R.S32.HI R0, RZ, 0x1f, R2 ;  /* 0x0000001fff007819 */ /* 0x000fe20000011402 */
[----:B------:R-:W-:Y:S01]  /*16fc0*/  IMAD R3, R16, c[0x0][0x3ec], R3 ;  /* 0x0000fb0010037a24 */ /* 0x000fe200078e0203 */
[----:B------:R-:W-:Y:S01]  /*16fd0*/  LOP3.LUT R10, R7, 0xffffffe0, RZ, 0xc0, !PT ;  /* 0xffffffe0070a7812 */ /* 0x000fe200078ec0ff */
[----:B------:R-:W-:Y:S01]  /*16fe0*/  IMAD.IADD R5, R15, 0x1, R4 ;  /* 0x000000010f057824 */ /* 0x000fe200078e0204 */
[----:B------:R-:W-:Y:S01]  /*16ff0*/  LOP3.LUT R2, R2, 0xfffffffc, RZ, 0xc0, !PT ;  /* 0xfffffffc02027812 */ /* 0x000fe200078ec0ff */
[----:B------:R-:W-:Y:S01]  /*17000*/  IMAD.WIDE.U32 R16, R16, c[0x0][0x3e8], RZ ;  /* 0x0000fa0010107a25 */ /* 0x000fe200078e00ff */
[----:B------:R-:W-:-:S02]  /*17010*/  LOP3.LUT R11, R12, 0xfffffff8, RZ, 0xc0, !PT ;  /* 0xfffffff80c0b7812 */ /* 0x000fc400078ec0ff */
[----:B------:R-:W-:Y:S01]  /*17020*/  LEA.HI R6, R0, R8, RZ, 0x3 ;  /* 0x0000000800067211 */ /* 0x000fe200078f18ff */
[C---:B------:R-:W-:Y:S01]  /*17030*/  IMAD.IADD R0, R13.reuse, 0x1, -R10 ;  /* 0x000000010d007824 */ /* 0x040fe200078e0a0a */
[----:B------:R-:W-:Y:S01]  /*17040*/  LEA.HI R20, R20, R13, RZ, 0x6 ;  /* 0x0000000d14147211 */ /* 0x000fe200078f30ff */
[C---:B------:R-:W-:Y:S01]  /*17050*/  IMAD.IADD R9, R13.reuse, 0x1, -R2 ;  /* 0x000000010d097824 */ /* 0x040fe200078e0a02 */
[----:B------:R-:W-:Y:S01]  /*17060*/  LOP3.LUT R6, R6, 0xfffffff8, RZ, 0xc0, !PT ;  /* 0xfffffff806067812 */ /* 0x000fe200078ec0ff */
[----:B------:R-:W-:Y:S01]  /*17070*/  IMAD.IADD R11, R13, 0x1, -R11 ;  /* 0x000000010d0b7824 */ /* 0x000fe200078e0a0b */
[----:B------:R-:W-:Y:S01]  /*17080*/  SHF.R.S32.HI R13, RZ, 0x1f, R0 ;  /* 0x0000001fff0d7819 */ /* 0x000fe20000011400 */
[----:B------:R-:W-:Y:S01]  /*17090*/  IMAD.MOV.U32 R4, RZ, RZ, R14 ;  /* 0x000000ffff047224 */ /* 0x000fe200078e000e */
[----:B------:R-:W-:Y:S01]  /*170a0*/  LOP3.LUT P0, RZ, R0, 0x3, RZ, 0xc0, !PT ;  /* 0x0000000300ff7812 */ /* 0x000fe2000780c0ff */
[----:B------:R-:W-:Y:S01]  /*170b0*/  IMAD.IADD R10, R8, 0x1, -R6 ;  /* 0x00000001080a7824 */ /* 0x000fe200078e0a06 */
[----:B------:R-:W-:Y:S01]  /*170c0*/  LEA.HI R15, R13, R0, RZ, 0x2 ;  /* 0x000000000d0f7211 */ /* 0x000fe200078f10ff */
[----:B------:R-:W-:Y:S01]  /*170d0*/  IMAD.IADD R3, R17, 0x1, R3 ;  /* 0x0000000111037824 */ /* 0x000fe200078e0203 */
[--C-:B------:R-:W-:Y:S01]  /*170e0*/  SHF.R.S32.HI R6, RZ, 0x5, R7.reuse ;  /* 0x00000005ff067819 */ /* 0x100fe20000011407 */
[----:B------:R-:W-:Y:S01]  /*170f0*/  IMAD.MOV.U32 R2, RZ, RZ, R16 ;  /* 0x000000ffff027224 */ /* 0x000fe200078e0010 */
[----:B------:R-:W-:Y:S01]  /*17100*/  SHF.R.S32.HI R0, RZ, 0x1f, R7 ;  /* 0x0000001fff007819 */ /* 0x000fe20000011407 */
[----:B---3--:R-:W-:Y:S01]  /*17110*/  IMAD.WIDE.U32 R18, R28, c[0x0][0x498], R4 ;  /* 0x000126001c127a25 */ /* 0x008fe200078e0004 */
[----:B------:R-:W-:-:S02]  /*17120*/  SHF.R.S32.HI R22, RZ, 0x3, R12 ;  /* 0x00000003ff167819 */ /* 0x000fc4000001140c */
[----:B------:R-:W-:Y:S01]  /*17130*/  LEA.HI R0, R0, R6, RZ, 0x2 ;  /* 0x0000000600007211 */ /* 0x000fe200078f10ff */
[----:B------:R-:W-:Y:S01]  /*17140*/  IMAD.WIDE.U32 R12, R28, c[0x0][0x3f0], R2 ;  /* 0x0000fc001c0c7a25 */ /* 0x000fe200078e0002 */
[----:B------:R-:W-:Y:S02]  /*17150*/  LEA.HI R2, R9, R9, RZ, 0x1 ;  /* 0x0000000909027211 */ /* 0x000fe400078f08ff */
[----:B------:R-:W-:Y:S01]  /*17160*/  LOP3.LUT R3, R0, 0xffffffc, RZ, 0xc0, !PT ;  /* 0x0ffffffc00037812 */ /* 0x000fe200078ec0ff */
[----:B------:R-:W-:Y:S01]  /*17170*/  IMAD.SHL.U32 R4, R22, 0x40, RZ ;  /* 0x0000004016047824 */ /* 0x000fe200078e00ff */
[----:B------:R-:W-:Y:S01]  /*17180*/  LOP3.LUT R5, R2, 0x1ffffffe, RZ, 0xc0, !PT ;  /* 0x1ffffffe02057812 */ /* 0x000fe200078ec0ff */
[----:B------:R-:W-:Y:S01]  /*17190*/  IMAD.SHL.U32 R8, R11, 0x8, RZ ;  /* 0x000000080b087824 */ /* 0x000fe200078e00ff */
[----:B------:R-:W-:Y:S01]  /*171a0*/  SHF.R.S32.HI R14, RZ, 0x1f, R28 ;  /* 0x0000001fff0e7819 */ /* 0x000fe2000001141c */
[----:B------:R-:W-:Y:S01]  /*171b0*/  IMAD.IADD R7, R6, 0x1, -R3 ;  /* 0x0000000106077824 */ /* 0x000fe200078e0a03 */
[----:B------:R-:W-:Y:S01]  /*171c0*/  LOP3.LUT R0, R4, 0x1c0, RZ, 0xc0, !PT ;  /* 0x000001c004007812 */ /* 0x000fe200078ec0ff */
[----:B------:R-:W-:Y:S01]  /*171d0*/  IMAD.IADD R5, R9, 0x1, -R5 ;  /* 0x0000000109057824 */ /* 0x000fe200078e0a05 */
[----:B------:R-:W-:Y:S01]  /*171e0*/  F2FP.BF16.PACK_AB R100, R101, R100 ;  /* 0x000000646564723e */ /* 0x000fe200000010ff */
[----:B------:R-:W-:Y:S01]  /*171f0*/  IMAD R21, R14, c[0x0][0x498], RZ ;  /* 0x000126000e157a24 */ /* 0x000fe200078e02ff */
[----:B------:R-:W-:Y:S01]  /*17200*/  LOP3.LUT R4, R0, 0x38, R8, 0xf8, !PT ;  /* 0x0000003800047812 */ /* 0x000fe200078ef808 */
[----:B------:R-:W-:Y:S01]  /*17210*/  IMAD R17, R14, c[0x0][0x3f0], RZ ;  /* 0x0000fc000e117a24 */ /* 0x000fe200078e02ff */
[----:B------:R-:W-:Y:S01]  /*17220*/  SHF.R.U32.HI R3, RZ, 0x3, R0 ;  /* 0x00000003ff037819 */ /* 0x000fe20000011600 */
[----:B------:R-:W-:Y:S01]  /*17230*/  IMAD.SHL.U32 R0, R2, 0x20, RZ ;  /* 0x0000002002007824 */ /* 0x000fe200078e00ff */
[----:B------:R-:W-:Y:S01]  /*17240*/  F2FP.BF16.PACK_AB R102, R103, R102 ;  /* 0x000000666766723e */ /* 0x000fe200000010ff */
[----:B------:R-:W-:Y:S01]  /*17250*/  IMAD R16, R6, 0x200, R9 ;  /* 0x0000020006107824 */ /* 0x000fe200078e0209 */
[----:B------:R-:W-:Y:S01]  /*17260*/  LOP3.LUT R14, R4, R3, RZ, 0x3c, !PT ;  /* 0x00000003040e7212 */ /* 0x000fe200078e3cff */
[----:B------:R-:W-:Y:S01]  /*17270*/  IMAD R17, R28, c[0x0][0x3f4], R17 ;  /* 0x0000fd001c117a24 */ /* 0x000fe200078e0211 */
[----:B------:R-:W-:Y:S01]  /*17280*/  LOP3.LUT R2, R0, 0xffffffc0, RZ, 0xc0, !PT ;  /* 0xffffffc000027812 */ /* 0x000fe200078ec0ff */
[----:B------:R-:W-:Y:S01]  /*17290*/  IMAD R0, R11, 0x10, R22 ;  /* 0x000000100b007824 */ /* 0x000fe200078e0216 */
[----:B------:R-:W-:Y:S01]  /*172a0*/  LOP3.LUT R4, R10, 0x1, RZ, 0xc0, !PT ;  /* 0x000000010a047812 */ /* 0x000fe200078ec0ff */
[----:B------:R-:W-:Y:S01]  /*172b0*/  IMAD.SHL.U32 R6, R20, 0x8, RZ ;  /* 0x0000000814067824 */ /* 0x000fe200078e00ff */
[----:B------:R-:W-:Y:S01]  /*172c0*/  SHF.R.S32.HI R3, RZ, 0x2, R15 ;  /* 0x00000002ff037819 */ /* 0x000fe2000001140f */
[----:B------:R-:W-:Y:S01]  /*172d0*/  IMAD R11, R5, 0x8, R2 ;  /* 0x00000008050b7824 */ /* 0x000fe200078e0202 */
[----:B------:R-:W-:Y:S01]  /*172e0*/  ISETP.NE.U32.AND P4, PT, R4, 0x1, PT ;  /* 0x000000010400780c */ /* 0x000fe20003f85070 */
[----:B----4-:R-:W-:Y:S01]  /*172f0*/  IMAD R5, R29, 0x80, R0 ;  /* 0x000000801d057824 */ /* 0x010fe200078e0200 */
[----:B------:R-:W-:Y:S01]  /*17300*/  F2FP.BF16.PACK_AB R156, R157, R156 ;  /* 0x0000009c9d9c723e */ /* 0x000fe200000010ff */
[C---:B------:R-:W-:Y:S01]  /*17310*/  IMAD.SHL.U32 R2, R10.reuse, 0x40, RZ ;  /* 0x000000400a027824 */ /* 0x040fe200078e00ff */
[----:B------:R-:W-:Y:S01]  /*17320*/  R2P PR, R10, 0x6 ;  /* 0x000000060a007804 */ /* 0x000fe20000000000 */
[----:B------:R-:W-:Y:S01]  /*17330*/  @P3 IMAD.HI.U32 R9, R5, c[0x0][0x4ec], RZ ;  /* 0x00013b0005093a27 */ /* 0x000fe200078e00ff */
[----:B------:R-:W-:-:S02]  /*17340*/  F2FP.BF16.PACK_AB R158, R159, R158 ;  /* 0x0000009e9f9e723e */ /* 0x000fc400000010ff */
[----:B------:R-:W-:Y:S01]  /*17350*/  F2FP.BF16.PACK_AB R160, R161, R160 ;  /* 0x000000a0a1a0723e */ /* 0x000fe200000010ff */
[----:B------:R-:W-:Y:S01]  /*17360*/  IMAD.MOV.U32 R4, RZ, RZ, R5 ;  /* 0x000000ffff047224 */ /* 0x000fe200078e0005 */
[----:B------:R-:W-:Y:S01]  /*17370*/  @P3 SHF.R.U32.HI R4, RZ, c[0x0][0x4f0], R9 ;  /* 0x00013c00ff043a19 */ /* 0x000fe20000011609 */
[----:B------:R-:W-:Y:S01]  /*17380*/  IMAD R0, R7, 0x10, R3 ;  /* 0x0000001007007824 */ /* 0x000fe200078e0203 */
[----:B------:R-:W-:Y:S01]  /*17390*/  LOP3.LUT R7, R2, 0x1c0, RZ, 0xc0, !PT ;  /* 0x000001c002077812 */ /* 0x000fe200078ec0ff */
[----:B------:R-:W-:Y:S01]  /*173a0*/  IMAD.IADD R3, R13, 0x1, R17 ;  /* 0x000000010d037824 */ /* 0x000fe200078e0211 */
[----:B------:R-:W-:Y:S01]  /*173b0*/  LOP3.LUT R17, R14, 0x7ffffe00, R6, 0xf8, !PT ;  /* 0x7ffffe000e117812 */ /* 0x000fe200078ef806 */
[----:B------:R-:W-:Y:S01]  /*173c0*/  IMAD.IADD R9, R0, 0x1, R11 ;  /* 0x0000000100097824 */ /* 0x000fe200078e020b */
[----:B------:R-:W-:Y:S01]  /*173d0*/  LEA.HI R7, R7, R7, RZ, 0x1d ;  /* 0x0000000707077211 */ /* 0x000fe200078fe8ff */
[----:B------:R-:W-:Y:S01]  /*173e0*/  IMAD.MOV R6, RZ, RZ, -R4 ;  /* 0x000000ffff067224 */ /* 0x000fe200078e0a04 */
[----:B------:R-:W-:Y:S01]  /*173f0*/  F2FP.BF16.PACK_AB R162, R163, R162 ;  /* 0x000000a2a3a2723e */ /* 0x000fe200000010ff */
[----:B------:R-:W-:Y:S01]  /*17400*/  IMAD R0, R29, 0x80, R0 ;  /* 0x000000801d007824 */ /* 0x000fe200078e0200 */
[----:B------:R-:W-:Y:S01]  /*17410*/  F2FP.BF16.PACK_AB R164, R165, R164 ;  /* 0x000000a4a5a4723e */ /* 0x000fe200000010ff */
[----:B------:R-:W-:Y:S01]  /*17420*/  IMAD R10, R6, c[0x0][0x4e8], R5 ;  /* 0x00013a00060a7a24 */ /* 0x000fe200078e0205 */
[----:B------:R-:W-:Y:S01]  /*17430*/  SHF.R.S32.HI R5, RZ, 0x1f, R4 ;  /* 0x0000001fff057819 */ /* 0x000fe20000011404 */
[----:B------:R-:W-:Y:S01]  /*17440*/  IMAD.U32 R11, R16, 0x2, R7 ;  /* 0x00000002100b7824 */ /* 0x000fe200078e0007 */
[C---:B------:R-:W-:Y:S01]  /*17450*/  IADD3 R7, R0.reuse, 0x8, RZ ;  /* 0x0000000800077810 */ /* 0x040fe20007ffe0ff */
[----:B------:R-:W-:Y:S01]  /*17460*/  IMAD R14, R29, 0x80, R9 ;  /* 0x000000801d0e7824 */ /* 0x000fe200078e0209 */
[CC--:B------:R-:W-:Y:S01]  /*17470*/  ISETP.GE.OR P5, PT, R0.reuse, R54.reuse, P0 ;  /* 0x000000360000720c */ /* 0x0c0fe200007a6670 */
[----:B------:R-:W-:Y:S01]  /*17480*/  IMAD.MOV.U32 R2, RZ, RZ, R12 ;  /* 0x000000ffff027224 */ /* 0x000fe200078e000c */
[----:B------:R-:W-:Y:S01]  /*17490*/  IADD3 R6, R0, 0x40, RZ ;  /* 0x0000004000067810 */ /* 0x000fe20007ffe0ff */
[----:B------:R-:W-:Y:S01]  /*174a0*/  IMAD R5, R5, c[0x0][0x3e0], RZ ;  /* 0x0000f80005057a24 */ /* 0x000fe200078e02ff */
[----:B------:R-:W-:Y:S01]  /*174b0*/  ISETP.GE.OR P6, PT, R7, R54, P0 ;  /* 0x000000360700720c */ /* 0x000fe200007c6670 */
[----:B------:R-:W-:Y:S01]  /*174c0*/  @P3 IMAD.HI.U32 R7, R14, c[0x0][0x4ec], RZ ;  /* 0x00013b000e073a27 */ /* 0x000fe200078e00ff */
[----:B------:R-:W-:-:S02]  /*174d0*/  P2R R9, PR, RZ, 0x20 ;  /* 0x00000020ff097803 */ /* 0x000fc40000000000 */
[----:B------:R-:W-:Y:S01]  /*174e0*/  ISETP.GE.OR P5, PT, R6, R54, P0 ;  /* 0x000000360600720c */ /* 0x000fe200007a6670 */
[----:B------:R-:W-:Y:S01]  /*174f0*/  IMAD.MOV.U32 R15, RZ, RZ, -0x10 ;  /* 0xfffffff0ff0f7424 */ /* 0x000fe200078e00ff */
[----:B------:R-:W-:Y:S01]  /*17500*/  IADD3 R0, R0, 0x48, RZ ;  /* 0x0000004800007810 */ /* 0x000fe20007ffe0ff */
[C---:B------:R-:W-:Y:S01]  /*17510*/  IMAD.WIDE.U32 R2, R4.reuse, c[0x0][0x3e0], R2 ;  /* 0x0000f80004027a25 */ /* 0x040fe200078e0002 */
[----:B------:R-:W-:Y:S02]  /*17520*/  F2FP.BF16.PACK_AB R166, R167, R166 ;  /* 0x000000a6a7a6723e */ /* 0x000fe400000010ff */
[----:B------:R-:W-:Y:S01]  /*17530*/  SEL R15, R15, 0x10, !P4 ;  /* 0x000000100f0f7807 */ /* 0x000fe20006000000 */
[----:B------:R-:W-:Y:S01]  /*17540*/  IMAD R6, R4, c[0x0][0x3e4], R5 ;  /* 0x0000f90004067a24 */ /* 0x000fe200078e0205 */
[----:B------:R-:W-:Y:S01]  /*17550*/  ISETP.GE.OR P4, PT, R0, R54, P0 ;  /* 0x000000360000720c */ /* 0x000fe20000786670 */
[----:B------:R-:W-:Y:S01]  /*17560*/  IMAD.MOV.U32 R4, RZ, RZ, R14 ;  /* 0x000000ffff047224 */ /* 0x000fe200078e000e */
[----:B------:R-:W-:Y:S01]  /*17570*/  @P3 SHF.R.U32.HI R4, RZ, c[0x0][0x4f0], R7 ;  /* 0x00013c00ff043a19 */ /* 0x000fe20000011607 */
[----:B------:R-:W-:Y:S01]  /*17580*/  IMAD R21, R28, c[0x0][0x49c], R21 ;  /* 0x000127001c157a24 */ /* 0x000fe200078e0215 */
[----:B------:R-:W-:Y:S01]  /*17590*/  ISETP.NE.AND P3, PT, R9, RZ, PT ;  /* 0x000000ff0900720c */ /* 0x000fe20003f65270 */
[----:B------:R-:W-:Y:S01]  /*175a0*/  IMAD.SHL.U32 R0, R11, 0x2, RZ ;  /* 0x000000020b007824 */ /* 0x000fe200078e00ff */
[----:B------:R-:W-:Y:S01]  /*175b0*/  SHF.R.S32.HI R11, RZ, 0x1f, R10 ;  /* 0x0000001fff0b7819 */ /* 0x000fe2000001140a */
[----:B------:R-:W-:Y:S01]  /*175c0*/  IMAD.IADD R3, R3, 0x1, R6 ;  /* 0x0000000103037824 */ /* 0x000fe200078e0206 */
[--C-:B------:R-:W-:Y:S01]  /*175d0*/  SHF.R.S32.HI R6, RZ, 0x1f, R4.reuse ;  /* 0x0000001fff067819 */ /* 0x100fe20000011404 */
[----:B------:R-:W-:Y:S01]  /*175e0*/  IMAD.MOV.U32 R16, RZ, RZ, 0x20 ;  /* 0x00000020ff107424 */ /* 0x000fe200078e00ff */
[----:B------:R-:W-:Y:S01]  /*175f0*/  IADD3 R12, P0, R4, R18, RZ ;  /* 0x00000012040c7210 */ /* 0x000fe20007f1e0ff */
[----:B------:R-:W-:Y:S01]  /*17600*/  IMAD.MOV R4, RZ, RZ, -R4 ;  /* 0x000000ffff047224 */ /* 0x000fe200078e0a04 */
[----:B------:R-:W-:Y:S01]  /*17610*/  STS [R0+0x80], R136 ;  /* 0x0000808800007388 */ /* 0x000fe20000000800 */
[----:B------:R-:W-:Y:S01]  /*17620*/  IMAD.WIDE.U32 R2, R10, c[0x0][0x3d8], R2 ;  /* 0x0000f6000a027a25 */ /* 0x000fe200078e0002 */
[----:B------:R-:W-:-:S02]  /*17630*/  IADD3.X R13, R6, R19, R21, P0, !PT ;  /* 0x00000013060d7210 */ /* 0x000fc400007fe415 */
[----:B------:R-:W-:Y:S01]  /*17640*/  SEL R16, R16, 0xffffffe0, !P1 ;  /* 0xffffffe010107807 */ /* 0x000fe20004800000 */
[----:B------:R-:W-:Y:S01]  /*17650*/  IMAD R6, R11, c[0x0][0x3d8], RZ ;  /* 0x0000f6000b067a24 */ /* 0x000fe200078e02ff */
[----:B------:R-:W-:Y:S01]  /*17660*/  STS [R0+0x480], R138 ;  /* 0x0004808a00007388 */ /* 0x000fe20000000800 */
[----:B------:R-:W-:Y:S01]  /*17670*/  IMAD R4, R4, c[0x0][0x4e8], R14 ;  /* 0x00013a0004047a24 */ /* 0x000fe200078e020e */
[----:B------:R-:W-:Y:S01]  /*17680*/  IADD3 R7, R0, 0x80, RZ ;  /* 0x0000008000077810 */ /* 0x000fe20007ffe0ff */
[----:B------:R-:W-:Y:S01]  /*17690*/  IMAD R6, R10, c[0x0][0x3dc], R6 ;  /* 0x0000f7000a067a24 */ /* 0x000fe200078e0206 */
[C---:B------:R-:W-:Y:S01]  /*176a0*/  IADD3 R9, R0.reuse, 0xc0, RZ ;  /* 0x000000c000097810 */ /* 0x040fe20007ffe0ff */
[----:B------:R-:W-:Y:S01]  /*176b0*/  IMAD.IADD R5, R0, 0x1, R15 ;  /* 0x0000000100057824 */ /* 0x000fe200078e020f */
[----:B------:R-:W-:Y:S01]  /*176c0*/  LEA R21, P0, R2, c[0x0][0x380], 0x1 ;  /* 0x0000e00002157a11 */ /* 0x000fe200078008ff */
[----:B------:R-:W-:Y:S01]  /*176d0*/  IMAD.IADD R3, R3, 0x1, R6 ;  /* 0x0000000103037824 */ /* 0x000fe200078e0206 */
[----:B------:R-:W-:Y:S01]  /*176e0*/  SHF.R.S32.HI R6, RZ, 0x1f, R4 ;  /* 0x0000001fff067819 */ /* 0x000fe20000011404 */
[----:B------:R-:W-:Y:S01]  /*176f0*/  IMAD R22, R29, 0x80, R22 ;  /* 0x000000801d167824 */ /* 0x000fe200078e0216 */
[----:B------:R-:W-:Y:S01]  /*17700*/  STS [R5+0x80], R23 ;  /* 0x0000801705007388 */ /* 0x000fe20000000800 */
[----:B------:R-:W-:-:S02]  /*17710*/  @P2 IADD3 R9, R7, -0x40, RZ ;  /* 0xffffffc007092810 */ /* 0x000fc40007ffe0ff */
[----:B------:R-:W-:Y:S01]  /*17720*/  IMAD R6, R6, c[0x0][0x488], RZ ;  /* 0x0001220006067a24 */ /* 0x000fe200078e02ff */
[----:B------:R-:W-:Y:S01]  /*17730*/  STS [R5+0x480], R150 ;  /* 0x0004809605007388 */ /* 0x000fe20000000800 */
[----:B------:R-:W-:Y:S01]  /*17740*/  LEA.HI.X R20, R2, c[0x0][0x384], R3, 0x1, P0 ;  /* 0x0000e10002147a11 */ /* 0x000fe200000f0c03 */
[C---:B------:R-:W-:Y:S01]  /*17750*/  IMAD.WIDE.U32 R2, R4.reuse, c[0x0][0x488], R12 ;  /* 0x0001220004027a25 */ /* 0x040fe200078e000c */
[----:B------:R-:W-:Y:S01]  /*17760*/  F2FP.BF16.PACK_AB R112, R113, R112 ;  /* 0x000000707170723e */ /* 0x000fe200000010ff */
[----:B------:R-:W-:Y:S01]  /*17770*/  STS [R0+0x2080], R140 ;  /* 0x0020808c00007388 */ /* 0x000fe20000000800 */
[----:B------:R-:W-:Y:S01]  /*17780*/  F2FP.BF16.PACK_AB R114, R115, R114 ;  /* 0x000000727372723e */ /* 0x000fe200000010ff */
[----:B------:R-:W-:Y:S01]  /*17790*/  IMAD R6, R4, c[0x0][0x48c], R6 ;  /* 0x0001230004067a24 */ /* 0x000fe200078e0206 */
[----:B------:R-:W-:Y:S01]  /*177a0*/  LEA R4, P0, R2, c[0x0][0x450], 0x2 ;  /* 0x0001140002047a11 */ /* 0x000fe200078010ff */
[----:B------:R1:W-:Y:S01]  /*177b0*/  STS [R0+0x2480], R142 ;  /* 0x0024808e00007388 */ /* 0x0003e20000000800 */
[----:B------:R-:W-:-:S02]  /*177c0*/  F2FP.BF16.PACK_AB R104, R105, R104 ;  /* 0x000000686968723e */ /* 0x000fc400000010ff */
[----:B------:R-:W-:Y:S01]  /*177d0*/  F2FP.BF16.PACK_AB R106, R107, R106 ;  /* 0x0000006a6b6a723e */ /* 0x000fe200000010ff */
[----:B------:R-:W-:Y:S01]  /*177e0*/  STS [R5+0x2080], R144 ;  /* 0x0020809005007388 */ /* 0x000fe20000000800 */
[----:B------:R-:W-:Y:S02]  /*177f0*/  F2FP.BF16.PACK_AB R108, R109, R108 ;  /* 0x0000006c6d6c723e */ /* 0x000fe400000010ff */
[----:B------:R-:W-:Y:S01]  /*17800*/  F2FP.BF16.PACK_AB R110, R111, R110 ;  /* 0x0000006e6f6e723e */ /* 0x000fe200000010ff */
[----:B------:R2:W-:Y:S01]  /*17810*/  STS [R5+0x2480], R146 ;  /* 0x0024809205007388 */ /* 0x0005e20000000800 */
[----:B------:R-:W-:Y:S02]  /*17820*/  F2FP.BF16.PACK_AB R116, R117, R116 ;  /* 0x000000747574723e */ /* 0x000fe400000010ff */
[----:B------:R-:W-:Y:S01]  /*17830*/  F2FP.BF16.PACK_AB R118, R119, R118 ;  /* 0x000000767776723e */ /* 0x000fe200000010ff */
[----:B------:R-:W-:Y:S01]  /*17840*/  SHFL.IDX PT, R12, R4, RZ, 0x1c1f ;  /* 0x001c1fff040c7589 */ /* 0x000fe200000e0000 */
[----:B------:R-:W-:-:S02]  /*17850*/  F2FP.BF16.PACK_AB R168, R169, R168 ;  /* 0x000000a8a9a8723e */ /* 0x000fc400000010ff */
[----:B------:R-:W-:Y:S01]  /*17860*/  F2FP.BF16.PACK_AB R170, R171, R170 ;  /* 0x000000aaabaa723e */ /* 0x000fe200000010ff */
[----:B------:R-:W-:Y:S01]  /*17870*/  SHFL.IDX PT, R10, R4, 0x1, 0x1c1f ;  /* 0x003c1f00040a7f89 */ /* 0x000fe200000e0000 */
[----:B------:R-:W-:Y:S02]  /*17880*/  F2FP.BF16.PACK_AB R120, R121, R120 ;  /* 0x000000787978723e */ /* 0x000fe400000010ff */
[----:B------:R-:W-:Y:S01]  /*17890*/  F2FP.BF16.PACK_AB R122, R123, R122 ;  /* 0x0000007a7b7a723e */ /* 0x000fe200000010ff */
[----:B------:R-:W-:Y:S01]  /*178a0*/  SHFL.IDX PT, R44, R20, 0x3, 0x181f ;  /* 0x00781f00142c7f89 */ /* 0x000fe200000e0000 */
[----:B------:R-:W-:Y:S02]  /*178b0*/  F2FP.BF16.PACK_AB R124, R125, R124 ;  /* 0x0000007c7d7c723e */ /* 0x000fe400000010ff */
[----:B------:R-:W-:Y:S01]  /*178c0*/  F2FP.BF16.PACK_AB R126, R127, R126 ;  /* 0x0000007e7f7e723e */ /* 0x000fe200000010ff */
[----:B------:R-:W-:Y:S01]  /*178d0*/  SHFL.IDX PT, R48, R21, 0x6, 0x181f ;  /* 0x00d81f0015307f89 */ /* 0x000fe200000e0000 */
[----:B-1----:R-:W-:Y:S01]  /*178e0*/  IMAD.IADD R0, R0, 0x1, R16 ;  /* 0x0000000100007824 */ /* 0x002fe200078e0210 */
[----:B------:R-:W-:-:S02]  /*178f0*/  SHF.R.S32.HI R52, RZ, 0x1f, R8 ;  /* 0x0000001fff347819 */ /* 0x000fc40000011408 */
[C---:B------:R-:W-:Y:S01]  /*17900*/  IADD3 R23, R22.reuse, 0x40, RZ ;  /* 0x0000004016177810 */ /* 0x040fe20007ffe0ff */
[----:B------:R-:W-:Y:S01]  /*17910*/  SHFL.IDX PT, R51, R20, 0x4, 0x181f ;  /* 0x00981f0014337f89 */ /* 0x000fe200000e0000 */
[C---:B------:R-:W-:Y:S02]  /*17920*/  IADD3 R45, R22.reuse, 0x50, RZ ;  /* 0x00000050162d7810 */ /* 0x040fe40007ffe0ff */
[----:B------:R-:W-:Y:S01]  /*17930*/  IADD3 R53, R22, 0x60, RZ ;  /* 0x0000006016357810 */ /* 0x000fe20007ffe0ff */
[C---:B--2---:R-:W-:Y:S01]  /*17940*/  IMAD.IADD R5, R16.reuse, 0x1, R5 ;  /* 0x0000000110057824 */ /* 0x044fe200078e0205 */
[----:B------:R-:W-:Y:S04]  /*17950*/  STS [R0+0x80], R152 ;  /* 0x0000809800007388 */ /* 0x000fe80000000800 */
[----:B------:R-:W-:Y:S04]  /*17960*/  STS [R0+0x480], R154 ;  /* 0x0004809a00007388 */ /* 0x000fe80000000800 */
[----:B------:R-:W-:Y:S04]  /*17970*/  STS [R5+0x80], R100 ;  /* 0x0000806405007388 */ /* 0x000fe80000000800 */
[----:B------:R-:W-:Y:S04]  /*17980*/  STS [R5+0x480], R102 ;  /* 0x0004806605007388 */ /* 0x000fe80000000800 */
[----:B------:R-:W-:Y:S04]  /*17990*/  STS [R0+0x2080], R156 ;  /* 0x0020809c00007388 */ /* 0x000fe80000000800 */
[----:B------:R1:W-:Y:S04]  /*179a0*/  STS [R0+0x2480], R158 ;  /* 0x0024809e00007388 */ /* 0x0003e80000000800 */
[----:B------:R-:W-:Y:S04]  /*179b0*/  STS [R5+0x2080], R160 ;  /* 0x002080a005007388 */ /* 0x000fe80000000800 */
[----:B------:R-:W-:Y:S04]  /*179c0*/  STS [R5+0x2480], R162 ;  /* 0x002480a205007388 */ /* 0x000fe80000000800 */
[----:B------:R-:W-:Y:S04]  /*179d0*/  STS [R9], R164 ;  /* 0x000000a409007388 */ /* 0x000fe80000000800 */
[----:B------:R-:W-:Y:S04]  /*179e0*/  STS [R9+0x400], R166 ;  /* 0x000400a609007388 */ /* 0x000fe80000000800 */
[----:B------:R-:W-:Y:S04]  /*179f0*/  SHFL.IDX PT, R50, R20, 0x5, 0x181f ;  /* 0x00b81f0014327f89 */ /* 0x000fe800000e0000 */
[----:B------:R-:W-:Y:S01]  /*17a00*/  SHFL.IDX PT, R49, R20, 0x6, 0x181f ;  /* 0x00d81f0014317f89 */ /* 0x000fe200000e0000 */
[----:B-1----:R-:W-:Y:S01]  /*17a10*/  IMAD.IADD R0, R3, 0x1, R6 ;  /* 0x0000000103007824 */ /* 0x002fe200078e0206 */
[----:B------:R-:W-:-:S02]  /*17a20*/  IADD3 R3, R16, 0x400, R9 ;  /* 0x0000040010037810 */ /* 0x000fc40007ffe009 */
[----:B------:R-:W-:Y:S02]  /*17a30*/  SHFL.IDX PT, R6, R4, 0x2, 0x1c1f ;  /* 0x005c1f0004067f89 */ /* 0x000fe400000e0000 */
[----:B------:R-:W-:Y:S01]  /*17a40*/  LEA.HI.X R2, R2, c[0x0][0x454], R0, 0x2, P0 ;  /* 0x0001150002027a11 */ /* 0x000fe200000f1400 */
[C---:B------:R-:W-:Y:S01]  /*17a50*/  IMAD.IADD R0, R15.reuse, 0x1, R9 ;  /* 0x000000010f007824 */ /* 0x040fe200078e0209 */
[----:B------:R-:W-:Y:S01]  /*17a60*/  SHFL.IDX PT, R4, R4, 0x3, 0x1c1f ;  /* 0x007c1f0004047f89 */ /* 0x000fe200000e0000 */
[----:B------:R-:W-:Y:S01]  /*17a70*/  IMAD.IADD R14, R15, 0x1, R3 ;  /* 0x000000010f0e7824 */ /* 0x000fe200078e0203 */
[----:B------:R-:W-:Y:S01]  /*17a80*/  ISETP.GE.AND P0, PT, R8, c[0x0][0x3c8], PT ;  /* 0x0000f20008007a0c */ /* 0x000fe20003f06270 */
[----:B------:R-:W-:Y:S01]  /*17a90*/  IMAD.IADD R3, R16, 0x1, R9 ;  /* 0x0000000110037824 */ /* 0x000fe200078e0209 */
[----:B------:R-:W1:Y:S02]  /*17aa0*/  SHFL.IDX PT, R13, R2, RZ, 0x1c1f ;  /* 0x001c1fff020d7589 */ /* 0x000e6400000e0000 */
[----:B------:R-:W-:-:S02]  /*17ab0*/  ISETP.GE.OR P1, PT, R22, R54, P0 ;  /* 0x000000361600720c */ /* 0x000fc40000726670 */
[----:B------:R-:W2:Y:S04]  /*17ac0*/  SHFL.IDX PT, R11, R2, 0x1, 0x1c1f ;  /* 0x003c1f00020b7f89 */ /* 0x000ea800000e0000 */
[----:B------:R-:W3:Y:S04]  /*17ad0*/  SHFL.IDX PT, R7, R2, 0x2, 0x1c1f ;  /* 0x005c1f0002077f89 */ /* 0x000ee800000e0000 */
[----:B------:R4:W1:Y:S04]  /*17ae0*/  SHFL.IDX PT, R5, R2, 0x3, 0x1c1f ;  /* 0x007c1f0002057f89 */ /* 0x00086800000e0000 */
[----:B------:R-:W-:Y:S04]  /*17af0*/  STS [R0], R112 ;  /* 0x0000007000007388 */ /* 0x000fe80000000800 */
[----:B------:R-:W-:Y:S04]  /*17b00*/  STS [R0+0x400], R114 ;  /* 0x0004007200007388 */ /* 0x000fe80000000800 */
[----:B------:R-:W-:Y:S04]  /*17b10*/  STS [R9+0x2000], R104 ;  /* 0x0020006809007388 */ /* 0x000fe80000000800 */
[----:B------:R-:W-:Y:S04]  /*17b20*/  STS [R9+0x2400], R106 ;  /* 0x0024006a09007388 */ /* 0x000fe80000000800 */
[----:B------:R-:W-:Y:S01]  /*17b30*/  STS [R0+0x2000], R108 ;  /* 0x0020006c00007388 */ /* 0x000fe20000000800 */
[----:B----4-:R-:W-:-:S03]  /*17b40*/  IMAD.IADD R2, R16, 0x1, R0 ;  /* 0x0000000110027824 */ /* 0x010fc600078e0200 */
[----:B------:R4:W-:Y:S04]  /*17b50*/  STS [R0+0x2400], R110 ;  /* 0x0024006e00007388 */ /* 0x0009e80000000800 */
[----:B------:R-:W-:Y:S04]  /*17b60*/  STS [R3], R116 ;  /* 0x0000007403007388 */ /* 0x000fe80000000800 */
[----:B------:R-:W-:Y:S04]  /*17b70*/  STS [R3+0x400], R118 ;  /* 0x0004007603007388 */ /* 0x000fe80000000800 */
[----:B------:R-:W-:Y:S04]  /*17b80*/  STS [R2], R168 ;  /* 0x000000a802007388 */ /* 0x000fe80000000800 */
[----:B------:R-:W-:Y:S04]  /*17b90*/  STS [R14], R170 ;  /* 0x000000aa0e007388 */ /* 0x000fe80000000800 */
[----:B------:R-:W-:Y:S04]  /*17ba0*/  STS [R3+0x2000], R120 ;  /* 0x0020007803007388 */ /* 0x000fe80000000800 */
[----:B------:R-:W-:Y:S01]  /*17bb0*/  STS [R3+0x2400], R122 ;  /* 0x0024007a03007388 */ /* 0x000fe20000000800 */
[----:B----4-:R-:W-:-:S03]  /*17bc0*/  IMAD.SHL.U32 R0, R17, 0x2, RZ ;  /* 0x0000000211007824 */ /* 0x010fc600078e00ff */
[----:B------:R4:W-:Y:S04]  /*17bd0*/  STS [R2+0x2000], R124 ;  /* 0x0020007c02007388 */ /* 0x0009e80000000800 */
[----:B------:R-:W-:Y:S04]  /*17be0*/  STS [R14+0x2000], R126 ;  /* 0x0020007e0e007388 */ /* 0x000fe80000000800 */
[----:B------:R-:W-:Y:S06]  /*17bf0*/  BAR.SYNC.DEFER_BLOCKING 0x1, 0x80 ;  /* 0x0042000000007b1d */ /* 0x000fec0000010000 */
[----:B------:R-:W3:Y:S04]  /*17c00*/  SHFL.IDX PT, R3, R21, 0x1, 0x181f ;  /* 0x00381f0015037f89 */ /* 0x000ee800000e0000 */
[----:B------:R-:W-:Y:S01]  /*17c10*/  SHFL.IDX PT, R9, R21, 0x2, 0x181f ;  /* 0x00581f0015097f89 */ /* 0x000fe200000e0000 */
[----:B----4-:R-:W-:-:S03]  /*17c20*/  IADD3 R2, R22, 0x10, RZ ;  /* 0x0000001016027810 */ /* 0x010fc60007ffe0ff */
[----:B-1----:R-:W-:Y:S04]  /*17c30*/  @!P3 ST.E [R12.64], R24 ;  /* 0x000000180c00b985 */ /* 0x002fe8000c10190c */
[----:B--2---:R-:W-:Y:S04]  /*17c40*/  @!P6 ST.E [R10.64], R25 ;  /* 0x000000190a00e985 */ /* 0x004fe8000c10190c */
[----:B---3--:R-:W-:Y:S04]  /*17c50*/  @!P5 ST.E [R6.64], R26 ;  /* 0x0000001a0600d985 */ /* 0x008fe8000c10190c */
[----:B------:R1:W-:Y:S01]  /*17c60*/  @!P4 ST.E [R4.64], R27 ;  /* 0x0000001b0400c985 */ /* 0x0003e2000c10190c */
[----:B------:R-:W-:-:S02]  /*17c70*/  ISETP.GE.OR P4, PT, R2, R54, P0 ;  /* 0x000000360200720c */ /* 0x000fc40000786670 */
[----:B------:R-:W-:Y:S01]  /*17c80*/  IADD3 R2, R22, 0x20, RZ ;  /* 0x0000002016027810 */ /* 0x000fe20007ffe0ff */
[----:B------:R-:W2:Y:S03]  /*17c90*/  SHFL.IDX PT, R6, R21, RZ, 0x181f ;  /* 0x00181fff15067589 */ /* 0x000ea600000e0000 */
[----:B------:R-:W-:Y:S01]  /*17ca0*/  ISETP.GE.OR P3, PT, R2, R54, P0 ;  /* 0x000000360200720c */ /* 0x000fe20000766670 */
[----:B------:R-:W3:Y:S01]  /*17cb0*/  SHFL.IDX PT, R7, R20, RZ, 0x181f ;  /* 0x00181fff14077589 */ /* 0x000ee200000e0000 */
[----:B------:R-:W-:-:S03]  /*17cc0*/  IADD3 R2, R22, 0x30, RZ ;  /* 0x0000003016027810 */ /* 0x000fc60007ffe0ff */
[----:B------:R-:W-:Y:S01]  /*17cd0*/  LDS.128 R24, [R0+0x80] ;  /* 0x0000800000187984 */ /* 0x000fe20000000c00 */
[----:B------:R-:W-:-:S03]  /*17ce0*/  ISETP.GE.OR P2, PT, R2, R54, P0 ;  /* 0x000000360200720c */ /* 0x000fc60000746670 */
[----:B------:R-:W4:Y:S04]  /*17cf0*/  SHFL.IDX PT, R5, R20, 0x1, 0x181f ;  /* 0x00381f0014057f89 */ /* 0x000f2800000e0000 */
[----:B------:R-:W4:Y:S04]  /*17d00*/  SHFL.IDX PT, R11, R20, 0x2, 0x181f ;  /* 0x00581f00140b7f89 */ /* 0x000f2800000e0000 */
[----:B------:R-:W4:Y:S01]  /*17d10*/  SHFL.IDX PT, R10, R21, 0x3, 0x181f ;  /* 0x00781f00150a7f89 */ /* 0x000f2200000e0000 */
[----:B-1----:R-:W-:-:S03]  /*17d20*/  @!P4 LEA R4, P6, R8, R3, 0x1 ;  /* 0x000000030804c211 */ /* 0x002fc600078c08ff */
[----:B------:R-:W1:Y:S01]  /*17d30*/  LDS.128 R16, [R0+0x880] ;  /* 0x0008800000107984 */ /* 0x000e620000000c00 */
[----:B--2---:R-:W-:-:S03]  /*17d40*/  @!P1 LEA R6, P5, R8, R6, 0x1 ;  /* 0x0000000608069211 */ /* 0x004fc600078a08ff */
[----:B------:R-:W2:Y:S01]  /*17d50*/  LDS.128 R12, [R0+0x1080] ;  /* 0x00108000000c7984 */ /* 0x000ea20000000c00 */
[----:B---3--:R-:W-:-:S03]  /*17d60*/  @!P1 LEA.HI.X R7, R8, R7, R52, 0x1, P5 ;  /* 0x0000000708079211 */ /* 0x008fc600028f0c34 */
[----:B------:R-:W3:Y:S02]  /*17d70*/  LDS.128 R28, [R0+0x1880] ;  /* 0x00188000001c7984 */ /* 0x000ee40000000c00 */
[----:B------:R-:W-:Y:S02]  /*17d80*/  P2R R2, PR, RZ, 0x40 ;  /* 0x00000040ff027803 */ /* 0x000fe40000000000 */
[----:B------:R-:W-:Y:S01]  /*17d90*/  LDS.128 R32, [R0+0x2080] ;  /* 0x0020800000207984 */ /* 0x000fe20000000c00 */
[----:B------:R-:W-:Y:S02]  /*17da0*/  ISETP.GE.OR P6, PT, R23, R54, P0 ;  /* 0x000000361700720c */ /* 0x000fe400007c6670 */
[----:B------:R-:W-:Y:S01]  /*17db0*/  ISETP.NE.AND P5, PT, R2, RZ, PT ;  /* 0x000000ff0200720c */ /* 0x000fe20003fa5270 */
[----:B------:R-:W-:Y:S03]  /*17dc0*/  LDS.128 R36, [R0+0x2880] ;  /* 0x0028800000247984 */ /* 0x000fe60000000c00 */
[C---:B----4-:R-:W-:Y:S01]  /*17dd0*/  @!P4 LEA.HI.X R5, R8.reuse, R5, R52, 0x1, P5 ;  /* 0x000000050805c211 */ /* 0x050fe200028f0c34 */
[----:B------:R-:W-:Y:S01]  /*17de0*/  LDS.128 R40, [R0+0x3080] ;  /* 0x0030800000287984 */ /* 0x000fe20000000c00 */
[----:B------:R-:W-:-:S03]  /*17df0*/  @!P3 LEA R2, P5, R8, R9, 0x1 ;  /* 0x000000090802b211 */ /* 0x000fc600078a08ff */
[----:B------:R-:W4:Y:S01]  /*17e00*/  SHFL.IDX PT, R23, R21, 0x4, 0x181f ;  /* 0x00981f0015177f89 */ /* 0x000f2200000e0000 */
[C-C-:B------:R-:W-:Y:S02]  /*17e10*/  @!P3 LEA.HI.X R3, R8.reuse, R11, R52.reuse, 0x1, P5 ;  /* 0x0000000b0803b211 */ /* 0x140fe400028f0c34 */
[C---:B------:R-:W-:Y:S01]  /*17e20*/  @!P2 LEA R10, P5, R8.reuse, R10, 0x1 ;  /* 0x0000000a080aa211 */ /* 0x040fe200078a08ff */
[----:B------:R-:W4:Y:S03]  /*17e30*/  SHFL.IDX PT, R9, R21, 0x5, 0x181f ;  /* 0x00b81f0015097f89 */ /* 0x000f2600000e0000 */
[----:B------:R-:W-:Y:S02]  /*17e40*/  @!P2 LEA.HI.X R11, R8, R44, R52, 0x1, P5 ;  /* 0x0000002c080ba211 */ /* 0x000fe400028f0c34 */
[-C--:B------:R-:W-:Y:S02]  /*17e50*/  ISETP.GE.OR P5, PT, R45, R54.reuse, P0 ;  /* 0x000000362d00720c */ /* 0x080fe400007a6670 */
[----:B------:R4:W4:Y:S04]  /*17e60*/  LDS.128 R44, [R0+0x3880] ;  /* 0x00388000002c7984 */ /* 0x0009280000000c00 */
[----:B------:R4:W-:Y:S01]  /*17e70*/  @!P1 ST.E.128 [R6.64], R24 ;  /* 0x0000001806009985 */ /* 0x0009e2000c101d0c */
[----:B------:R-:W-:-:S03]  /*17e80*/  ISETP.GE.OR P1, PT, R53, R54, P0 ;  /* 0x000000363500720c */ /* 0x000fc60000726670 */
[----:B-1----:R1:W-:Y:S04]  /*17e90*/  @!P4 ST.E.128 [R4.64], R16 ;  /* 0x000000100400c985 */ /* 0x0023e8000c101d0c */
[----:B--2---:R2:W-:Y:S04]  /*17ea0*/  @!P3 ST.E.128 [R2.64], R12 ;  /* 0x0000000c0200b985 */ /* 0x0045e8000c101d0c */
[----:B---3--:R3:W-:Y:S01]  /*17eb0*/  @!P2 ST.E.128 [R10.64], R28 ;  /* 0x0000001c0a00a985 */ /* 0x0087e2000c101d0c */
[----:B----4-:R-:W-:-:S04]  /*17ec0*/  IADD3 R0, R22, 0x70, RZ ;  /* 0x0000007016007810 */ /* 0x010fc80007ffe0ff */
[----:B------:R-:W-:Y:S02]  /*17ed0*/  ISETP.GE.OR P0, PT, R0, R54, P0 ;  /* 0x000000360000720c */ /* 0x000fe40000706670 */
[C---:B------:R-:W-:Y:S02]  /*17ee0*/  @!P6 LEA R6, P4, R8.reuse, R23, 0x1 ;  /* 0x000000170806e211 */ /* 0x040fe400078808ff */
[C---:B-1----:R-:W-:Y:S02]  /*17ef0*/  @!P5 LEA R4, P3, R8.reuse, R9, 0x1 ;  /* 0x000000090804d211 */ /* 0x042fe400078608ff */
[C-C-:B------:R-:W-:Y:S02]  /*17f00*/  @!P6 LEA.HI.X R7, R8.reuse, R51, R52.reuse, 0x1, P4 ;  /* 0x000000330807e211 */ /* 0x140fe400020f0c34 */
[C---:B--2---:R-:W-:Y:S02]  /*17f10*/  @!P1 LEA R2, P2, R8.reuse, R48, 0x1 ;  /* 0x0000003008029211 */ /* 0x044fe400078408ff */
[C-C-:B------:R-:W-:Y:S01]  /*17f20*/  @!P5 LEA.HI.X R5, R8.reuse, R50, R52.reuse, 0x1, P3 ;  /* 0x000000320805d211 */ /* 0x140fe200018f0c34 */
[----:B------:R3:W-:Y:S01]  /*17f30*/  @!P6 ST.E.128 [R6.64], R32 ;  /* 0x000000200600e985 */ /* 0x0007e2000c101d0c */
[----:B------:R-:W-:-:S03]  /*17f40*/  @!P1 LEA.HI.X R3, R8, R49, R52, 0x1, P2 ;  /* 0x0000003108039211 */ /* 0x000fc600010f0c34 */
[----:B------:R3:W-:Y:S04]  /*17f50*/  @!P5 ST.E.128 [R4.64], R36 ;  /* 0x000000240400d985 */ /* 0x0007e8000c101d0c */
[----:B------:R3:W1:Y:S04]  /*17f60*/  SHFL.IDX PT, R6, R21, 0x7, 0x181f ;  /* 0x00f81f0015067f89 */ /* 0x00066800000e0000 */
[----:B------:R3:W2:Y:S04]  /*17f70*/  SHFL.IDX PT, R4, R20, 0x7, 0x181f ;  /* 0x00f81f0014047f89 */ /* 0x0006a800000e0000 */
[----:B------:R3:W-:Y:S01]  /*17f80*/  @!P1 ST.E.128 [R2.64], R40 ;  /* 0x0000002802009985 */ /* 0x0007e2000c101d0c */
[----:B------:R-:W-:Y:S05]  /*17f90*/  @P0 EXIT ;  /* 0x000000000000094d */ /* 0x000fea0003800000 */
[----:B-1-3--:R-:W-:-:S04]  /*17fa0*/  LEA R2, P0, R8, R6, 0x1 ;  /* 0x0000000608027211 */ /* 0x00afc800078008ff */
[----:B--2---:R-:W-:-:S05]  /*17fb0*/  LEA.HI.X R3, R8, R4, R52, 0x1, P0 ;  /* 0x0000000408037211 */ /* 0x004fca00000f0c34 */
[----:B------:R-:W-:Y:S01]  /*17fc0*/  ST.E.128 [R2.64], R44 ;  /* 0x0000002c02007985 */ /* 0x000fe2000c101d0c */
[----:B------:R-:W-:Y:S05]  /*17fd0*/  EXIT ;  /* 0x000000000000794d */ /* 0x000fea0003800000 */
.L_x_205:
[----:B------:R-:W1:Y:S01]  /*17fe0*/  S2R R8, SR_TID.X ;  /* 0x0000000000087919 */ /* 0x000e620000002100 */
[----:B------:R-:W-:Y:S03]  /*17ff0*/  BSSY B0, `(.L_x_206) ;  /* 0x0000027000007945 */ /* 0x000fe60003800000 */
[----:B------:R-:W2:Y:S01]  /*18000*/  S2R R10, SR_CTAID.Z ;  /* 0x00000000000a7919 */ /* 0x000ea20000002700 */
[----:B-1----:R-:W-:Y:S02]  /*18010*/  ISETP.GT.AND P0, PT, R8, 0x7f, PT ;  /* 0x0000007f0800780c */ /* 0x002fe40003f04270 */
[----:B--2---:R-:W-:-:S11]  /*18020*/  SHF.R.S32.HI R11, RZ, 0x1f, R10 ;  /* 0x0000001fff0b7819 */ /* 0x004fd6000001140a */
[----:B------:R-:W-:Y:S05]  /*18030*/  @P0 BRA `(.L_x_207) ;  /* 0x0000022000000947 */ /* 0x000fea0003800000 */
[----:B------:R-:W1:Y:S01]  /*18040*/  S2R R5, SR_CTAID.X ;  /* 0x0000000000057919 */ /* 0x000e620000002500 */
[----:B------:R-:W-:-:S05]  /*18050*/  MOV R2, c[0x0][0x4e8] ;  /* 0x00013a0000027a02 */ /* 0x000fca0000000f00 */
[----:B------:R-:W-:Y:S01]  /*18060*/  IMAD R0, R2, c[0x0][0x388], RZ ;  /* 0x0000e20002007a24 */ /* 0x000fe200078e02ff */
[----:B-1----:R-:W-:-:S04]  /*18070*/  LEA R5, R5, R8, 0x7 ;  /* 0x0000000805057211 */ /* 0x002fc800078e38ff */
[----:B------:R-:W-:-:S13]  /*18080*/  ISETP.GE.AND P0, PT, R5, R0, PT ;  /* 0x000000000500720c */ /* 0x000fda0003f06270 */
[----:B------:R-:W-:Y:S05]  /*18090*/  @P0 BRA `(.L_x_207) ;  /* 0x000001c000000947 */ /* 0x000fea0003800000 */
[----:B------:R-:W1:Y:S01]  /*180a0*/  S2R R4, SR_CTAID.Y ;  /* 0x0000000000047919 */ /* 0x000e620000002600 */
[----:B------:R-:W-:Y:S02]  /*180b0*/  ISETP.NE.AND P0, PT, R2, 0x1, PT ;  /* 0x000000010200780c */ /* 0x000fe40003f05270 */
[----:B------:R-:W-:-:S11]  /*180c0*/  MOV R0, R5 ;  /* 0x0000000500007202 */ /* 0x000fd60000000f00 */
[----:B------:R-:W-:-:S05]  /*180d0*/  @P0 IMAD.HI.U32 R2, R5, c[0x0][0x4ec], RZ ;  /* 0x00013b0005020a27 */ /* 0x000fca00078e00ff */
[----:B------:R-:W-:Y:S02]  /*180e0*/  @P0 SHF.R.U32.HI R0, RZ, c[0x0][0x4f0], R2 ;  /* 0x00013c00ff000a19 */ /* 0x000fe40000011602 */
[----:B-1----:R-:W-:Y:S01]  /*180f0*/  SHF.R.S32.HI R3, RZ, 0x1f, R4 ;  /* 0x0000001fff037819 */ /* 0x002fe20000011404 */
[----:B------:R-:W-:-:S04]  /*18100*/  IMAD.WIDE.U32 R6, R4, c[0x0][0x490], RZ ;  /* 0x0001240004067a25 */ /* 0x000fc800078e00ff */
[----:B------:R-:W-:-:S04]  /*18110*/  IMAD R3, R3, c[0x0][0x490], RZ ;  /* 0x0001240003037a24 */ /* 0x000fc800078e02ff */
[----:B------:R-:W-:Y:S01]  /*18120*/  IMAD R2, R4, c[0x0][0x494], R3 ;  /* 0x0001250004027a24 */ /* 0x000fe200078e0203 */
[----:B------:R-:W-:-:S04]  /*18130*/  IADD3 R4, -R0, RZ, RZ ;  /* 0x000000ff00047210 */ /* 0x000fc80007ffe1ff */
[----:B------:R-:W-:Y:S01]  /*18140*/  IADD3 R3, R7, R2, RZ ;  /* 0x0000000207037210 */ /* 0x000fe20007ffe0ff */
[----:B------:R-:W-:Y:S02]  /*18150*/  IMAD.MOV.U32 R2, RZ, RZ, R6 ;  /* 0x000000ffff027224 */ /* 0x000fe400078e0006 */
[----:B------:R-:W-:Y:S02]  /*18160*/  IMAD R7, R11, c[0x0][0x498], RZ ;  /* 0x000126000b077a24 */ /* 0x000fe400078e02ff */
[----:B------:R-:W-:Y:S02]  /*18170*/  IMAD R4, R4, c[0x0][0x4e8], R5 ;  /* 0x00013a0004047a24 */ /* 0x000fe400078e0205 */
[----:B------:R-:W-:-:S03]  /*18180*/  IMAD.WIDE.U32 R2, R10, c[0x0][0x498], R2 ;  /* 0x000126000a027a25 */ /* 0x000fc600078e0002 */
[----:B------:R-:W-:Y:S01]  /*18190*/  SHF.R.S32.HI R5, RZ, 0x1f, R4 ;  /* 0x0000001fff057819 */ /* 0x000fe20000011404 */
[----:B------:R-:W-:Y:S01]  /*181a0*/  IMAD R6, R10, c[0x0][0x49c], R7 ;  /* 0x000127000a067a24 */ /* 0x000fe200078e0207 */
[----:B------:R-:W-:Y:S02]  /*181b0*/  SHF.R.S32.HI R7, RZ, 0x1f, R0 ;  /* 0x0000001fff077819 */ /* 0x000fe40000011400 */
[----:B------:R-:W-:Y:S01]  /*181c0*/  IADD3 R2, P0, R0, R2, RZ ;  /* 0x0000000200027210 */ /* 0x000fe20007f1e0ff */
[----:B------:R-:W-:-:S03]  /*181d0*/  IMAD R0, R5, c[0x0][0x488], RZ ;  /* 0x0001220005007a24 */ /* 0x000fc600078e02ff */
[----:B------:R-:W-:Y:S01]  /*181e0*/  IADD3.X R3, R7, R3, R6, P0, !PT ;  /* 0x0000000307037210 */ /* 0x000fe200007fe406 */
[----:B------:R-:W-:-:S04]  /*181f0*/  IMAD R0, R4, c[0x0][0x48c], R0 ;  /* 0x0001230004007a24 */ /* 0x000fc800078e0200 */
[----:B------:R-:W-:-:S05]  /*18200*/  IMAD.WIDE.U32 R2, R4, c[0x0][0x488], R2 ;  /* 0x0001220004027a25 */ /* 0x000fca00078e0002 */
[----:B------:R-:W-:Y:S02]  /*18210*/  IADD3 R0, R3, R0, RZ ;  /* 0x0000000003007210 */ /* 0x000fe40007ffe0ff */
[----:B------:R-:W-:-:S04]  /*18220*/  LEA R4, P0, R2, c[0x0][0x450], 0x2 ;  /* 0x0001140002047a11 */ /* 0x000fc800078010ff */
[----:B------:R-:W-:Y:S01]  /*18230*/  LEA.HI.X R5, R2, c[0x0][0x454], R0, 0x2, P0 ;  /* 0x0001150002057a11 */ /* 0x000fe200000f1400 */
[----:B------:R-:W-:-:S05]  /*18240*/  IMAD.MOV.U32 R0, RZ, RZ, -0x800000 ;  /* 0xff800000ff007424 */ /* 0x000fca00078e00ff */
[----:B------:R1:W-:Y:S03]  /*18250*/  STG.E [R4.64], R0 ;  /* 0x0000000004007986 */ /* 0x0003e6000c10190c */
.L_x_207:
[----:B------:R-:W-:Y:S05]  /*18260*/  BSYNC B0 ;  /* 0x0000000000007941 */ /* 0x000fea0003800000 */
.L_x_206:
[----:B------:R-:W2:Y:S01]  /*18270*/  S2R R6, SR_CTAID.Y ;  /* 0x0000000000067919 */ /* 0x000ea20000002600 */
[----:B-1----:R-:W-:Y:S01]  /*18280*/  SHF.R.S32.HI R0, RZ, 0x1f, R8 ;  /* 0x0000001fff007819 */ /* 0x002fe20000011408 */
[----:B------:R-:W-:Y:S02]  /*18290*/  IMAD.MOV.U32 R20, RZ, RZ, c[0x0][0x4e8] ;  /* 0x00013a00ff147624 */ /* 0x000fe400078e00ff */
[----:B------:R-:W1:Y:S01]  /*182a0*/  S2R R12, SR_CTAID.X ;  /* 0x00000000000c7919 */ /* 0x000e620000002500 */
[----:B------:R-:W-:Y:S02]  /*182b0*/  LEA.HI R0, R0, R8, RZ, 0x3 ;  /* 0x0000000800007211 */ /* 0x000fe400078f18ff */
[C---:B------:R-:W-:Y:S01]  /*182c0*/  ISETP.NE.AND P0, PT, R20.reuse, 0x1, PT ;  /* 0x000000011400780c */ /* 0x040fe20003f05270 */
[----:B------:R-:W-:Y:S01]  /*182d0*/  IMAD R20, R20, c[0x0][0x388], RZ ;  /* 0x0000e20014147a24 */ /* 0x000fe200078e02ff */
[----:B------:R-:W-:Y:S02]  /*182e0*/  LOP3.LUT R2, R0, 0xfffffff8, RZ, 0xc0, !PT ;  /* 0xfffffff800027812 */ /* 0x000fe400078ec0ff */
[----:B------:R-:W-:-:S03]  /*182f0*/  SHF.R.S32.HI R9, RZ, 0x3, R0 ;  /* 0x00000003ff097819 */ /* 0x000fc60000011400 */
[----:B------:R-:W-:-:S04]  /*18300*/  IMAD.IADD R8, R8, 0x1, -R2 ;  /* 0x0000000108087824 */ /* 0x000fc800078e0a02 */
[----:B------:R-:W-:Y:S01]  /*18310*/  IMAD R0, R8, 0x10, R9 ;  /* 0x0000001008007824 */ /* 0x000fe200078e0209 */
[----:B--2---:R-:W-:-:S03]  /*18320*/  SHF.R.S32.HI R3, RZ, 0x1f, R6 ;  /* 0x0000001fff037819 */ /* 0x004fc60000011406 */
[----:B-1----:R-:W-:Y:S02]  /*18330*/  IMAD R5, R12, 0x80, R0 ;  /* 0x000000800c057824 */ /* 0x002fe400078e0200 */
[----:B------:R-:W-:Y:S02]  /*18340*/  IMAD R2, R3, c[0x0][0x3e8], RZ ;  /* 0x0000fa0003027a24 */ /* 0x000fe400078e02ff */
[----:B------:R-:W-:-:S04]  /*18350*/  @P0 IMAD.HI.U32 R4, R5, c[0x0][0x4ec], RZ ;  /* 0x00013b0005040a27 */ /* 0x000fc800078e00ff */
[C---:B------:R-:W-:Y:S02]  /*18360*/  IMAD R2, R6.reuse, c[0x0][0x3ec], R2 ;  /* 0x0000fb0006027a24 */ /* 0x040fe400078e0202 */
[----:B------:R-:W-:-:S04]  /*18370*/  IMAD.WIDE.U32 R6, R6, c[0x0][0x3e8], RZ ;  /* 0x0000fa0006067a25 */ /* 0x000fc800078e00ff */
[----:B------:R-:W-:Y:S01]  /*18380*/  IMAD.MOV.U32 R0, RZ, RZ, R5 ;  /* 0x000000ffff007224 */ /* 0x000fe200078e0005 */
[----:B------:R-:W-:Y:S01]  /*18390*/  @P0 SHF.R.U32.HI R0, RZ, c[0x0][0x4f0], R4 ;  /* 0x00013c00ff000a19 */ /* 0x000fe20000011604 */
[----:B------:R-:W-:Y:S02]  /*183a0*/  IMAD.IADD R3, R7, 0x1, R2 ;  /* 0x0000000107037824 */ /* 0x000fe400078e0202 */
[----:B------:R-:W-:Y:S02]  /*183b0*/  IMAD R7, R11, c[0x0][0x3f0], RZ ;  /* 0x0000fc000b077a24 */ /* 0x000fe400078e02ff */
[----:B------:R-:W-:Y:S01]  /*183c0*/  IMAD.MOV.U32 R2, RZ, RZ, R6 ;  /* 0x000000ffff027224 */ /* 0x000fe200078e0006 */
[----:B------:R-:W-:Y:S01]  /*183d0*/  SHF.R.S32.HI R6, RZ, 0x1f, R0 ;  /* 0x0000001fff067819 */ /* 0x000fe20000011400 */
[C---:B------:R-:W-:Y:S02]  /*183e0*/  IMAD R7, R10.reuse, c[0x0][0x3f4], R7 ;  /* 0x0000fd000a077a24 */ /* 0x040fe400078e0207 */
[----:B------:R-:W-:-:S04]  /*183f0*/  IMAD.WIDE.U32 R2, R10, c[0x0][0x3f0], R2 ;  /* 0x0000fc000a027a25 */ /* 0x000fc800078e0002 */
        /* <DEDUP_REMOVED lines=31> */
[----:B------:R-:W-:Y:S01]  /*185f0*/  ISETP.GE.OR P3, PT, R10, R20, P0 ;  /* 0x000000140a00720c */ /* 0x000fe20000766670 */
        /* <DEDUP_REMOVED lines=45> */
.L_x_208:
        /* <DEDUP_REMOVED lines=11> */
.L_x_738:


//--------------------- .text._ZN7cutlass13device_kernelIN5flash19enable_sm80_to_sm89INS1_16FlashAttnFwdSm80INS1_25CollectiveMainloopFwdSm80ILi4ELi1ELb0EN4cute5tupleIJNS5_1CILi128EEENS7_ILi96EEENS7_ILi64EEEEEELi64ENS_10bfloat16_tEfNS_4arch4Sm80ELb0ELb1ELb0ELb1ELb0ELb0ELb1ELb0EEENS1_21CollectiveEpilogueFwdINS6_IJS8_SA_S9_EEENS6_IJNS7_ILi1EEESI_SI_EEESC_SE_Li128ELb1ELb1ELb0ELb0EEENS1_19SingleTileSchedulerILb1ELb0ELb1ELi128EEEEEEEEEvNT_6ParamsE --------------------------
	.section	.text._ZN7cutlass13device_kernelIN5flash19enable_sm80_to_sm89INS1_16FlashAttnFwdSm80INS1_25CollectiveMainloopFwdSm80ILi4ELi1ELb0EN4cute5tupleIJNS5_1CILi128EEENS7_ILi96EEENS7_ILi64EEEEEELi64ENS_10bfloat16_tEfNS_4arch4Sm80ELb0ELb1ELb0ELb1ELb0ELb0ELb1ELb0EEENS1_21CollectiveEpilogueFwdINS6_IJS8_SA_S9_EEENS6_IJNS7_ILi1EEESI_SI_EEESC_SE_Li128ELb1ELb1ELb0ELb0EEENS1_19SingleTileSchedulerILb1ELb0ELb1ELi128EEEEEEEEEvNT_6ParamsE,"ax",@progbits
	.sectioninfo	@"SHI_REGISTERS=255"
	.align	128
.text._ZN7cutlass13device_kernelIN5flash19enable_sm80_to_sm89INS1_16FlashAttnFwdSm80INS1_25CollectiveMainloopFwdSm80ILi4ELi1ELb0EN4cute5tupleIJNS5_1CILi128EEENS7_ILi96EEENS7_ILi64EEEEEELi64ENS_10bfloat16_tEfNS_4arch4Sm80ELb0ELb1ELb0ELb1ELb0ELb0ELb1ELb0EEENS1_21CollectiveEpilogueFwdINS6_IJS8_SA_S9_EEENS6_IJNS7_ILi1EEESI_SI_EEESC_SE_Li128ELb1ELb1ELb0ELb0EEENS1_19SingleTileSchedulerILb1ELb0ELb1ELi128EEEEEEEEEvNT_6ParamsE:
        .type           _ZN7cutlass13device_kernelIN5flash19enable_sm80_to_sm89INS1_16FlashAttnFwdSm80INS1_25CollectiveMainloopFwdSm80ILi4ELi1ELb0EN4cute5tupleIJNS5_1CILi128EEENS7_ILi96EEENS7_ILi64EEEEEELi64ENS_10bfloat16_tEfNS_4arch4Sm80ELb0ELb1ELb0ELb1ELb0ELb0ELb1ELb0EEENS1_21CollectiveEpilogueFwdINS6_IJS8_SA_S9_EEENS6_IJNS7_ILi1EEESI_SI_EEESC_SE_Li128ELb1ELb1ELb0ELb0EEENS1_19SingleTileSchedulerILb1ELb0ELb1ELi128EEEEEEEEEvNT_6ParamsE,@function
        .size           _ZN7cutlass13device_kernelIN5flash19enable_sm80_to_sm89INS1_16FlashAttnFwdSm80INS1_25CollectiveMainloopFwdSm80ILi4ELi1ELb0EN4cute5tupleIJNS5_1CILi128EEENS7_ILi96EEENS7_ILi64EEEEEELi64ENS_10bfloat16_tEfNS_4arch4Sm80ELb0ELb1ELb0ELb1ELb0ELb0ELb1ELb0EEENS1_21CollectiveEpilogueFwdINS6_IJS8_SA_S9_EEENS6_IJNS7_ILi1EEESI_SI_EEESC_SE_Li128ELb1ELb1ELb0ELb0EEENS1_19SingleTileSchedulerILb1ELb0ELb1ELi128EEEEEEEEEvNT_6ParamsE,(.L_x_739 - _ZN7cutlass13device_kernelIN5flash19enable_sm80_to_sm89INS1_16FlashAttnFwdSm80INS1_25CollectiveMainloopFwdSm80ILi4ELi1ELb0EN4cute5tupleIJNS5_1CILi128EEENS7_ILi96EEENS7_ILi64EEEEEELi64ENS_10bfloat16_tEfNS_4arch4Sm80ELb0ELb1ELb0ELb1ELb0ELb0ELb1ELb0EEENS1_21CollectiveEpilogueFwdINS6_IJS8_SA_S9_EEENS6_IJNS7_ILi1EEESI_SI_EEESC_SE_Li128ELb1ELb1ELb0ELb0EEENS1_19SingleTileSchedulerILb1ELb0ELb1ELi128EEEEEEEEEvNT_6ParamsE)
        .other          _ZN7cutlass13device_kernelIN5flash19enable_sm80_to_sm89INS1_16FlashAttnFwdSm80INS1_25CollectiveMainloopFwdSm80ILi4ELi1ELb0EN4cute5tupleIJNS5_1CILi128EEENS7_ILi96EEENS7_ILi64EEEEEELi64ENS_10bfloat16_tEfNS_4arch4Sm80ELb0ELb1ELb0ELb1ELb0ELb0ELb1ELb0EEENS1_21CollectiveEpilogueFwdINS6_IJS8_SA_S9_EEENS6_IJNS7_ILi1EEESI_SI_EEESC_SE_Li128ELb1ELb1ELb0ELb0EEENS1_19SingleTileSchedulerILb1ELb0ELb1ELi128EEEEEEEEEvNT_6ParamsE,@"STO_CUDA_ENTRY STV_DEFAULT"
_ZN7cutlass13device_kernelIN5flash19enable_sm80_to_sm89INS1_16FlashAttnFwdSm80INS1_25CollectiveMainloopFwdSm80ILi4ELi1ELb0EN4cute5tupleIJNS5_1CILi128EEENS7_ILi96EEENS7_ILi64EEEEEELi64ENS_10bfloat16_tEfNS_4arch4Sm80ELb0ELb1ELb0ELb1ELb0ELb0ELb1ELb0EEENS1_21CollectiveEpilogueFwdINS6_IJS8_SA_S9_EEENS6_IJNS7_ILi1EEESI_SI_EEESC_SE_Li128ELb1ELb1ELb0ELb0EEENS1_19SingleTileSchedulerILb1ELb0ELb1ELi128EEEEEEEEEvNT_6ParamsE:
[----:B------:R-:W-:Y:S02]  /*0000*/  MOV R1, c[0x0][0x28] ;  /* 0x00000a0000017a02 */ /* 0x000fe40000000f00 */
[----:B------:R-:W1:Y:S01]  /*0010*/  S2R R209, SR_TID.X ;  /* 0x0000000000d17919 */ /* 0x000e620000002100 */
[----:B------:R-:W-:Y:S01]  /*0020*/  IMAD.MOV.U32 R10, RZ, RZ, 0x4 ;  /* 0x00000004ff0a7424 */ /* 0x000fe200078e00ff */
[----:B------:R-:W2:Y:S01]  /*0030*/  S2UR UR4, SR_CTAID.X ;  /* 0x00000000000479c3 */ /* 0x000ea20000002500 */
[----:B------:R-:W-:Y:S01]  /*0040*/  ULDC.64 UR44, c[0x0][0x118] ;  /* 0x00004600002c7ab9 */ /* 0x000fe20000000a00 */
[----:B------:R-:W3:Y:S01]  /*0050*/  S2R R5, SR_CTAID.Z ;  /* 0x0000000000057919 */ /* 0x000ee20000002700 */
[----:B------:R-:W-:Y:S02]  /*0060*/  IADD3 R1, R1, -0x48, RZ ;  /* 0xffffffb801017810 */ /* 0x000fe40007ffe0ff */
[----:B-1----:R-:W-:Y:S01]  /*0070*/  SHF.R.U32.HI R0, RZ, 0x5, R209 ;  /* 0x00000005ff007819 */ /* 0x002fe200000116d1 */
[----:B---3--:R-:W-:-:S05]  /*0080*/  IMAD.WIDE R2, R5, R10, c[0x0][0x568] ;  /* 0x00015a0005027625 */ /* 0x008fca00078e020a */
[----:B------:R-:W1:Y:S02]  /*0090*/  SHFL.IDX PT, R0, R0, RZ, 0x1f ;  /* 0x00001fff00007589 */ /* 0x000e6400000e0000 */
[----:B-1----:R-:W-:-:S13]  /*00a0*/  ISETP.NE.AND P0, PT, R0, RZ, PT ;  /* 0x000000ff0000720c */ /* 0x002fda0003f05270 */
[----:B--2---:R-:W-:Y:S05]  /*00b0*/  @!P0 BRA `(.L_x_209) ;  /* 0x0000015000008947 */ /* 0x004fea0003800000 */
[----:B------:R-:W-:-:S04]  /*00c0*/  ISETP.NE.U32.AND P0, PT, RZ, c[0x0][0x568], PT ;  /* 0x00015a00ff007a0c */ /* 0x000fc80003f05070 */
[----:B------:R-:W-:-:S13]  /*00d0*/  ISETP.NE.AND.EX P0, PT, RZ, c[0x0][0x56c], PT, P0 ;  /* 0x00015b00ff007a0c */ /* 0x000fda0003f05300 */
[----:B------:R-:W-:Y:S05]  /*00e0*/  @!P0 BRA `(.L_x_210) ;  /* 0x0000002000008947 */ /* 0x000fea0003800000 */
[----:B------:R1:W5:Y:S01]  /*00f0*/  LDG.E R0, [R2.64] ;  /* 0x0000002c02007981 */ /* 0x000362000c1e1900 */
[----:B------:R-:W-:Y:S05]  /*0100*/  BRA `(.L_x_211) ;  /* 0x0000009000007947 */ /* 0x000fea0003800000 */
.L_x_210:
        /* <DEDUP_REMOVED lines=8> */
.L_x_212:
[----:B------:R-:W-:-:S04]  /*0190*/  MOV R0, c[0x0][0x54c] ;  /* 0x0001530000007a02 */ /* 0x000fc80000000f00 */
.L_x_211:
[----:B------:R-:W-:Y:S01]  /*01a0*/  USHF.L.U32 UR4, UR4, 0x7, URZ ;  /* 0x0000000704047899 */ /* 0x000fe2000800063f */
[----:B-----5:R-:W-:-:S05]  /*01b0*/  IMAD R0, R0, c[0x0][0x548], RZ ;  /* 0x0001520000007a24 */ /* 0x020fca00078e02ff */
[----:B------:R-:W-:-:S04]  /*01c0*/  MOV R6, UR4 ;  /* 0x0000000400067c02 */ /* 0x000fc80008000f00 */
[----:B------:R-:W-:-:S04]  /*01d0*/  ISETP.GE.AND P0, PT, R6, R0, PT ;  /* 0x000000000600720c */ /* 0x000fc80003f06270 */
[----:B------:R-:W-:-:S05]  /*01e0*/  SEL R0, R5, 0xffffffff, !P0 ;  /* 0xffffffff05007807 */ /* 0x000fca0004000000 */
[----:B------:R2:W-:Y:S01]  /*01f0*/  STL [R1+0x2c], R0 ;  /* 0x00002c0001007387 */ /* 0x0005e20000100800 */
[----:B------:R-:W-:Y:S05]  /*0200*/  BRA `(.L_x_213) ;  /* 0x0000014000007947 */ /* 0x000fea0003800000 */
.L_x_209:
[----:B------:R-:W-:-:S04]  /*0210*/  ISETP.NE.U32.AND P0, PT, RZ, c[0x0][0x568], PT ;  /* 0x00015a00ff007a0c */ /* 0x000fc80003f05070 */
[----:B------:R-:W-:-:S13]  /*0220*/  ISETP.NE.AND.EX P0, PT, RZ, c[0x0][0x56c], PT, P0 ;  /* 0x00015b00ff007a0c */ /* 0x000fda0003f05300 */
[----:B------:R-:W-:Y:S05]  /*0230*/  @!P0 BRA `(.L_x_214) ;  /* 0x0000002000008947 */ /* 0x000fea0003800000 */
[----:B------:R1:W5:Y:S01]  /*0240*/  LDG.E R0, [R2.64] ;  /* 0x0000002c02007981 */ /* 0x000362000c1e1900 */
[----:B------:R-:W-:Y:S05]  /*0250*/  BRA `(.L_x_215) ;  /* 0x0000009000007947 */ /* 0x000fea0003800000 */
.L_x_214:
        /* <DEDUP_REMOVED lines=8> */
.L_x_216:
[----:B------:R-:W-:-:S04]  /*02e0*/  MOV R0, c[0x0][0x54c] ;  /* 0x0001530000007a02 */ /* 0x000fc80000000f00 */
.L_x_215:
[----:B------:R-:W-:Y:S01]  /*02f0*/  USHF.L.U32 UR4, UR4, 0x7, URZ ;  /* 0x0000000704047899 */ /* 0x000fe2000800063f */
[----:B-----5:R-:W-:-:S05]  /*0300*/  IMAD R0, R0, c[0x0][0x548], RZ ;  /* 0x0001520000007a24 */ /* 0x020fca00078e02ff */
[----:B------:R-:W-:-:S04]  /*0310*/  MOV R6, UR4 ;  /* 0x0000000400067c02 */ /* 0x000fc80008000f00 */
[----:B------:R-:W-:-:S04]  /*0320*/  ISETP.GE.AND P0, PT, R6, R0, PT ;  /* 0x000000000600720c */ /* 0x000fc80003f06270 */
[----:B------:R-:W-:-:S05]  /*0330*/  SEL R0, R5, 0xffffffff, !P0 ;  /* 0xffffffff05007807 */ /* 0x000fca0004000000 */
[----:B------:R2:W-:Y:S04]  /*0340*/  STL [R1+0x2c], R0 ;  /* 0x00002c0001007387 */ /* 0x0005e80000100800 */
.L_x_213:
[----:B------:R-:W3:Y:S02]  /*0350*/  LDL R35, [R1+0x2c] ;  /* 0x00002c0001237983 */ /* 0x000ee40000100800 */
[----:B---3--:R-:W-:-:S13]  /*0360*/  ISETP.GE.AND P0, PT, R35, RZ, PT ;  /* 0x000000ff2300720c */ /* 0x008fda0003f06270 */
[----:B------:R-:W-:Y:S05]  /*0370*/  @!P0 EXIT ;  /* 0x000000000000894d */ /* 0x000fea0003800000 */
[----:B------:R-:W-:Y:S02]  /*0380*/  ISETP.NE.U32.AND P3, PT, RZ, c[0x0][0x370], PT ;  /* 0x0000dc00ff007a0c */ /* 0x000fe40003f65070 */
[----:B------:R-:W-:Y:S02]  /*0390*/  ISETP.NE.U32.AND P2, PT, RZ, c[0x0][0x360], PT ;  /* 0x0000d800ff007a0c */ /* 0x000fe40003f45070 */
[----:B------:R-:W-:Y:S02]  /*03a0*/  ISETP.NE.AND.EX P3, PT, RZ, c[0x0][0x374], PT, P3 ;  /* 0x0000dd00ff007a0c */ /* 0x000fe40003f65330 */
[----:B------:R-:W-:Y:S02]  /*03b0*/  ISETP.NE.AND.EX P2, PT, RZ, c[0x0][0x364], PT, P2 ;  /* 0x0000d900ff007a0c */ /* 0x000fe40003f45320 */
[----:B------:R-:W-:Y:S02]  /*03c0*/  ISETP.NE.U32.AND P1, PT, RZ, c[0x0][0x348], PT ;  /* 0x0000d200ff007a0c */ /* 0x000fe40003f25070 */
[----:B------:R-:W-:-:S02]  /*03d0*/  ISETP.NE.U32.AND P0, PT, RZ, c[0x0][0x350], PT ;  /* 0x0000d400ff007a0c */ /* 0x000fc40003f05070 */
[----:B------:R-:W-:Y:S02]  /*03e0*/  ISETP.NE.AND.EX P1, PT, RZ, c[0x0][0x34c], PT, P1 ;  /* 0x0000d300ff007a0c */ /* 0x000fe40003f25310 */
[----:B------:R-:W-:-:S03]  /*03f0*/  ISETP.NE.AND.EX P0, PT, RZ, c[0x0][0x354], PT, P0 ;  /* 0x0000d500ff007a0c */ /* 0x000fc60003f05300 */
[----:B------:R-:W-:-:S04]  /*0400*/  @P3 IMAD.WIDE R4, R35, R10, c[0x0][0x370] ;  /* 0x0000dc0023043625 */ /* 0x000fc800078e020a */
[CC--:B-1----:R-:W-:Y:S01]  /*0410*/  @P2 IMAD.WIDE R2, R35.reuse, R10.reuse, c[0x0][0x360] ;  /* 0x0000d80023022625 */ /* 0x0c2fe200078e020a */
[----:B------:R1:W3:Y:S03]  /*0420*/  @P3 LDG.E R8, [R4.64] ;  /* 0x0000002c04083981 */ /* 0x0002e6000c1e1900 */
[----:B------:R-:W-:Y:S01]  /*0430*/  IMAD.MOV.U32 R7, RZ, RZ, RZ ;  /* 0x000000ffff077224 */ /* 0x000fe200078e00ff */
[----:B--2---:R2:W4:Y:S01]  /*0440*/  @P2 LDG.E R0, [R2.64] ;  /* 0x0000002c02002981 */ /* 0x004522000c1e1900 */
[----:B------:R-:W-:Y:S02]  /*0450*/  IMAD.MOV.U32 R9, RZ, RZ, RZ ;  /* 0x000000ffff097224 */ /* 0x000fe400078e00ff */
[----:B-1----:R-:W-:-:S04]  /*0460*/  IMAD.WIDE R4, R35, R10, c[0x0][0x348] ;  /* 0x0000d20023047625 */ /* 0x002fc800078e020a */
[----:B--2---:R-:W-:Y:S01]  /*0470*/  IMAD.WIDE R2, R35, R10, c[0x0][0x350] ;  /* 0x0000d40023027625 */ /* 0x004fe200078e020a */
[----:B------:R1:W5:Y:S04]  /*0480*/  @P1 LDG.E R7, [R4.64] ;  /* 0x0000002c04071981 */ /* 0x000368000c1e1900 */
[----:B------:R1:W5:Y:S01]  /*0490*/  @P0 LDG.E R9, [R2.64] ;  /* 0x0000002c02090981 */ /* 0x000362000c1e1900 */
[----:B------:R-:W-:Y:S02]  /*04a0*/  UMOV UR6, URZ ;  /* 0x0000003f00067c82 */ /* 0x000fe40008000000 */
[----:B------:R-:W-:Y:S02]  /*04b0*/  ULDC UR12, c[0x0][0x168] ;  /* 0x00005a00000c7ab9 */ /* 0x000fe40000000800 */
[----:B------:R-:W-:Y:S01]  /*04c0*/  ULDC UR7, c[0x0][0x1d0] ;  /* 0x0000740000077ab9 */ /* 0x000fe20000000800 */
[----:B---3--:R1:W2:Y:S08]  /*04d0*/  @P3 R2UR UR6, R8 ;  /* 0x00000000080633c2 */ /* 0x0082b000000e0000 */
[----:B----4-:R1:W3:Y:S02]  /*04e0*/  @P2 R2UR UR12, R0 ;  /* 0x00000000000c23c2 */ /* 0x0102e400000e0000 */
[----:B-12---:R-:W-:Y:S05]  /*04f0*/  @P2 BRA `(.L_x_217) ;  /* 0x0000006000002947 */ /* 0x006fea0003800000 */
[----:B------:R-:W-:Y:S05]  /*0500*/  @!P1 BRA `(.L_x_217) ;  /* 0x0000005000009947 */ /* 0x000fea0003800000 */
[----:B------:R1:W2:Y:S04]  /*0510*/  LDG.E R0, [R4.64] ;  /* 0x0000002c04007981 */ /* 0x0002a8000c1e1900 */
[----:B-1----:R-:W4:Y:S01]  /*0520*/  LDG.E R4, [R4.64+0x4] ;  /* 0x0000042c04047981 */ /* 0x002f22000c1e1900 */
[----:B--23--:R-:W1:Y:S08]  /*0530*/  R2UR UR12, R0 ;  /* 0x00000000000c73c2 */ /* 0x00ce7000000e0000 */
[----:B----4-:R-:W1:Y:S02]  /*0540*/  R2UR UR4, R4 ;  /* 0x00000000040473c2 */ /* 0x010e6400000e0000 */
[----:B-1----:R-:W-:-:S06]  /*0550*/  UIADD3 UR12, -UR12, UR4, URZ ;  /* 0x000000040c0c7290 */ /* 0x002fcc000fffe13f */
.L_x_217:
[----:B------:R-:W-:-:S04]  /*0560*/  ISETP.NE.U32.AND P2, PT, RZ, c[0x0][0x368], PT ;  /* 0x0000da00ff007a0c */ /* 0x000fc80003f45070 */
[----:B------:R-:W-:-:S13]  /*0570*/  ISETP.NE.AND.EX P2, PT, RZ, c[0x0][0x36c], PT, P2 ;  /* 0x0000db00ff007a0c */ /* 0x000fda0003f45320 */
[----:B------:R-:W-:Y:S05]  /*0580*/  @!P2 BRA `(.L_x_218) ;  /* 0x000000400000a947 */ /* 0x000fea0003800000 */
[----:B------:R-:W-:-:S05]  /*0590*/  IMAD.WIDE R2, R35, R10, c[0x0][0x368] ;  /* 0x0000da0023027625 */ /* 0x000fca00078e020a */
[----:B------:R-:W2:Y:S02]  /*05a0*/  LDG.E R0, [R2.64] ;  /* 0x0000002c02007981 */ /* 0x000ea4000c1e1900 */
[----:B--2---:R1:W2:Y:S02]  /*05b0*/  R2UR UR7, R0 ;  /* 0x00000000000773c2 */ /* 0x0042a400000e0000 */
[----:B-12---:R-:W-:Y:S05]  /*05c0*/  BRA `(.L_x_219) ;  /* 0x0000006000007947 */ /* 0x006fea0003800000 */
.L_x_218:
[----:B------:R-:W-:Y:S05]  /*05d0*/  @!P0 BRA `(.L_x_219) ;  /* 0x0000005000008947 */ /* 0x000fea0003800000 */
[----:B------:R1:W2:Y:S04]  /*05e0*/  LDG.E R0, [R2.64] ;  /* 0x0000002c02007981 */ /* 0x0002a8000c1e1900 */
[----:B-1----:R-:W4:Y:S01]  /*05f0*/  LDG.E R2, [R2.64+0x4] ;  /* 0x0000042c02027981 */ /* 0x002f22000c1e1900 */
[----:B--2---:R-:W1:Y:S08]  /*0600*/  R2UR UR7, R0 ;  /* 0x00000000000773c2 */ /* 0x004e7000000e0000 */
[----:B----4-:R-:W1:Y:S02]  /*0610*/  R2UR UR4, R2 ;  /* 0x00000000020473c2 */ /* 0x010e6400000e0000 */
[----:B-1----:R-:W-:-:S06]  /*0620*/  UIADD3 UR7, -UR7, UR4, URZ ;  /* 0x0000000407077290 */ /* 0x002fcc000fffe13f */
.L_x_219:
[----:B------:R-:W1:Y:S01]  /*0630*/  R2UR UR11, R6 ;  /* 0x00000000060b73c2 */ /* 0x000e6200000e0000 */
[----:B------:R-:W-:Y:S01]  /*0640*/  ULDC UR4, c[0x0][0x2c4] ;  /* 0x0000b10000047ab9 */ /* 0x000fe20000000800 */
[----:B------:R-:W-:Y:S01]  /*0650*/  IADD3 R0, R6, 0x7f, RZ ;  /* 0x0000007f06007810 */ /* 0x000fe20007ffe0ff */
[----:B------:R-:W-:Y:S01]  /*0660*/  UISETP.NE.AND UP1, UPT, UR4, 0x1, UPT ;  /* 0x000000010400788c */ /* 0x000fe2000bf25270 */
[----:B-----5:R-:W-:Y:S01]  /*0670*/  IADD3 R9, R9, UR6, RZ ;  /* 0x0000000609097c10 */ /* 0x020fe2000fffe0ff */
[----:B------:R-:W-:-:S02]  /*0680*/  ULDC.64 UR8, c[0x0][0x328] ;  /* 0x0000ca0000087ab9 */ /* 0x000fc40000000a00 */
[----:B------:R-:W-:Y:S01]  /*0690*/  ULDC.64 UR4, c[0x0][0x2c8] ;  /* 0x0000b20000047ab9 */ /* 0x000fe20000000a00 */
[----:B------:R2:W4:Y:S01]  /*06a0*/  R2UR UR10, R0 ;  /* 0x00000000000a73c2 */ /* 0x00052200000e0000 */
[----:B------:R-:W-:Y:S02]  /*06b0*/  UISETP.GE.AND UP0, UPT, UR9, 0x1, UPT ;  /* 0x000000010900788c */ /* 0x000fe4000bf06270 */
[----:B------:R-:W-:-:S04]  /*06c0*/  UIADD3 UR7, -UR6, UR7, URZ ;  /* 0x0000000706077290 */ /* 0x000fc8000fffe13f */
[----:B------:R-:W-:Y:S01]  /*06d0*/  PLOP3.LUT P2, PT, PT, PT, UP0, 0x40, 0x0 ;  /* 0x000000000000781c */ /* 0x000fe20003f4e808 */
[----:B-1----:R-:W-:-:S04]  /*06e0*/  @UP1 UIADD3 UR14, UR11, 0x7f, URZ ;  /* 0x0000007f0b0e1890 */ /* 0x002fc8000fffe03f */
[----:B------:R-:W-:Y:S02]  /*06f0*/  UIMAD.WIDE.U32 UR14, UR14, UR4, URZ ;  /* 0x000000040e0e72a5 */ /* 0x000fe4000f8e003f */
[----:B---3--:R-:W-:-:S05]  /*0700*/  UIADD3 UR4, UR7, 0x1, -UR12 ;  /* 0x0000000107047890 */ /* 0x008fca000fffe80c */
[----:B------:R-:W-:Y:S02]  /*0710*/  @UP1 UMOV UR13, UR15 ;  /* 0x0000000f000d1c82 */ /* 0x000fe40008000000 */
[----:B----4-:R-:W-:-:S04]  /*0720*/  @UP1 USHF.R.U32.HI UR10, URZ, UR5, UR13 ;  /* 0x000000053f0a1299 */ /* 0x010fc8000801160d */
[----:B------:R-:W-:-:S04]  /*0730*/  UIADD3 UR4, UR4, UR10, URZ ;  /* 0x0000000a04047290 */ /* 0x000fc8000fffe03f */
[----:B------:R-:W-:Y:S01]  /*0740*/  UIADD3 UR8, UR4, UR8, URZ ;  /* 0x0000000804087290 */ /* 0x000fe2000fffe03f */
[----:B--2---:R-:W-:Y:S05]  /*0750*/  @P2 BRA `(.L_x_220) ;  /* 0x0000014000002947 */ /* 0x004fea0003800000 */
[----:B------:R-:W-:Y:S01]  /*0760*/  ISETP.LT.AND P2, PT, RZ, UR4, PT ;  /* 0x00000004ff007c0c */ /* 0x000fe2000bf41270 */
[----:B------:R-:W-:-:S12]  /*0770*/  UIADD3 UR6, UR4, -0x1, URZ ;  /* 0xffffffff04067890 */ /* 0x000fd8000fffe03f */
        /* <DEDUP_REMOVED lines=9> */
.L_x_221:
[----:B------:R-:W-:Y:S02]  /*0810*/  UISETP.NE.AND UP2, UPT, UR9, 0x1, UPT ;  /* 0x000000010900788c */ /* 0x000fe4000bf45270 */
[----:B------:R-:W-:Y:S02]  /*0820*/  ULDC.64 UR4, c[0x0][0x330] ;  /* 0x0000cc0000047ab9 */ /* 0x000fe40000000a00 */
[----:B------:R-:W-:-:S07]  /*0830*/  UIMAD.WIDE.U32 UR14, UR6, UR4, URZ ;  /* 0x00000004060e72a5 */ /* 0x000fce000f8e003f */
[----:B------:R-:W-:Y:S02]  /*0840*/  @UP2 UMOV UR13, UR15 ;  /* 0x0000000f000d2c82 */ /* 0x000fe40008000000 */
[----:B------:R-:W-:Y:S02]  /*0850*/  @UP2 USHF.R.U32.HI UR6, URZ, UR5, UR13 ;  /* 0x000000053f062299 */ /* 0x000fe4000801160d */
.L_x_222:
[----:B------:R-:W-:Y:S02]  /*0860*/  ULDC UR4, c[0x0][0x32c] ;  /* 0x0000cb0000047ab9 */ /* 0x000fe40000000800 */
[----:B------:R-:W-:-:S04]  /*0870*/  UIMAD UR4, UR6, UR9, UR4 ;  /* 0x00000009060472a4 */ /* 0x000fc8000f8e0204 */
[----:B------:R-:W-:-:S04]  /*0880*/  UISETP.LT.AND UP2, UPT, UR8, UR4, UPT ;  /* 0x000000040800728c */ /* 0x000fc8000bf41270 */
[----:B------:R-:W-:-:S03]  /*0890*/  USEL UR8, UR8, UR4, UP2 ;  /* 0x0000000408087287 */ /* 0x000fc60009000000 */
.L_x_220:
[----:B------:R-:W-:Y:S01]  /*08a0*/  ULDC.64 UR4, c[0x0][0x2c8] ;  /* 0x0000b20000047ab9 */ /* 0x000fe20000000a00 */
[----:B------:R-:W-:Y:S01]  /*08b0*/  PLOP3.LUT P2, PT, PT, PT, UP0, 0x40, 0x0 ;  /* 0x000000000000781c */ /* 0x000fe20003f4e808 */
[----:B------:R-:W-:Y:S02]  /*08c0*/  UIADD3 UR16, UR8, 0x5f, URZ ;  /* 0x0000005f08107890 */ /* 0x000fe4000fffe03f */
[----:B------:R-:W-:Y:S02]  /*08d0*/  UIMAD.WIDE.U32 UR18, UR11, UR4, URZ ;  /* 0x000000040b1272a5 */ /* 0x000fe4000f8e003f */
[----:B------:R-:W-:Y:S02]  /*08e0*/  UIMAD.WIDE UR16, UR16, 0x2aaaaaab, URZ ;  /* 0x2aaaaaab101078a5 */ /* 0x000fe4000f8e023f */
[----:B------:R-:W-:Y:S02]  /*08f0*/  UIADD3 UR14, UR7, 0x5f, URZ ;  /* 0x0000005f070e7890 */ /* 0x000fe4000fffe03f */
[----:B------:R-:W-:-:S02]  /*0900*/  UMOV UR8, UR11 ;  /* 0x0000000b00087c82 */ /* 0x000fc40008000000 */
[----:B------:R-:W-:Y:S02]  /*0910*/  @UP1 UMOV UR13, UR19 ;  /* 0x00000013000d1c82 */ /* 0x000fe40008000000 */
[----:B------:R-:W-:Y:S02]  /*0920*/  UIMAD.WIDE UR14, UR14, 0x2aaaaaab, URZ ;  /* 0x2aaaaaab0e0e78a5 */ /* 0x000fe4000f8e023f */
[----:B------:R-:W-:Y:S02]  /*0930*/  @UP1 USHF.R.U32.HI UR8, URZ, UR5, UR13 ;  /* 0x000000053f081299 */ /* 0x000fe4000801160d */
[----:B------:R-:W-:Y:S02]  /*0940*/  USHF.R.U32.HI UR10, URZ, 0x1f, UR15 ;  /* 0x0000001f3f0a7899 */ /* 0x000fe4000801160f */
[----:B------:R-:W-:Y:S02]  /*0950*/  UMOV UR13, UR17 ;  /* 0x00000011000d7c82 */ /* 0x000fe40008000000 */
[----:B------:R-:W-:-:S02]  /*0960*/  USHF.R.U32.HI UR6, URZ, 0x1f, UR13 ;  /* 0x0000001f3f067899 */ /* 0x000fc4000801160d */
[----:B------:R-:W-:Y:S02]  /*0970*/  UIADD3 UR5, UR7, -UR12, URZ ;  /* 0x8000000c07057290 */ /* 0x000fe4000fffe03f */
[----:B------:R-:W-:Y:S02]  /*0980*/  ULEA.HI.SX32 UR10, UR15, UR10, 0x1c ;  /* 0x0000000a0f0a7291 */ /* 0x000fe4000f8fe23f */
[----:B------:R-:W-:Y:S02]  /*0990*/  ULEA.HI.SX32 UR6, UR13, UR6, 0x1c ;  /* 0x000000060d067291 */ /* 0x000fe4000f8fe23f */
[----:B------:R-:W-:Y:S02]  /*09a0*/  UIADD3 UR8, UR5, UR8, URZ ;  /* 0x0000000805087290 */ /* 0x000fe4000fffe03f */
[----:B------:R-:W-:Y:S02]  /*09b0*/  UISETP.LT.AND UP2, UPT, UR10, UR6, UPT ;  /* 0x000000060a00728c */ /* 0x000fe4000bf41270 */
[----:B------:R-:W-:-:S02]  /*09c0*/  ULDC UR4, c[0x0][0x324] ;  /* 0x0000c90000047ab9 */ /* 0x000fc40000000800 */
[----:B------:R-:W-:Y:S02]  /*09d0*/  UIADD3 UR4, UR8, -UR4, URZ ;  /* 0x8000000408047290 */ /* 0x000fe4000fffe03f */
[----:B------:R-:W-:Y:S01]  /*09e0*/  USEL UR6, UR10, UR6, UP2 ;  /* 0x000000060a067287 */ /* 0x000fe20009000000 */
[----:B------:R-:W-:Y:S05]  /*09f0*/  @P2 BRA `(.L_x_223) ;  /* 0x0000015000002947 */ /* 0x000fea0003800000 */
[----:B------:R-:W-:Y:S02]  /*0a00*/  UMOV UR10, UR8 ;  /* 0x00000008000a7c82 */ /* 0x000fe40008000000 */
[----:B------:R-:W-:-:S06]  /*0a10*/  UISETP.GT.AND UP2, UPT, UR10, -0x1, UPT ;  /* 0xffffffff0a00788c */ /* 0x000fcc000bf44270 */
[----:B------:R-:W-:-:S13]  /*0a20*/  PLOP3.LUT P2, PT, PT, PT, UP2, 0x80, 0x0 ;  /* 0x000000000000781c */ /* 0x000fda0003f4f028 */
[----:B------:R-:W-:Y:S05]  /*0a30*/  @P2 BRA `(.L_x_224) ;  /* 0x0000008000002947 */ /* 0x000fea0003800000 */
[----:B------:R-:W-:Y:S02]  /*0a40*/  UISETP.NE.AND UP2, UPT, UR9, 0x1, UPT ;  /* 0x000000010900788c */ /* 0x000fe4000bf45270 */
[----:B------:R-:W-:Y:S02]  /*0a50*/  ULOP3.LUT UR10, URZ, UR10, URZ, 0x33, !UPT ;  /* 0x0000000a3f0a7292 */ /* 0x000fe4000f8e333f */
[----:B------:R-:W-:Y:S02]  /*0a60*/  ULDC.64 UR8, c[0x0][0x330] ;  /* 0x0000cc0000087ab9 */ /* 0x000fe40000000a00 */
[----:B------:R-:W-:-:S07]  /*0a70*/  UIMAD.WIDE.U32 UR14, UR10, UR8, URZ ;  /* 0x000000080a0e72a5 */ /* 0x000fce000f8e003f */
[----:B------:R-:W-:Y:S02]  /*0a80*/  @UP2 UMOV UR13, UR15 ;  /* 0x0000000f000d2c82 */ /* 0x000fe40008000000 */
[----:B------:R-:W-:-:S04]  /*0a90*/  @UP2 USHF.R.U32.HI UR10, URZ, UR9, UR13 ;  /* 0x000000093f0a2299 */ /* 0x000fc8000801160d */
[----:B------:R-:W-:Y:S01]  /*0aa0*/  ULOP3.LUT UR10, URZ, UR10, URZ, 0x33, !UPT ;  /* 0x0000000a3f0a7292 */ /* 0x000fe2000f8e333f */
[----:B------:R-:W-:Y:S05]  /*0ab0*/  BRA `(.L_x_225) ;  /* 0x0000005000007947 */ /* 0x000fea0003800000 */
.L_x_224:
[----:B------:R-:W-:-:S03]  /*0ac0*/  UISETP.NE.AND UP2, UPT, UR9, 0x1, UPT ;  /* 0x000000010900788c */ /* 0x000fc6000bf45270 */
[----:B------:R-:W-:Y:S02]  /*0ad0*/  ULDC.64 UR8, c[0x0][0x330] ;  /* 0x0000cc0000087ab9 */ /* 0x000fe40000000a00 */
[----:B------:R-:W-:-:S07]  /*0ae0*/  UIMAD.WIDE.U32 UR14, UR10, UR8, URZ ;  /* 0x000000080a0e72a5 */ /* 0x000fce000f8e003f */
[----:B------:R-:W-:Y:S02]  /*0af0*/  @UP2 UMOV UR13, UR15 ;  /* 0x0000000f000d2c82 */ /* 0x000fe40008000000 */
[----:B------:R-:W-:Y:S02]  /*0b00*/  @UP2 USHF.R.U32.HI UR10, URZ, UR9, UR13 ;  /* 0x000000093f0a2299 */ /* 0x000fe4000801160d */
.L_x_225:
[----:B------:R-:W-:Y:S02]  /*0b10*/  ULDC UR8, c[0x0][0x32c] ;  /* 0x0000cb0000087ab9 */ /* 0x000fe40000000800 */
[----:B------:R-:W-:-:S04]  /*0b20*/  UIMAD UR8, UR10, UR8, URZ ;  /* 0x000000080a0872a4 */ /* 0x000fc8000f8e023f */
[----:B------:R-:W-:-:S04]  /*0b30*/  UISETP.LT.AND UP2, UPT, UR4, UR8, UPT ;  /* 0x000000080400728c */ /* 0x000fc8000bf41270 */
[----:B------:R-:W-:-:S04]  /*0b40*/  USEL UR4, UR4, UR8, !UP2 ;  /* 0x0000000804047287 */ /* 0x000fc8000d000000 */
.L_x_223:
[----:B------:R-:W-:Y:S01]  /*0b50*/  UIMAD.WIDE UR8, UR4, 0x2aaaaaab, URZ ;  /* 0x2aaaaaab040878a5 */ /* 0x000fe2000f8e023f */
[----:B------:R-:W-:Y:S01]  /*0b60*/  PLOP3.LUT P4, PT, PT, PT, PT, 0x80, 0x0 ;  /* 0x000000000000781c */ /* 0x000fe20003f8f070 */
[----:B------:R-:W-:Y:S01]  /*0b70*/  CS2R R126, SRZ ;  /* 0x00000000007e7805 */ /* 0x000fe2000001ff00 */
[----:B------:R-:W-:Y:S01]  /*0b80*/  CS2R R124, SRZ ;  /* 0x00000000007c7805 */ /* 0x000fe2000001ff00 */
[----:B------:R-:W-:Y:S01]  /*0b90*/  USHF.R.U32.HI UR4, URZ, 0x1f, UR9 ;  /* 0x0000001f3f047899 */ /* 0x000fe20008011609 */
[----:B------:R-:W-:Y:S01]  /*0ba0*/  CS2R R170, SRZ ;  /* 0x0000000000aa7805 */ /* 0x000fe2000001ff00 */
[----:B------:R-:W-:Y:S01]  /*0bb0*/  CS2R R12, SRZ ;  /* 0x00000000000c7805 */ /* 0x000fe2000001ff00 */
[----:B------:R-:W-:Y:S01]  /*0bc0*/  IMAD.MOV.U32 R168, RZ, RZ, RZ ;  /* 0x000000ffffa87224 */ /* 0x000fe200078e00ff */
[----:B------:R-:W-:Y:S01]  /*0bd0*/  ULEA.HI.SX32 UR4, UR9, UR4, 0x1c ;  /* 0x0000000409047291 */ /* 0x000fe2000f8fe23f */
[----:B------:R-:W-:Y:S01]  /*0be0*/  CS2R R14, SRZ ;  /* 0x00000000000e7805 */ /* 0x000fe2000001ff00 */
[----:B------:R-:W-:Y:S01]  /*0bf0*/  IMAD.MOV.U32 R122, RZ, RZ, RZ ;  /* 0x000000ffff7a7224 */ /* 0x000fe200078e00ff */
[----:B------:R-:W-:Y:S01]  /*0c00*/  MOV R120, RZ ;  /* 0x000000ff00787202 */ /* 0x000fe20000000f00 */
[----:B------:R-:W-:Y:S01]  /*0c10*/  UISETP.LT.AND UP2, UPT, URZ, UR4, UPT ;  /* 0x000000043f00728c */ /* 0x000fe2000bf41270 */
[----:B------:R-:W-:Y:S01]  /*0c20*/  CS2R R16, SRZ ;  /* 0x0000000000107805 */ /* 0x000fe2000001ff00 */
[----:B------:R-:W-:Y:S01]  /*0c30*/  IMAD.MOV.U32 R118, RZ, RZ, RZ ;  /* 0x000000ffff767224 */ /* 0x000fe200078e00ff */
[----:B------:R-:W-:Y:S01]  /*0c40*/  MOV R19, RZ ;  /* 0x000000ff00137202 */ /* 0x000fe20000000f00 */
[----:B------:R-:W-:Y:S01]  /*0c50*/  USEL UR4, URZ, UR4, !UP2 ;  /* 0x000000043f047287 */ /* 0x000fe2000d000000 */
[----:B------:R-:W-:Y:S01]  /*0c60*/  IMAD.MOV.U32 R116, RZ, RZ, RZ ;  /* 0x000000ffff747224 */ /* 0x000fe200078e00ff */
[----:B------:R-:W-:Y:S01]  /*0c70*/  CS2R R26, SRZ ;  /* 0x00000000001a7805 */ /* 0x000fe2000001ff00 */
[----:B------:R-:W-:Y:S01]  /*0c80*/  MOV R110, RZ ;  /* 0x000000ff006e7202 */ /* 0x000fe20000000f00 */
[----:B------:R-:W-:Y:S01]  /*0c90*/  UISETP.GT.AND UP2, UPT, UR6, UR4, UPT ;  /* 0x000000040600728c */ /* 0x000fe2000bf44270 */
[----:B------:R-:W-:Y:S01]  /*0ca0*/  CS2R R20, SRZ ;  /* 0x0000000000147805 */ /* 0x000fe2000001ff00 */
[----:B------:R-:W-:Y:S01]  /*0cb0*/  IMAD.MOV.U32 R108, RZ, RZ, RZ ;  /* 0x000000ffff6c7224 */ /* 0x000fe200078e00ff */
[----:B------:R-:W-:Y:S01]  /*0cc0*/  MOV R114, RZ ;  /* 0x000000ff00727202 */ /* 0x000fe20000000f00 */
[----:B------:R-:W-:Y:S01]  /*0cd0*/  IMAD.MOV.U32 R112, RZ, RZ, RZ ;  /* 0x000000ffff707224 */ /* 0x000fe200078e00ff */
[----:B------:R-:W-:Y:S01]  /*0ce0*/  CS2R R22, SRZ ;  /* 0x0000000000167805 */ /* 0x000fe2000001ff00 */
[----:B------:R-:W-:Y:S01]  /*0cf0*/  PLOP3.LUT P2, PT, PT, PT, UP2, 0x80, 0x0 ;  /* 0x000000000000781c */ /* 0x000fe20003f4f028 */
[----:B------:R-:W-:Y:S01]  /*0d00*/  IMAD.MOV.U32 R104, RZ, RZ, RZ ;  /* 0x000000ffff687224 */ /* 0x000fe200078e00ff */
[----:B------:R-:W-:Y:S01]  /*0d10*/  MOV R106, RZ ;  /* 0x000000ff006a7202 */ /* 0x000fe20000000f00 */
[----:B------:R-:W-:Y:S01]  /*0d20*/  CS2R R24, SRZ ;  /* 0x0000000000187805 */ /* 0x000fe2000001ff00 */
[----:B------:R-:W-:Y:S01]  /*0d30*/  MOV R166, RZ ;  /* 0x000000ff00a67202 */ /* 0x000fe20000000f00 */
[----:B------:R-:W-:Y:S01]  /*0d40*/  IMAD.MOV.U32 R164, RZ, RZ, RZ ;  /* 0x000000ffffa47224 */ /* 0x000fe200078e00ff */
[----:B------:R-:W-:Y:S01]  /*0d50*/  CS2R R162, SRZ ;  /* 0x0000000000a27805 */ /* 0x000fe2000001ff00 */
[----:B------:R-:W-:Y:S01]  /*0d60*/  CS2R R30, SRZ ;  /* 0x00000000001e7805 */ /* 0x000fe2000001ff00 */
[----:B------:R-:W-:Y:S01]  /*0d70*/  MOV R160, RZ ;  /* 0x000000ff00a07202 */ /* 0x000fe20000000f00 */
[----:B------:R-:W-:Y:S01]  /*0d80*/  IMAD.MOV.U32 R102, RZ, RZ, RZ ;  /* 0x000000ffff667224 */ /* 0x000fe200078e00ff */
[----:B------:R-:W-:Y:S01]  /*0d90*/  MOV R100, RZ ;  /* 0x000000ff00647202 */ /* 0x000fe20000000f00 */
[----:B------:R-:W-:Y:S01]  /*0da0*/  CS2R R158, SRZ ;  /* 0x00000000009e7805 */ /* 0x000fe2000001ff00 */
[----:B------:R-:W-:Y:S01]  /*0db0*/  CS2R R32, SRZ ;  /* 0x0000000000207805 */ /* 0x000fe2000001ff00 */
[----:B------:R-:W-:Y:S01]  /*0dc0*/  IMAD.MOV.U32 R156, RZ, RZ, RZ ;  /* 0x000000ffff9c7224 */ /* 0x000fe200078e00ff */
[----:B------:R-:W-:Y:S01]  /*0dd0*/  CS2R R28, SRZ ;  /* 0x00000000001c7805 */ /* 0x000fe2000001ff00 */
[----:B------:R-:W-:Y:S01]  /*0de0*/  MOV R154, RZ ;  /* 0x000000ff009a7202 */ /* 0x000fe20000000f00 */
[----:B------:R-:W-:Y:S01]  /*0df0*/  IMAD.MOV.U32 R152, RZ, RZ, RZ ;  /* 0x000000ffff987224 */ /* 0x000fe200078e00ff */
        /* <DEDUP_REMOVED lines=12> */
[----:B------:R-:W-:Y:S05]  /*0ec0*/  @!P2 BRA `(.L_x_226) ;  /* 0x000171000000a947 */ /* 0x000fea0003800000 */
[----:B------:R-:W-:-:S04]  /*0ed0*/  ISETP.NE.U32.AND P4, PT, RZ, c[0x0][0x340], PT ;  /* 0x0000d000ff007a0c */ /* 0x000fc80003f85070 */
[----:B------:R-:W-:-:S13]  /*0ee0*/  ISETP.NE.AND.EX P4, PT, RZ, c[0x0][0x344], PT, P4 ;  /* 0x0000d100ff007a0c */ /* 0x000fda0003f85340 */
[----:B------:R-:W-:-:S05]  /*0ef0*/  @P4 IMAD.WIDE R2, R35, R10, c[0x0][0x340] ;  /* 0x0000d00023024625 */ /* 0x000fca00078e020a */
[----:B------:R1:W2:Y:S01]  /*0f00*/  @P4 LDG.E R17, [R2.64] ;  /* 0x0000002c02114981 */ /* 0x0002a2000c1e1900 */
[----:B------:R-:W-:Y:S01]  /*0f10*/  SHF.R.S32.HI R208, RZ, 0x1f, R209 ;  /* 0x0000001fffd07819 */ /* 0x000fe200000114d1 */
[----:B------:R-:W-:Y:S01]  /*0f20*/  ULDC UR8, c[0x0][0x2c4] ;  /* 0x0000b10000087ab9 */ /* 0x000fe20000000800 */
[----:B------:R-:W-:Y:S01]  /*0f30*/  SHF.R.S32.HI R0, RZ, 0x1f, R7 ;  /* 0x0000001fff007819 */ /* 0x000fe20000011407 */
[----:B------:R-:W3:Y:S01]  /*0f40*/  S2R R18, SR_CTAID.Y ;  /* 0x0000000000127919 */ /* 0x000ee20000002600 */
[-C--:B------:R-:W-:Y:S01]  /*0f50*/  LEA.HI R4, R208, R209.reuse, RZ, 0x3 ;  /* 0x000000d1d0047211 */ /* 0x080fe200078f18ff */
[----:B------:R-:W-:Y:S01]  /*0f60*/  UIMAD UR8, UR12, UR8, URZ ;  /* 0x000000080c0872a4 */ /* 0x000fe2000f8e023f */
[----:B------:R-:W-:Y:S01]  /*0f70*/  PLOP3.LUT P3, PT, PT, PT, UP1, 0x80, 0x0 ;  /* 0x000000000000781c */ /* 0x000fe20003f6f018 */
[----:B------:R-:W-:Y:S01]  /*0f80*/  IMAD R0, R0, c[0x0][0x178], RZ ;  /* 0x00005e0000007a24 */ /* 0x000fe200078e02ff */
[----:B------:R-:W-:Y:S01]  /*0f90*/  SHF.R.S32.HI R16, RZ, 0x3, R4 ;  /* 0x00000003ff107819 */ /* 0x000fe20000011404 */
[----:B------:R-:W-:Y:S01]  /*0fa0*/  BSSY B0, `(.L_x_227) ;  /* 0x000006c000007945 */ /* 0x000fe20003800000 */
[----:B------:R-:W-:Y:S01]  /*0fb0*/  LOP3.LUT R4, R4, 0xfffffff8, RZ, 0xc0, !PT ;  /* 0xfffffff804047812 */ /* 0x000fe200078ec0ff */
[----:B------:R-:W-:Y:S01]  /*0fc0*/  IMAD R0, R7, c[0x0][0x17c], R0 ;  /* 0x00005f0007007a24 */ /* 0x000fe200078e0200 */
[----:B------:R-:W-:Y:S01]  /*0fd0*/  SHF.R.S32.HI R15, RZ, 0x1f, R35 ;  /* 0x0000001fff0f7819 */ /* 0x000fe20000011423 */
[----:B------:R-:W-:Y:S01]  /*0fe0*/  IMAD.SHL.U32 R5, R16, 0x40, RZ ;  /* 0x0000004010057824 */ /* 0x000fe200078e00ff */
[----:B------:R-:W-:Y:S01]  /*0ff0*/  LEA.HI R25, R208, R209, RZ, 0x4 ;  /* 0x000000d1d0197211 */ /* 0x000fe200078f20ff */
[----:B------:R-:W-:Y:S01]  /*1000*/  IMAD.IADD R23, R209, 0x1, -R4 ;  /* 0x00000001d1177824 */ /* 0x000fe200078e0a04 */
[----:B------:R-:W-:-:S02]  /*1010*/  SHF.R.S32.HI R4, RZ, 0x1f, R9 ;  /* 0x0000001fff047819 */ /* 0x000fc40000011409 */
[----:B------:R-:W-:Y:S01]  /*1020*/  SEL R10, R15, RZ, !P1 ;  /* 0x000000ff0f0a7207 */ /* 0x000fe20004800000 */
[----:B------:R-:W-:-:S04]  /*1030*/  IMAD.SHL.U32 R20, R23, 0x8, RZ ;  /* 0x0000000817147824 */ /* 0x000fc800078e00ff */
[----:B------:R-:W-:Y:S01]  /*1040*/  IMAD R10, R10, c[0x0][0x1c0], RZ ;  /* 0x000070000a0a7a24 */ /* 0x000fe200078e02ff */
[----:B------:R-:W-:Y:S01]  /*1050*/  SHF.R.S32.HI R21, RZ, 0x1f, R20 ;  /* 0x0000001fff157819 */ /* 0x000fe20000011414 */
[----:B-1----:R-:W-:Y:S01]  /*1060*/  IMAD.WIDE.U32 R2, R7, c[0x0][0x178], RZ ;  /* 0x00005e0007027a25 */ /* 0x002fe200078e00ff */
[----:B---3--:R-:W-:-:S04]  /*1070*/  SHF.R.S32.HI R14, RZ, 0x1f, R18 ;  /* 0x0000001fff0e7819 */ /* 0x008fc80000011412 */
[----:B------:R-:W-:Y:S02]  /*1080*/  IADD3 R3, R3, R0, RZ ;  /* 0x0000000003037210 */ /* 0x000fe40007ffe0ff */
[----:B------:R-:W-:Y:S01]  /*1090*/  LOP3.LUT R0, R5, 0x1c0, RZ, 0xc0, !PT ;  /* 0x000001c005007812 */ /* 0x000fe200078ec0ff */
[----:B------:R-:W-:Y:S02]  /*10a0*/  IMAD R8, R14, c[0x0][0x1b8], RZ ;  /* 0x00006e000e087a24 */ /* 0x000fe400078e02ff */
[----:B------:R-:W-:Y:S01]  /*10b0*/  IMAD.WIDE.U32 R2, R18, c[0x0][0x1b8], R2 ;  /* 0x00006e0012027a25 */ /* 0x000fe200078e0002 */
[----:B------:R-:W-:Y:S02]  /*10c0*/  LOP3.LUT R6, R0, 0x38, R20, 0xf8, !PT ;  /* 0x0000003800067812 */ /* 0x000fe400078ef814 */
[----:B------:R-:W-:Y:S01]  /*10d0*/  SHF.R.U32.HI R5, RZ, 0x3, R0 ;  /* 0x00000003ff057819 */ /* 0x000fe20000011600 */
[----:B------:R-:W-:Y:S01]  /*10e0*/  IMAD R8, R18, c[0x0][0x1bc], R8 ;  /* 0x00006f0012087a24 */ /* 0x000fe200078e0208 */
[----:B------:R-:W-:-:S02]  /*10f0*/  IADD3 R0, P2, R9, R16, RZ ;  /* 0x0000001009007210 */ /* 0x000fc40007f5e0ff */
[----:B------:R-:W-:Y:S01]  /*1100*/  LOP3.LUT R19, R6, R5, RZ, 0x3c, !PT ;  /* 0x0000000506137212 */ /* 0x000fe200078e3cff */
[----:B------:R-:W-:Y:S01]  /*1110*/  IMAD R5, R23, 0x10, R16 ;  /* 0x0000001017057824 */ /* 0x000fe200078e0210 */
[----:B------:R-:W-:Y:S02]  /*1120*/  LEA.HI.X.SX32 R4, R16, R4, 0x1, P2 ;  /* 0x0000000410047211 */ /* 0x000fe400010f0eff */
[----:B------:R-:W-:Y:S02]  /*1130*/  PLOP3.LUT P2, PT, PT, PT, UP1, 0x80, 0x0 ;  /* 0x000000000000781c */ /* 0x000fe40003f4f018 */
[----:B------:R-:W-:Y:S01]  /*1140*/  IADD3 R9, R5, UR11, RZ ;  /* 0x0000000b05097c10 */ /* 0x000fe2000fffe0ff */
[C---:B------:R-:W-:Y:S01]  /*1150*/  IMAD R6, R4.reuse, c[0x0][0x1e0], RZ ;  /* 0x0000780004067a24 */ /* 0x040fe200078e02ff */
[----:B------:R-:W-:Y:S01]  /*1160*/  IADD3 R3, R3, R8, RZ ;  /* 0x0000000803037210 */ /* 0x000fe20007ffe0ff */
[----:B------:R-:W-:Y:S01]  /*1170*/  IMAD R4, R4, c[0x0][0x208], RZ ;  /* 0x0000820004047a24 */ /* 0x000fe200078e02ff */
[----:B------:R-:W-:Y:S01]  /*1180*/  SEL R8, R35, RZ, !P1 ;  /* 0x000000ff23087207 */ /* 0x000fe20004800000 */
[----:B------:R-:W-:-:S04]  /*1190*/  @P3 IMAD.HI.U32 R11, R9, c[0x0][0x2c8], RZ ;  /* 0x0000b200090b3a27 */ /* 0x000fc800078e00ff */
[C---:B------:R-:W-:Y:S02]  /*11a0*/  IMAD R12, R0.reuse, c[0x0][0x1e4], R6 ;  /* 0x00007900000c7a24 */ /* 0x040fe400078e0206 */
[C---:B------:R-:W-:Y:S02]  /*11b0*/  IMAD R13, R0.reuse, c[0x0][0x20c], R4 ;  /* 0x00008300000d7a24 */ /* 0x040fe400078e0204 */
[----:B------:R-:W-:-:S04]  /*11c0*/  IMAD.WIDE.U32 R6, R0, c[0x0][0x1e0], R20 ;  /* 0x0000780000067a25 */ /* 0x000fc800078e0014 */
[----:B------:R-:W-:-:S04]  /*11d0*/  IMAD.WIDE.U32 R4, R0, c[0x0][0x208], R20 ;  /* 0x0000820000047a25 */ /* 0x000fc800078e0014 */
[----:B------:R-:W-:Y:S01]  /*11e0*/  IMAD.MOV.U32 R0, RZ, RZ, R9 ;  /* 0x000000ffff007224 */ /* 0x000fe200078e0009 */
[----:B------:R-:W-:Y:S01]  /*11f0*/  @P2 SHF.R.U32.HI R0, RZ, c[0x0][0x2cc], R11 ;  /* 0x0000b300ff002a19 */ /* 0x000fe2000001160b */
[C---:B------:R-:W-:Y:S01]  /*1200*/  IMAD R11, R8.reuse, c[0x0][0x1c4], R10 ;  /* 0x00007100080b7a24 */ /* 0x040fe200078e020a */
[----:B------:R-:W-:Y:S01]  /*1210*/  IADD3 R5, R5, R13, RZ ;  /* 0x0000000d05057210 */ /* 0x000fe20007ffe0ff */
[----:B------:R-:W-:Y:S01]  /*1220*/  IMAD.WIDE.U32 R2, R8, c[0x0][0x1c0], R2 ;  /* 0x0000700008027a25 */ /* 0x000fe200078e0002 */
[----:B------:R-:W-:-:S03]  /*1230*/  SHF.R.S32.HI R8, RZ, 0x1f, R0 ;  /* 0x0000001fff087819 */ /* 0x000fc60000011400 */
[----:B------:R-:W-:Y:S02]  /*1240*/  IMAD.MOV R10, RZ, RZ, -R0 ;  /* 0x000000ffff0a7224 */ /* 0x000fe400078e0a00 */
[----:B------:R-:W-:Y:S02]  /*1250*/  IMAD.IADD R3, R3, 0x1, R11 ;  /* 0x0000000103037824 */ /* 0x000fe400078e020b */
[----:B------:R-:W-:Y:S01]  /*1260*/  IMAD R10, R10, c[0x0][0x2c4], R9 ;  /* 0x0000b1000a0a7a24 */ /* 0x000fe200078e0209 */
[----:B------:R-:W-:Y:S01]  /*1270*/  LOP3.LUT R9, R25, 0xfffffff0, RZ, 0xc0, !PT ;  /* 0xfffffff019097812 */ /* 0x000fe200078ec0ff */
[----:B------:R-:W-:Y:S02]  /*1280*/  IMAD R8, R8, c[0x0][0x1b0], RZ ;  /* 0x00006c0008087a24 */ /* 0x000fe400078e02ff */
[----:B------:R-:W-:Y:S01]  /*1290*/  IMAD.WIDE.U32 R2, R0, c[0x0][0x1b0], R2 ;  /* 0x00006c0000027a25 */ /* 0x000fe200078e0002 */
[----:B------:R-:W-:-:S03]  /*12a0*/  SHF.R.S32.HI R11, RZ, 0x1f, R10 ;  /* 0x0000001fff0b7819 */ /* 0x000fc6000001140a */
[----:B------:R-:W-:Y:S01]  /*12b0*/  IMAD R8, R0, c[0x0][0x1b4], R8 ;  /* 0x00006d0000087a24 */ /* 0x000fe200078e0208 */
[----:B------:R-:W-:Y:S01]  /*12c0*/  IADD3 R0, -R9, R209, RZ ;  /* 0x000000d109007210 */ /* 0x000fe20007ffe1ff */
[----:B------:R-:W-:Y:S02]  /*12d0*/  IMAD.IADD R7, R7, 0x1, R12 ;  /* 0x0000000107077824 */ /* 0x000fe400078e020c */
[C---:B------:R-:W-:Y:S02]  /*12e0*/  IMAD R12, R14.reuse, c[0x0][0x1e8], RZ ;  /* 0x00007a000e0c7a24 */ /* 0x040fe400078e02ff */
[----:B------:R-:W-:Y:S01]  /*12f0*/  IMAD R13, R14, c[0x0][0x210], RZ ;  /* 0x000084000e0d7a24 */ /* 0x000fe200078e02ff */
[----:B------:R-:W-:Y:S01]  /*1300*/  SHF.R.S32.HI R14, RZ, 0x1f, R0 ;  /* 0x0000001fff0e7819 */ /* 0x000fe20000011400 */
[----:B------:R-:W-:Y:S02]  /*1310*/  IMAD.IADD R3, R3, 0x1, R8 ;  /* 0x0000000103037824 */ /* 0x000fe400078e0208 */
[----:B------:R-:W-:Y:S01]  /*1320*/  IMAD.WIDE.U32 R8, R18, c[0x0][0x1e8], R6 ;  /* 0x00007a0012087a25 */ /* 0x000fe200078e0006 */
[----:B------:R-:W-:-:S03]  /*1330*/  LEA.HI R24, R14, R0, RZ, 0x3 ;  /* 0x000000000e187211 */ /* 0x000fc600078f18ff */
[----:B------:R-:W-:-:S04]  /*1340*/  IMAD.WIDE.U32 R6, R18, c[0x0][0x210], R4 ;  /* 0x0000840012067a25 */ /* 0x000fc800078e0004 */
[----:B------:R-:W-:Y:S01]  /*1350*/  IMAD.WIDE.U32 R4, R10, c[0x0][0x1a8], R2 ;  /* 0x00006a000a047a25 */ /* 0x000fe200078e0002 */
[----:B------:R-:W-:-:S03]  /*1360*/  LOP3.LUT R2, R24, 0xfffffff8, RZ, 0xc0, !PT ;  /* 0xfffffff818027812 */ /* 0x000fc600078ec0ff */
[C---:B------:R-:W-:Y:S02]  /*1370*/  IMAD R12, R18.reuse, c[0x0][0x1ec], R12 ;  /* 0x00007b00120c7a24 */ /* 0x040fe400078e020c */
[----:B------:R-:W-:Y:S01]  /*1380*/  IMAD R13, R18, c[0x0][0x214], R13 ;  /* 0x00008500120d7a24 */ /* 0x000fe200078e020d */
[----:B------:R-:W-:Y:S01]  /*1390*/  IADD3 R18, R0, -R2, RZ ;  /* 0x8000000200127210 */ /* 0x000fe20007ffe0ff */
[----:B------:R-:W-:Y:S01]  /*13a0*/  IMAD.IADD R9, R9, 0x1, R12 ;  /* 0x0000000109097824 */ /* 0x000fe200078e020c */
[----:B------:R-:W-:Y:S01]  /*13b0*/  LEA R12, P1, R4, c[0x0][0x160], 0x1 ;  /* 0x00005800040c7a11 */ /* 0x000fe200078208ff */
[----:B------:R-:W-:Y:S01]  /*13c0*/  IMAD R11, R11, c[0x0][0x1a8], RZ ;  /* 0x00006a000b0b7a24 */ /* 0x000fe200078e02ff */
[----:B------:R-:W-:-:S03]  /*13d0*/  IADD3 R7, R7, R13, RZ ;  /* 0x0000000d07077210 */ /* 0x000fc60007ffe0ff */
[----:B------:R-:W-:Y:S01]  /*13e0*/  IMAD R11, R10, c[0x0][0x1ac], R11 ;  /* 0x00006b000a0b7a24 */ /* 0x000fe200078e020b */
[----:B------:R-:W-:Y:S01]  /*13f0*/  IADD3 R10, R16, UR11, RZ ;  /* 0x0000000b100a7c10 */ /* 0x000fe2000fffe0ff */
[----:B------:R1:W3:Y:S02]  /*1400*/  SHFL.IDX PT, R14, R12, RZ, 0x181f ;  /* 0x00181fff0c0e7589 */ /* 0x0002e400000e0000 */
[----:B------:R-:W-:Y:S01]  /*1410*/  IMAD.IADD R11, R5, 0x1, R11 ;  /* 0x00000001050b7824 */ /* 0x000fe200078e020b */
[----:B------:R-:W-:Y:S02]  /*1420*/  ISETP.GE.AND P3, PT, R10, UR8, PT ;  /* 0x000000080a007c0c */ /* 0x000fe4000bf66270 */
[----:B------:R-:W-:Y:S02]  /*1430*/  LEA.HI R5, R208, R209, RZ, 0x6 ;  /* 0x000000d1d0057211 */ /* 0x000fe400078f30ff */
[----:B------:R-:W-:Y:S02]  /*1440*/  LEA.HI.X R11, R4, c[0x0][0x164], R11, 0x1, P1 ;  /* 0x00005900040b7a11 */ /* 0x000fe400008f0c0b */
[----:B------:R-:W-:-:S02]  /*1450*/  MOV R4, 0x10 ;  /* 0x0000001000047802 */ /* 0x000fc40000000f00 */
[----:B------:R-:W-:-:S04]  /*1460*/  SHF.L.U32 R5, R5, 0x3, RZ ;  /* 0x0000000305057819 */ /* 0x000fc800000006ff */
[----:B------:R-:W-:Y:S02]  /*1470*/  LOP3.LUT R5, R19, 0xfffffe00, R5, 0xf8, !PT ;  /* 0xfffffe0013057812 */ /* 0x000fe400078ef805 */
[--C-:B--2---:R-:W-:Y:S01]  /*1480*/  @P4 SHF.R.S32.HI R3, RZ, 0x1f, R17.reuse ;  /* 0x0000001fff034819 */ /* 0x104fe20000011411 */
[----:B------:R-:W-:Y:S01]  /*1490*/  @P4 IMAD.MOV.U32 R2, RZ, RZ, R17 ;  /* 0x000000ffff024224 */ /* 0x000fe200078e0011 */
[----:B------:R-:W-:Y:S01]  /*14a0*/  @!P4 MOV R2, R35 ;  /* 0x000000230002c202 */ /* 0x000fe20000000f00 */
[----:B------:R-:W-:Y:S02]  /*14b0*/  @!P4 IMAD.MOV.U32 R3, RZ, RZ, R15 ;  /* 0x000000ffff03c224 */ /* 0x000fe400078e000f */
[----:B------:R-:W-:Y:S01]  /*14c0*/  IMAD.MOV.U32 R17, RZ, RZ, 0x20 ;  /* 0x00000020ff117424 */ /* 0x000fe200078e00ff */
[----:B------:R-:W-:Y:S01]  /*14d0*/  SEL R0, R2, RZ, !P0 ;  /* 0x000000ff02007207 */ /* 0x000fe20004000000 */
[----:B------:R1:W2:Y:S01]  /*14e0*/  SHFL.IDX PT, R15, R11, RZ, 0x181f ;  /* 0x00181fff0b0f7589 */ /* 0x0002a200000e0000 */
[----:B------:R-:W-:-:S02]  /*14f0*/  SEL R2, R3, RZ, !P0 ;  /* 0x000000ff03027207 */ /* 0x000fc40004000000 */
[----:B------:R-:W-:Y:S01]  /*1500*/  ISETP.GE.AND P0, PT, R20, c[0x0][0x198], PT ;  /* 0x0000660014007a0c */ /* 0x000fe20003f06270 */
[----:B------:R-:W-:-:S03]  /*1510*/  IMAD.WIDE.U32 R62, R0, c[0x0][0x218], R6 ;  /* 0x00008600003e7a25 */ /* 0x000fc600078e0006 */
[----:B------:R-:W-:Y:S01]  /*1520*/  R2P PR, R18, 0x6 ;  /* 0x0000000612007804 */ /* 0x000fe20000000000 */
[C---:B------:R-:W-:Y:S02]  /*1530*/  IMAD R3, R2.reuse, c[0x0][0x1f0], RZ ;  /* 0x00007c0002037a24 */ /* 0x040fe400078e02ff */
[----:B------:R-:W-:Y:S02]  /*1540*/  IMAD R2, R2, c[0x0][0x218], RZ ;  /* 0x0000860002027a24 */ /* 0x000fe400078e02ff */
[C---:B------:R-:W-:Y:S02]  /*1550*/  IMAD R13, R0.reuse, c[0x0][0x1f4], R3 ;  /* 0x00007d00000d7a24 */ /* 0x040fe400078e0203 */
[----:B------:R-:W-:Y:S01]  /*1560*/  IMAD R3, R0, c[0x0][0x21c], R2 ;  /* 0x0000870000037a24 */ /* 0x000fe200078e0202 */
[----:B------:R-:W-:Y:S01]  /*1570*/  SEL R2, R4, 0xfffffff0, !P1 ;  /* 0xfffffff004027807 */ /* 0x000fe20004800000 */
[----:B------:R-:W-:Y:S01]  /*1580*/  IMAD.WIDE.U32 R28, R0, c[0x0][0x1f0], R8 ;  /* 0x00007c00001c7a25 */ /* 0x000fe200078e0008 */
[----:B------:R-:W-:-:S02]  /*1590*/  SEL R4, R17, 0xffffffe0, !P2 ;  /* 0xffffffe011047807 */ /* 0x000fc40005000000 */
[----:B------:R-:W-:Y:S01]  /*15a0*/  IADD3 R27, R63, R3, RZ ;  /* 0x000000033f1b7210 */ /* 0x000fe20007ffe0ff */
[----:B------:R-:W-:Y:S01]  /*15b0*/  IMAD.IADD R31, R29, 0x1, R13 ;  /* 0x000000011d1f7824 */ /* 0x000fe200078e020d */
[----:B------:R1:W-:Y:S04]  /*15c0*/  STL.64 [R1+0x30], R28 ;  /* 0x0000301c01007387 */ /* 0x0003e80000100a00 */
[----:B------:R1:W-:Y:S04]  /*15d0*/  STL.64 [R1+0x40], R62 ;  /* 0x0000403e01007387 */ /* 0x0003e80000100a00 */
[----:B------:R1:W-:Y:S04]  /*15e0*/  STL [R1+0x3c], R27 ;  /* 0x00003c1b01007387 */ /* 0x0003e80000100800 */
[----:B------:R1:W-:Y:S01]  /*15f0*/  STL [R1+0x24], R31 ;  /* 0x0000241f01007387 */ /* 0x0003e20000100800 */
[----:B------:R-:W-:Y:S05]  /*1600*/  @P3 BRA `(.L_x_228) ;  /* 0x0000005000003947 */ /* 0x000fea0003800000 */
[----:B--23--:R-:W-:Y:S01]  /*1610*/  LEA R6, P1, R20, R14, 0x1 ;  /* 0x0000000e14067211 */ /* 0x00cfe200078208ff */
[----:B------:R-:W-:-:S03]  /*1620*/  IMAD.SHL.U32 R0, R5, 0x2, RZ ;  /* 0x0000000205007824 */ /* 0x000fc600078e00ff */
[----:B------:R-:W-:-:S05]  /*1630*/  LEA.HI.X R7, R20, R15, R21, 0x1, P1 ;  /* 0x0000000f14077211 */ /* 0x000fca00008f0c15 */
[----:B------:R-:W-:Y:S01]  /*1640*/  @!PT LDS RZ, [RZ] ;  /* 0x00000000fffff984 */ /* 0x000fe20000000800 */
[----:B------:R2:W-:Y:S04]  /*1650*/  LDGSTS.E.BYPASS.LTC128B.128 [R0+0x6100], [R6.64], !P0 ;  /* 0x0610000006007fae */ /* 0x0005e8000c101d6c */
.L_x_228:
[----:B--23--:R-:W-:Y:S05]  /*1660*/  BSYNC B0 ;  /* 0x0000000000007941 */ /* 0x00cfea0003800000 */
.L_x_227:
[----:B------:R-:W-:Y:S01]  /*1670*/  IADD3 R0, R10, 0x10, RZ ;  /* 0x000000100a007810 */ /* 0x000fe20007ffe0ff */
[----:B------:R2:W3:Y:S01]  /*1680*/  SHFL.IDX PT, R3, R11, 0x1, 0x181f ;  /* 0x00381f000b037f89 */ /* 0x0004e200000e0000 */
[----:B------:R-:W-:Y:S02]  /*1690*/  BSSY B0, `(.L_x_229) ;  /* 0x0000009000007945 */ /* 0x000fe40003800000 */
[----:B------:R-:W-:Y:S01]  /*16a0*/  ISETP.GE.AND P1, PT, R0, UR8, PT ;  /* 0x0000000800007c0c */ /* 0x000fe2000bf26270 */
[----:B------:R2:W4:-:S12]  /*16b0*/  SHFL.IDX PT, R6, R12, 0x1, 0x181f ;  /* 0x00381f000c067f89 */ /* 0x00051800000e0000 */
[----:B------:R-:W-:Y:S05]  /*16c0*/  @P1 BRA `(.L_x_230) ;  /* 0x0000005000001947 */ /* 0x000fea0003800000 */
[----:B----4-:R-:W-:Y:S01]  /*16d0*/  LEA R6, P1, R20, R6, 0x1 ;  /* 0x0000000614067211 */ /* 0x010fe200078208ff */
[----:B------:R-:W-:-:S03]  /*16e0*/  IMAD.SHL.U32 R0, R5, 0x2, RZ ;  /* 0x0000000205007824 */ /* 0x000fc600078e00ff */
[----:B---3--:R-:W-:-:S05]  /*16f0*/  LEA.HI.X R7, R20, R3, R21, 0x1, P1 ;  /* 0x0000000314077211 */ /* 0x008fca00008f0c15 */
[----:B------:R-:W-:Y:S01]  /*1700*/  @!PT LDS RZ, [RZ] ;  /* 0x00000000fffff984 */ /* 0x000fe20000000800 */
[----:B------:R3:W-:Y:S04]  /*1710*/  LDGSTS.E.BYPASS.LTC128B.128 [R0+0x6900], [R6.64], !P0 ;  /* 0x0690000006007fae */ /* 0x0007e8000c101d6c */
.L_x_230:
[----:B------:R-:W-:Y:S05]  /*1720*/  BSYNC B0 ;  /* 0x0000000000007941 */ /* 0x000fea0003800000 */
.L_x_229:
[----:B---3--:R-:W-:Y:S01]  /*1730*/  IADD3 R0, R10, 0x20, RZ ;  /* 0x000000200a007810 */ /* 0x008fe20007ffe0ff */
[----:B------:R3:W1:Y:S01]  /*1740*/  SHFL.IDX PT, R3, R11, 0x2, 0x181f ;  /* 0x00581f000b037f89 */ /* 0x00066200000e0000 */
[----:B------:R-:W-:Y:S02]  /*1750*/  BSSY B0, `(.L_x_231) ;  /* 0x0000009000007945 */ /* 0x000fe40003800000 */
[----:B------:R-:W-:Y:S01]  /*1760*/  ISETP.GE.AND P1, PT, R0, UR8, PT ;  /* 0x0000000800007c0c */ /* 0x000fe2000bf26270 */
[----:B----4-:R3:W4:-:S12]  /*1770*/  SHFL.IDX PT, R6, R12, 0x2, 0x181f ;  /* 0x00581f000c067f89 */ /* 0x01071800000e0000 */
[----:B------:R-:W-:Y:S05]  /*1780*/  @P1 BRA `(.L_x_232) ;  /* 0x0000005000001947 */ /* 0x000fea0003800000 */
[----:B----4-:R-:W-:Y:S01]  /*1790*/  LEA R6, P1, R20, R6, 0x1 ;  /* 0x0000000614067211 */ /* 0x010fe200078208ff */
[----:B------:R-:W-:-:S03]  /*17a0*/  IMAD.SHL.U32 R0, R5, 0x2, RZ ;  /* 0x0000000205007824 */ /* 0x000fc600078e00ff */
[----:B-1----:R-:W-:-:S05]  /*17b0*/  LEA.HI.X R7, R20, R3, R21, 0x1, P1 ;  /* 0x0000000314077211 */ /* 0x002fca00008f0c15 */
[----:B------:R-:W-:Y:S01]  /*17c0*/  @!PT LDS RZ, [RZ] ;  /* 0x00000000fffff984 */ /* 0x000fe20000000800 */
[----:B------:R1:W-:Y:S04]  /*17d0*/  LDGSTS.E.BYPASS.LTC128B.128 [R0+0x7100], [R6.64], !P0 ;  /* 0x0710000006007fae */ /* 0x0003e8000c101d6c */
.L_x_232:
[----:B------:R-:W-:Y:S05]  /*17e0*/  BSYNC B0 ;  /* 0x0000000000007941 */ /* 0x000fea0003800000 */
.L_x_231:
[----:B-1----:R-:W-:Y:S01]  /*17f0*/  IADD3 R0, R10, 0x30, RZ ;  /* 0x000000300a007810 */ /* 0x002fe20007ffe0ff */
[----:B------:R1:W2:Y:S01]  /*1800*/  SHFL.IDX PT, R3, R11, 0x3, 0x181f ;  /* 0x00781f000b037f89 */ /* 0x0002a200000e0000 */
[----:B------:R-:W-:Y:S02]  /*1810*/  BSSY B0, `(.L_x_233) ;  /* 0x0000009000007945 */ /* 0x000fe40003800000 */
[----:B------:R-:W-:Y:S01]  /*1820*/  ISETP.GE.AND P1, PT, R0, UR8, PT ;  /* 0x0000000800007c0c */ /* 0x000fe2000bf26270 */
[----:B----4-:R1:W4:-:S12]  /*1830*/  SHFL.IDX PT, R6, R12, 0x3, 0x181f ;  /* 0x00781f000c067f89 */ /* 0x01031800000e0000 */
[----:B------:R-:W-:Y:S05]  /*1840*/  @P1 BRA `(.L_x_234) ;  /* 0x0000005000001947 */ /* 0x000fea0003800000 */
[----:B----4-:R-:W-:Y:S01]  /*1850*/  LEA R6, P1, R20, R6, 0x1 ;  /* 0x0000000614067211 */ /* 0x010fe200078208ff */
[----:B------:R-:W-:-:S03]  /*1860*/  IMAD.SHL.U32 R0, R5, 0x2, RZ ;  /* 0x0000000205007824 */ /* 0x000fc600078e00ff */
[----:B--2---:R-:W-:-:S05]  /*1870*/  LEA.HI.X R7, R20, R3, R21, 0x1, P1 ;  /* 0x0000000314077211 */ /* 0x004fca00008f0c15 */
[----:B------:R-:W-:Y:S01]  /*1880*/  @!PT LDS RZ, [RZ] ;  /* 0x00000000fffff984 */ /* 0x000fe20000000800 */
[----:B------:R2:W-:Y:S04]  /*1890*/  LDGSTS.E.BYPASS.LTC128B.128 [R0+0x7900], [R6.64], !P0 ;  /* 0x0790000006007fae */ /* 0x0005e8000c101d6c */
.L_x_234:
[----:B------:R-:W-:Y:S05]  /*18a0*/  BSYNC B0 ;  /* 0x0000000000007941 */ /* 0x000fea0003800000 */
.L_x_233:
[----:B--2---:R-:W-:Y:S01]  /*18b0*/  IADD3 R0, R10, 0x40, RZ ;  /* 0x000000400a007810 */ /* 0x004fe20007ffe0ff */
        /* <DEDUP_REMOVED lines=10> */
.L_x_236:
[----:B------:R-:W-:Y:S05]  /*1960*/  BSYNC B0 ;  /* 0x0000000000007941 */ /* 0x000fea0003800000 */
.L_x_235:
        /* <DEDUP_REMOVED lines=11> */
.L_x_238:
[----:B------:R-:W-:Y:S05]  /*1a20*/  BSYNC B0 ;  /* 0x0000000000007941 */ /* 0x000fea0003800000 */
.L_x_237:
        /* <DEDUP_REMOVED lines=11> */
.L_x_240:
[----:B------:R-:W-:Y:S05]  /*1ae0*/  BSYNC B0 ;  /* 0x0000000000007941 */ /* 0x000fea0003800000 */
.L_x_239:
[----:B------:R5:W2:Y:S01]  /*1af0*/  SHFL.IDX PT, R8, R12, 0x7, 0x181f ;  /* 0x00f81f000c087f89 */ /* 0x000aa200000e0000 */
[----:B-1----:R-:W-:Y:S01]  /*1b00*/  IADD3 R0, R10, 0x70, RZ ;  /* 0x000000700a007810 */ /* 0x002fe20007ffe0ff */
[----:B------:R-:W-:Y:S01]  /*1b10*/  UMOV UR10, 0x60 ;  /* 0x00000060000a7882 */ /* 0x000fe20000000000 */
[----:B------:R-:W-:Y:S01]  /*1b20*/  IMAD.SHL.U32 R231, R5, 0x2, RZ ;  /* 0x0000000205e77824 */ /* 0x000fe200078e00ff */
[----:B------:R-:W1:Y:S01]  /*1b30*/  SHFL.IDX PT, R3, R11, 0x7, 0x181f ;  /* 0x00f81f000b037f89 */ /* 0x000e6200000e0000 */
[----:B------:R-:W-:Y:S01]  /*1b40*/  ISETP.GE.AND P3, PT, R0, UR8, PT ;  /* 0x0000000800007c0c */ /* 0x000fe2000bf66270 */
[----:B------:R-:W-:Y:S01]  /*1b50*/  UIMAD UR32, UR6, -0x60, UR10 ;  /* 0xffffffa0062078a4 */ /* 0x000fe2000f8e020a */
[----:B------:R-:W-:Y:S01]  /*1b60*/  IMAD.MOV.U32 R214, RZ, RZ, R30 ;  /* 0x000000ffffd67224 */ /* 0x000fe200078e001e */
[----:B------:R-:W-:Y:S01]  /*1b70*/  ULDC.64 UR8, c[0x0][0x1e0] ;  /* 0x0000780000087ab9 */ /* 0x000fe20000000a00 */
[----:B------:R-:W-:Y:S01]  /*1b80*/  IMAD.MOV.U32 R215, RZ, RZ, R31 ;  /* 0x000000ffffd77224 */ /* 0x000fe200078e001f */
[----:B------:R-:W-:Y:S01]  /*1b90*/  UIMAD.WIDE.U32 UR18, UR10, UR8, URZ ;  /* 0x000000080a1272a5 */ /* 0x000fe2000f8e003f */
[----:B------:R-:W-:Y:S01]  /*1ba0*/  IMAD.MOV.U32 R210, RZ, RZ, c[0x0][0x1e0] ;  /* 0x00007800ffd27624 */ /* 0x000fe200078e00ff */
[----:B------:R-:W-:Y:S01]  /*1bb0*/  UIMAD UR9, UR10, UR9, URZ ;  /* 0x000000090a0972a4 */ /* 0x000fe2000f8e023f */
[----:B------:R-:W-:Y:S01]  /*1bc0*/  IMAD.U32 R0, RZ, RZ, UR32 ;  /* 0x00000020ff007e24 */ /* 0x000fe2000f8e00ff */
[----:B------:R-:W-:Y:S01]  /*1bd0*/  UIADD3 UR10, UR6, -0x1, URZ ;  /* 0xffffffff060a7890 */ /* 0x000fe2000fffe03f */
[----:B------:R-:W-:Y:S01]  /*1be0*/  IMAD.MOV.U32 R214, RZ, RZ, R28 ;  /* 0x000000ffffd67224 */ /* 0x000fe200078e001c */
[----:B------:R-:W-:Y:S01]  /*1bf0*/  UIADD3 UR16, UR19, UR9, URZ ;  /* 0x0000000913107290 */ /* 0x000fe2000fffe03f */
[----:B------:R-:W-:Y:S01]  /*1c00*/  IMAD.MOV.U32 R211, RZ, RZ, c[0x0][0x1e4] ;  /* 0x00007900ffd37624 */ /* 0x000fe200078e00ff */
[----:B------:R-:W-:Y:S01]  /*1c10*/  IADD3 R22, R0, UR7, -R16 ;  /* 0x0000000700167c10 */ /* 0x000fe2000fffe810 */
[----:B------:R-:W-:Y:S01]  /*1c20*/  USHF.R.S32.HI UR8, URZ, 0x1f, UR10 ;  /* 0x0000001f3f087899 */ /* 0x000fe2000801140a */
[----:B----4-:R-:W-:Y:S01]  /*1c30*/  IMAD.U32 R6, RZ, RZ, UR10 ;  /* 0x0000000aff067e24 */ /* 0x010fe2000f8e00ff */
[----:B------:R-:W-:Y:S01]  /*1c40*/  UIMAD UR9, UR16, UR10, URZ ;  /* 0x0000000a100972a4 */ /* 0x000fe2000f8e023f */
[----:B------:R-:W-:Y:S01]  /*1c50*/  ISETP.GE.AND P6, PT, R22, 0x21, PT ;  /* 0x000000211600780c */ /* 0x000fe20003fc6270 */
[----:B--23-5:R-:W-:Y:S01]  /*1c60*/  IMAD.WIDE.U32 R12, R210, 0x20, RZ ;  /* 0x00000020d20c7825 */ /* 0x02cfe200078e00ff */
[----:B------:R-:W-:Y:S01]  /*1c70*/  @!P3 LEA R8, P1, R20, R8, 0x1 ;  /* 0x000000081408b211 */ /* 0x000fe200078208ff */
[----:B------:R-:W-:Y:S01]  /*1c80*/  UIMAD UR9, UR8, UR18, UR9 ;  /* 0x00000012080972a4 */ /* 0x000fe2000f8e0209 */
[----:B------:R-:W-:Y:S01]  /*1c90*/  ISETP.GE.AND P2, PT, R22, 0x1, PT ;  /* 0x000000011600780c */ /* 0x000fe20003f46270 */
[----:B------:R-:W-:Y:S01]  /*1ca0*/  IMAD.WIDE.U32 R6, R6, UR18, R214 ;  /* 0x0000001206067c25 */ /* 0x000fe2000f8e00d6 */
[----:B-1----:R-:W-:Y:S01]  /*1cb0*/  @!P3 LEA.HI.X R9, R20, R3, R21, 0x1, P1 ;  /* 0x000000031409b211 */ /* 0x002fe200008f0c15 */
[----:B------:R-:W-:Y:S01]  /*1cc0*/  ULDC.64 UR14, c[0x0][0x208] ;  /* 0x00008200000e7ab9 */ /* 0x000fe20000000a00 */
[----:B------:R-:W-:Y:S01]  /*1cd0*/  ISETP.GE.AND P1, PT, R22, 0x11, PT ;  /* 0x000000111600780c */ /* 0x000fe20003f26270 */
[----:B------:R-:W-:Y:S01]  /*1ce0*/  IMAD.MOV.U32 R60, RZ, RZ, R26 ;  /* 0x000000ffff3c7224 */ /* 0x000fe200078e001a */
[----:B------:R-:W-:Y:S01]  /*1cf0*/  IADD3 R7, R7, UR9, RZ ;  /* 0x0000000907077c10 */ /* 0x000fe2000fffe0ff */
[----:B------:R-:W-:Y:S01]  /*1d00*/  @!PT LDS RZ, [RZ] ;  /* 0x00000000fffff984 */ /* 0x000fe20000000800 */
[----:B------:R1:W-:Y:S01]  /*1d10*/  @!P3 LDGSTS.E.BYPASS.LTC128B.128 [R231+0x9900], [R8.64], !P0 ;  /* 0x0990000008e7bfae */ /* 0x0003e2000c101d6c */
[----:B------:R-:W-:Y:S01]  /*1d20*/  ISETP.GE.AND P3, PT, R20, c[0x0][0x1d4], PT ;  /* 0x0000750014007a0c */ /* 0x000fe20003f66270 */
[----:B------:R-:W-:Y:S01]  /*1d30*/  IMAD.MOV.U32 R61, RZ, RZ, R27 ;  /* 0x000000ffff3d7224 */ /* 0x000fe200078e001b */
[----:B------:R-:W-:Y:S01]  /*1d40*/  @P6 IADD3 R3, P4, R6, R12, RZ ;  /* 0x0000000c06036210 */ /* 0x000fe20007f9e0ff */
[----:B------:R-:W0:Y:S01]  /*1d50*/  LDGDEPBAR ;  /* 0x00000000000079af */ /* 0x000e220000000000 */
[----:B------:R-:W-:Y:S01]  /*1d60*/  SHF.R.S32.HI R17, RZ, 0x4, R25 ;  /* 0x00000004ff117819 */ /* 0x000fe20000011419 */
[----:B------:R-:W-:Y:S01]  /*1d70*/  UIMAD UR13, UR8, UR14, URZ ;  /* 0x0000000e080d72a4 */ /* 0x000fe2000f8e023f */
[----:B------:R-:W-:Y:S01]  /*1d80*/  LEA.HI R207, R208, R209, RZ, 0x5 ;  /* 0x000000d1d0cf7211 */ /* 0x000fe200078f28ff */
[----:B------:R-:W-:Y:S01]  /*1d90*/  UIMAD.WIDE.U32 UR8, UR10, UR14, URZ ;  /* 0x0000000e0a0872a5 */ /* 0x000fe2000f8e003f */
[----:B------:R-:W-:Y:S01]  /*1da0*/  IMAD.MOV.U32 R60, RZ, RZ, R62 ;  /* 0x000000ffff3c7224 */ /* 0x000fe200078e003e */
[----:B------:R-:W-:Y:S01]  /*1db0*/  BAR.SYNC.DEFER_BLOCKING 0x0 ;  /* 0x0000000000007b1d */ /* 0x000fe20000010000 */
[C---:B------:R-:W-:Y:S01]  /*1dc0*/  @P1 LEA R0, P0, R210.reuse, R6, 0x4 ;  /* 0x00000006d2001211 */ /* 0x040fe200078020ff */
[----:B------:R-:W-:Y:S01]  /*1dd0*/  UIMAD UR13, UR10, UR15, UR13 ;  /* 0x0000000f0a0d72a4 */ /* 0x000fe2000f8e020d */
[----:B------:R-:W-:Y:S01]  /*1de0*/  SHF.R.S32.HI R206, RZ, 0x5, R207 ;  /* 0x00000005ffce7819 */ /* 0x000fe200000114cf */
[----:B------:R-:W-:Y:S01]  /*1df0*/  UISETP.GT.AND UP2, UPT, UR10, UR4, UPT ;  /* 0x000000040a00728c */ /* 0x000fe2000bf44270 */
[----:B------:R-:W-:Y:S01]  /*1e00*/  @P1 LEA.HI.X R5, R210, R7, R211, 0x4, P0 ;  /* 0x00000007d2051211 */ /* 0x000fe200000f24d3 */
[----:B------:R-:W-:Y:S01]  /*1e10*/  UIADD3 UR13, UR9, UR13, URZ ;  /* 0x0000000d090d7290 */ /* 0x000fe2000fffe03f */
[C---:B------:R-:W-:Y:S01]  /*1e20*/  @P1 LEA R10, P0, R0.reuse, c[0x0][0x1c8], 0x1 ;  /* 0x00007200000a1a11 */ /* 0x040fe200078008ff */
[----:B------:R-:W-:Y:S02]  /*1e30*/  STL.64 [R1+0x20], R214 ;  /* 0x000020d601007387 */ /* 0x000fe40000100a00 */
[----:B------:R-:W-:Y:S01]  /*1e40*/  UIMAD UR13, UR13, 0x60, URZ ;  /* 0x000000600d0d78a4 */ /* 0x000fe2000f8e023f */
[----:B------:R-:W-:Y:S01]  /*1e50*/  @P1 LEA.HI.X R11, R0, c[0x0][0x1cc], R5, 0x1, P0 ;  /* 0x00007300000b1a11 */ /* 0x000fe200000f0c05 */
[----:B------:R-:W-:Y:S01]  /*1e60*/  STL.64 [R1+0x38], R60 ;  /* 0x0000383c01007387 */ /* 0x000fe20000100a00 */
[----:B------:R-:W-:-:S02]  /*1e70*/  @P6 LEA R14, P0, R3, c[0x0][0x1c8], 0x1 ;  /* 0x00007200030e6a11 */ /* 0x000fc400078008ff */
[----:B------:R-:W-:Y:S01]  /*1e80*/  LEA.HI R5, R25, R17, RZ, 0x1 ;  /* 0x0000001119057211 */ /* 0x000fe200078f08ff */
[----:B-1----:R-:W-:Y:S01]  /*1e90*/  IMAD.SHL.U32 R9, R211, 0x20, RZ ;  /* 0x00000020d3097824 */ /* 0x002fe200078e00ff */
[C---:B------:R-:W-:Y:S02]  /*1ea0*/  @P2 LEA R8, P5, R6.reuse, c[0x0][0x1c8], 0x1 ;  /* 0x0000720006082a11 */ /* 0x040fe400078a08ff */
[----:B------:R-:W-:Y:S02]  /*1eb0*/  LOP3.LUT R5, R5, 0xfffffffe, RZ, 0xc0, !PT ;  /* 0xfffffffe05057812 */ /* 0x000fe400078ec0ff */
[----:B------:R-:W-:Y:S02]  /*1ec0*/  @P6 IADD3.X R12, R7, R13, R9, P4, !PT ;  /* 0x0000000d070c6210 */ /* 0x000fe400027fe409 */
[----:B------:R-:W-:Y:S02]  /*1ed0*/  @P2 LEA.HI.X R9, R6, c[0x0][0x1cc], R7, 0x1, P5 ;  /* 0x0000730006092a11 */ /* 0x000fe400028f0c07 */
[----:B------:R-:W-:-:S02]  /*1ee0*/  ISETP.GE.AND P5, PT, R22, 0x31, PT ;  /* 0x000000311600780c */ /* 0x000fc40003fa6270 */
[C---:B------:R-:W-:Y:S01]  /*1ef0*/  ISETP.GE.AND P4, PT, R22.reuse, 0x41, PT ;  /* 0x000000411600780c */ /* 0x040fe20003f86270 */
[----:B------:R-:W-:Y:S01]  /*1f00*/  @!PT LDS RZ, [RZ] ;  /* 0x00000000fffff984 */ /* 0x000fe20000000800 */
[----:B------:R-:W-:Y:S01]  /*1f10*/  @!PT LDS RZ, [RZ] ;  /* 0x00000000fffff984 */ /* 0x000fe20000000800 */
[----:B------:R-:W-:Y:S01]  /*1f20*/  @!PT LDS RZ, [RZ] ;  /* 0x00000000fffff984 */ /* 0x000fe20000000800 */
[----:B------:R1:W-:Y:S01]  /*1f30*/  @P2 LDGSTS.E.BYPASS.LTC128B.128 [R231+0x3100], [R8.64], !P3 ;  /* 0x0310000008e72fae */ /* 0x0003e2000d901d6c */
[----:B------:R-:W-:Y:S02]  /*1f40*/  ISETP.GE.AND P2, PT, R22, 0x51, PT ;  /* 0x000000511600780c */ /* 0x000fe40003f46270 */
[----:B------:R-:W-:Y:S01]  /*1f50*/  @P6 LEA.HI.X R15, R3, c[0x0][0x1cc], R12, 0x1, P0 ;  /* 0x00007300030f6a11 */ /* 0x000fe200000f0c0c */
[----:B------:R2:W-:Y:S04]  /*1f60*/  @P1 LDGSTS.E.BYPASS.LTC128B.128 [R231+0x3900], [R10.64], !P3 ;  /* 0x039000000ae71fae */ /* 0x0005e8000d901d6c */
[----:B------:R3:W-:Y:S02]  /*1f70*/  @P6 LDGSTS.E.BYPASS.LTC128B.128 [R231+0x4100], [R14.64], !P3 ;  /* 0x041000000ee76fae */ /* 0x0007e4000d901d6c */
[----:B------:R-:W-:-:S02]  /*1f80*/  @P5 IMAD R0, R211, 0x30, RZ ;  /* 0x00000030d3005824 */ /* 0x000fc400078e02ff */
[C---:B------:R-:W-:Y:S01]  /*1f90*/  @P4 LEA R3, P0, R210.reuse, R6, 0x6 ;  /* 0x00000006d2034211 */ /* 0x040fe200078030ff */
[----:B-1----:R-:W-:-:S04]  /*1fa0*/  @P5 IMAD.WIDE.U32 R8, R210, 0x30, R6 ;  /* 0x00000030d2085825 */ /* 0x002fc800078e0006 */
[----:B--2---:R-:W-:Y:S01]  /*1fb0*/  @P2 IMAD.MOV.U32 R10, RZ, RZ, R6 ;  /* 0x000000ffff0a2224 */ /* 0x004fe200078e0006 */
[----:B------:R-:W-:Y:S01]  /*1fc0*/  @P5 LEA R12, P1, R8, c[0x0][0x1c8], 0x1 ;  /* 0x00007200080c5a11 */ /* 0x000fe200078208ff */
[----:B------:R-:W-:Y:S01]  /*1fd0*/  @P2 IMAD.MOV.U32 R11, RZ, RZ, R7 ;  /* 0x000000ffff0b2224 */ /* 0x000fe200078e0007 */
[C---:B------:R-:W-:Y:S01]  /*1fe0*/  @P4 LEA.HI.X R7, R210.reuse, R7, R211, 0x6, P0 ;  /* 0x00000007d2074211 */ /* 0x040fe200000f34d3 */
[----:B------:R-:W-:Y:S02]  /*1ff0*/  @P5 IMAD.IADD R0, R9, 0x1, R0 ;  /* 0x0000000109005824 */ /* 0x000fe400078e0200 */
[----:B------:R-:W-:Y:S02]  /*2000*/  @P2 IMAD R9, R211, 0x50, RZ ;  /* 0x00000050d3092824 */ /* 0x000fe400078e02ff */
[----:B------:R-:W-:Y:S01]  /*2010*/  @P2 IMAD.WIDE.U32 R10, R210, 0x50, R10 ;  /* 0x00000050d20a2825 */ /* 0x000fe200078e000a */
[----:B------:R-:W-:Y:S02]  /*2020*/  @P5 LEA.HI.X R13, R8, c[0x0][0x1cc], R0, 0x1, P1 ;  /* 0x00007300080d5a11 */ /* 0x000fe400008f0c00 */
[----:B------:R-:W-:Y:S01]  /*2030*/  @P4 LEA R8, P1, R3, c[0x0][0x1c8], 0x1 ;  /* 0x0000720003084a11 */ /* 0x000fe200078208ff */
[----:B------:R-:W-:Y:S01]  /*2040*/  @P2 IMAD.IADD R0, R11, 0x1, R9 ;  /* 0x000000010b002824 */ /* 0x000fe200078e0209 */
[C---:B------:R-:W-:Y:S01]  /*2050*/  @P2 LEA R6, P0, R10.reuse, c[0x0][0x1c8], 0x1 ;  /* 0x000072000a062a11 */ /* 0x040fe200078008ff */
[----:B------:R3:W-:Y:S01]  /*2060*/  @P5 LDGSTS.E.BYPASS.LTC128B.128 [R231+0x4900], [R12.64], !P3 ;  /* 0x049000000ce75fae */ /* 0x0007e2000d901d6c */
[----:B------:R-:W-:Y:S01]  /*2070*/  @P4 LEA.HI.X R9, R3, c[0x0][0x1cc], R7, 0x1, P1 ;  /* 0x0000730003094a11 */ /* 0x000fe200008f0c07 */
[----:B------:R-:W-:Y:S01]  /*2080*/  IMAD.IADD R11, R17, 0x1, -R5 ;  /* 0x00000001110b7824 */ /* 0x000fe200078e0a05 */
[----:B------:R-:W-:Y:S01]  /*2090*/  @P2 LEA.HI.X R7, R10, c[0x0][0x1cc], R0, 0x1, P0 ;  /* 0x000073000a072a11 */ /* 0x000fe200000f0c00 */
[----:B------:R-:W-:Y:S01]  /*20a0*/  IMAD.SHL.U32 R3, R18, 0x40, RZ ;  /* 0x0000004012037824 */ /* 0x000fe200078e00ff */
[C---:B------:R-:W-:Y:S01]  /*20b0*/  LOP3.LUT P0, RZ, R23.reuse, 0x2, RZ, 0xc0, !PT ;  /* 0x0000000217ff7812 */ /* 0x040fe2000780c0ff */
[----:B------:R1:W-:Y:S01]  /*20c0*/  @P4 LDGSTS.E.BYPASS.LTC128B.128 [R231+0x5100], [R8.64], !P3 ;  /* 0x0510000008e74fae */ /* 0x0003e2000d901d6c */
[C---:B------:R-:W-:Y:S01]  /*20d0*/  IMAD.SHL.U32 R0, R23.reuse, 0x40, RZ ;  /* 0x0000004017007824 */ /* 0x040fe200078e00ff */
[----:B------:R-:W-:Y:S01]  /*20e0*/  LOP3.LUT P1, RZ, R23, 0x4, RZ, 0xc0, !PT ;  /* 0x0000000417ff7812 */ /* 0x000fe2000782c0ff */
[----:B------:R-:W-:Y:S01]  /*20f0*/  IMAD.SHL.U32 R5, R24, 0x40, RZ ;  /* 0x0000004018057824 */ /* 0x000fe200078e00ff */
[----:B------:R2:W-:Y:S01]  /*2100*/  @P2 LDGSTS.E.BYPASS.LTC128B.128 [R231+0x5900], [R6.64], !P3 ;  /* 0x0590000006e72fae */ /* 0x0005e2000d901d6c */
[----:B------:R-:W-:-:S02]  /*2110*/  LOP3.LUT R3, R3, 0x1c0, RZ, 0xc0, !PT ;  /* 0x000001c003037812 */ /* 0x000fc400078ec0ff */
[----:B------:R-:W-:Y:S01]  /*2120*/  LOP3.LUT R0, R0, 0x1c0, RZ, 0xc0, !PT ;  /* 0x000001c000007812 */ /* 0x000fe200078ec0ff */
[----:B------:R-:W0:Y:S01]  /*2130*/  LDGDEPBAR ;  /* 0x00000000000079af */ /* 0x000e220000000000 */
[----:B------:R-:W-:Y:S02]  /*2140*/  LOP3.LUT R205, R5, 0xfffffe00, RZ, 0xc0, !PT ;  /* 0xfffffe0005cd7812 */ /* 0x000fe400078ec0ff */
[----:B------:R-:W-:-:S04]  /*2150*/  ISETP.GE.AND P2, PT, R20, c[0x0][0x1d4], PT ;  /* 0x0000750014007a0c */ /* 0x000fc80003f46270 */
[----:B------:R-:W-:Y:S01]  /*2160*/  ISETP.LT.OR P5, PT, R22, 0x1, P2 ;  /* 0x000000011600780c */ /* 0x000fe200017a1670 */
[----:B--2---:R-:W-:Y:S01]  /*2170*/  IMAD.SHL.U32 R7, R16, 0x8, RZ ;  /* 0x0000000810077824 */ /* 0x004fe200078e00ff */
[----:B------:R-:W-:-:S04]  /*2180*/  DEPBAR.LE SB0, 0x1 ;  /* 0x000080400000791a */ /* 0x000fc80000000000 */
[----:B------:R-:W-:-:S04]  /*2190*/  DEPBAR.LE SB0, 0x0 ;  /* 0x000080000000791a */ /* 0x000fc80000000000 */
[----:B------:R-:W-:Y:S01]  /*21a0*/  IMAD.SHL.U32 R6, R11, 0x8, RZ ;  /* 0x000000080b067824 */ /* 0x000fe200078e00ff */
[----:B------:R-:W-:Y:S02]  /*21b0*/  LOP3.LUT R7, R0, 0x8, R7, 0xf8, !PT ;  /* 0x0000000800077812 */ /* 0x000fe400078ef807 */
[----:B------:R-:W-:Y:S02]  /*21c0*/  SHF.R.U32.HI R0, RZ, 0x3, R0 ;  /* 0x00000003ff007819 */ /* 0x000fe40000011600 */
[----:B------:R-:W-:Y:S01]  /*21d0*/  LOP3.LUT R5, R3, 0x8, R6, 0xf8, !PT ;  /* 0x0000000803057812 */ /* 0x000fe200078ef806 */
[----:B------:R-:W-:Y:S01]  /*21e0*/  IMAD.U32 R6, RZ, RZ, UR8 ;  /* 0x00000008ff067e24 */ /* 0x000fe2000f8e00ff */
[----:B------:R-:W-:Y:S01]  /*21f0*/  SHF.R.U32.HI R3, RZ, 0x3, R3 ;  /* 0x00000003ff037819 */ /* 0x000fe20000011603 */
[----:B------:R-:W-:Y:S01]  /*2200*/  UMOV UR8, 0x5 ;  /* 0x0000000500087882 */ /* 0x000fe20000000000 */
[----:B------:R-:W-:Y:S01]  /*2210*/  LOP3.LUT R0, R7, R0, RZ, 0x3c, !PT ;  /* 0x0000000007007212 */ /* 0x000fe200078e3cff */
[----:B------:R-:W-:Y:S01]  /*2220*/  IMAD.U32 R7, RZ, RZ, UR9 ;  /* 0x00000009ff077e24 */ /* 0x000fe2000f8e00ff */
[----:B------:R-:W-:Y:S01]  /*2230*/  LOP3.LUT R204, R5, R3, RZ, 0x3c, !PT ;  /* 0x0000000305cc7212 */ /* 0x000fe200078e3cff */
[----:B------:R-:W-:Y:S01]  /*2240*/  IMAD R3, R206, 0x400, R205 ;  /* 0x00000400ce037824 */ /* 0x000fe200078e02cd */
[----:B------:R-:W-:Y:S01]  /*2250*/  USHF.L.U32 UR9, UR14, 0x5, URZ ;  /* 0x000000050e097899 */ /* 0x000fe2000800063f */
[----:B------:R-:W-:Y:S01]  /*2260*/  IMAD R0, R11, 0x200, R0 ;  /* 0x000002000b007824 */ /* 0x000fe200078e0200 */
[----:B------:R-:W-:Y:S01]  /*2270*/  USHF.L.U64.HI UR8, UR14, UR8, UR15 ;  /* 0x000000080e087299 */ /* 0x000fe2000801020f */
[----:B------:R-:W-:-:S02]  /*2280*/  IMAD.IADD R3, R204, 0x1, R3 ;  /* 0x00000001cc037824 */ /* 0x000fc400078e0203 */
[----:B------:R-:W-:Y:S01]  /*2290*/  IMAD.SHL.U32 R212, R0, 0x2, RZ ;  /* 0x0000000200d47824 */ /* 0x000fe200078e00ff */
[----:B------:R-:W-:Y:S01]  /*22a0*/  BAR.SYNC.DEFER_BLOCKING 0x0 ;  /* 0x0000000000007b1d */ /* 0x000fe20000010000 */
[----:B------:R-:W-:-:S03]  /*22b0*/  IMAD.SHL.U32 R219, R3, 0x2, RZ ;  /* 0x0000000203db7824 */ /* 0x000fc600078e00ff */
[----:B------:R-:W-:Y:S01]  /*22c0*/  IADD3 R0, R212, 0x3100, RZ ;  /* 0x00003100d4007810 */ /* 0x000fe20007ffe0ff */
[--C-:B------:R-:W-:Y:S01]  /*22d0*/  IMAD R222, R2, 0x2, R219.reuse ;  /* 0x0000000202de7824 */ /* 0x100fe200078e02db */
[----:B------:R-:W-:Y:S01]  /*22e0*/  IADD3 R223, R212, 0x3120, RZ ;  /* 0x00003120d4df7810 */ /* 0x000fe20007ffe0ff */
[----:B------:R-:W-:Y:S01]  /*22f0*/  IMAD R220, R4, 0x2, R219 ;  /* 0x0000000204dc7824 */ /* 0x000fe200078e02db */
[----:B------:R-:W-:-:S03]  /*2300*/  @P0 IADD3 R223, R0, -0x20, RZ ;  /* 0xffffffe000df0810 */ /* 0x000fc60007ffe0ff */
[----:B------:R-:W-:Y:S01]  /*2310*/  IMAD R221, R2, 0x2, R220 ;  /* 0x0000000202dd7824 */ /* 0x000fe200078e02dc */
[C---:B------:R-:W-:Y:S02]  /*2320*/  IADD3 R228, R223.reuse, 0x800, RZ ;  /* 0x00000800dfe47810 */ /* 0x040fe40007ffe0ff */
[C---:B------:R-:W-:Y:S02]  /*2330*/  IADD3 R227, R223.reuse, 0x1000, RZ ;  /* 0x00001000dfe37810 */ /* 0x040fe40007ffe0ff */
[C---:B------:R-:W-:Y:S02]  /*2340*/  IADD3 R226, R223.reuse, 0x1800, RZ ;  /* 0x00001800dfe27810 */ /* 0x040fe40007ffe0ff */
[C---:B------:R-:W-:Y:S02]  /*2350*/  IADD3 R225, R223.reuse, 0x2000, RZ ;  /* 0x00002000dfe17810 */ /* 0x040fe40007ffe0ff */
[----:B------:R-:W-:Y:S01]  /*2360*/  IADD3 R224, R223, 0x2800, RZ ;  /* 0x00002800dfe07810 */ /* 0x000fe20007ffe0ff */
[----:B------:R-:W-:Y:S04]  /*2370*/  LDSM.16.M88.4 R24, [R212+0x3100] ;  /* 0x00310000d418783b */ /* 0x000fe80000000200 */
[----:B---3--:R-:W2:Y:S04]  /*2380*/  LDSM.16.M88.4 R12, [R219+0x6100] ;  /* 0x00610000db0c783b */ /* 0x008ea80000000200 */
[----:B-1----:R-:W1:Y:S04]  /*2390*/  LDSM.16.M88.4 R8, [R219+0x8100] ;  /* 0x00810000db08783b */ /* 0x002e680000000200 */
[----:B------:R-:W3:Y:S04]  /*23a0*/  LDSM.16.M88.4 R16, [R212+0x3900] ;  /* 0x00390000d410783b */ /* 0x000ee80000000200 */
[----:B------:R-:W4:Y:S04]  /*23b0*/  LDSM.16.M88.4 R32, [R212+0x4100] ;  /* 0x00410000d420783b */ /* 0x000f280000000200 */
[----:B------:R-:W5:Y:S04]  /*23c0*/  LDSM.16.M88.4 R28, [R212+0x4900] ;  /* 0x00490000d41c783b */ /* 0x000f680000000200 */
[----:B------:R-:W3:Y:S04]  /*23d0*/  LDSM.16.M88.4 R36, [R212+0x5100] ;  /* 0x00510000d424783b */ /* 0x000ee80000000200 */
[----:B------:R-:W-:Y:S04]  /*23e0*/  LDSM.16.M88.4 R40, [R223+0x800] ;  /* 0x00080000df28783b */ /* 0x000fe80000000200 */
[----:B------:R-:W-:Y:S01]  /*23f0*/  LDSM.16.M88.4 R44, [R223] ;  /* 0x00000000df2c783b */ /* 0x000fe20000000200 */
[-C--:B--2---:R-:W-:Y:S08]  /*2400*/  HMMA.16816.F32.BF16 R160, R12, R24.reuse, RZ ;  /* 0x000000180ca0723c */ /* 0x084ff000000418ff */
[C---:B-1----:R-:W-:Y:S08]  /*2410*/  HMMA.16816.F32.BF16 R48, R8.reuse, R24, RZ ;  /* 0x000000180830723c */ /* 0x042ff000000418ff */
[-C--:B------:R-:W-:Y:S08]  /*2420*/  HMMA.16816.F32.BF16 R88, R8, R26.reuse, RZ ;  /* 0x0000001a0858723c */ /* 0x080ff000000418ff */
[----:B------:R-:W-:Y:S01]  /*2430*/  HMMA.16816.F32.BF16 R156, R12, R26, RZ ;  /* 0x0000001a0c9c723c */ /* 0x000fe200000418ff */
[----:B------:R-:W1:Y:S07]  /*2440*/  LDSM.16.M88.4 R24, [R212+0x5900] ;  /* 0x00590000d418783b */ /* 0x000e6e0000000200 */
[C---:B---3--:R-:W-:Y:S08]  /*2450*/  HMMA.16816.F32.BF16 R52, R8.reuse, R16, RZ ;  /* 0x000000100834723c */ /* 0x048ff000000418ff */
[C---:B------:R-:W-:Y:S08]  /*2460*/  HMMA.16816.F32.BF16 R96, R8.reuse, R18, RZ ;  /* 0x000000120860723c */ /* 0x040ff000000418ff */
[C---:B----4-:R-:W-:Y:S08]  /*2470*/  HMMA.16816.F32.BF16 R68, R8.reuse, R32, RZ ;  /* 0x000000200844723c */ /* 0x050ff000000418ff */
[C---:B------:R-:W-:Y:S08]  /*2480*/  HMMA.16816.F32.BF16 R92, R8.reuse, R34, RZ ;  /* 0x00000022085c723c */ /* 0x040ff000000418ff */
[C---:B-----5:R-:W-:Y:S08]  /*2490*/  HMMA.16816.F32.BF16 R64, R8.reuse, R28, RZ ;  /* 0x0000001c0840723c */ /* 0x060ff000000418ff */
[C---:B------:R-:W-:Y:S08]  /*24a0*/  HMMA.16816.F32.BF16 R124, R8.reuse, R30, RZ ;  /* 0x0000001e087c723c */ /* 0x040ff000000418ff */
[C---:B------:R-:W-:Y:S08]  /*24b0*/  HMMA.16816.F32.BF16 R56, R8.reuse, R36, RZ ;  /* 0x000000240838723c */ /* 0x040ff000000418ff */
[C---:B------:R-:W-:Y:S08]  /*24c0*/  HMMA.16816.F32.BF16 R116, R8.reuse, R38, RZ ;  /* 0x000000260874723c */ /* 0x040ff000000418ff */
[C---:B-1----:R-:W-:Y:S08]  /*24d0*/  HMMA.16816.F32.BF16 R72, R8.reuse, R24, RZ ;  /* 0x000000180848723c */ /* 0x042ff000000418ff */
[----:B------:R-:W-:Y:S07]  /*24e0*/  HMMA.16816.F32.BF16 R108, R8, R26, RZ ;  /* 0x0000001a086c723c */ /* 0x000fee00000418ff */
[----:B------:R-:W-:Y:S01]  /*24f0*/  IMAD.WIDE.U32 R8, R6, 0x60, R60 ;  /* 0x0000006006087825 */ /* 0x000fe200078e003c */
[----:B------:R-:W-:Y:S04]  /*2500*/  HMMA.16816.F32.BF16 R148, R12, R16, RZ ;  /* 0x000000100c94723c */ /* 0x000fe800000418ff */
[----:B------:R-:W-:-:S04]  /*2510*/  IADD3 R0, R9, UR13, RZ ;  /* 0x0000000d09007c10 */ /* 0x000fc8000fffe0ff */
[C---:B------:R-:W-:Y:S01]  /*2520*/  HMMA.16816.F32.BF16 R144, R12.reuse, R18, RZ ;  /* 0x000000120c90723c */ /* 0x040fe200000418ff */
[----:B------:R-:W1:Y:S07]  /*2530*/  LDSM.16.M88.4 R16, [R222+0x8100] ;  /* 0x00810000de10783b */ /* 0x000e6e0000000200 */
[C---:B------:R-:W-:Y:S08]  /*2540*/  HMMA.16816.F32.BF16 R132, R12.reuse, R32, RZ ;  /* 0x000000200c84723c */ /* 0x040ff000000418ff */
[C---:B------:R-:W-:Y:S01]  /*2550*/  HMMA.16816.F32.BF16 R140, R12.reuse, R34, RZ ;  /* 0x000000220c8c723c */ /* 0x040fe200000418ff */
[----:B------:R-:W2:Y:S07]  /*2560*/  LDSM.16.M88.4 R32, [R223+0x1800] ;  /* 0x00180000df20783b */ /* 0x000eae0000000200 */
[C---:B------:R-:W-:Y:S08]  /*2570*/  HMMA.16816.F32.BF16 R128, R12.reuse, R28, RZ ;  /* 0x0000001c0c80723c */ /* 0x040ff000000418ff */
[C---:B------:R-:W-:Y:S01]  /*2580*/  HMMA.16816.F32.BF16 R152, R12.reuse, R30, RZ ;  /* 0x0000001e0c98723c */ /* 0x040fe200000418ff */
[----:B------:R-:W-:Y:S07]  /*2590*/  LDSM.16.M88.4 R28, [R223+0x2000] ;  /* 0x00200000df1c783b */ /* 0x000fee0000000200 */
[C---:B------:R-:W-:Y:S08]  /*25a0*/  HMMA.16816.F32.BF16 R120, R12.reuse, R36, RZ ;  /* 0x000000240c78723c */ /* 0x040ff000000418ff */
[C---:B------:R-:W-:Y:S01]  /*25b0*/  HMMA.16816.F32.BF16 R136, R12.reuse, R38, RZ ;  /* 0x000000260c88723c */ /* 0x040fe200000418ff */
[----:B------:R-:W3:Y:S07]  /*25c0*/  LDSM.16.M88.4 R36, [R223+0x1000] ;  /* 0x00100000df24783b */ /* 0x000eee0000000200 */
[C---:B------:R-:W-:Y:S08]  /*25d0*/  HMMA.16816.F32.BF16 R112, R12.reuse, R24, RZ ;  /* 0x000000180c70723c */ /* 0x040ff000000418ff */
[----:B------:R-:W-:Y:S01]  /*25e0*/  HMMA.16816.F32.BF16 R104, R12, R26, RZ ;  /* 0x0000001a0c68723c */ /* 0x000fe200000418ff */
[----:B------:R-:W4:Y:S06]  /*25f0*/  LDSM.16.M88.4 R24, [R223+0x2800] ;  /* 0x00280000df18783b */ /* 0x000f2c0000000200 */
[C---:B------:R-:W-:Y:S01]  /*2600*/  LEA R12, P0, R8.reuse, c[0x0][0x1f8], 0x1 ;  /* 0x00007e00080c7a11 */ /* 0x040fe200078008ff */
[C---:B-1----:R-:W-:Y:S03]  /*2610*/  HMMA.16816.F32.BF16 R80, R16.reuse, R40, R52 ;  /* 0x000000281050723c */ /* 0x042fe60000041834 */
[----:B------:R-:W-:Y:S01]  /*2620*/  LEA.HI.X R13, R8, c[0x0][0x1fc], R0, 0x1, P0 ;  /* 0x00007f00080d7a11 */ /* 0x000fe200000f0c00 */
[----:B------:R-:W-:Y:S01]  /*2630*/  IMAD.MOV.U32 R0, RZ, RZ, 0x40 ;  /* 0x00000040ff007424 */ /* 0x000fe200078e00ff */
[----:B------:R-:W-:Y:S01]  /*2640*/  IADD3 R6, P6, R12, UR9, RZ ;  /* 0x000000090c067c10 */ /* 0x000fe2000ffde0ff */
[----:B------:R-:W1:Y:S01]  /*2650*/  LDSM.16.M88.4 R8, [R222+0x6100] ;  /* 0x00610000de08783b */ /* 0x000e620000000200 */
[----:B------:R-:W-:Y:S01]  /*2660*/  ISETP.LT.OR P0, PT, R22, 0x11, P2 ;  /* 0x000000111600780c */ /* 0x000fe20001701670 */
[----:B------:R-:W-:Y:S01]  /*2670*/  HMMA.16816.F32.BF16 R100, R16, R44, R48 ;  /* 0x0000002c1064723c */ /* 0x000fe20000041830 */
[----:B------:R-:W-:Y:S01]  /*2680*/  IADD3 R20, P4, R6, UR9, RZ ;  /* 0x0000000906147c10 */ /* 0x000fe2000ff9e0ff */
[----:B------:R-:W-:Y:S01]  /*2690*/  @!PT LDS RZ, [RZ] ;  /* 0x00000000fffff984 */ /* 0x000fe20000000800 */
[----:B------:R-:W-:Y:S01]  /*26a0*/  @!PT LDS RZ, [RZ] ;  /* 0x00000000fffff984 */ /* 0x000fe20000000800 */
[----:B------:R-:W-:Y:S01]  /*26b0*/  @!PT LDS RZ, [RZ] ;  /* 0x00000000fffff984 */ /* 0x000fe20000000800 */
[----:B------:R5:W-:Y:S01]  /*26c0*/  LDGSTS.E.BYPASS.LTC128B.128 [R231+0x100], [R12.64], !P5 ;  /* 0x001000000ce77fae */ /* 0x000be2000e901d6c */
[----:B------:R-:W-:-:S02]  /*26d0*/  IADD3.X R7, R13, UR8, RZ, P6, !PT ;  /* 0x000000080d077c10 */ /* 0x000fc4000b7fe4ff */
[----:B------:R-:W-:Y:S02]  /*26e0*/  ISETP.LT.OR P6, PT, R22, 0x21, P2 ;  /* 0x000000211600780c */ /* 0x000fe400017c1670 */
[----:B------:R-:W-:Y:S01]  /*26f0*/  IADD3.X R21, R7, UR8, RZ, P4, !PT ;  /* 0x0000000807157c10 */ /* 0x000fe2000a7fe4ff */
[C---:B--2---:R-:W-:Y:S01]  /*2700*/  HMMA.16816.F32.BF16 R64, R16.reuse, R32, R64 ;  /* 0x000000201040723c */ /* 0x044fe20000041840 */
[----:B------:R-:W-:Y:S02]  /*2710*/  IADD3 R14, P4, R20, UR9, RZ ;  /* 0x00000009140e7c10 */ /* 0x000fe4000ff9e0ff */
[C---:B------:R-:W-:Y:S01]  /*2720*/  ISETP.LT.OR P5, PT, R22.reuse, 0x31, P2 ;  /* 0x000000311600780c */ /* 0x040fe200017a1670 */
[----:B------:R2:W-:Y:S01]  /*2730*/  LDGSTS.E.BYPASS.LTC128B.128 [R231+0x900], [R6.64], !P0 ;  /* 0x0090000006e77fae */ /* 0x0005e2000c101d6c */
[----:B------:R-:W-:Y:S02]  /*2740*/  IADD3.X R15, R21, UR8, RZ, P4, !PT ;  /* 0x00000008150f7c10 */ /* 0x000fe4000a7fe4ff */
[C---:B------:R-:W-:Y:S01]  /*2750*/  ISETP.LT.OR P4, PT, R22.reuse, 0x41, P2 ;  /* 0x000000411600780c */ /* 0x040fe20001781670 */
[----:B---3--:R-:W-:Y:S01]  /*2760*/  HMMA.16816.F32.BF16 R68, R16, R36, R68 ;  /* 0x000000241044723c */ /* 0x008fe20000041844 */
[----:B------:R-:W-:Y:S01]  /*2770*/  ISETP.LT.OR P2, PT, R22, 0x51, P2 ;  /* 0x000000511600780c */ /* 0x000fe20001741670 */
[----:B------:R3:W-:Y:S01]  /*2780*/  LDGSTS.E.BYPASS.LTC128B.128 [R231+0x1100], [R20.64], !P6 ;  /* 0x0110000014e77fae */ /* 0x0007e2000f101d6c */
[----:B------:R-:W-:-:S05]  /*2790*/  SEL R0, R0, 0xffffffc0, !P1 ;  /* 0xffffffc000007807 */ /* 0x000fca0004800000 */
[----:B------:R-:W-:Y:S01]  /*27a0*/  IMAD.IADD R218, R212, 0x1, R0 ;  /* 0x00000001d4da7824 */ /* 0x000fe200078e0200 */
[----:B------:R1:W-:Y:S01]  /*27b0*/  LDGSTS.E.BYPASS.LTC128B.128 [R231+0x1900], [R14.64], !P5 ;  /* 0x019000000ee77fae */ /* 0x0003e2000e901d6c */
[----:B----4-:R-:W-:Y:S01]  /*27c0*/  HMMA.16816.F32.BF16 R72, R16, R24, R72 ;  /* 0x000000181048723c */ /* 0x010fe20000041848 */
[----:B------:R-:W-:-:S07]  /*27d0*/  IMAD.IADD R217, R0, 0x1, R223 ;  /* 0x0000000100d97824 */ /* 0x000fce00078e02df */
[----:B------:R-:W-:Y:S01]  /*27e0*/  HMMA.16816.F32.BF16 R88, R16, R46, R88 ;  /* 0x0000002e1058723c */ /* 0x000fe20000041858 */
[----:B--2---:R-:W-:-:S07]  /*27f0*/  IADD3 R6, P0, R14, UR9, RZ ;  /* 0x000000090e067c10 */ /* 0x004fce000ff1e0ff */
[----:B------:R-:W-:Y:S01]  /*2800*/  HMMA.16816.F32.BF16 R96, R16, R42, R96 ;  /* 0x0000002a1060723c */ /* 0x000fe20000041860 */
[----:B------:R-:W-:Y:S02]  /*2810*/  IADD3.X R7, R15, UR8, RZ, P0, !PT ;  /* 0x000000080f077c10 */ /* 0x000fe400087fe4ff */
[----:B-----5:R-:W-:-:S03]  /*2820*/  IADD3 R12, P0, R6, UR9, RZ ;  /* 0x00000009060c7c10 */ /* 0x020fc6000ff1e0ff */
[----:B------:R2:W-:Y:S01]  /*2830*/  LDGSTS.E.BYPASS.LTC128B.128 [R231+0x2100], [R6.64], !P4 ;  /* 0x0210000006e77fae */ /* 0x0005e2000e101d6c */
[----:B------:R-:W-:Y:S01]  /*2840*/  IADD3.X R13, R7, UR8, RZ, P0, !PT ;  /* 0x00000008070d7c10 */ /* 0x000fe200087fe4ff */
[----:B------:R-:W-:Y:S01]  /*2850*/  HMMA.16816.F32.BF16 R92, R16, R38, R92 ;  /* 0x00000026105c723c */ /* 0x000fe2000004185c */
[----:B------:R-:W-:-:S03]  /*2860*/  PLOP3.LUT P0, PT, PT, PT, UP2, 0x80, 0x0 ;  /* 0x000000000000781c */ /* 0x000fc60003f0f028 */
[----:B------:R1:W-:Y:S04]  /*2870*/  LDGSTS.E.BYPASS.LTC128B.128 [R231+0x2900], [R12.64], !P2 ;  /* 0x029000000ce77fae */ /* 0x0003e8000d101d6c */
[----:B---3--:R-:W-:Y:S01]  /*2880*/  LDSM.16.M88.4 R20, [R220+0x8100] ;  /* 0x00810000dc14783b */ /* 0x008fe20000000200 */
[C---:B------:R-:W-:Y:S03]  /*2890*/  HMMA.16816.F32.BF16 R176, R16.reuse, R34, R124 ;  /* 0x0000002210b0723c */ /* 0x040fe6000004187c */
[----:B------:R-:W3:Y:S04]  /*28a0*/  LDSM.16.M88.4 R76, [R218+0x5100] ;  /* 0x00510000da4c783b */ /* 0x000ee80000000200 */
[----:B------:R-:W-:Y:S01]  /*28b0*/  LDSM.16.M88.4 R60, [R218+0x3100] ;  /* 0x00310000da3c783b */ /* 0x000fe20000000200 */
[C---:B------:R-:W-:Y:S03]  /*28c0*/  HMMA.16816.F32.BF16 R188, R16.reuse, R30, R116 ;  /* 0x0000001e10bc723c */ /* 0x040fe60000041874 */
[----:B------:R-:W-:Y:S04]  /*28d0*/  LDSM.16.M88.4 R52, [R218+0x4100] ;  /* 0x00410000da34783b */ /* 0x000fe80000000200 */
[----:B------:R-:W-:Y:S01]  /*28e0*/  LDSM.16.M88.4 R84, [R218+0x5900] ;  /* 0x00590000da54783b */ /* 0x000fe20000000200 */
[C---:B------:R-:W-:Y:S03]  /*28f0*/  HMMA.16816.F32.BF16 R172, R16.reuse, R26, R108 ;  /* 0x0000001a10ac723c */ /* 0x040fe6000004186c */
[----:B------:R-:W-:Y:S04]  /*2900*/  LDSM.16.M88.4 R48, [R218+0x4900] ;  /* 0x00490000da30783b */ /* 0x000fe80000000200 */
[----:B------:R-:W0:Y:S01]  /*2910*/  LDGDEPBAR ;  /* 0x00000000000079af */ /* 0x000e220000000000 */
[----:B-1----:R-:W-:Y:S03]  /*2920*/  HMMA.16816.F32.BF16 R12, R16, R28, R56 ;  /* 0x0000001c100c723c */ /* 0x002fe60000041838 */
[----:B------:R-:W1:Y:S04]  /*2930*/  LDSM.16.M88.4 R56, [R218+0x3900] ;  /* 0x00390000da38783b */ /* 0x000e680000000200 */
[----:B------:R-:W4:Y:S01]  /*2940*/  LDSM.16.M88.4 R16, [R220+0x6100] ;  /* 0x00610000dc10783b */ /* 0x000f220000000200 */
        /* <DEDUP_REMOVED lines=13> */
[C---:B------:R-:W-:Y:S08]  /*2a20*/  HMMA.16816.F32.BF16 R200, R8.reuse, R24, R112 ;  /* 0x0000001808c8723c */ /* 0x040ff00000041870 */
[C---:B------:R-:W-:Y:S01]  /*2a30*/  HMMA.16816.F32.BF16 R164, R8.reuse, R30, R136 ;  /* 0x0000001e08a4723c */ /* 0x040fe20000041888 */
[----:B------:R-:W-:Y:S07]  /*2a40*/  LDSM.16.M88.4 R28, [R217+0x2000] ;  /* 0x00200000d91c783b */ /* 0x000fee0000000200 */
[----:B------:R-:W-:Y:S01]  /*2a50*/  HMMA.16816.F32.BF16 R160, R8, R26, R104 ;  /* 0x0000001a08a0723c */ /* 0x000fe20000041868 */
[----:B------:R-:W5:Y:S04]  /*2a60*/  LDSM.16.M88.4 R8, [R221+0x8100] ;  /* 0x00810000dd08783b */ /* 0x000f680000000200 */
[----:B------:R-:W-:Y:S03]  /*2a70*/  LDSM.16.M88.4 R24, [R217+0x2800] ;  /* 0x00280000d918783b */ /* 0x000fe60000000200 */
[----:B---3--:R-:W-:Y:S01]  /*2a80*/  HMMA.16816.F32.BF16 R128, R20, R76, R12 ;  /* 0x0000004c1480723c */ /* 0x008fe2000004180c */
[----:B------:R-:W3:Y:S01]  /*2a90*/  LDSM.16.M88.4 R12, [R221+0x6100] ;  /* 0x00610000dd0c783b */ /* 0x000ee20000000200 */
[----:B------:R-:W-:-:S06]  /*2aa0*/  DEPBAR.LE SB0, 0x0 ;  /* 0x000080000000791a */ /* 0x000fcc0000000000 */
[C---:B-1----:R-:W-:Y:S08]  /*2ab0*/  HMMA.16816.F32.BF16 R148, R20.reuse, R56, R80 ;  /* 0x000000381494723c */ /* 0x042ff00000041850 */
[C---:B------:R-:W-:Y:S08]  /*2ac0*/  HMMA.16816.F32.BF16 R124, R20.reuse, R84, R72 ;  /* 0x00000054147c723c */ /* 0x040ff00000041848 */
[C---:B------:R-:W-:Y:S08]  /*2ad0*/  HMMA.16816.F32.BF16 R116, R20.reuse, R62, R88 ;  /* 0x0000003e1474723c */ /* 0x040ff00000041858 */
[C---:B------:R-:W-:Y:S08]  /*2ae0*/  HMMA.16816.F32.BF16 R108, R20.reuse, R54, R92 ;  /* 0x00000036146c723c */ /* 0x040ff0000004185c */
[C---:B------:R-:W-:Y:S08]  /*2af0*/  HMMA.16816.F32.BF16 R156, R20.reuse, R60, R100 ;  /* 0x0000003c149c723c */ /* 0x040ff00000041864 */
[C---:B------:R-:W-:Y:S08]  /*2b00*/  HMMA.16816.F32.BF16 R144, R20.reuse, R52, R68 ;  /* 0x000000341490723c */ /* 0x040ff00000041844 */
[C---:B------:R-:W-:Y:S08]  /*2b10*/  HMMA.16816.F32.BF16 R136, R20.reuse, R48, R64 ;  /* 0x000000301488723c */ /* 0x040ff00000041840 */
[----:B------:R-:W-:Y:S08]  /*2b20*/  HMMA.16816.F32.BF16 R112, R20, R58, R96 ;  /* 0x0000003a1470723c */ /* 0x000ff00000041860 */
[C---:B----4-:R-:W-:Y:S08]  /*2b30*/  HMMA.16816.F32.BF16 R92, R16.reuse, R60, R168 ;  /* 0x0000003c105c723c */ /* 0x050ff000000418a8 */
[C---:B------:R-:W-:Y:S08]  /*2b40*/  HMMA.16816.F32.BF16 R88, R16.reuse, R62, R120 ;  /* 0x0000003e1058723c */ /* 0x040ff00000041878 */
[C---:B------:R-:W-:Y:S08]  /*2b50*/  HMMA.16816.F32.BF16 R80, R16.reuse, R56, R180 ;  /* 0x000000381050723c */ /* 0x040ff000000418b4 */
[----:B------:R-:W-:Y:S08]  /*2b60*/  HMMA.16816.F32.BF16 R72, R16, R58, R132 ;  /* 0x0000003a1048723c */ /* 0x000ff00000041884 */
        /* <DEDUP_REMOVED lines=11> */
[C---:B-----5:R-:W-:Y:S08]  /*2c20*/  HMMA.16816.F32.BF16 R140, R8.reuse, R34, R104 ;  /* 0x00000022088c723c */ /* 0x060ff00000041868 */
[C---:B------:R-:W-:Y:S08]  /*2c30*/  HMMA.16816.F32.BF16 R136, R8.reuse, R32, R136 ;  /* 0x000000200888723c */ /* 0x040ff00000041888 */
[C---:B------:R-:W-:Y:S08]  /*2c40*/  HMMA.16816.F32.BF16 R104, R8.reuse, R28, R128 ;  /* 0x0000001c0868723c */ /* 0x040ff00000041880 */
[----:B------:R-:W-:Y:S08]  /*2c50*/  HMMA.16816.F32.BF16 R176, R8, R30, R100 ;  /* 0x0000001e08b0723c */ /* 0x000ff00000041864 */
[C---:B---3--:R-:W-:Y:S08]  /*2c60*/  HMMA.16816.F32.BF16 R60, R12.reuse, R32, R60 ;  /* 0x000000200c3c723c */ /* 0x048ff0000004183c */
        /* <DEDUP_REMOVED lines=21> */
[----:B--2---:R-:W-:Y:S01]  /*2dc0*/  UIADD3 UR13, UR6, -0x2, URZ ;  /* 0xfffffffe060d7890 */ /* 0x004fe2000fffe03f */
[C---:B------:R-:W-:Y:S01]  /*2dd0*/  IMAD.SHL.U32 R5, R210.reuse, 0x20, RZ ;  /* 0x00000020d2057824 */ /* 0x040fe200078e00ff */
[----:B------:R-:W-:-:S02]  /*2de0*/  SHF.L.U64.HI R3, R210, 0x5, R211 ;  /* 0x00000005d2037819 */ /* 0x000fc400000102d3 */
[----:B------:R-:W-:Y:S02]  /*2df0*/  USHF.R.S32.HI UR10, URZ, 0x1f, UR13 ;  /* 0x0000001f3f0a7899 */ /* 0x000fe4000801140d */
[----:B------:R-:W-:Y:S01]  /*2e00*/  IMAD.U32 R0, RZ, RZ, UR13 ;  /* 0x0000000dff007e24 */ /* 0x000fe2000f8e00ff */
[----:B------:R-:W-:-:S03]  /*2e10*/  UIMAD UR13, UR16, UR13, URZ ;  /* 0x0000000d100d72a4 */ /* 0x000fc6000f8e023f */
[----:B------:R-:W-:Y:S01]  /*2e20*/  IMAD.WIDE.U32 R6, R0, UR18, R214 ;  /* 0x0000001200067c25 */ /* 0x000fe2000f8e00d6 */
[----:B------:R-:W-:-:S04]  /*2e30*/  UIMAD UR10, UR10, UR18, UR13 ;  /* 0x000000120a0a72a4 */ /* 0x000fc8000f8e020d */
[C---:B------:R-:W-:Y:S02]  /*2e40*/  LEA R14, P1, R6.reuse, c[0x0][0x1c8], 0x1 ;  /* 0x00007200060e7a11 */ /* 0x040fe400078208ff */
[----:B------:R-:W-:Y:S02]  /*2e50*/  IADD3 R0, R7, UR10, RZ ;  /* 0x0000000a07007c10 */ /* 0x000fe4000fffe0ff */
[----:B------:R-:W-:Y:S02]  /*2e60*/  IADD3 R12, P0, R5, R14, RZ ;  /* 0x0000000e050c7210 */ /* 0x000fe40007f1e0ff */
        /* <DEDUP_REMOVED lines=19> */
.L_x_241:
[----:B--2---:R-:W-:Y:S01]  /*2fa0*/  LOP3.LUT R0, R207, 0xffffffe0, RZ, 0xc0, !PT ;  /* 0xffffffe0cf007812 */ /* 0x004fe200078ec0ff */
[----:B------:R-:W-:Y:S01]  /*2fb0*/  UIADD3 UR10, UR7, 0x1, UR32 ;  /* 0x00000001070a7890 */ /* 0x000fe2000fffe020 */
[----:B------:R-:W-:Y:S01]  /*2fc0*/  LEA.HI R3, R208, R209, RZ, 0x2 ;  /* 0x000000d1d0037211 */ /* 0x000fe200078f10ff */
[----:B------:R-:W0:Y:S01]  /*2fd0*/  LDGDEPBAR ;  /* 0x00000000000079af */ /* 0x000e220000000000 */
[----:B------:R-:W-:Y:S01]  /*2fe0*/  SHF.R.S32.HI R6, RZ, 0x1f, R206 ;  /* 0x0000001fff067819 */ /* 0x000fe200000114ce */
[----:B------:R-:W-:Y:S01]  /*2ff0*/  IMAD.IADD R0, R209, 0x1, -R0 ;  /* 0x00000001d1007824 */ /* 0x000fe200078e0a00 */
[----:B------:R-:W-:Y:S02]  /*3000*/  LOP3.LUT R3, R3, 0xfffffffc, RZ, 0xc0, !PT ;  /* 0xfffffffc03037812 */ /* 0x000fe400078ec0ff */
        /* <DEDUP_REMOVED lines=24> */
[----:B------:R-:W-:-:S02]  /*3190*/  IMAD.IADD R3, R0, 0x1, -R3 ;  /* 0x0000000100037824 */ /* 0x000fc400078e0a03 */
[----:B------:R-:W-:Y:S01]  /*31a0*/  IMAD.U32 R0, RZ, RZ, UR10 ;  /* 0x0000000aff007e24 */ /* 0x000fe2000f8e00ff */
[----:B------:R-:W-:Y:S01]  /*31b0*/  ULDC UR10, c[0x0][0x324] ;  /* 0x0000c900000a7ab9 */ /* 0x000fe20000000800 */
[----:B------:R-:W-:Y:S01]  /*31c0*/  IMAD.SHL.U32 R8, R3, 0x2, RZ ;  /* 0x0000000203087824 */ /* 0x000fe200078e00ff */
[----:B------:R-:W-:Y:S01]  /*31d0*/  ULOP3.LUT UR10, URZ, UR10, URZ, 0x33, !UPT ;  /* 0x0000000a3f0a7292 */ /* 0x000fe2000f8e333f */
[----:B------:R-:W-:-:S03]  /*31e0*/  IMAD.U32 R3, RZ, RZ, UR32 ;  /* 0x00000020ff037e24 */ /* 0x000fc6000f8e00ff */
[----:B------:R3:W-:Y:S01]  /*31f0*/  STL [R1+0x18], R8 ;  /* 0x0000180801007387 */ /* 0x0007e20000100800 */
[----:B------:R-:W-:Y:S02]  /*3200*/  IADD3 R0, R0, -UR12, -R8 ;  /* 0x8000000c00007c10 */ /* 0x000fe4000fffe808 */
[----:B------:R-:W-:Y:S02]  /*3210*/  IADD3 R11, -R8, UR7, R3 ;  /* 0x00000007080b7c10 */ /* 0x000fe4000fffe103 */
[C---:B-1----:R-:W-:Y:S02]  /*3220*/  IADD3 R10, R0.reuse, c[0x0][0x328], RZ ;  /* 0x0000ca00000a7a10 */ /* 0x042fe40007ffe0ff */
[----:B------:R-:W-:Y:S01]  /*3230*/  IADD3 R12, R0, UR10, RZ ;  /* 0x0000000a000c7c10 */ /* 0x000fe2000fffe0ff */
[----:B------:R-:W-:Y:S01]  /*3240*/  IMAD.IADD R0, R205, 0x1, R204 ;  /* 0x00000001cd007824 */ /* 0x000fe200078e02cc */
[----:B------:R-:W-:Y:S01]  /*3250*/  IADD3 R13, -R8, UR32, RZ ;  /* 0x00000020080d7c10 */ /* 0x000fe2000fffe1ff */
[----:B--2---:R-:W-:-:S02]  /*3260*/  IMAD.IADD R5, R10, 0x1, R6 ;  /* 0x000000010a057824 */ /* 0x004fc400078e0206 */
[----:B------:R-:W-:-:S03]  /*3270*/  IMAD.IADD R3, R12, 0x1, R6 ;  /* 0x000000010c037824 */ /* 0x000fc600078e0206 */
[----:B------:R-:W-:Y:S01]  /*3280*/  IMNMX R5, R5, R11, PT ;  /* 0x0000000b05057217 */ /* 0x000fe20003800200 */
[----:B------:R-:W-:Y:S05]  /*3290*/  @P0 BRA `(.L_x_242) ;  /* 0x0000015000000947 */ /* 0x000fea0003800000 */
[----:B------:R-:W-:Y:S01]  /*32a0*/  IMAD.U32 R7, RZ, RZ, UR12 ;  /* 0x0000000cff077e24 */ /* 0x000fe2000f8e00ff */
[----:B------:R-:W-:Y:S04]  /*32b0*/  BSSY B0, `(.L_x_243) ;  /* 0x000000f000007945 */ /* 0x000fe80003800000 */
[----:B------:R-:W-:-:S04]  /*32c0*/  IADD3 R6, -R7, UR7, R6 ;  /* 0x0000000707067c10 */ /* 0x000fc8000fffe106 */
        /* <DEDUP_REMOVED lines=9> */
.L_x_244:
[----:B------:R-:W-:-:S04]  /*3360*/  MOV R7, c[0x0][0x32c] ;  /* 0x0000cb0000077a02 */ /* 0x000fc80000000f00 */
[----:B------:R-:W-:-:S13]  /*3370*/  ISETP.NE.AND P0, PT, R7, 0x1, PT ;  /* 0x000000010700780c */ /* 0x000fda0003f05270 */
[----:B------:R-:W-:-:S05]  /*3380*/  @P0 IMAD.HI.U32 R7, R6, c[0x0][0x330], RZ ;  /* 0x0000cc0006070a27 */ /* 0x000fca00078e00ff */
[----:B------:R-:W-:Y:S02]  /*3390*/  @P0 SHF.R.U32.HI R6, RZ, c[0x0][0x334], R7 ;  /* 0x0000cd00ff060a19 */ /* 0x000fe40000011607 */
.L_x_245:
[----:B------:R-:W-:Y:S05]  /*33a0*/  BSYNC B0 ;  /* 0x0000000000007941 */ /* 0x000fea0003800000 */
.L_x_243:
[----:B------:R-:W-:-:S05]  /*33b0*/  IMAD R6, R6, c[0x0][0x32c], R13 ;  /* 0x0000cb0006067a24 */ /* 0x000fca00078e020d */
[----:B------:R-:W-:Y:S02]  /*33c0*/  IADD3 R7, R6, c[0x0][0x32c], RZ ;  /* 0x0000cb0006077a10 */ /* 0x000fe40007ffe0ff */
[----:B------:R-:W-:Y:S02]  /*33d0*/  IMNMX R3, R3, R6, !PT ;  /* 0x0000000603037217 */ /* 0x000fe40007800200 */
[----:B------:R-:W-:Y:S02]  /*33e0*/  IMNMX R5, R5, R7, PT ;  /* 0x0000000705057217 */ /* 0x000fe40003800200 */
.L_x_242:
[----:B---3--:R-:W1:Y:S01]  /*33f0*/  SHFL.IDX PT, R8, R9, 0x1, 0x1c1f ;  /* 0x003c1f0009087f89 */ /* 0x008e6200000e0000 */
[----:B------:R-:W-:Y:S01]  /*3400*/  PLOP3.LUT P0, PT, PT, PT, UP0, 0x40, 0x0 ;  /* 0x000000000000781c */ /* 0x000fe20003f0e808 */
[--C-:B-1----:R-:W-:Y:S02]  /*3410*/  IMAD.IADD R7, R10, 0x1, R8.reuse ;  /* 0x000000010a077824 */ /* 0x102fe400078e0208 */
[----:B------:R-:W-:-:S03]  /*3420*/  IMAD.IADD R6, R12, 0x1, R8 ;  /* 0x000000010c067824 */ /* 0x000fc600078e0208 */
[----:B------:R-:W-:-:S07]  /*3430*/  IMNMX R7, R7, R11, PT ;  /* 0x0000000b07077217 */ /* 0x000fce0003800200 */
        /* <DEDUP_REMOVED lines=13> */
.L_x_248:
[----:B------:R-:W-:-:S04]  /*3510*/  MOV R14, c[0x0][0x32c] ;  /* 0x0000cb00000e7a02 */ /* 0x000fc80000000f00 */
[----:B------:R-:W-:-:S13]  /*3520*/  ISETP.NE.AND P0, PT, R14, 0x1, PT ;  /* 0x000000010e00780c */ /* 0x000fda0003f05270 */
[----:B------:R-:W-:-:S05]  /*3530*/  @P0 IMAD.HI.U32 R14, R8, c[0x0][0x330], RZ ;  /* 0x0000cc00080e0a27 */ /* 0x000fca00078e00ff */
[----:B------:R-:W-:Y:S02]  /*3540*/  @P0 SHF.R.U32.HI R8, RZ, c[0x0][0x334], R14 ;  /* 0x0000cd00ff080a19 */ /* 0x000fe4000001160e */
.L_x_249:
[----:B------:R-:W-:Y:S05]  /*3550*/  BSYNC B0 ;  /* 0x0000000000007941 */ /* 0x000fea0003800000 */
.L_x_247:
[----:B------:R-:W-:-:S05]  /*3560*/  IMAD R8, R8, c[0x0][0x32c], R13 ;  /* 0x0000cb0008087a24 */ /* 0x000fca00078e020d */
[----:B------:R-:W-:Y:S02]  /*3570*/  IADD3 R14, R8, c[0x0][0x32c], RZ ;  /* 0x0000cb00080e7a10 */ /* 0x000fe40007ffe0ff */
[----:B------:R-:W-:Y:S02]  /*3580*/  IMNMX R6, R6, R8, !PT ;  /* 0x0000000806067217 */ /* 0x000fe40007800200 */
[----:B------:R-:W-:Y:S02]  /*3590*/  IMNMX R7, R7, R14, PT ;  /* 0x0000000e07077217 */ /* 0x000fe40003800200 */
.L_x_246:
[----:B------:R-:W-:Y:S01]  /*35a0*/  UISETP.GE.AND UP2, UPT, UR32, 0x11, UPT ;  /* 0x000000112000788c */ /* 0x000fe2000bf46270 */
[----:B------:R-:W1:Y:S01]  /*35b0*/  SHFL.IDX PT, R8, R9, 0x2, 0x1c1f ;  /* 0x005c1f0009087f89 */ /* 0x000e6200000e0000 */
[----:B------:R-:W-:Y:S02]  /*35c0*/  UISETP.GE.AND UP6, UPT, UR32, 0x1, UPT ;  /* 0x000000012000788c */ /* 0x000fe4000bfc6270 */
[----:B------:R-:W-:Y:S02]  /*35d0*/  UP2UR UR27, UPR, URZ, 0x4 ;  /* 0x000000043f1b7883 */ /* 0x000fe40008000000 */
[----:B------:R-:W-:Y:S01]  /*35e0*/  PLOP3.LUT P2, PT, PT, PT, UP2, 0x40, 0x0 ;  /* 0x000000000000781c */ /* 0x000fe20003f4e828 */
[----:B------:R-:W-:Y:S01]  /*35f0*/  UISETP.GE.AND UP2, UPT, UR32, 0x12, UPT ;  /* 0x000000122000788c */ /* 0x000fe2000bf46270 */
[----:B------:R-:W-:Y:S01]  /*3600*/  PLOP3.LUT P0, PT, PT, PT, UP6, 0x40, 0x0 ;  /* 0x000000000000781c */ /* 0x000fe20003f0e868 */
[----:B------:R-:W-:Y:S01]  /*3610*/  UISETP.GE.AND UP5, UPT, UR32, 0x2, UPT ;  /* 0x000000022000788c */ /* 0x000fe2000bfa6270 */
[C---:B------:R-:W-:Y:S01]  /*3620*/  ISETP.GT.AND P2, PT, R3.reuse, 0x10, P2 ;  /* 0x000000100300780c */ /* 0x040fe20001744270 */
[----:B------:R-:W-:Y:S01]  /*3630*/  UP2UR UR26, UPR, URZ, 0x4 ;  /* 0x000000043f1a7883 */ /* 0x000fe20008000000 */
[----:B------:R-:W-:Y:S01]  /*3640*/  ISETP.GT.AND P0, PT, R3, RZ, P0 ;  /* 0x000000ff0300720c */ /* 0x000fe20000704270 */
[----:B------:R-:W-:Y:S01]  /*3650*/  UISETP.GE.AND UP4, UPT, UR32, 0x9, UPT ;  /* 0x000000092000788c */ /* 0x000fe2000bf86270 */
[----:B------:R-:W-:Y:S01]  /*3660*/  PLOP3.LUT P1, PT, PT, PT, UP2, 0x40, 0x0 ;  /* 0x000000000000781c */ /* 0x000fe20003f2e828 */
[----:B------:R-:W-:Y:S01]  /*3670*/  UISETP.GE.AND UP2, UPT, UR32, 0x19, UPT ;  /* 0x000000192000788c */ /* 0x000fe2000bf46270 */
[----:B------:R-:W-:Y:S01]  /*3680*/  PLOP3.LUT P6, PT, PT, PT, UP5, 0x40, 0x0 ;  /* 0x000000000000781c */ /* 0x000fe20003fce858 */
[----:B------:R-:W-:Y:S01]  /*3690*/  UISETP.GE.AND UP3, UPT, UR32, 0xa, UPT ;  /* 0x0000000a2000788c */ /* 0x000fe2000bf66270 */
[----:B------:R-:W-:Y:S01]  /*36a0*/  ISETP.LT.OR P0, PT, R5, 0x1, P0 ;  /* 0x000000010500780c */ /* 0x000fe20000701670 */
[----:B------:R-:W-:Y:S01]  /*36b0*/  UP2UR UR25, UPR, URZ, 0x4 ;  /* 0x000000043f197883 */ /* 0x000fe20008000000 */
[----:B------:R-:W-:Y:S01]  /*36c0*/  ISETP.GT.AND P6, PT, R3, 0x1, P6 ;  /* 0x000000010300780c */ /* 0x000fe200037c4270 */
[----:B------:R-:W-:Y:S01]  /*36d0*/  UP2UR UR31, UPR, URZ, 0x40 ;  /* 0x000000403f1f7883 */ /* 0x000fe20008000000 */
[----:B------:R-:W-:Y:S01]  /*36e0*/  FSEL R17, R92, -INF , !P0 ;  /* 0xff8000005c117808 */ /* 0x000fe20004000000 */
[----:B------:R-:W-:Y:S01]  /*36f0*/  UP2UR UR30, UPR, URZ, 0x20 ;  /* 0x000000203f1e7883 */ /* 0x000fe20008000000 */
[----:B------:R-:W-:Y:S01]  /*3700*/  PLOP3.LUT P0, PT, PT, PT, UP2, 0x40, 0x0 ;  /* 0x000000000000781c */ /* 0x000fe20003f0e828 */
[----:B------:R-:W-:Y:S01]  /*3710*/  UISETP.GE.AND UP2, UPT, UR32, 0x1a, UPT ;  /* 0x0000001a2000788c */ /* 0x000fe2000bf46270 */
[----:B------:R-:W-:Y:S01]  /*3720*/  PLOP3.LUT P5, PT, PT, PT, UP4, 0x40, 0x0 ;  /* 0x000000000000781c */ /* 0x000fe20003fae848 */
[----:B------:R-:W-:Y:S01]  /*3730*/  UP2UR UR29, UPR, URZ, 0x10 ;  /* 0x000000103f1d7883 */ /* 0x000fe20008000000 */
[----:B------:R-:W-:Y:S01]  /*3740*/  ISETP.LT.OR P6, PT, R5, 0x2, P6 ;  /* 0x000000020500780c */ /* 0x000fe200037c1670 */
[----:B------:R-:W-:Y:S01]  /*3750*/  UP2UR UR24, UPR, URZ, 0x4 ;  /* 0x000000043f187883 */ /* 0x000fe20008000000 */
[----:B------:R-:W-:Y:S01]  /*3760*/  ISETP.GT.AND P5, PT, R3, 0x8, P5 ;  /* 0x000000080300780c */ /* 0x000fe20002fa4270 */
[----:B------:R-:W-:Y:S01]  /*3770*/  UP2UR UR28, UPR, URZ, 0x8 ;  /* 0x000000083f1c7883 */ /* 0x000fe20008000000 */
[----:B------:R-:W-:Y:S01]  /*3780*/  FSEL R18, R93, -INF , !P6 ;  /* 0xff8000005d127808 */ /* 0x000fe20007000000 */
        /* <DEDUP_REMOVED lines=8> */
[----:B------:R-:W-:Y:S01]  /*3810*/  UISETP.GE.AND UP4, UPT, UR32, 0x52, UPT ;  /* 0x000000522000788c */ /* 0x000fe2000bf86270 */
[----:B------:R-:W-:Y:S01]  /*3820*/  FSEL R20, R88, -INF , !P5 ;  /* 0xff80000058147808 */ /* 0x000fe20006800000 */
[----:B------:R-:W-:Y:S01]  /*3830*/  UISETP.GE.AND UP3, UPT, UR32, 0x59, UPT ;  /* 0x000000592000788c */ /* 0x000fe2000bf66270 */
[----:B------:R-:W-:Y:S01]  /*3840*/  PLOP3.LUT P5, PT, PT, PT, UP2, 0x40, 0x0 ;  /* 0x000000000000781c */ /* 0x000fe20003fae828 */
[----:B------:R-:W-:Y:S01]  /*3850*/  UISETP.GE.AND UP2, UPT, UR32, 0x22, UPT ;  /* 0x000000222000788c */ /* 0x000fe2000bf46270 */
[----:B------:R-:W-:-:S02]  /*3860*/  ISETP.LT.OR P4, PT, R5, 0xa, P4 ;  /* 0x0000000a0500780c */ /* 0x000fc40002781670 */
[----:B------:R-:W-:Y:S01]  /*3870*/  ISETP.LT.OR P2, PT, R5, 0x11, P2 ;  /* 0x000000110500780c */ /* 0x000fe20001741670 */
[----:B------:R-:W-:Y:S01]  /*3880*/  UP2UR UR22, UPR, URZ, 0x4 ;  /* 0x000000043f167883 */ /* 0x000fe20008000000 */
[----:B------:R-:W-:Y:S02]  /*3890*/  FSEL R21, R89, -INF , !P4 ;  /* 0xff80000059157808 */ /* 0x000fe40006000000 */
[----:B------:R-:W-:Y:S01]  /*38a0*/  PLOP3.LUT P4, PT, PT, PT, UP2, 0x40, 0x0 ;  /* 0x000000000000781c */ /* 0x000fe20003f8e828 */
[----:B------:R-:W-:Y:S01]  /*38b0*/  UISETP.GE.AND UP2, UPT, UR32, 0x29, UPT ;  /* 0x000000292000788c */ /* 0x000fe2000bf46270 */
[----:B------:R-:W-:Y:S02]  /*38c0*/  ISETP.GT.AND P1, PT, R3, 0x11, P1 ;  /* 0x000000110300780c */ /* 0x000fe40000f24270 */
[----:B------:R-:W-:Y:S01]  /*38d0*/  FSEL R22, R80, -INF , !P2 ;  /* 0xff80000050167808 */ /* 0x000fe20005000000 */
[----:B------:R-:W-:Y:S01]  /*38e0*/  UP2UR UR21, UPR, URZ, 0x4 ;  /* 0x000000043f157883 */ /* 0x000fe20008000000 */
[----:B------:R-:W-:-:S02]  /*38f0*/  ISETP.LT.OR P1, PT, R5, 0x12, P1 ;  /* 0x000000120500780c */ /* 0x000fc40000f21670 */
[----:B------:R-:W-:Y:S01]  /*3900*/  PLOP3.LUT P2, PT, PT, PT, UP2, 0x40, 0x0 ;  /* 0x000000000000781c */ /* 0x000fe20003f4e828 */
[----:B------:R-:W-:Y:S01]  /*3910*/  UISETP.GE.AND UP2, UPT, UR32, 0x2a, UPT ;  /* 0x0000002a2000788c */ /* 0x000fe2000bf46270 */
[----:B------:R-:W-:Y:S02]  /*3920*/  ISETP.GT.AND P0, PT, R3, 0x18, P0 ;  /* 0x000000180300780c */ /* 0x000fe40000704270 */
[----:B------:R-:W-:Y:S01]  /*3930*/  FSEL R23, R81, -INF , !P1 ;  /* 0xff80000051177808 */ /* 0x000fe20004800000 */
[----:B------:R-:W-:Y:S01]  /*3940*/  UP2UR UR20, UPR, URZ, 0x4 ;  /* 0x000000043f147883 */ /* 0x000fe20008000000 */
[----:B------:R-:W-:Y:S02]  /*3950*/  ISETP.LT.OR P0, PT, R5, 0x19, P0 ;  /* 0x000000190500780c */ /* 0x000fe40000701670 */
[----:B------:R-:W-:Y:S01]  /*3960*/  PLOP3.LUT P1, PT, PT, PT, UP2, 0x40, 0x0 ;  /* 0x000000000000781c */ /* 0x000fe20003f2e828 */
[----:B------:R-:W-:Y:S01]  /*3970*/  UISETP.GE.AND UP2, UPT, UR32, 0x31, UPT ;  /* 0x000000312000788c */ /* 0x000fe2000bf46270 */
[----:B------:R-:W-:-:S02]  /*3980*/  ISETP.GT.AND P6, PT, R3, 0x19, P6 ;  /* 0x000000190300780c */ /* 0x000fc400037c4270 */
[----:B------:R-:W-:Y:S01]  /*3990*/  FSEL R24, R72, -INF , !P0 ;  /* 0xff80000048187808 */ /* 0x000fe20004000000 */
[----:B------:R-:W-:Y:S01]  /*39a0*/  UP2UR UR19, UPR, URZ, 0x4 ;  /* 0x000000043f137883 */ /* 0x000fe20008000000 */
[----:B------:R-:W-:Y:S02]  /*39b0*/  ISETP.LT.OR P6, PT, R5, 0x1a, P6 ;  /* 0x0000001a0500780c */ /* 0x000fe400037c1670 */
        /* <DEDUP_REMOVED lines=32> */
[----:B------:R-:W-:-:S02]  /*3bc0*/  FSEL R43, R60, -INF , !P0 ;  /* 0xff8000003c2b7808 */ /* 0x000fc40004000000 */
[C---:B------:R-:W-:Y:S01]  /*3bd0*/  ISETP.GT.AND P6, PT, R3.reuse, 0x31, P6 ;  /* 0x000000310300780c */ /* 0x040fe200037c4270 */
[----:B------:R-:W-:Y:S01]  /*3be0*/  UP2UR UR13, UPR, URZ, 0x4 ;  /* 0x000000043f0d7883 */ /* 0x000fe20008000000 */
[C---:B------:R-:W-:Y:S02]  /*3bf0*/  ISETP.GT.AND P5, PT, R3.reuse, 0x38, P5 ;  /* 0x000000380300780c */ /* 0x040fe40002fa4270 */
[----:B------:R-:W-:Y:S01]  /*3c00*/  PLOP3.LUT P0, PT, PT, PT, UP2, 0x40, 0x0 ;  /* 0x000000000000781c */ /* 0x000fe20003f0e828 */
[----:B------:R-:W-:Y:S01]  /*3c10*/  UISETP.GE.AND UP2, UPT, UR32, 0x5a, UPT ;  /* 0x0000005a2000788c */ /* 0x000fe2000bf46270 */
[C---:B------:R-:W-:Y:S02]  /*3c20*/  ISETP.GT.AND P4, PT, R3.reuse, 0x39, P4 ;  /* 0x000000390300780c */ /* 0x040fe40002784270 */
[C---:B------:R-:W-:Y:S02]  /*3c30*/  ISETP.GT.AND P0, PT, R3.reuse, 0x48, P0 ;  /* 0x000000480300780c */ /* 0x040fe40000704270 */
[----:B------:R-:W-:-:S02]  /*3c40*/  ISETP.GT.AND P2, PT, R3, 0x40, P2 ;  /* 0x000000400300780c */ /* 0x000fc40001744270 */
[----:B------:R-:W-:Y:S02]  /*3c50*/  ISETP.GT.AND P1, PT, R3, 0x41, P1 ;  /* 0x000000410300780c */ /* 0x000fe40000f24270 */
[C---:B------:R-:W-:Y:S02]  /*3c60*/  ISETP.LT.OR P0, PT, R5.reuse, 0x49, P0 ;  /* 0x000000490500780c */ /* 0x040fe40000701670 */
[C---:B------:R-:W-:Y:S02]  /*3c70*/  ISETP.LT.OR P6, PT, R5.reuse, 0x32, P6 ;  /* 0x000000320500780c */ /* 0x040fe400037c1670 */
[C---:B------:R-:W-:Y:S02]  /*3c80*/  ISETP.LT.OR P5, PT, R5.reuse, 0x39, P5 ;  /* 0x000000390500780c */ /* 0x040fe40002fa1670 */
[C---:B------:R-:W-:Y:S02]  /*3c90*/  ISETP.LT.OR P4, PT, R5.reuse, 0x3a, P4 ;  /* 0x0000003a0500780c */ /* 0x040fe40002781670 */
[----:B------:R-:W-:-:S02]  /*3ca0*/  ISETP.LT.OR P2, PT, R5, 0x41, P2 ;  /* 0x000000410500780c */ /* 0x000fc40001741670 */
[----:B------:R-:W-:Y:S02]  /*3cb0*/  ISETP.LT.OR P1, PT, R5, 0x42, P1 ;  /* 0x000000420500780c */ /* 0x000fe40000f21670 */
[----:B------:R-:W-:Y:S02]  /*3cc0*/  FSEL R190, R48, -INF , !P0 ;  /* 0xff80000030be7808 */ /* 0x000fe40004000000 */
[----:B------:R-:W-:Y:S02]  /*3cd0*/  FSEL R110, R61, -INF , !P6 ;  /* 0xff8000003d6e7808 */ /* 0x000fe40007000000 */
[----:B------:R-:W-:Y:S02]  /*3ce0*/  FSEL R113, R56, -INF , !P5 ;  /* 0xff80000038717808 */ /* 0x000fe40006800000 */
[----:B------:R-:W-:Y:S02]  /*3cf0*/  FSEL R119, R57, -INF , !P4 ;  /* 0xff80000039777808 */ /* 0x000fe40006000000 */
[----:B------:R-:W-:-:S02]  /*3d00*/  FSEL R162, R52, -INF , !P2 ;  /* 0xff80000034a27808 */ /* 0x000fc40005000000 */
[----:B------:R-:W-:Y:S02]  /*3d10*/  FSEL R192, R53, -INF , !P1 ;  /* 0xff80000035c07808 */ /* 0x000fe40004800000 */
[----:B------:R-:W-:Y:S02]  /*3d20*/  PLOP3.LUT P0, PT, PT, PT, UP0, 0x40, 0x0 ;  /* 0x000000000000781c */ /* 0x000fe40003f0e808 */
[----:B------:R-:W-:Y:S02]  /*3d30*/  PLOP3.LUT P6, PT, PT, PT, UP6, 0x40, 0x0 ;  /* 0x000000000000781c */ /* 0x000fe40003fce868 */
[----:B------:R-:W-:Y:S02]  /*3d40*/  PLOP3.LUT P5, PT, PT, PT, UP5, 0x40, 0x0 ;  /* 0x000000000000781c */ /* 0x000fe40003fae858 */
[----:B------:R-:W-:Y:S02]  /*3d50*/  PLOP3.LUT P4, PT, PT, PT, UP4, 0x40, 0x0 ;  /* 0x000000000000781c */ /* 0x000fe40003f8e848 */
[----:B------:R-:W-:-:S02]  /*3d60*/  PLOP3.LUT P2, PT, PT, PT, UP3, 0x40, 0x0 ;  /* 0x000000000000781c */ /* 0x000fc40003f4e838 */
[----:B------:R-:W-:Y:S02]  /*3d70*/  PLOP3.LUT P1, PT, PT, PT, UP2, 0x40, 0x0 ;  /* 0x000000000000781c */ /* 0x000fe40003f2e828 */
[C---:B------:R-:W-:Y:S02]  /*3d80*/  ISETP.GT.AND P6, PT, R3.reuse, 0x49, P6 ;  /* 0x000000490300780c */ /* 0x040fe400037c4270 */
[C---:B------:R-:W-:Y:S02]  /*3d90*/  ISETP.GT.AND P5, PT, R3.reuse, 0x50, P5 ;  /* 0x000000500300780c */ /* 0x040fe40002fa4270 */
[C---:B------:R-:W-:Y:S02]  /*3da0*/  ISETP.GT.AND P4, PT, R3.reuse, 0x51, P4 ;  /* 0x000000510300780c */ /* 0x040fe40002784270 */
[C---:B------:R-:W-:Y:S02]  /*3db0*/  ISETP.GT.AND P2, PT, R3.reuse, 0x58, P2 ;  /* 0x000000580300780c */ /* 0x040fe40001744270 */
[----:B------:R-:W-:Y:S01]  /*3dc0*/  ISETP.GT.AND P1, PT, R3, 0x59, P1 ;  /* 0x000000590300780c */ /* 0x000fe20000f24270 */
[----:B-1----:R-:W-:Y:S01]  /*3dd0*/  IMAD.IADD R3, R12, 0x1, R8 ;  /* 0x000000010c037824 */ /* 0x002fe200078e0208 */
[----:B------:R-:W-:-:S02]  /*3de0*/  ISETP.LT.OR P6, PT, R5, 0x4a, P6 ;  /* 0x0000004a0500780c */ /* 0x000fc400037c1670 */
[C---:B------:R-:W-:Y:S02]  /*3df0*/  ISETP.LT.OR P5, PT, R5.reuse, 0x51, P5 ;  /* 0x000000510500780c */ /* 0x040fe40002fa1670 */
[C---:B------:R-:W-:Y:S02]  /*3e00*/  ISETP.LT.OR P4, PT, R5.reuse, 0x52, P4 ;  /* 0x000000520500780c */ /* 0x040fe40002781670 */
[C---:B------:R-:W-:Y:S02]  /*3e10*/  ISETP.LT.OR P2, PT, R5.reuse, 0x59, P2 ;  /* 0x000000590500780c */ /* 0x040fe40001741670 */
[----:B------:R-:W-:Y:S01]  /*3e20*/  ISETP.LT.OR P1, PT, R5, 0x5a, P1 ;  /* 0x0000005a0500780c */ /* 0x000fe20000f21670 */
[----:B------:R-:W-:Y:S01]  /*3e30*/  IMAD.IADD R5, R10, 0x1, R8 ;  /* 0x000000010a057824 */ /* 0x000fe200078e0208 */
[----:B------:R-:W-:Y:S02]  /*3e40*/  FSEL R194, R49, -INF , !P6 ;  /* 0xff80000031c27808 */ /* 0x000fe40007000000 */
[----:B------:R-:W-:-:S02]  /*3e50*/  FSEL R195, R32, -INF , !P5 ;  /* 0xff80000020c37808 */ /* 0x000fc40006800000 */
[----:B------:R-:W-:Y:S02]  /*3e60*/  IMNMX R5, R5, R11, PT ;  /* 0x0000000b05057217 */ /* 0x000fe40003800200 */
[----:B------:R-:W-:Y:S02]  /*3e70*/  FSEL R196, R33, -INF , !P4 ;  /* 0xff80000021c47808 */ /* 0x000fe40006000000 */
[----:B------:R-:W-:Y:S02]  /*3e80*/  FSEL R204, R28, -INF , !P2 ;  /* 0xff8000001ccc7808 */ /* 0x000fe40005000000 */
[----:B------:R-:W-:Y:S01]  /*3e90*/  FSEL R207, R29, -INF , !P1 ;  /* 0xff8000001dcf7808 */ /* 0x000fe20004800000 */
        /* <DEDUP_REMOVED lines=13> */
.L_x_252:
[----:B------:R-:W-:-:S04]  /*3f70*/  MOV R14, c[0x0][0x32c] ;  /* 0x0000cb00000e7a02 */ /* 0x000fc80000000f00 */
[----:B------:R-:W-:-:S13]  /*3f80*/  ISETP.NE.AND P0, PT, R14, 0x1, PT ;  /* 0x000000010e00780c */ /* 0x000fda0003f05270 */
[----:B------:R-:W-:-:S05]  /*3f90*/  @P0 IMAD.HI.U32 R14, R8, c[0x0][0x330], RZ ;  /* 0x0000cc00080e0a27 */ /* 0x000fca00078e00ff */
[----:B------:R-:W-:Y:S02]  /*3fa0*/  @P0 SHF.R.U32.HI R8, RZ, c[0x0][0x334], R14 ;  /* 0x0000cd00ff080a19 */ /* 0x000fe4000001160e */
.L_x_253:
[----:B------:R-:W-:Y:S05]  /*3fb0*/  BSYNC B0 ;  /* 0x0000000000007941 */ /* 0x000fea0003800000 */
.L_x_251:
[----:B------:R-:W-:-:S05]  /*3fc0*/  IMAD R8, R8, c[0x0][0x32c], R13 ;  /* 0x0000cb0008087a24 */ /* 0x000fca00078e020d */
[----:B------:R-:W-:Y:S02]  /*3fd0*/  IADD3 R14, R8, c[0x0][0x32c], RZ ;  /* 0x0000cb00080e7a10 */ /* 0x000fe40007ffe0ff */
[----:B------:R-:W-:Y:S02]  /*3fe0*/  IMNMX R3, R3, R8, !PT ;  /* 0x0000000803037217 */ /* 0x000fe40007800200 */
[----:B------:R-:W-:Y:S02]  /*3ff0*/  IMNMX R5, R5, R14, PT ;  /* 0x0000000e05057217 */ /* 0x000fe40003800200 */
.L_x_250:
[----:B------:R-:W-:Y:S02]  /*4000*/  UP2UR UR38, UPR, URZ, 0x40 ;  /* 0x000000403f267883 */ /* 0x000fe40008000000 */
[----:B------:R-:W-:Y:S02]  /*4010*/  UISETP.NE.AND UP6, UPT, UR26, URZ, UPT ;  /* 0x0000003f1a00728c */ /* 0x000fe4000bfc5270 */
[----:B------:R-:W-:Y:S02]  /*4020*/  UP2UR UR34, UPR, URZ, 0x4 ;  /* 0x000000043f227883 */ /* 0x000fe40008000000 */
[----:B------:R-:W-:-:S02]  /*4030*/  UP2UR UR39, UPR, URZ, 0x40 ;  /* 0x000000403f277883 */ /* 0x000fc40008000000 */
[----:B------:R-:W-:Y:S02]  /*4040*/  UISETP.NE.AND UP2, UPT, UR30, URZ, UPT ;  /* 0x0000003f1e00728c */ /* 0x000fe4000bf45270 */
[----:B------:R-:W-:Y:S02]  /*4050*/  UISETP.NE.AND UP6, UPT, UR31, URZ, UPT ;  /* 0x0000003f1f00728c */ /* 0x000fe4000bfc5270 */
[----:B------:R-:W-:Y:S02]  /*4060*/  UP2UR UR36, UPR, URZ, 0x10 ;  /* 0x000000103f247883 */ /* 0x000fe40008000000 */
[----:B------:R-:W-:Y:S01]  /*4070*/  PLOP3.LUT P0, PT, PT, PT, UP2, 0x40, 0x0 ;  /* 0x000000000000781c */ /* 0x000fe20003f0e828 */
[----:B------:R-:W-:Y:S01]  /*4080*/  UISETP.NE.AND UP4, UPT, UR28, URZ, UPT ;  /* 0x0000003f1c00728c */ /* 0x000fe2000bf85270 */
[----:B------:R-:W-:Y:S01]  /*4090*/  PLOP3.LUT P1, PT, PT, PT, UP6, 0x40, 0x0 ;  /* 0x000000000000781c */ /* 0x000fe20003f2e868 */
[----:B------:R-:W-:Y:S01]  /*40a0*/  UP2UR UR35, UPR, URZ, 0x8 ;  /* 0x000000083f237883 */ /* 0x000fe20008000000 */
[C---:B------:R-:W-:Y:S01]  /*40b0*/  ISETP.GT.AND P0, PT, R6.reuse, 0x1, P0 ;  /* 0x000000010600780c */ /* 0x040fe20000704270 */
[----:B------:R-:W-:Y:S01]  /*40c0*/  UISETP.NE.AND UP3, UPT, UR29, URZ, UPT ;  /* 0x0000003f1d00728c */ /* 0x000fe2000bf65270 */
[C---:B------:R-:W-:Y:S01]  /*40d0*/  ISETP.GT.AND P1, PT, R6.reuse, RZ, P1 ;  /* 0x000000ff0600720c */ /* 0x040fe20000f24270 */
[----:B------:R-:W-:Y:S01]  /*40e0*/  UP2UR UR37, UPR, URZ, 0x20 ;  /* 0x000000203f257883 */ /* 0x000fe20008000000 */
[C---:B------:R-:W-:Y:S01]  /*40f0*/  ISETP.LT.OR P0, PT, R7.reuse, 0x2, P0 ;  /* 0x000000020700780c */ /* 0x040fe20000701670 */
[----:B------:R-:W-:Y:S01]  /*4100*/  UISETP.NE.AND UP6, UPT, UR39, URZ, UPT ;  /* 0x0000003f2700728c */ /* 0x000fe2000bfc5270 */
[----:B------:R-:W-:Y:S01]  /*4110*/  PLOP3.LUT P2, PT, PT, PT, UP4, 0x40, 0x0 ;  /* 0x000000000000781c */ /* 0x000fe20003f4e848 */
[----:B------:R-:W-:Y:S01]  /*4120*/  UISETP.NE.AND UP5, UPT, UR27, URZ, UPT ;  /* 0x0000003f1b00728c */ /* 0x000fe2000bfa5270 */
[----:B------:R-:W-:Y:S01]  /*4130*/  ISETP.LT.OR P1, PT, R7, 0x1, P1 ;  /* 0x000000010700780c */ /* 0x000fe20000f21670 */
[----:B------:R-:W-:Y:S01]  /*4140*/  UISETP.NE.AND UP4, UPT, UR22, URZ, UPT ;  /* 0x0000003f1600728c */ /* 0x000fe2000bf85270 */
[----:B------:R-:W-:Y:S01]  /*4150*/  PLOP3.LUT P4, PT, PT, PT, UP3, 0x40, 0x0 ;  /* 0x000000000000781c */ /* 0x000fe20003f8e838 */
[----:B------:R-:W-:Y:S01]  /*4160*/  UISETP.NE.AND UP3, UPT, UR24, URZ, UPT ;  /* 0x0000003f1800728c */ /* 0x000fe2000bf65270 */
[----:B------:R-:W-:Y:S01]  /*4170*/  FSEL R15, R95, -INF , !P0 ;  /* 0xff8000005f0f7808 */ /* 0x000fe20004000000 */
[----:B------:R-:W-:Y:S01]  /*4180*/  UISETP.NE.AND UP2, UPT, UR23, URZ, UPT ;  /* 0x0000003f1700728c */ /* 0x000fe2000bf45270 */
[----:B------:R-:W-:Y:S01]  /*4190*/  ISETP.GT.AND P2, PT, R6, 0x9, P2 ;  /* 0x000000090600780c */ /* 0x000fe20001744270 */
[----:B------:R-:W-:Y:S01]  /*41a0*/  UP2UR UR33, UPR, URZ, 0x1 ;  /* 0x000000013f217883 */ /* 0x000fe20008000000 */
[----:B------:R-:W-:Y:S01]  /*41b0*/  FSEL R14, R94, -INF , !P1 ;  /* 0xff8000005e0e7808 */ /* 0x000fe20004800000 */
[----:B------:R-:W-:Y:S01]  /*41c0*/  UISETP.NE.AND UP0, UPT, UR14, URZ, UPT ;  /* 0x0000003f0e00728c */ /* 0x000fe2000bf05270 */
[----:B------:R-:W-:Y:S01]  /*41d0*/  PLOP3.LUT P0, PT, PT, PT, UP6, 0x40, 0x0 ;  /* 0x000000000000781c */ /* 0x000fe20003f0e868 */
[----:B------:R-:W-:Y:S01]  /*41e0*/  UISETP.NE.AND UP6, UPT, UR19, URZ, UPT ;  /* 0x0000003f1300728c */ /* 0x000fe2000bfc5270 */
[----:B------:R-:W-:Y:S01]  /*41f0*/  PLOP3.LUT P1, PT, PT, PT, UP5, 0x40, 0x0 ;  /* 0x000000000000781c */ /* 0x000fe20003f2e858 */
[----:B------:R-:W-:Y:S01]  /*4200*/  UISETP.NE.AND UP5, UPT, UR25, URZ, UPT ;  /* 0x0000003f1900728c */ /* 0x000fe2000bfa5270 */
[C---:B------:R-:W-:Y:S01]  /*4210*/  ISETP.GT.AND P4, PT, R6.reuse, 0x8, P4 ;  /* 0x000000080600780c */ /* 0x040fe20002784270 */
[----:B------:R-:W-:Y:S01]  /*4220*/  UP2UR UR32, UPR, URZ, 0x2 ;  /* 0x000000023f207883 */ /* 0x000fe20008000000 */
[----:B------:R-:W-:Y:S01]  /*4230*/  ISETP.LT.OR P2, PT, R7, 0xa, P2 ;  /* 0x0000000a0700780c */ /* 0x000fe20001741670 */
[----:B------:R-:W-:Y:S01]  /*4240*/  UISETP.NE.AND UP1, UPT, UR13, URZ, UPT ;  /* 0x0000003f0d00728c */ /* 0x000fe2000bf25270 */
[----:B------:R-:W-:-:S02]  /*4250*/  ISETP.GT.AND P0, PT, R6, 0x11, P0 ;  /* 0x000000110600780c */ /* 0x000fc40000704270 */
[----:B------:R-:W-:Y:S02]  /*4260*/  ISETP.GT.AND P1, PT, R6, 0x10, P1 ;  /* 0x000000100600780c */ /* 0x000fe40000f24270 */
[----:B------:R-:W-:Y:S02]  /*4270*/  ISETP.LT.OR P4, PT, R7, 0x9, P4 ;  /* 0x000000090700780c */ /* 0x000fe40002781670 */
[----:B------:R-:W-:Y:S02]  /*4280*/  FSEL R19, R91, -INF , !P2 ;  /* 0xff8000005b137808 */ /* 0x000fe40005000000 */
[C---:B------:R-:W-:Y:S02]  /*4290*/  ISETP.LT.OR P0, PT, R7.reuse, 0x12, P0 ;  /* 0x000000120700780c */ /* 0x040fe40000701670 */
[----:B------:R-:W-:Y:S01]  /*42a0*/  PLOP3.LUT P2, PT, PT, PT, UP3, 0x40, 0x0 ;  /* 0x000000000000781c */ /* 0x000fe20003f4e838 */
[----:B------:R-:W-:Y:S01]  /*42b0*/  UISETP.NE.AND UP3, UPT, UR21, URZ, UPT ;  /* 0x0000003f1500728c */ /* 0x000fe2000bf65270 */
[----:B------:R-:W-:-:S02]  /*42c0*/  ISETP.LT.OR P1, PT, R7, 0x11, P1 ;  /* 0x000000110700780c */ /* 0x000fc40000f21670 */
[----:B------:R-:W-:Y:S02]  /*42d0*/  FSEL R16, R90, -INF , !P4 ;  /* 0xff8000005a107808 */ /* 0x000fe40006000000 */
[----:B------:R-:W-:Y:S01]  /*42e0*/  PLOP3.LUT P4, PT, PT, PT, UP5, 0x40, 0x0 ;  /* 0x000000000000781c */ /* 0x000fe20003f8e858 */
[----:B------:R-:W-:Y:S01]  /*42f0*/  UISETP.NE.AND UP5, UPT, UR18, URZ, UPT ;  /* 0x0000003f1200728c */ /* 0x000fe2000bfa5270 */
[----:B------:R-:W-:Y:S02]  /*4300*/  FSEL R27, R83, -INF , !P0 ;  /* 0xff800000531b7808 */ /* 0x000fe40004000000 */
[----:B------:R-:W-:Y:S02]  /*4310*/  ISETP.GT.AND P2, PT, R6, 0x19, P2 ;  /* 0x000000190600780c */ /* 0x000fe40001744270 */
[----:B------:R-:W-:Y:S02]  /*4320*/  FSEL R25, R82, -INF , !P1 ;  /* 0xff80000052197808 */ /* 0x000fe40004800000 */
[----:B------:R-:W-:Y:S01]  /*4330*/  PLOP3.LUT P0, PT, PT, PT, UP4, 0x40, 0x0 ;  /* 0x000000000000781c */ /* 0x000fe20003f0e848 */
[----:B------:R-:W-:Y:S01]  /*4340*/  UISETP.NE.AND UP4, UPT, UR17, URZ, UPT ;  /* 0x0000003f1100728c */ /* 0x000fe2000bf85270 */
[----:B------:R-:W-:Y:S01]  /*4350*/  PLOP3.LUT P1, PT, PT, PT, UP2, 0x40, 0x0 ;  /* 0x000000000000781c */ /* 0x000fe20003f2e828 */
[----:B------:R-:W-:Y:S01]  /*4360*/  UISETP.NE.AND UP2, UPT, UR20, URZ, UPT ;  /* 0x0000003f1400728c */ /* 0x000fe2000bf45270 */
[----:B------:R-:W-:-:S02]  /*4370*/  ISETP.GT.AND P4, PT, R6, 0x18, P4 ;  /* 0x000000180600780c */ /* 0x000fc40002784270 */
[C---:B------:R-:W-:Y:S02]  /*4380*/  ISETP.LT.OR P2, PT, R7.reuse, 0x1a, P2 ;  /* 0x0000001a0700780c */ /* 0x040fe40001741670 */
[C---:B------:R-:W-:Y:S02]  /*4390*/  ISETP.GT.AND P0, PT, R6.reuse, 0x21, P0 ;  /* 0x000000210600780c */ /* 0x040fe40000704270 */
[----:B------:R-:W-:Y:S02]  /*43a0*/  ISETP.GT.AND P1, PT, R6, 0x20, P1 ;  /* 0x000000200600780c */ /* 0x000fe40000f24270 */
[----:B------:R-:W-:Y:S02]  /*43b0*/  ISETP.LT.OR P4, PT, R7, 0x19, P4 ;  /* 0x000000190700780c */ /* 0x000fe40002781670 */
[----:B------:R-:W-:Y:S02]  /*43c0*/  FSEL R32, R75, -INF , !P2 ;  /* 0xff8000004b207808 */ /* 0x000fe40005000000 */
[----:B------:R-:W-:-:S02]  /*43d0*/  ISETP.LT.OR P0, PT, R7, 0x22, P0 ;  /* 0x000000220700780c */ /* 0x000fc40000701670 */
[----:B------:R-:W-:Y:S01]  /*43e0*/  PLOP3.LUT P2, PT, PT, PT, UP2, 0x40, 0x0 ;  /* 0x000000000000781c */ /* 0x000fe20003f4e828 */
[----:B------:R-:W-:Y:S01]  /*43f0*/  UISETP.NE.AND UP2, UPT, UR15, URZ, UPT ;  /* 0x0000003f0f00728c */ /* 0x000fe2000bf45270 */
[----:B------:R-:W-:Y:S02]  /*4400*/  ISETP.LT.OR P1, PT, R7, 0x21, P1 ;  /* 0x000000210700780c */ /* 0x000fe40000f21670 */
[----:B------:R-:W-:Y:S02]  /*4410*/  FSEL R28, R74, -INF , !P4 ;  /* 0xff8000004a1c7808 */ /* 0x000fe40006000000 */
[----:B------:R-:W-:Y:S01]  /*4420*/  PLOP3.LUT P4, PT, PT, PT, UP3, 0x40, 0x0 ;  /* 0x000000000000781c */ /* 0x000fe20003f8e838 */
[----:B------:R-:W-:Y:S01]  /*4430*/  UISETP.NE.AND UP3, UPT, UR16, URZ, UPT ;  /* 0x0000003f1000728c */ /* 0x000fe2000bf65270 */
[----:B------:R-:W-:Y:S02]  /*4440*/  FSEL R57, R71, -INF , !P0 ;  /* 0xff80000047397808 */ /* 0x000fe40004000000 */
[----:B------:R-:W-:-:S02]  /*4450*/  ISETP.GT.AND P2, PT, R6, 0x29, P2 ;  /* 0x000000290600780c */ /* 0x000fc40001744270 */
[----:B------:R-:W-:Y:S01]  /*4460*/  PLOP3.LUT P0, PT, PT, PT, UP5, 0x40, 0x0 ;  /* 0x000000000000781c */ /* 0x000fe20003f0e858 */
[----:B------:R-:W-:Y:S01]  /*4470*/  UISETP.NE.AND UP5, UPT, UR37, URZ, UPT ;  /* 0x0000003f2500728c */ /* 0x000fe2000bfa5270 */
[----:B------:R-:W-:Y:S02]  /*4480*/  FSEL R56, R70, -INF , !P1 ;  /* 0xff80000046387808 */ /* 0x000fe40004800000 */
[----:B------:R-:W-:Y:S01]  /*4490*/  PLOP3.LUT P1, PT, PT, PT, UP6, 0x40, 0x0 ;  /* 0x000000000000781c */ /* 0x000fe20003f2e868 */
[----:B------:R-:W-:Y:S01]  /*44a0*/  UISETP.NE.AND UP6, UPT, UR38, URZ, UPT ;  /* 0x0000003f2600728c */ /* 0x000fe2000bfc5270 */
[C---:B------:R-:W-:Y:S01]  /*44b0*/  ISETP.GT.AND P4, PT, R6.reuse, 0x28, P4 ;  /* 0x000000280600780c */ /* 0x040fe20002784270 */
[----:B------:R-:W-:Y:S01]  /*44c0*/  UP2UR UR37, UPR, URZ, 0x20 ;  /* 0x000000203f257883 */ /* 0x000fe20008000000 */
[----:B------:R-:W-:Y:S02]  /*44d0*/  ISETP.LT.OR P2, PT, R7, 0x2a, P2 ;  /* 0x0000002a0700780c */ /* 0x000fe40001741670 */
[----:B------:R-:W-:-:S02]  /*44e0*/  ISETP.GT.AND P0, PT, R6, 0x31, P0 ;  /* 0x000000310600780c */ /* 0x000fc40000704270 */
[----:B------:R-:W-:Y:S02]  /*44f0*/  ISETP.GT.AND P1, PT, R6, 0x30, P1 ;  /* 0x000000300600780c */ /* 0x000fe40000f24270 */
[----:B------:R-:W-:Y:S02]  /*4500*/  ISETP.LT.OR P4, PT, R7, 0x29, P4 ;  /* 0x000000290700780c */ /* 0x000fe40002781670 */
[----:B------:R-:W-:Y:S02]  /*4510*/  FSEL R72, R67, -INF , !P2 ;  /* 0xff80000043487808 */ /* 0x000fe40005000000 */
[C---:B------:R-:W-:Y:S02]  /*4520*/  ISETP.LT.OR P0, PT, R7.reuse, 0x32, P0 ;  /* 0x000000320700780c */ /* 0x040fe40000701670 */
[----:B------:R-:W-:Y:S01]  /*4530*/  PLOP3.LUT P2, PT, PT, PT, UP3, 0x40, 0x0 ;  /* 0x000000000000781c */ /* 0x000fe20003f4e838 */
[----:B------:R-:W-:Y:S01]  /*4540*/  UISETP.NE.AND UP3, UPT, UR35, URZ, UPT ;  /* 0x0000003f2300728c */ /* 0x000fe2000bf65270 */
[----:B------:R-:W-:Y:S01]  /*4550*/  ISETP.LT.OR P1, PT, R7, 0x31, P1 ;  /* 0x000000310700780c */ /* 0x000fe20000f21670 */
[----:B------:R-:W-:Y:S01]  /*4560*/  UP2UR UR35, UPR, URZ, 0x2 ;  /* 0x000000023f237883 */ /* 0x000fe20008000000 */
[----:B------:R-:W-:Y:S01]  /*4570*/  FSEL R64, R66, -INF , !P4 ;  /* 0xff80000042407808 */ /* 0x000fe20006000000 */
[----:B------:R-:W-:Y:S01]  /*4580*/  UP2UR UR39, UPR, URZ, 0x8 ;  /* 0x000000083f277883 */ /* 0x000fe20008000000 */
[----:B------:R-:W-:Y:S01]  /*4590*/  PLOP3.LUT P4, PT, PT, PT, UP4, 0x40, 0x0 ;  /* 0x000000000000781c */ /* 0x000fe20003f8e848 */
[----:B------:R-:W-:Y:S01]  /*45a0*/  UISETP.NE.AND UP4, UPT, UR36, URZ, UPT ;  /* 0x0000003f2400728c */ /* 0x000fe2000bf85270 */
[----:B------:R-:W-:Y:S01]  /*45b0*/  FSEL R75, R63, -INF , !P0 ;  /* 0xff8000003f4b7808 */ /* 0x000fe20004000000 */
[----:B------:R-:W-:Y:S01]  /*45c0*/  UP2UR UR36, UPR, URZ, 0x40 ;  /* 0x000000403f247883 */ /* 0x000fe20008000000 */
[----:B------:R-:W-:Y:S01]  /*45d0*/  ISETP.GT.AND P2, PT, R6, 0x39, P2 ;  /* 0x000000390600780c */ /* 0x000fe20001744270 */
[----:B------:R-:W-:Y:S01]  /*45e0*/  UP2UR UR38, UPR, URZ, 0x10 ;  /* 0x000000103f267883 */ /* 0x000fe20008000000 */
[----:B------:R-:W-:-:S02]  /*45f0*/  PLOP3.LUT P0, PT, PT, PT, UP0, 0x40, 0x0 ;  /* 0x000000000000781c */ /* 0x000fc40003f0e808 */
[----:B------:R-:W-:Y:S02]  /*4600*/  FSEL R73, R62, -INF , !P1 ;  /* 0xff8000003e497808 */ /* 0x000fe40004800000 */
[----:B------:R-:W-:Y:S01]  /*4610*/  PLOP3.LUT P1, PT, PT, PT, UP2, 0x40, 0x0 ;  /* 0x000000000000781c */ /* 0x000fe20003f2e828 */
[----:B------:R-:W-:Y:S01]  /*4620*/  UISETP.NE.AND UP2, UPT, UR34, URZ, UPT ;  /* 0x0000003f2200728c */ /* 0x000fe2000bf45270 */
[C---:B------:R-:W-:Y:S01]  /*4630*/  ISETP.GT.AND P4, PT, R6.reuse, 0x38, P4 ;  /* 0x000000380600780c */ /* 0x040fe20002784270 */
[----:B------:R-:W-:Y:S01]  /*4640*/  UP2UR UR34, UPR, URZ, 0x1 ;  /* 0x000000013f227883 */ /* 0x000fe20008000000 */
[C---:B------:R-:W-:Y:S01]  /*4650*/  ISETP.LT.OR P2, PT, R7.reuse, 0x3a, P2 ;  /* 0x0000003a0700780c */ /* 0x040fe20001741670 */
[----:B------:R-:W-:Y:S01]  /*4660*/  UISETP.NE.AND UP0, UPT, UR23, URZ, UPT ;  /* 0x0000003f1700728c */ /* 0x000fe2000bf05270 */
[C---:B------:R-:W-:Y:S01]  /*4670*/  ISETP.GT.AND P0, PT, R6.reuse, 0x41, P0 ;  /* 0x000000410600780c */ /* 0x040fe20000704270 */
[----:B------:R-:W-:Y:S01]  /*4680*/  UP2UR UR40, UPR, URZ, 0x4 ;  /* 0x000000043f287883 */ /* 0x000fe20008000000 */
[----:B------:R-:W-:Y:S01]  /*4690*/  ISETP.LT.OR P4, PT, R7, 0x39, P4 ;  /* 0x000000390700780c */ /* 0x000fe20002781670 */
[----:B------:R-:W-:Y:S01]  /*46a0*/  UP2UR UR41, UPR, URZ, 0x1 ;  /* 0x000000013f297883 */ /* 0x000fe20008000000 */
[----:B------:R-:W-:Y:S01]  /*46b0*/  FSEL R111, R59, -INF , !P2 ;  /* 0xff8000003b6f7808 */ /* 0x000fe20005000000 */
[----:B------:R-:W-:Y:S01]  /*46c0*/  UISETP.NE.AND UP0, UPT, UR30, URZ, UPT ;  /* 0x0000003f1e00728c */ /* 0x000fe2000bf05270 */
[----:B------:R-:W-:-:S02]  /*46d0*/  ISETP.GT.AND P1, PT, R6, 0x40, P1 ;  /* 0x000000400600780c */ /* 0x000fc40000f24270 */
[C---:B------:R-:W-:Y:S01]  /*46e0*/  ISETP.LT.OR P0, PT, R7.reuse, 0x42, P0 ;  /* 0x000000420700780c */ /* 0x040fe20000701670 */
[----:B------:R-:W-:Y:S01]  /*46f0*/  UP2UR UR42, UPR, URZ, 0x1 ;  /* 0x000000013f2a7883 */ /* 0x000fe20008000000 */
[----:B------:R-:W-:Y:S01]  /*4700*/  PLOP3.LUT P2, PT, PT, PT, UP4, 0x40, 0x0 ;  /* 0x000000000000781c */ /* 0x000fe20003f4e848 */
[----:B------:R-:W-:Y:S01]  /*4710*/  UISETP.NE.AND UP0, UPT, UR31, URZ, UPT ;  /* 0x0000003f1f00728c */ /* 0x000fe2000bf05270 */
[----:B------:R-:W-:Y:S01]  /*4720*/  FSEL R108, R58, -INF , !P4 ;  /* 0xff8000003a6c7808 */ /* 0x000fe20006000000 */
[----:B------:R-:W-:Y:S01]  /*4730*/  UISETP.NE.AND UP4, UPT, UR27, URZ, UPT ;  /* 0x0000003f1b00728c */ /* 0x000fe2000bf85270 */
[----:B------:R-:W-:Y:S01]  /*4740*/  PLOP3.LUT P4, PT, PT, PT, UP5, 0x40, 0x0 ;  /* 0x000000000000781c */ /* 0x000fe20003f8e858 */
[----:B------:R-:W-:Y:S01]  /*4750*/  UISETP.NE.AND UP5, UPT, UR26, URZ, UPT ;  /* 0x0000003f1a00728c */ /* 0x000fe2000bfa5270 */
[----:B------:R-:W-:Y:S02]  /*4760*/  ISETP.LT.OR P1, PT, R7, 0x41, P1 ;  /* 0x000000410700780c */ /* 0x000fe40000f21670 */
[----:B------:R-:W-:-:S02]  /*4770*/  FSEL R191, R55, -INF , !P0 ;  /* 0xff80000037bf7808 */ /* 0x000fc40004000000 */
[----:B------:R-:W-:Y:S01]  /*4780*/  PLOP3.LUT P5, PT, PT, PT, UP6, 0x40, 0x0 ;  /* 0x000000000000781c */ /* 0x000fe20003fae868 */
[----:B------:R-:W-:Y:S01]  /*4790*/  UISETP.NE.AND UP6, UPT, UR25, URZ, UPT ;  /* 0x0000003f1900728c */ /* 0x000fe2000bfc5270 */
[C---:B------:R-:W-:Y:S02]  /*47a0*/  ISETP.GT.AND P2, PT, R6.reuse, 0x51, P2 ;  /* 0x000000510600780c */ /* 0x040fe40001744270 */
[----:B------:R-:W-:Y:S01]  /*47b0*/  PLOP3.LUT P0, PT, PT, PT, UP2, 0x40, 0x0 ;  /* 0x000000000000781c */ /* 0x000fe20003f0e828 */
[----:B------:R-:W-:Y:S01]  /*47c0*/  UISETP.NE.AND UP2, UPT, UR29, URZ, UPT ;  /* 0x0000003f1d00728c */ /* 0x000fe2000bf45270 */
[----:B------:R-:W-:Y:S01]  /*47d0*/  PLOP3.LUT P6, PT, PT, PT, UP1, 0x40, 0x0 ;  /* 0x000000000000781c */ /* 0x000fe20003fce818 */
[----:B------:R-:W-:Y:S01]  /*47e0*/  UISETP.NE.AND UP1, UPT, UR24, URZ, UPT ;  /* 0x0000003f1800728c */ /* 0x000fe2000bf25270 */
[----:B------:R-:W-:Y:S02]  /*47f0*/  ISETP.GT.AND P4, PT, R6, 0x50, P4 ;  /* 0x000000500600780c */ /* 0x000fe40002784270 */
[----:B------:R-:W-:-:S02]  /*4800*/  FSEL R163, R54, -INF , !P1 ;  /* 0xff80000036a37808 */ /* 0x000fc40004800000 */
[C---:B------:R-:W-:Y:S02]  /*4810*/  ISETP.GT.AND P5, PT, R6.reuse, 0x49, P5 ;  /* 0x000000490600780c */ /* 0x040fe40002fa4270 */
[C---:B------:R-:W-:Y:S02]  /*4820*/  ISETP.LT.OR P2, PT, R7.reuse, 0x52, P2 ;  /* 0x000000520700780c */ /* 0x040fe40001741670 */
[----:B------:R-:W-:Y:S01]  /*4830*/  PLOP3.LUT P1, PT, PT, PT, UP3, 0x40, 0x0 ;  /* 0x000000000000781c */ /* 0x000fe20003f2e838 */
[----:B------:R-:W-:Y:S01]  /*4840*/  UISETP.NE.AND UP3, UPT, UR28, URZ, UPT ;  /* 0x0000003f1c00728c */ /* 0x000fe2000bf65270 */
[C---:B------:R-:W-:Y:S02]  /*4850*/  ISETP.GT.AND P0, PT, R6.reuse, 0x59, P0 ;  /* 0x000000590600780c */ /* 0x040fe40000704270 */
[----:B------:R-:W-:Y:S02]  /*4860*/  ISETP.GT.AND P6, PT, R6, 0x48, P6 ;  /* 0x000000480600780c */ /* 0x000fe400037c4270 */
[----:B------:R-:W-:-:S02]  /*4870*/  ISETP.LT.OR P4, PT, R7, 0x51, P4 ;  /* 0x000000510700780c */ /* 0x000fc40002781670 */
[----:B------:R-:W-:Y:S02]  /*4880*/  ISETP.LT.OR P5, PT, R7, 0x4a, P5 ;  /* 0x0000004a0700780c */ /* 0x000fe40002fa1670 */
[----:B------:R-:W-:Y:S02]  /*4890*/  FSEL R199, R35, -INF , !P2 ;  /* 0xff80000023c77808 */ /* 0x000fe40005000000 */
[C---:B------:R-:W-:Y:S02]  /*48a0*/  ISETP.LT.OR P0, PT, R7.reuse, 0x5a, P0 ;  /* 0x0000005a0700780c */ /* 0x040fe40000701670 */
[----:B------:R-:W-:Y:S01]  /*48b0*/  PLOP3.LUT P2, PT, PT, PT, UP0, 0x40, 0x0 ;  /* 0x000000000000781c */ /* 0x000fe20003f4e808 */
[----:B------:R-:W-:Y:S01]  /*48c0*/  UISETP.NE.AND UP0, UPT, UR42, URZ, UPT ;  /* 0x0000003f2a00728c */ /* 0x000fe2000bf05270 */
[----:B------:R-:W-:Y:S02]  /*48d0*/  ISETP.LT.OR P6, PT, R7, 0x49, P6 ;  /* 0x000000490700780c */ /* 0x000fe400037c1670 */
[----:B------:R-:W-:-:S02]  /*48e0*/  FSEL R197, R34, -INF , !P4 ;  /* 0xff80000022c57808 */ /* 0x000fc40006000000 */
[----:B------:R-:W-:Y:S02]  /*48f0*/  FSEL R193, R51, -INF , !P5 ;  /* 0xff80000033c17808 */ /* 0x000fe40006800000 */
[----:B------:R-:W-:Y:S01]  /*4900*/  PLOP3.LUT P4, PT, PT, PT, UP3, 0x40, 0x0 ;  /* 0x000000000000781c */ /* 0x000fe20003f8e838 */
[----:B------:R-:W-:Y:S01]  /*4910*/  UISETP.NE.AND UP3, UPT, UR20, URZ, UPT ;  /* 0x0000003f1400728c */ /* 0x000fe2000bf65270 */
[----:B------:R-:W-:Y:S02]  /*4920*/  FSEL R206, R31, -INF , !P0 ;  /* 0xff8000001fce7808 */ /* 0x000fe40004000000 */
[----:B------:R-:W-:Y:S01]  /*4930*/  PLOP3.LUT P5, PT, PT, PT, UP2, 0x40, 0x0 ;  /* 0x000000000000781c */ /* 0x000fe20003fae828 */
[----:B------:R-:W-:Y:S01]  /*4940*/  UISETP.NE.AND UP2, UPT, UR21, URZ, UPT ;  /* 0x0000003f1500728c */ /* 0x000fe2000bf45270 */
[----:B------:R-:W-:Y:S02]  /*4950*/  ISETP.GT.AND P0, PT, R3, RZ, P2 ;  /* 0x000000ff0300720c */ /* 0x000fe40001704270 */
[----:B------:R-:W-:-:S02]  /*4960*/  FSEL R189, R50, -INF , !P6 ;  /* 0xff80000032bd7808 */ /* 0x000fc40007000000 */
[----:B------:R-:W-:Y:S01]  /*4970*/  PLOP3.LUT P6, PT, PT, PT, UP0, 0x40, 0x0 ;  /* 0x000000000000781c */ /* 0x000fe20003fce808 */
[----:B------:R-:W-:Y:S01]  /*4980*/  UISETP.NE.AND UP0, UPT, UR41, URZ, UPT ;  /* 0x0000003f2900728c */ /* 0x000fe2000bf05270 */
[----:B------:R-:W-:Y:S01]  /*4990*/  ISETP.GT.AND P4, PT, R3, 0x9, P4 ;  /* 0x000000090300780c */ /* 0x000fe20002784270 */
[----:B------:R-:W-:Y:S01]  /*49a0*/  UP2UR UR41, UPR, URZ, 0x4 ;  /* 0x000000043f297883 */ /* 0x000fe20008000000 */
[----:B------:R-:W-:Y:S01]  /*49b0*/  ISETP.GT.AND P1, PT, R6, 0x58, P1 ;  /* 0x000000580600780c */ /* 0x000fe20000f24270 */
[----:B------:R-:W-:Y:S01]  /*49c0*/  UISETP.NE.AND UP2, UPT, UR22, URZ, UPT ;  /* 0x0000003f1600728c */ /* 0x000fe2000bf45270 */
[C---:B------:R-:W-:Y:S01]  /*49d0*/  ISETP.LT.OR P0, PT, R5.reuse, 0x1, P0 ;  /* 0x000000010500780c */ /* 0x040fe20000701670 */
[----:B------:R-:W1:Y:S01]  /*49e0*/  SHFL.IDX PT, R6, R9, 0x3, 0x1c1f ;  /* 0x007c1f0009067f89 */ /* 0x000e6200000e0000 */
[----:B------:R-:W-:Y:S01]  /*49f0*/  PLOP3.LUT P2, PT, PT, PT, UP4, 0x40, 0x0 ;  /* 0x000000000000781c */ /* 0x000fe20003f4e848 */
[----:B------:R-:W-:Y:S01]  /*4a00*/  UISETP.NE.AND UP4, UPT, UR19, URZ, UPT ;  /* 0x0000003f1300728c */ /* 0x000fe2000bf85270 */
[----:B------:R-:W-:-:S02]  /*4a10*/  ISETP.LT.OR P4, PT, R5, 0xa, P4 ;  /* 0x0000000a0500780c */ /* 0x000fc40002781670 */
[----:B------:R-:W-:Y:S02]  /*4a20*/  ISETP.LT.OR P1, PT, R7, 0x59, P1 ;  /* 0x000000590700780c */ /* 0x000fe40000f21670 */
[----:B------:R-:W-:Y:S02]  /*4a30*/  FSEL R74, R156, -INF , !P0 ;  /* 0xff8000009c4a7808 */ /* 0x000fe40004000000 */
[----:B------:R-:W-:Y:S01]  /*4a40*/  PLOP3.LUT P0, PT, PT, PT, UP6, 0x40, 0x0 ;  /* 0x000000000000781c */ /* 0x000fe20003f0e868 */
[----:B------:R-:W-:Y:S01]  /*4a50*/  UISETP.NE.AND UP6, UPT, UR17, URZ, UPT ;  /* 0x0000003f1100728c */ /* 0x000fe2000bfc5270 */
[----:B------:R-:W-:Y:S02]  /*4a60*/  ISETP.GT.AND P2, PT, R3, 0x10, P2 ;  /* 0x000000100300780c */ /* 0x000fe40001744270 */
[----:B------:R-:W-:Y:S02]  /*4a70*/  FSEL R116, R133, -INF , !P4 ;  /* 0xff80000085747808 */ /* 0x000fe40006000000 */
[----:B------:R-:W-:-:S02]  /*4a80*/  FSEL R203, R30, -INF , !P1 ;  /* 0xff8000001ecb7808 */ /* 0x000fc40004800000 */
[----:B------:R-:W-:Y:S01]  /*4a90*/  PLOP3.LUT P4, PT, PT, PT, UP2, 0x40, 0x0 ;  /* 0x000000000000781c */ /* 0x000fe20003f8e828 */
[----:B------:R-:W-:Y:S01]  /*4aa0*/  UISETP.NE.AND UP2, UPT, UR41, URZ, UPT ;  /* 0x0000003f2900728c */ /* 0x000fe2000bf45270 */
[----:B------:R-:W-:Y:S02]  /*4ab0*/  ISETP.GT.AND P6, PT, R3, 0x1, P6 ;  /* 0x000000010300780c */ /* 0x000fe400037c4270 */
[----:B------:R-:W-:Y:S01]  /*4ac0*/  PLOP3.LUT P1, PT, PT, PT, UP5, 0x40, 0x0 ;  /* 0x000000000000781c */ /* 0x000fe20003f2e858 */
[----:B------:R-:W-:Y:S01]  /*4ad0*/  UISETP.NE.AND UP5, UPT, UR18, URZ, UPT ;  /* 0x0000003f1200728c */ /* 0x000fe2000bfa5270 */
[----:B------:R-:W-:Y:S02]  /*4ae0*/  ISETP.LT.OR P2, PT, R5, 0x11, P2 ;  /* 0x000000110500780c */ /* 0x000fe40001741670 */
[C---:B------:R-:W-:Y:S02]  /*4af0*/  ISETP.GT.AND P0, PT, R3.reuse, 0x18, P0 ;  /* 0x000000180300780c */ /* 0x040fe40000704270 */
[----:B------:R-:W-:-:S02]  /*4b00*/  ISETP.GT.AND P5, PT, R3, 0x8, P5 ;  /* 0x000000080300780c */ /* 0x000fc40002fa4270 */
[----:B------:R-:W-:Y:S02]  /*4b10*/  ISETP.LT.OR P6, PT, R5, 0x2, P6 ;  /* 0x000000020500780c */ /* 0x000fe400037c1670 */
[----:B------:R-:W-:Y:S02]  /*4b20*/  ISETP.GT.AND P1, PT, R3, 0x11, P1 ;  /* 0x000000110300780c */ /* 0x000fe40000f24270 */
[----:B------:R-:W-:Y:S02]  /*4b30*/  FSEL R121, R148, -INF , !P2 ;  /* 0xff80000094797808 */ /* 0x000fe40005000000 */
[C---:B------:R-:W-:Y:S02]  /*4b40*/  ISETP.LT.OR P0, PT, R5.reuse, 0x19, P0 ;  /* 0x000000190500780c */ /* 0x040fe40000701670 */
[----:B------:R-:W-:Y:S01]  /*4b50*/  PLOP3.LUT P2, PT, PT, PT, UP2, 0x40, 0x0 ;  /* 0x000000000000781c */ /* 0x000fe20003f4e828 */
[----:B------:R-:W-:Y:S01]  /*4b60*/  UISETP.NE.AND UP2, UPT, UR40, URZ, UPT ;  /* 0x0000003f2800728c */ /* 0x000fe2000bf45270 */
[----:B------:R-:W-:-:S02]  /*4b70*/  ISETP.LT.OR P5, PT, R5, 0x9, P5 ;  /* 0x000000090500780c */ /* 0x000fc40002fa1670 */
[----:B------:R-:W-:Y:S02]  /*4b80*/  ISETP.GT.AND P4, PT, R3, 0x21, P4 ;  /* 0x000000210300780c */ /* 0x000fe40002784270 */
[----:B------:R-:W-:Y:S02]  /*4b90*/  FSEL R109, R157, -INF , !P6 ;  /* 0xff8000009d6d7808 */ /* 0x000fe40007000000 */
[----:B------:R-:W-:Y:S02]  /*4ba0*/  ISETP.LT.OR P1, PT, R5, 0x12, P1 ;  /* 0x000000120500780c */ /* 0x000fe40000f21670 */
[----:B------:R-:W-:Y:S01]  /*4bb0*/  PLOP3.LUT P6, PT, PT, PT, UP1, 0x40, 0x0 ;  /* 0x000000000000781c */ /* 0x000fe20003fce818 */
[----:B------:R-:W-:Y:S01]  /*4bc0*/  UISETP.NE.AND UP1, UPT, UR16, URZ, UPT ;  /* 0x0000003f1000728c */ /* 0x000fe2000bf25270 */
[----:B------:R-:W-:Y:S02]  /*4bd0*/  FSEL R124, R84, -INF , !P0 ;  /* 0xff800000547c7808 */ /* 0x000fe40004000000 */
[----:B------:R-:W-:Y:S01]  /*4be0*/  PLOP3.LUT P0, PT, PT, PT, UP4, 0x40, 0x0 ;  /* 0x000000000000781c */ /* 0x000fe20003f0e848 */
[----:B------:R-:W-:Y:S01]  /*4bf0*/  UISETP.NE.AND UP4, UPT, UR38, URZ, UPT ;  /* 0x0000003f2600728c */ /* 0x000fe2000bf85270 */
[----:B------:R-:W-:-:S02]  /*4c00*/  ISETP.GT.AND P2, PT, R3, 0x28, P2 ;  /* 0x000000280300780c */ /* 0x000fc40001744270 */
[----:B------:R-:W-:Y:S02]  /*4c10*/  FSEL R112, R132, -INF , !P5 ;  /* 0xff80000084707808 */ /* 0x000fe40006800000 */
[----:B------:R-:W-:Y:S02]  /*4c20*/  ISETP.LT.OR P4, PT, R5, 0x22, P4 ;  /* 0x000000220500780c */ /* 0x000fe40002781670 */
[----:B------:R-:W-:Y:S01]  /*4c30*/  PLOP3.LUT P5, PT, PT, PT, UP0, 0x40, 0x0 ;  /* 0x000000000000781c */ /* 0x000fe20003fae808 */
[----:B------:R-:W-:Y:S01]  /*4c40*/  UISETP.NE.AND UP0, UPT, UR15, URZ, UPT ;  /* 0x0000003f0f00728c */ /* 0x000fe2000bf05270 */
[----:B------:R-:W-:Y:S02]  /*4c50*/  FSEL R122, R149, -INF , !P1 ;  /* 0xff800000957a7808 */ /* 0x000fe40004800000 */
[----:B------:R-:W-:Y:S01]  /*4c60*/  PLOP3.LUT P1, PT, PT, PT, UP3, 0x40, 0x0 ;  /* 0x000000000000781c */ /* 0x000fe20003f2e838 */
[----:B------:R-:W-:Y:S01]  /*4c70*/  UISETP.NE.AND UP3, UPT, UR39, URZ, UPT ;  /* 0x0000003f2700728c */ /* 0x000fe2000bf65270 */
[----:B------:R-:W-:-:S02]  /*4c80*/  ISETP.LT.OR P2, PT, R5, 0x29, P2 ;  /* 0x000000290500780c */ /* 0x000fc40001741670 */
[----:B------:R-:W-:Y:S02]  /*4c90*/  ISETP.GT.AND P0, PT, R3, 0x30, P0 ;  /* 0x000000300300780c */ /* 0x000fe40000704270 */
[----:B------:R-:W-:Y:S02]  /*4ca0*/  FSEL R160, R145, -INF , !P4 ;  /* 0xff80000091a07808 */ /* 0x000fe40006000000 */
[C---:B------:R-:W-:Y:S02]  /*4cb0*/  ISETP.GT.AND P5, PT, R3.reuse, 0x20, P5 ;  /* 0x000000200300780c */ /* 0x040fe40002fa4270 */
[----:B------:R-:W-:Y:S01]  /*4cc0*/  PLOP3.LUT P4, PT, PT, PT, UP1, 0x40, 0x0 ;  /* 0x000000000000781c */ /* 0x000fe20003f8e818 */
[----:B------:R-:W-:Y:S01]  /*4cd0*/  UISETP.NE.AND UP1, UPT, UR35, URZ, UPT ;  /* 0x0000003f2300728c */ /* 0x000fe2000bf25270 */
[C---:B------:R-:W-:Y:S02]  /*4ce0*/  ISETP.GT.AND P6, PT, R3.reuse, 0x19, P6 ;  /* 0x000000190300780c */ /* 0x040fe400037c4270 */
[----:B------:R-:W-:-:S02]  /*4cf0*/  ISETP.GT.AND P1, PT, R3, 0x29, P1 ;  /* 0x000000290300780c */ /* 0x000fc40000f24270 */
[----:B------:R-:W-:Y:S02]  /*4d00*/  FSEL R145, R76, -INF , !P2 ;  /* 0xff8000004c917808 */ /* 0x000fe40005000000 */
[C---:B------:R-:W-:Y:S02]  /*4d10*/  ISETP.LT.OR P0, PT, R5.reuse, 0x31, P0 ;  /* 0x000000310500780c */ /* 0x040fe40000701670 */
[----:B------:R-:W-:Y:S01]  /*4d20*/  PLOP3.LUT P2, PT, PT, PT, UP0, 0x40, 0x0 ;  /* 0x000000000000781c */ /* 0x000fe20003f4e808 */
[----:B------:R-:W-:Y:S01]  /*4d30*/  UISETP.NE.AND UP0, UPT, UR34, URZ, UPT ;  /* 0x0000003f2200728c */ /* 0x000fe2000bf05270 */
[C---:B------:R-:W-:Y:S02]  /*4d40*/  ISETP.LT.OR P5, PT, R5.reuse, 0x21, P5 ;  /* 0x000000210500780c */ /* 0x040fe40002fa1670 */
[C---:B------:R-:W-:Y:S02]  /*4d50*/  ISETP.LT.OR P6, PT, R5.reuse, 0x1a, P6 ;  /* 0x0000001a0500780c */ /* 0x040fe400037c1670 */
[----:B------:R-:W-:-:S02]  /*4d60*/  ISETP.LT.OR P1, PT, R5, 0x2a, P1 ;  /* 0x0000002a0500780c */ /* 0x000fc40000f21670 */
[----:B------:R-:W-:Y:S02]  /*4d70*/  FSEL R198, R136, -INF , !P0 ;  /* 0xff80000088c67808 */ /* 0x000fe40004000000 */
[----:B------:R-:W-:Y:S01]  /*4d80*/  PLOP3.LUT P0, PT, PT, PT, UP1, 0x40, 0x0 ;  /* 0x000000000000781c */ /* 0x000fe20003f0e818 */
[----:B------:R-:W-:Y:S01]  /*4d90*/  UISETP.NE.AND UP1, UPT, UR32, URZ, UPT ;  /* 0x0000003f2000728c */ /* 0x000fe2000bf25270 */
[----:B------:R-:W-:Y:S02]  /*4da0*/  FSEL R161, R144, -INF , !P5 ;  /* 0xff80000090a17808 */ /* 0x000fe40006800000 */
[----:B------:R-:W-:Y:S02]  /*4db0*/  FSEL R126, R85, -INF , !P6 ;  /* 0xff800000557e7808 */ /* 0x000fe40007000000 */
[----:B------:R-:W-:Y:S02]  /*4dc0*/  FSEL R144, R77, -INF , !P1 ;  /* 0xff8000004d907808 */ /* 0x000fe40004800000 */
[----:B------:R-:W-:Y:S01]  /*4dd0*/  PLOP3.LUT P6, PT, PT, PT, UP5, 0x40, 0x0 ;  /* 0x000000000000781c */ /* 0x000fe20003fce858 */
[----:B------:R-:W-:Y:S01]  /*4de0*/  UISETP.NE.AND UP5, UPT, UR37, URZ, UPT ;  /* 0x0000003f2500728c */ /* 0x000fe2000bfa5270 */
[----:B------:R-:W-:Y:S01]  /*4df0*/  PLOP3.LUT P5, PT, PT, PT, UP6, 0x40, 0x0 ;  /* 0x000000000000781c */ /* 0x000fe20003fae868 */
[----:B------:R-:W-:Y:S01]  /*4e00*/  UISETP.NE.AND UP6, UPT, UR36, URZ, UPT ;  /* 0x0000003f2400728c */ /* 0x000fe2000bfc5270 */
[----:B------:R-:W-:Y:S01]  /*4e10*/  PLOP3.LUT P1, PT, PT, PT, UP0, 0x40, 0x0 ;  /* 0x000000000000781c */ /* 0x000fe20003f2e808 */
[----:B------:R-:W-:Y:S01]  /*4e20*/  UISETP.NE.AND UP0, UPT, UR33, URZ, UPT ;  /* 0x0000003f2100728c */ /* 0x000fe2000bf05270 */
[----:B------:R-:W-:-:S02]  /*4e30*/  ISETP.GT.AND P0, PT, R3, 0x48, P0 ;  /* 0x000000480300780c */ /* 0x000fc40000704270 */
[C---:B------:R-:W-:Y:S02]  /*4e40*/  ISETP.GT.AND P6, PT, R3.reuse, 0x31, P6 ;  /* 0x000000310300780c */ /* 0x040fe400037c4270 */
[C---:B------:R-:W-:Y:S02]  /*4e50*/  ISETP.GT.AND P5, PT, R3.reuse, 0x38, P5 ;  /* 0x000000380300780c */ /* 0x040fe40002fa4270 */
[C---:B------:R-:W-:Y:S02]  /*4e60*/  ISETP.GT.AND P4, PT, R3.reuse, 0x39, P4 ;  /* 0x000000390300780c */ /* 0x040fe40002784270 */
[C---:B------:R-:W-:Y:S02]  /*4e70*/  ISETP.GT.AND P2, PT, R3.reuse, 0x40, P2 ;  /* 0x000000400300780c */ /* 0x040fe40001744270 */
[----:B------:R-:W-:Y:S02]  /*4e80*/  ISETP.GT.AND P1, PT, R3, 0x41, P1 ;  /* 0x000000410300780c */ /* 0x000fe40000f24270 */
[----:B------:R-:W-:-:S02]  /*4e90*/  ISETP.LT.OR P0, PT, R5, 0x49, P0 ;  /* 0x000000490500780c */ /* 0x000fc40000701670 */
[C---:B------:R-:W-:Y:S02]  /*4ea0*/  ISETP.LT.OR P6, PT, R5.reuse, 0x32, P6 ;  /* 0x000000320500780c */ /* 0x040fe400037c1670 */
[C---:B------:R-:W-:Y:S02]  /*4eb0*/  ISETP.LT.OR P5, PT, R5.reuse, 0x39, P5 ;  /* 0x000000390500780c */ /* 0x040fe40002fa1670 */
[C---:B------:R-:W-:Y:S02]  /*4ec0*/  ISETP.LT.OR P4, PT, R5.reuse, 0x3a, P4 ;  /* 0x0000003a0500780c */ /* 0x040fe40002781670 */
[C---:B------:R-:W-:Y:S02]  /*4ed0*/  ISETP.LT.OR P2, PT, R5.reuse, 0x41, P2 ;  /* 0x000000410500780c */ /* 0x040fe40001741670 */
[----:B------:R-:W-:Y:S02]  /*4ee0*/  ISETP.LT.OR P1, PT, R5, 0x42, P1 ;  /* 0x000000420500780c */ /* 0x000fe40000f21670 */
[----:B------:R-:W-:-:S02]  /*4ef0*/  FSEL R210, R176, -INF , !P0 ;  /* 0xff800000b0d27808 */ /* 0x000fc40004000000 */
[----:B------:R-:W-:Y:S02]  /*4f00*/  PLOP3.LUT P0, PT, PT, PT, UP0, 0x40, 0x0 ;  /* 0x000000000000781c */ /* 0x000fe40003f0e808 */
[----:B------:R-:W-:Y:S02]  /*4f10*/  FSEL R202, R137, -INF , !P6 ;  /* 0xff80000089ca7808 */ /* 0x000fe40007000000 */
[----:B------:R-:W-:Y:S02]  /*4f20*/  FSEL R205, R140, -INF , !P5 ;  /* 0xff8000008ccd7808 */ /* 0x000fe40006800000 */
[----:B------:R-:W-:Y:S02]  /*4f30*/  FSEL R208, R141, -INF , !P4 ;  /* 0xff8000008dd07808 */ /* 0x000fe40006000000 */
[----:B------:R-:W-:Y:S02]  /*4f40*/  FSEL R230, R104, -INF , !P2 ;  /* 0xff80000068e67808 */ /* 0x000fe40005000000 */
[----:B------:R-:W-:-:S02]  /*4f50*/  FSEL R232, R105, -INF , !P1 ;  /* 0xff80000069e87808 */ /* 0x000fc40004800000 */
[----:B------:R-:W-:Y:S02]  /*4f60*/  PLOP3.LUT P6, PT, PT, PT, UP6, 0x40, 0x0 ;  /* 0x000000000000781c */ /* 0x000fe40003fce868 */
[----:B------:R-:W-:Y:S02]  /*4f70*/  PLOP3.LUT P5, PT, PT, PT, UP5, 0x40, 0x0 ;  /* 0x000000000000781c */ /* 0x000fe40003fae858 */
[----:B------:R-:W-:Y:S02]  /*4f80*/  PLOP3.LUT P4, PT, PT, PT, UP4, 0x40, 0x0 ;  /* 0x000000000000781c */ /* 0x000fe40003f8e848 */
[----:B------:R-:W-:Y:S02]  /*4f90*/  PLOP3.LUT P2, PT, PT, PT, UP3, 0x40, 0x0 ;  /* 0x000000000000781c */ /* 0x000fe40003f4e838 */
[----:B------:R-:W-:Y:S02]  /*4fa0*/  PLOP3.LUT P1, PT, PT, PT, UP2, 0x40, 0x0 ;  /* 0x000000000000781c */ /* 0x000fe40003f2e828 */
[----:B------:R-:W-:-:S02]  /*4fb0*/  ISETP.GT.AND P6, PT, R3, 0x49, P6 ;  /* 0x000000490300780c */ /* 0x000fc400037c4270 */
[C---:B------:R-:W-:Y:S02]  /*4fc0*/  ISETP.GT.AND P5, PT, R3.reuse, 0x50, P5 ;  /* 0x000000500300780c */ /* 0x040fe40002fa4270 */
[C---:B------:R-:W-:Y:S02]  /*4fd0*/  ISETP.GT.AND P4, PT, R3.reuse, 0x51, P4 ;  /* 0x000000510300780c */ /* 0x040fe40002784270 */
[C---:B------:R-:W-:Y:S02]  /*4fe0*/  ISETP.GT.AND P2, PT, R3.reuse, 0x58, P2 ;  /* 0x000000580300780c */ /* 0x040fe40001744270 */
[----:B------:R-:W-:Y:S01]  /*4ff0*/  ISETP.GT.AND P1, PT, R3, 0x59, P1 ;  /* 0x000000590300780c */ /* 0x000fe20000f24270 */
[----:B-1----:R-:W-:Y:S01]  /*5000*/  IMAD.IADD R3, R10, 0x1, R6 ;  /* 0x000000010a037824 */ /* 0x002fe200078e0206 */
[C---:B------:R-:W-:Y:S02]  /*5010*/  ISETP.LT.OR P6, PT, R5.reuse, 0x4a, P6 ;  /* 0x0000004a0500780c */ /* 0x040fe400037c1670 */
[----:B------:R-:W-:-:S02]  /*5020*/  ISETP.LT.OR P5, PT, R5, 0x51, P5 ;  /* 0x000000510500780c */ /* 0x000fc40002fa1670 */
[C---:B------:R-:W-:Y:S02]  /*5030*/  ISETP.LT.OR P4, PT, R5.reuse, 0x52, P4 ;  /* 0x000000520500780c */ /* 0x040fe40002781670 */
[C---:B------:R-:W-:Y:S02]  /*5040*/  ISETP.LT.OR P2, PT, R5.reuse, 0x59, P2 ;  /* 0x000000590500780c */ /* 0x040fe40001741670 */
[----:B------:R-:W-:Y:S02]  /*5050*/  ISETP.LT.OR P1, PT, R5, 0x5a, P1 ;  /* 0x0000005a0500780c */ /* 0x000fe40000f21670 */
[----:B------:R-:W-:Y:S01]  /*5060*/  IMNMX R5, R3, R11, PT ;  /* 0x0000000b03057217 */ /* 0x000fe20003800200 */
[----:B------:R-:W-:Y:S01]  /*5070*/  IMAD.IADD R3, R12, 0x1, R6 ;  /* 0x000000010c037824 */ /* 0x000fe200078e0206 */
[----:B------:R-:W-:Y:S02]  /*5080*/  FSEL R209, R177, -INF , !P6 ;  /* 0xff800000b1d17808 */ /* 0x000fe40007000000 */
[----:B------:R-:W-:-:S02]  /*5090*/  FSEL R211, R164, -INF , !P5 ;  /* 0xff800000a4d37808 */ /* 0x000fc40006800000 */
        /* <DEDUP_REMOVED lines=16> */
.L_x_256:
[----:B------:R-:W-:-:S04]  /*51a0*/  MOV R7, c[0x0][0x32c] ;  /* 0x0000cb0000077a02 */ /* 0x000fc80000000f00 */
[----:B------:R-:W-:-:S13]  /*51b0*/  ISETP.NE.AND P0, PT, R7, 0x1, PT ;  /* 0x000000010700780c */ /* 0x000fda0003f05270 */
[----:B------:R-:W-:-:S05]  /*51c0*/  @P0 IMAD.HI.U32 R7, R6, c[0x0][0x330], RZ ;  /* 0x0000cc0006070a27 */ /* 0x000fca00078e00ff */
[----:B------:R-:W-:Y:S02]  /*51d0*/  @P0 SHF.R.U32.HI R6, RZ, c[0x0][0x334], R7 ;  /* 0x0000cd00ff060a19 */ /* 0x000fe40000011607 */
.L_x_257:
[----:B------:R-:W-:Y:S05]  /*51e0*/  BSYNC B0 ;  /* 0x0000000000007941 */ /* 0x000fea0003800000 */
.L_x_255:
[----:B------:R-:W-:-:S05]  /*51f0*/  IMAD R6, R6, c[0x0][0x32c], R13 ;  /* 0x0000cb0006067a24 */ /* 0x000fca00078e020d */
[----:B------:R-:W-:Y:S02]  /*5200*/  IADD3 R7, R6, c[0x0][0x32c], RZ ;  /* 0x0000cb0006077a10 */ /* 0x000fe40007ffe0ff */
[----:B------:R-:W-:Y:S02]  /*5210*/  IMNMX R3, R3, R6, !PT ;  /* 0x0000000603037217 */ /* 0x000fe40007800200 */
[----:B------:R-:W-:Y:S02]  /*5220*/  IMNMX R5, R5, R7, PT ;  /* 0x0000000705057217 */ /* 0x000fe40003800200 */
.L_x_254:
[----:B------:R-:W-:Y:S01]  /*5230*/  FMNMX.FTZ R7, R17, R18, !PT ;  /* 0x0000001211077209 */ /* 0x000fe20007810000 */
[----:B------:R-:W-:Y:S01]  /*5240*/  UP2UR UR32, UPR, URZ, 0x40 ;  /* 0x000000403f207883 */ /* 0x000fe20008000000 */
[----:B------:R-:W-:Y:S01]  /*5250*/  FMNMX.FTZ R6, R14, R15, !PT ;  /* 0x0000000f0e067209 */ /* 0x000fe20007810000 */
[----:B------:R-:W-:Y:S01]  /*5260*/  UISETP.NE.AND UP6, UPT, UR30, URZ, UPT ;  /* 0x0000003f1e00728c */ /* 0x000fe2000bfc5270 */
[----:B------:R-:W-:Y:S01]  /*5270*/  FMNMX.FTZ R7, R20, R7, !PT ;  /* 0x0000000714077209 */ /* 0x000fe20007810000 */
[----:B------:R-:W-:Y:S01]  /*5280*/  IMAD.SHL.U32 R213, R0, 0x2, RZ ;  /* 0x0000000200d57824 */ /* 0x000fe200078e00ff */
[----:B------:R-:W-:Y:S01]  /*5290*/  FMNMX.FTZ R6, R16, R6, !PT ;  /* 0x0000000610067209 */ /* 0x000fe20007810000 */
[----:B------:R-:W-:Y:S01]  /*52a0*/  UP2UR UR30, UPR, URZ, 0x40 ;  /* 0x000000403f1e7883 */ /* 0x000fe20008000000 */
[----:B------:R-:W-:Y:S01]  /*52b0*/  FMNMX.FTZ R130, R21, R7, !PT ;  /* 0x0000000715827209 */ /* 0x000fe20007810000 */
[----:B------:R-:W-:Y:S01]  /*52c0*/  UISETP.NE.AND UP6, UPT, UR31, URZ, UPT ;  /* 0x0000003f1f00728c */ /* 0x000fe2000bfc5270 */
        /* <DEDUP_REMOVED lines=25> */
[--C-:B------:R-:W-:Y:S01]  /*5460*/  IMAD R214, R4, 0x2, R213.reuse ;  /* 0x0000000204d67824 */ /* 0x100fe200078e02d5 */
[----:B------:R-:W-:Y:S01]  /*5470*/  FMNMX.FTZ R130, R41, R130, !PT ;  /* 0x0000008229827209 */ /* 0x000fe20007810000 */
[----:B------:R-:W-:Y:S01]  /*5480*/  IMAD R216, R2, 0x2, R213 ;  /* 0x0000000202d87824 */ /* 0x000fe200078e02d5 */
[----:B------:R-:W-:Y:S01]  /*5490*/  FMNMX.FTZ R6, R64, R6, !PT ;  /* 0x0000000640067209 */ /* 0x000fe20007810000 */
[----:B------:R-:W-:Y:S01]  /*54a0*/  IMAD R215, R2, 0x2, R214 ;  /* 0x0000000202d77824 */ /* 0x000fe200078e02d6 */
[----:B------:R-:W-:Y:S01]  /*54b0*/  FMNMX.FTZ R130, R42, R130, !PT ;  /* 0x000000822a827209 */ /* 0x000fe20007810000 */
[----:B------:R-:W-:Y:S01]  /*54c0*/  LDSM.16.MT88.4 R88, [R214+0x100] ;  /* 0x00010000d658783b */ /* 0x000fe20000004200 */
[----:B------:R-:W-:-:S02]  /*54d0*/  FMNMX.FTZ R6, R72, R6, !PT ;  /* 0x0000000648067209 */ /* 0x000fc40007810000 */
[----:B------:R-:W-:Y:S01]  /*54e0*/  FMNMX.FTZ R130, R43, R130, !PT ;  /* 0x000000822b827209 */ /* 0x000fe20007810000 */
[----:B------:R-:W-:Y:S01]  /*54f0*/  LDSM.16.MT88.4 R80, [R216+0x100] ;  /* 0x00010000d850783b */ /* 0x000fe20000004200 */
[----:B------:R-:W-:Y:S02]  /*5500*/  FMNMX.FTZ R6, R73, R6, !PT ;  /* 0x0000000649067209 */ /* 0x000fe40007810000 */
[----:B------:R-:W-:Y:S01]  /*5510*/  FMNMX.FTZ R130, R110, R130, !PT ;  /* 0x000000826e827209 */ /* 0x000fe20007810000 */
[----:B------:R-:W-:Y:S01]  /*5520*/  LDSM.16.MT88.4 R96, [R215+0x100] ;  /* 0x00010000d760783b */ /* 0x000fe20000004200 */
[----:B------:R-:W-:Y:S02]  /*5530*/  FMNMX.FTZ R6, R75, R6, !PT ;  /* 0x000000064b067209 */ /* 0x000fe40007810000 */
        /* <DEDUP_REMOVED lines=24> */
[----:B------:R-:W-:Y:S01]  /*56c0*/  PLOP3.LUT P6, PT, PT, PT, UP6, 0x40, 0x0 ;  /* 0x000000000000781c */ /* 0x000fe20003fce868 */
[----:B------:R-:W1:Y:S01]  /*56d0*/  SHFL.BFLY PT, R6, R130, 0x2, 0x1f ;  /* 0x0c401f0082067f89 */ /* 0x000e6200000e0000 */
[----:B------:R-:W-:Y:S01]  /*56e0*/  PLOP3.LUT P4, PT, PT, PT, UP5, 0x40, 0x0 ;  /* 0x000000000000781c */ /* 0x000fe20003f8e858 */
[----:B------:R-:W-:Y:S01]  /*56f0*/  UISETP.NE.AND UP6, UPT, UR30, URZ, UPT ;  /* 0x0000003f1e00728c */ /* 0x000fe2000bfc5270 */
[C---:B------:R-:W-:Y:S01]  /*5700*/  ISETP.GT.AND P6, PT, R3.reuse, RZ, P6 ;  /* 0x000000ff0300720c */ /* 0x040fe200037c4270 */
[----:B------:R-:W2:Y:S01]  /*5710*/  SHFL.BFLY PT, R7, R129, 0x2, 0x1f ;  /* 0x0c401f0081077f89 */ /* 0x000ea200000e0000 */
[----:B------:R-:W-:Y:S01]  /*5720*/  ISETP.GT.AND P4, PT, R3, 0x8, P4 ;  /* 0x000000080300780c */ /* 0x000fe20002784270 */
[----:B------:R-:W-:Y:S01]  /*5730*/  UISETP.NE.AND UP5, UPT, UR31, URZ, UPT ;  /* 0x0000003f1f00728c */ /* 0x000fe2000bfa5270 */
[----:B------:R-:W-:Y:S02]  /*5740*/  ISETP.LT.OR P6, PT, R5, 0x1, P6 ;  /* 0x000000010500780c */ /* 0x000fe400037c1670 */
[----:B------:R-:W-:Y:S01]  /*5750*/  PLOP3.LUT P2, PT, PT, PT, UP0, 0x40, 0x0 ;  /* 0x000000000000781c */ /* 0x000fe20003f4e808 */
[----:B------:R-:W-:Y:S01]  /*5760*/  UISETP.NE.AND UP0, UPT, UR23, URZ, UPT ;  /* 0x0000003f1700728c */ /* 0x000fe2000bf05270 */
[----:B------:R-:W-:-:S02]  /*5770*/  FSEL R114, R158, -INF , !P6 ;  /* 0xff8000009e727808 */ /* 0x000fc40007000000 */
[----:B------:R-:W-:Y:S01]  /*5780*/  PLOP3.LUT P6, PT, PT, PT, UP2, 0x40, 0x0 ;  /* 0x000000000000781c */ /* 0x000fe20003fce828 */
[----:B------:R-:W-:Y:S01]  /*5790*/  UISETP.NE.AND UP2, UPT, UR21, URZ, UPT ;  /* 0x0000003f1500728c */ /* 0x000fe2000bf45270 */
[----:B------:R-:W-:Y:S02]  /*57a0*/  ISETP.LT.OR P4, PT, R5, 0x9, P4 ;  /* 0x000000090500780c */ /* 0x000fe40002781670 */
[----:B------:R-:W-:Y:S02]  /*57b0*/  ISETP.GT.AND P6, PT, R3, 0x18, P6 ;  /* 0x000000180300780c */ /* 0x000fe400037c4270 */
[----:B------:R-:W-:Y:S02]  /*57c0*/  FSEL R117, R134, -INF , !P4 ;  /* 0xff80000086757808 */ /* 0x000fe40006000000 */
[----:B------:R-:W-:Y:S01]  /*57d0*/  PLOP3.LUT P4, PT, PT, PT, UP0, 0x40, 0x0 ;  /* 0x000000000000781c */ /* 0x000fe20003f8e808 */
[----:B------:R-:W-:Y:S01]  /*57e0*/  UISETP.NE.AND UP0, UPT, UR19, URZ, UPT ;  /* 0x0000003f1300728c */ /* 0x000fe2000bf05270 */
[----:B------:R-:W-:-:S02]  /*57f0*/  ISETP.LT.OR P6, PT, R5, 0x19, P6 ;  /* 0x000000190500780c */ /* 0x000fc400037c1670 */
[----:B-1----:R-:W-:Y:S02]  /*5800*/  FMNMX.FTZ R130, R130, R6, !PT ;  /* 0x0000000682827209 */ /* 0x002fe40007810000 */
[----:B------:R-:W-:Y:S02]  /*5810*/  FSEL R125, R86, -INF , !P6 ;  /* 0xff800000567d7808 */ /* 0x000fe40007000000 */
[----:B--2---:R-:W-:Y:S01]  /*5820*/  FMNMX.FTZ R129, R129, R7, !PT ;  /* 0x0000000781817209 */ /* 0x004fe20007810000 */
[----:B------:R-:W1:Y:S01]  /*5830*/  SHFL.BFLY PT, R6, R130, 0x1, 0x1f ;  /* 0x0c201f0082067f89 */ /* 0x000e6200000e0000 */
[----:B------:R-:W-:Y:S01]  /*5840*/  PLOP3.LUT P6, PT, PT, PT, UP0, 0x40, 0x0 ;  /* 0x000000000000781c */ /* 0x000fe20003fce808 */
[----:B------:R-:W-:Y:S01]  /*5850*/  UISETP.NE.AND UP0, UPT, UR14, URZ, UPT ;  /* 0x0000003f0e00728c */ /* 0x000fe2000bf05270 */
[C---:B------:R-:W-:Y:S01]  /*5860*/  ISETP.GT.AND P2, PT, R3.reuse, 0x9, P2 ;  /* 0x000000090300780c */ /* 0x040fe20001744270 */
[----:B------:R-:W2:Y:S01]  /*5870*/  SHFL.BFLY PT, R7, R129, 0x1, 0x1f ;  /* 0x0c201f0081077f89 */ /* 0x000ea200000e0000 */
[----:B------:R-:W-:-:S02]  /*5880*/  ISETP.GT.AND P6, PT, R3, 0x30, P6 ;  /* 0x000000300300780c */ /* 0x000fc400037c4270 */
[----:B------:R-:W-:Y:S01]  /*5890*/  PLOP3.LUT P0, PT, PT, PT, UP3, 0x40, 0x0 ;  /* 0x000000000000781c */ /* 0x000fe20003f0e838 */
[----:B------:R-:W-:Y:S01]  /*58a0*/  UISETP.NE.AND UP3, UPT, UR22, URZ, UPT ;  /* 0x0000003f1600728c */ /* 0x000fe2000bf65270 */
[C---:B------:R-:W-:Y:S02]  /*58b0*/  ISETP.LT.OR P6, PT, R5.reuse, 0x31, P6 ;  /* 0x000000310500780c */ /* 0x040fe400037c1670 */
[----:B------:R-:W-:Y:S02]  /*58c0*/  ISETP.LT.OR P2, PT, R5, 0xa, P2 ;  /* 0x0000000a0500780c */ /* 0x000fe40001741670 */
[----:B------:R-:W-:Y:S02]  /*58d0*/  FSEL R185, R138, -INF , !P6 ;  /* 0xff8000008ab97808 */ /* 0x000fe40007000000 */
[----:B------:R-:W-:Y:S02]  /*58e0*/  ISETP.GT.AND P4, PT, R3, 0x20, P4 ;  /* 0x000000200300780c */ /* 0x000fe40002784270 */
[----:B------:R-:W-:-:S02]  /*58f0*/  FSEL R118, R135, -INF , !P2 ;  /* 0xff80000087767808 */ /* 0x000fc40005000000 */
[----:B------:R-:W-:Y:S01]  /*5900*/  PLOP3.LUT P2, PT, PT, PT, UP3, 0x40, 0x0 ;  /* 0x000000000000781c */ /* 0x000fe20003f4e838 */
[----:B------:R-:W-:Y:S01]  /*5910*/  UISETP.NE.AND UP3, UPT, UR17, URZ, UPT ;  /* 0x0000003f1100728c */ /* 0x000fe2000bf65270 */
[----:B------:R-:W-:Y:S01]  /*5920*/  ISETP.LT.OR P4, PT, R5, 0x21, P4 ;  /* 0x000000210500780c */ /* 0x000fe20002781670 */
[----:B------:R-:W-:Y:S01]  /*5930*/  LDSM.16.MT88.4 R132, [R216+0x1900] ;  /* 0x00190000d884783b */ /* 0x000fe20000004200 */
[----:B------:R-:W-:Y:S01]  /*5940*/  PLOP3.LUT P5, PT, PT, PT, UP6, 0x40, 0x0 ;  /* 0x000000000000781c */ /* 0x000fe20003fae868 */
[----:B------:R-:W-:Y:S01]  /*5950*/  UISETP.NE.AND UP6, UPT, UR32, URZ, UPT ;  /* 0x0000003f2000728c */ /* 0x000fe2000bfc5270 */
[----:B-1----:R-:W-:Y:S02]  /*5960*/  FMNMX.FTZ R130, R130, R6, !PT ;  /* 0x0000000682827209 */ /* 0x002fe40007810000 */
[----:B------:R-:W-:Y:S02]  /*5970*/  FSEL R146, R146, -INF , !P4 ;  /* 0xff80000092927808 */ /* 0x000fe40006000000 */
[----:B--2---:R-:W-:Y:S01]  /*5980*/  FMNMX.FTZ R129, R129, R7, !PT ;  /* 0x0000000781817209 */ /* 0x004fe20007810000 */
[C---:B------:R-:W-:Y:S01]  /*5990*/  FMUL.FTZ R7, R130.reuse, c[0x0][0x2d0] ;  /* 0x0000b40082077a20 */ /* 0x040fe20000410000 */
[----:B------:R-:W-:-:S02]  /*59a0*/  FSETP.NEU.FTZ.AND P6, PT, R130, -INF , PT ;  /* 0xff8000008200780b */ /* 0x000fc40003fdd000 */
[----:B------:R-:W-:Y:S01]  /*59b0*/  PLOP3.LUT P4, PT, PT, PT, UP3, 0x40, 0x0 ;  /* 0x000000000000781c */ /* 0x000fe20003f8e838 */
[----:B------:R-:W-:Y:S01]  /*59c0*/  FMUL.FTZ R6, R129, c[0x0][0x2d0] ;  /* 0x0000b40081067a20 */ /* 0x000fe20000410000 */
[----:B------:R-:W-:Y:S01]  /*59d0*/  FSEL R7, R7, RZ, P6 ;  /* 0x000000ff07077208 */ /* 0x000fe20003000000 */
[----:B------:R-:W-:Y:S01]  /*59e0*/  UISETP.NE.AND UP3, UPT, UR24, URZ, UPT ;  /* 0x0000003f1800728c */ /* 0x000fe2000bf65270 */
[----:B------:R-:W-:Y:S02]  /*59f0*/  FSETP.NEU.FTZ.AND P6, PT, R129, -INF , PT ;  /* 0xff8000008100780b */ /* 0x000fe40003fdd000 */
[----:B------:R-:W-:Y:S01]  /*5a00*/  PLOP3.LUT P1, PT, PT, PT, UP1, 0x40, 0x0 ;  /* 0x000000000000781c */ /* 0x000fe20003f2e818 */
[----:B------:R-:W-:Y:S01]  /*5a10*/  UISETP.NE.AND UP1, UPT, UR20, URZ, UPT ;  /* 0x0000003f1400728c */ /* 0x000fe2000bf25270 */
[----:B------:R-:W-:Y:S01]  /*5a20*/  FSEL R6, R6, RZ, P6 ;  /* 0x000000ff06067208 */ /* 0x000fe20003000000 */
[----:B------:R-:W-:Y:S01]  /*5a30*/  FFMA.FTZ R8, R17, c[0x0][0x2d0], -R7 ;  /* 0x0000b40011087a23 */ /* 0x000fe20000010807 */
[----:B------:R-:W-:-:S02]  /*5a40*/  ISETP.GT.AND P4, PT, R3, 0x38, P4 ;  /* 0x000000380300780c */ /* 0x000fc40002784270 */
[C---:B------:R-:W-:Y:S01]  /*5a50*/  ISETP.GT.AND P5, PT, R3.reuse, 0x1, P5 ;  /* 0x000000010300780c */ /* 0x040fe20002fa4270 */
[----:B------:R-:W-:Y:S01]  /*5a60*/  FFMA.FTZ R0, R16, c[0x0][0x2d0], -R6 ;  /* 0x0000b40010007a23 */ /* 0x000fe20000010806 */
[C---:B------:R-:W-:Y:S01]  /*5a70*/  ISETP.GT.AND P1, PT, R3.reuse, 0x10, P1 ;  /* 0x000000100300780c */ /* 0x040fe20000f24270 */
[----:B------:R1:W-:Y:S01]  /*5a80*/  MUFU.EX2 R152, R8 ;  /* 0x0000000800987308 */ /* 0x0003e20000000800 */
[----:B------:R-:W-:Y:S02]  /*5a90*/  ISETP.GT.AND P0, PT, R3, 0x11, P0 ;  /* 0x000000110300780c */ /* 0x000fe40000704270 */
[C---:B------:R-:W-:Y:S02]  /*5aa0*/  ISETP.LT.OR P4, PT, R5.reuse, 0x39, P4 ;  /* 0x000000390500780c */ /* 0x040fe40002781670 */
[C---:B------:R-:W-:Y:S02]  /*5ab0*/  ISETP.LT.OR P5, PT, R5.reuse, 0x2, P5 ;  /* 0x000000020500780c */ /* 0x040fe40002fa1670 */
[C---:B------:R-:W-:Y:S01]  /*5ac0*/  ISETP.LT.OR P1, PT, R5.reuse, 0x11, P1 ;  /* 0x000000110500780c */ /* 0x040fe20000f21670 */
[----:B------:R2:W-:Y:S01]  /*5ad0*/  MUFU.EX2 R172, R0 ;  /* 0x0000000000ac7308 */ /* 0x0005e20000000800 */
[----:B------:R-:W-:-:S02]  /*5ae0*/  ISETP.LT.OR P0, PT, R5, 0x12, P0 ;  /* 0x000000120500780c */ /* 0x000fc40000701670 */
[----:B------:R-:W-:Y:S02]  /*5af0*/  FSEL R186, R142, -INF , !P4 ;  /* 0xff8000008eba7808 */ /* 0x000fe40006000000 */
[----:B------:R-:W-:Y:S02]  /*5b00*/  FSEL R115, R159, -INF , !P5 ;  /* 0xff8000009f737808 */ /* 0x000fe40006800000 */
[----:B------:R-:W-:Y:S01]  /*5b10*/  FSEL R120, R150, -INF , !P1 ;  /* 0xff80000096787808 */ /* 0x000fe20004800000 */
[----:B-1----:R-:W-:Y:S01]  /*5b20*/  FFMA.FTZ R8, R18, c[0x0][0x2d0], -R7 ;  /* 0x0000b40012087a23 */ /* 0x002fe20000010807 */
[----:B------:R-:W-:Y:S01]  /*5b30*/  FSEL R123, R151, -INF , !P0 ;  /* 0xff800000977b7808 */ /* 0x000fe20004000000 */
[----:B------:R-:W-:Y:S01]  /*5b40*/  LDSM.16.MT88.4 R156, [R213+0x1900] ;  /* 0x00190000d59c783b */ /* 0x000fe20000004200 */
[----:B------:R-:W-:Y:S01]  /*5b50*/  PLOP3.LUT P5, PT, PT, PT, UP4, 0x40, 0x0 ;  /* 0x000000000000781c */ /* 0x000fe20003fae848 */
[----:B------:R-:W-:Y:S01]  /*5b60*/  UISETP.NE.AND UP4, UPT, UR18, URZ, UPT ;  /* 0x0000003f1200728c */ /* 0x000fe2000bf85270 */
[----:B------:R-:W-:Y:S01]  /*5b70*/  PLOP3.LUT P1, PT, PT, PT, UP2, 0x40, 0x0 ;  /* 0x000000000000781c */ /* 0x000fe20003f2e828 */
[----:B------:R-:W-:Y:S01]  /*5b80*/  UISETP.NE.AND UP2, UPT, UR16, URZ, UPT ;  /* 0x0000003f1000728c */ /* 0x000fe2000bf45270 */
[----:B------:R-:W-:Y:S01]  /*5b90*/  PLOP3.LUT P0, PT, PT, PT, UP1, 0x40, 0x0 ;  /* 0x000000000000781c */ /* 0x000fe20003f0e818 */
[----:B--2---:R-:W-:Y:S01]  /*5ba0*/  FFMA.FTZ R0, R19, c[0x0][0x2d0], -R6 ;  /* 0x0000b40013007a23 */ /* 0x004fe20000010806 */
[----:B------:R-:W-:Y:S01]  /*5bb0*/  FMNMX.FTZ R2, R74, R109, !PT ;  /* 0x0000006d4a027209 */ /* 0x000fe20007810000 */
[----:B------:R-:W-:Y:S01]  /*5bc0*/  UISETP.NE.AND UP1, UPT, UR15, URZ, UPT ;  /* 0x0000003f0f00728c */ /* 0x000fe2000bf25270 */
[C---:B------:R-:W-:Y:S01]  /*5bd0*/  ISETP.GT.AND P5, PT, R3.reuse, 0x19, P5 ;  /* 0x000000190300780c */ /* 0x040fe20002fa4270 */
[----:B------:R1:W-:Y:S01]  /*5be0*/  MUFU.EX2 R149, R0 ;  /* 0x0000000000957308 */ /* 0x0003e20000000800 */
[C---:B------:R-:W-:Y:S01]  /*5bf0*/  ISETP.GT.AND P2, PT, R3.reuse, 0x21, P2 ;  /* 0x000000210300780c */ /* 0x040fe20001744270 */
[----:B------:R-:W-:Y:S01]  /*5c00*/  ULDC.64 UR14, c[0x0][0x2c8] ;  /* 0x0000b200000e7ab9 */ /* 0x000fe20000000a00 */
[C---:B------:R-:W-:Y:S01]  /*5c10*/  ISETP.GT.AND P1, PT, R3.reuse, 0x28, P1 ;  /* 0x000000280300780c */ /* 0x040fe20000f24270 */
[----:B------:R-:W-:Y:S01]  /*5c20*/  UIMAD.WIDE.U32 UR16, UR11, UR14, URZ ;  /* 0x0000000e0b1072a5 */ /* 0x000fe2000f8e003f */
[----:B------:R-:W-:-:S02]  /*5c30*/  ISETP.GT.AND P0, PT, R3, 0x29, P0 ;  /* 0x000000290300780c */ /* 0x000fc40000704270 */
[----:B------:R-:W-:Y:S01]  /*5c40*/  FMNMX.FTZ R2, R112, R2, !PT ;  /* 0x0000000270027209 */ /* 0x000fe20007810000 */
[----:B------:R2:W3:Y:S01]  /*5c50*/  MUFU.EX2 R169, R8 ;  /* 0x0000000800a97308 */ /* 0x0004e20000000800 */
[C---:B------:R-:W-:Y:S02]  /*5c60*/  ISETP.LT.OR P5, PT, R5.reuse, 0x1a, P5 ;  /* 0x0000001a0500780c */ /* 0x040fe40002fa1670 */
[C---:B------:R-:W-:Y:S02]  /*5c70*/  ISETP.LT.OR P2, PT, R5.reuse, 0x22, P2 ;  /* 0x000000220500780c */ /* 0x040fe40001741670 */
[C---:B------:R-:W-:Y:S02]  /*5c80*/  ISETP.LT.OR P1, PT, R5.reuse, 0x29, P1 ;  /* 0x000000290500780c */ /* 0x040fe40000f21670 */
[----:B------:R-:W-:Y:S01]  /*5c90*/  ISETP.LT.OR P0, PT, R5, 0x2a, P0 ;  /* 0x0000002a0500780c */ /* 0x000fe20000701670 */
[----:B-1----:R-:W-:Y:S01]  /*5ca0*/  FFMA.FTZ R0, R22, c[0x0][0x2d0], -R7 ;  /* 0x0000b40016007a23 */ /* 0x002fe20000010807 */
[----:B------:R-:W-:-:S02]  /*5cb0*/  FSEL R127, R87, -INF , !P5 ;  /* 0xff800000577f7808 */ /* 0x000fc40006800000 */
[----:B------:R-:W-:Y:S01]  /*5cc0*/  FSEL R147, R147, -INF , !P2 ;  /* 0xff80000093937808 */ /* 0x000fe20005000000 */
[----:B------:R1:W-:Y:S01]  /*5cd0*/  MUFU.EX2 R142, R0 ;  /* 0x00000000008e7308 */ /* 0x0003e20000000800 */
[----:B------:R-:W-:Y:S01]  /*5ce0*/  FSEL R131, R78, -INF , !P1 ;  /* 0xff8000004e837808 */ /* 0x000fe20004800000 */
[----:B------:R-:W-:Y:S01]  /*5cf0*/  LDSM.16.MT88.4 R84, [R214+0x900] ;  /* 0x00090000d654783b */ /* 0x000fe20000004200 */
[----:B------:R-:W-:Y:S01]  /*5d00*/  FSEL R140, R79, -INF , !P0 ;  /* 0xff8000004f8c7808 */ /* 0x000fe20004000000 */
[--C-:B--2---:R-:W-:Y:S01]  /*5d10*/  FFMA.FTZ R8, R20, c[0x0][0x2d0], -R7.reuse ;  /* 0x0000b40014087a23 */ /* 0x104fe20000010807 */
[----:B------:R-:W-:Y:S01]  /*5d20*/  PLOP3.LUT P5, PT, PT, PT, UP4, 0x40, 0x0 ;  /* 0x000000000000781c */ /* 0x000fe20003fae848 */
[----:B------:R-:W-:Y:S01]  /*5d30*/  UISETP.NE.AND UP4, UPT, UR29, URZ, UPT ;  /* 0x0000003f1d00728c */ /* 0x000fe2000bf85270 */
[----:B------:R-:W-:Y:S01]  /*5d40*/  PLOP3.LUT P2, PT, PT, PT, UP2, 0x40, 0x0 ;  /* 0x000000000000781c */ /* 0x000fe20003f4e828 */
[----:B------:R-:W-:Y:S01]  /*5d50*/  UISETP.NE.AND UP2, UPT, UR26, URZ, UPT ;  /* 0x0000003f1a00728c */ /* 0x000fe2000bf45270 */
[----:B------:R-:W-:Y:S01]  /*5d60*/  PLOP3.LUT P1, PT, PT, PT, UP1, 0x40, 0x0 ;  /* 0x000000000000781c */ /* 0x000fe20003f2e818 */
[----:B------:R-:W2:Y:S01]  /*5d70*/  LDSM.16.MT88.4 R76, [R213+0x100] ;  /* 0x00010000d54c783b */ /* 0x000ea20000004200 */
[----:B------:R-:W-:Y:S01]  /*5d80*/  PLOP3.LUT P0, PT, PT, PT, UP0, 0x40, 0x0 ;  /* 0x000000000000781c */ /* 0x000fe20003f0e808 */
[----:B------:R-:W-:Y:S01]  /*5d90*/  UISETP.NE.AND UP0, UPT, UR13, URZ, UPT ;  /* 0x0000003f0d00728c */ /* 0x000fe2000bf05270 */
[C---:B------:R-:W-:Y:S01]  /*5da0*/  ISETP.GT.AND P5, PT, R3.reuse, 0x31, P5 ;  /* 0x000000310300780c */ /* 0x040fe20002fa4270 */
[----:B------:R4:W-:Y:S01]  /*5db0*/  MUFU.EX2 R177, R8 ;  /* 0x0000000800b17308 */ /* 0x0009e20000000800 */
[----:B------:R-:W-:Y:S01]  /*5dc0*/  ISETP.GT.AND P2, PT, R3, 0x39, P2 ;  /* 0x000000390300780c */ /* 0x000fe20001744270 */
[----:B-1----:R-:W-:Y:S01]  /*5dd0*/  FFMA.FTZ R0, R23, c[0x0][0x2d0], -R7 ;  /* 0x0000b40017007a23 */ /* 0x002fe20000010807 */
[C---:B------:R-:W-:Y:S01]  /*5de0*/  ISETP.GT.AND P1, PT, R3.reuse, 0x40, P1 ;  /* 0x000000400300780c */ /* 0x040fe20000f24270 */
[----:B------:R-:W-:Y:S01]  /*5df0*/  UISETP.NE.AND UP1, UPT, UR25, URZ, UPT ;  /* 0x0000003f1900728c */ /* 0x000fe2000bf25270 */
[----:B------:R-:W-:-:S02]  /*5e00*/  ISETP.GT.AND P0, PT, R3, 0x41, P0 ;  /* 0x000000410300780c */ /* 0x000fc40000704270 */
[C---:B------:R-:W-:Y:S01]  /*5e10*/  ISETP.LT.OR P5, PT, R5.reuse, 0x32, P5 ;  /* 0x000000320500780c */ /* 0x040fe20002fa1670 */
[----:B------:R1:W-:Y:S01]  /*5e20*/  MUFU.EX2 R237, R0 ;  /* 0x0000000000ed7308 */ /* 0x0003e20000000800 */
[C---:B------:R-:W-:Y:S02]  /*5e30*/  ISETP.LT.OR P2, PT, R5.reuse, 0x3a, P2 ;  /* 0x0000003a0500780c */ /* 0x040fe40001741670 */
[C---:B------:R-:W-:Y:S02]  /*5e40*/  ISETP.LT.OR P1, PT, R5.reuse, 0x41, P1 ;  /* 0x000000410500780c */ /* 0x040fe40000f21670 */
[----:B------:R-:W-:Y:S02]  /*5e50*/  ISETP.LT.OR P0, PT, R5, 0x42, P0 ;  /* 0x000000420500780c */ /* 0x000fe40000701670 */
[----:B------:R-:W-:Y:S01]  /*5e60*/  FSEL R187, R139, -INF , !P5 ;  /* 0xff8000008bbb7808 */ /* 0x000fe20006800000 */
[--C-:B----4-:R-:W-:Y:S01]  /*5e70*/  FFMA.FTZ R8, R21, c[0x0][0x2d0], -R7.reuse ;  /* 0x0000b40015087a23 */ /* 0x110fe20000010807 */
[----:B------:R-:W-:Y:S01]  /*5e80*/  FSEL R188, R143, -INF , !P2 ;  /* 0xff8000008fbc7808 */ /* 0x000fe20005000000 */
[----:B------:R-:W-:Y:S01]  /*5e90*/  @UP1 UMOV UR13, UR17 ;  /* 0x00000011000d1c82 */ /* 0x000fe20008000000 */
[----:B------:R-:W-:Y:S01]  /*5ea0*/  FSEL R201, R106, -INF , !P1 ;  /* 0xff8000006ac97808 */ /* 0x000fe20004800000 */
[----:B------:R4:W5:Y:S01]  /*5eb0*/  MUFU.EX2 R136, R8 ;  /* 0x0000000800887308 */ /* 0x0009620000000800 */
[----:B------:R-:W-:Y:S01]  /*5ec0*/  FSEL R200, R107, -INF , !P0 ;  /* 0xff8000006bc87808 */ /* 0x000fe20004000000 */
[----:B------:R-:W-:Y:S01]  /*5ed0*/  @UP1 USHF.R.U32.HI UR11, URZ, UR15, UR13 ;  /* 0x0000000f3f0b1299 */ /* 0x000fe2000801160d */
[----:B------:R-:W-:Y:S01]  /*5ee0*/  PLOP3.LUT P6, PT, PT, PT, UP0, 0x40, 0x0 ;  /* 0x000000000000781c */ /* 0x000fe20003fce808 */
[----:B-1----:R-:W-:Y:S01]  /*5ef0*/  FFMA.FTZ R0, R24, c[0x0][0x2d0], -R7 ;  /* 0x0000b40018007a23 */ /* 0x002fe20000010807 */
[----:B------:R-:W-:Y:S01]  /*5f00*/  PLOP3.LUT P5, PT, PT, PT, UP6, 0x40, 0x0 ;  /* 0x000000000000781c */ /* 0x000fe20003fae868 */
[----:B------:R-:W1:Y:S01]  /*5f10*/  LDSM.16.MT88.4 R104, [R213+0x900] ;  /* 0x00090000d568783b */ /* 0x000e620000004200 */
[----:B------:R-:W-:Y:S01]  /*5f20*/  PLOP3.LUT P4, PT, PT, PT, UP5, 0x40, 0x0 ;  /* 0x000000000000781c */ /* 0x000fe20003f8e858 */
[----:B------:R2:W-:Y:S01]  /*5f30*/  MUFU.EX2 R165, R0 ;  /* 0x0000000000a57308 */ /* 0x0005e20000000800 */
[----:B------:R-:W-:Y:S01]  /*5f40*/  PLOP3.LUT P2, PT, PT, PT, UP4, 0x40, 0x0 ;  /* 0x000000000000781c */ /* 0x000fe20003f4e848 */
[----:B------:R-:W-:Y:S01]  /*5f50*/  UISETP.NE.AND UP0, UPT, UR27, URZ, UPT ;  /* 0x0000003f1b00728c */ /* 0x000fe2000bf05270 */
[----:B------:R-:W-:Y:S01]  /*5f60*/  PLOP3.LUT P1, PT, PT, PT, UP3, 0x40, 0x0 ;  /* 0x000000000000781c */ /* 0x000fe20003f2e838 */
[----:B------:R-:W-:Y:S01]  /*5f70*/  UIADD3 UR13, UR6, -0x2, URZ ;  /* 0xfffffffe060d7890 */ /* 0x000fe2000fffe03f */
[----:B------:R-:W-:Y:S01]  /*5f80*/  PLOP3.LUT P0, PT, PT, PT, UP2, 0x40, 0x0 ;  /* 0x000000000000781c */ /* 0x000fe20003f0e828 */
[----:B------:R-:W-:Y:S01]  /*5f90*/  UIADD3 UR14, UR5, UR11, URZ ;  /* 0x0000000b050e7290 */ /* 0x000fe2000fffe03f */
[C---:B------:R-:W-:Y:S01]  /*5fa0*/  ISETP.GT.AND P6, PT, R3.reuse, 0x48, P6 ;  /* 0x000000480300780c */ /* 0x040fe200037c4270 */
[----:B----4-:R-:W-:Y:S01]  /*5fb0*/  FFMA.FTZ R8, R14, c[0x0][0x2d0], -R6 ;  /* 0x0000b4000e087a23 */ /* 0x010fe20000010806 */
[C---:B------:R-:W-:Y:S01]  /*5fc0*/  ISETP.GT.AND P5, PT, R3.reuse, 0x49, P5 ;  /* 0x000000490300780c */ /* 0x040fe20002fa4270 */
[----:B------:R-:W-:Y:S01]  /*5fd0*/  ULDC UR6, c[0x0][0x328] ;  /* 0x0000ca0000067ab9 */ /* 0x000fe20000000800 */
[C---:B------:R-:W-:Y:S01]  /*5fe0*/  ISETP.GT.AND P4, PT, R3.reuse, 0x50, P4 ;  /* 0x000000500300780c */ /* 0x040fe20002784270 */
[----:B------:R4:W-:Y:S01]  /*5ff0*/  MUFU.EX2 R238, R8 ;  /* 0x0000000800ee7308 */ /* 0x0009e20000000800 */
[C---:B------:R-:W-:Y:S01]  /*6000*/  ISETP.GT.AND P2, PT, R3.reuse, 0x51, P2 ;  /* 0x000000510300780c */ /* 0x040fe20001744270 */
[----:B------:R-:W-:Y:S01]  /*6010*/  UIADD3 UR6, UR14, UR6, URZ ;  /* 0x000000060e067290 */ /* 0x000fe2000fffe03f */
[----:B------:R-:W-:-:S02]  /*6020*/  ISETP.GT.AND P1, PT, R3, 0x58, P1 ;  /* 0x000000580300780c */ /* 0x000fc40000f24270 */
[----:B--2---:R-:W-:Y:S01]  /*6030*/  FMNMX.FTZ R0, R116, R2, !PT ;  /* 0x0000000274007209 */ /* 0x004fe20007810000 */
[----:B------:R-:W-:Y:S01]  /*6040*/  FFMA.FTZ R2, R26, c[0x0][0x2d0], -R7 ;  /* 0x0000b4001a027a23 */ /* 0x000fe20000010807 */
[----:B------:R-:W-:Y:S02]  /*6050*/  ISETP.GT.AND P0, PT, R3, 0x59, P0 ;  /* 0x000000590300780c */ /* 0x000fe40000704270 */
[----:B------:R-:W-:Y:S01]  /*6060*/  FMNMX.FTZ R0, R121, R0, !PT ;  /* 0x0000000079007209 */ /* 0x000fe20007810000 */
[----:B------:R2:W-:Y:S01]  /*6070*/  MUFU.EX2 R176, R2 ;  /* 0x0000000200b07308 */ /* 0x0005e20000000800 */
[----:B------:R-:W-:Y:S02]  /*6080*/  FMNMX.FTZ R3, R114, R115, !PT ;  /* 0x0000007372037209 */ /* 0x000fe40007810000 */
[----:B------:R-:W-:Y:S02]  /*6090*/  FMNMX.FTZ R0, R122, R0, !PT ;  /* 0x000000007a007209 */ /* 0x000fe40007810000 */
[----:B------:R-:W-:Y:S01]  /*60a0*/  FMNMX.FTZ R3, R117, R3, !PT ;  /* 0x0000000375037209 */ /* 0x000fe20007810000 */
[----:B----4-:R-:W-:Y:S01]  /*60b0*/  FFMA.FTZ R8, R15, c[0x0][0x2d0], -R6 ;  /* 0x0000b4000f087a23 */ /* 0x010fe20000010806 */
[----:B------:R-:W-:-:S02]  /*60c0*/  FMNMX.FTZ R0, R124, R0, !PT ;  /* 0x000000007c007209 */ /* 0x000fc40007810000 */
[----:B------:R-:W-:Y:S01]  /*60d0*/  FMNMX.FTZ R3, R118, R3, !PT ;  /* 0x0000000376037209 */ /* 0x000fe20007810000 */
[----:B------:R-:W4:Y:S01]  /*60e0*/  MUFU.EX2 R153, R8 ;  /* 0x0000000800997308 */ /* 0x000f220000000800 */
[----:B------:R-:W-:Y:S02]  /*60f0*/  FMNMX.FTZ R0, R126, R0, !PT ;  /* 0x000000007e007209 */ /* 0x000fe40007810000 */
[----:B------:R-:W-:Y:S02]  /*6100*/  FMNMX.FTZ R3, R120, R3, !PT ;  /* 0x0000000378037209 */ /* 0x000fe40007810000 */
[----:B------:R-:W-:Y:S01]  /*6110*/  FMNMX.FTZ R0, R161, R0, !PT ;  /* 0x00000000a1007209 */ /* 0x000fe20007810000 */
[----:B--2---:R-:W-:Y:S01]  /*6120*/  FFMA.FTZ R2, R25, c[0x0][0x2d0], -R6 ;  /* 0x0000b40019027a23 */ /* 0x004fe20000010806 */
[----:B------:R-:W-:Y:S02]  /*6130*/  FMNMX.FTZ R3, R123, R3, !PT ;  /* 0x000000037b037209 */ /* 0x000fe40007810000 */
[----:B------:R-:W-:Y:S01]  /*6140*/  FMNMX.FTZ R0, R160, R0, !PT ;  /* 0x00000000a0007209 */ /* 0x000fe20007810000 */
[----:B------:R2:W-:Y:S01]  /*6150*/  MUFU.EX2 R170, R2 ;  /* 0x0000000200aa7308 */ /* 0x0005e20000000800 */
[----:B------:R-:W-:-:S02]  /*6160*/  ISETP.LT.OR P6, PT, R5, 0x49, P6 ;  /* 0x000000490500780c */ /* 0x000fc400037c1670 */
[----:B------:R-:W-:Y:S02]  /*6170*/  FMNMX.FTZ R0, R145, R0, !PT ;  /* 0x0000000091007209 */ /* 0x000fe40007810000 */
[C---:B------:R-:W-:Y:S02]  /*6180*/  ISETP.LT.OR P5, PT, R5.reuse, 0x4a, P5 ;  /* 0x0000004a0500780c */ /* 0x040fe40002fa1670 */
[----:B------:R-:W-:Y:S02]  /*6190*/  FMNMX.FTZ R0, R144, R0, !PT ;  /* 0x0000000090007209 */ /* 0x000fe40007810000 */
[----:B------:R-:W-:Y:S02]  /*61a0*/  FSEL R180, R178, -INF , !P6 ;  /* 0xff800000b2b47808 */ /* 0x000fe40007000000 */
[----:B------:R-:W-:Y:S02]  /*61b0*/  FMNMX.FTZ R0, R198, R0, !PT ;  /* 0x00000000c6007209 */ /* 0x000fe40007810000 */
[----:B------:R-:W-:-:S02]  /*61c0*/  ISETP.LT.OR P4, PT, R5, 0x51, P4 ;  /* 0x000000510500780c */ /* 0x000fc40002781670 */
[----:B------:R-:W-:Y:S01]  /*61d0*/  FMNMX.FTZ R0, R202, R0, !PT ;  /* 0x00000000ca007209 */ /* 0x000fe20007810000 */
[----:B--2---:R-:W-:Y:S01]  /*61e0*/  FFMA.FTZ R2, R27, c[0x0][0x2d0], -R6 ;  /* 0x0000b4001b027a23 */ /* 0x004fe20000010806 */
[----:B------:R-:W-:Y:S02]  /*61f0*/  FSEL R179, R179, -INF , !P5 ;  /* 0xff800000b3b37808 */ /* 0x000fe40006800000 */
[----:B------:R-:W-:Y:S01]  /*6200*/  FMNMX.FTZ R0, R205, R0, !PT ;  /* 0x00000000cd007209 */ /* 0x000fe20007810000 */
[----:B------:R2:W1:Y:S01]  /*6210*/  MUFU.EX2 R141, R2 ;  /* 0x00000002008d7308 */ /* 0x0004620000000800 */
[----:B------:R-:W-:Y:S02]  /*6220*/  ISETP.LT.OR P2, PT, R5, 0x52, P2 ;  /* 0x000000520500780c */ /* 0x000fe40001741670 */
[----:B------:R-:W-:Y:S02]  /*6230*/  FMNMX.FTZ R0, R208, R0, !PT ;  /* 0x00000000d0007209 */ /* 0x000fe40007810000 */
[----:B------:R-:W-:-:S02]  /*6240*/  FSEL R181, R166, -INF , !P4 ;  /* 0xff800000a6b57808 */ /* 0x000fc40006000000 */
[----:B------:R-:W-:Y:S02]  /*6250*/  FMNMX.FTZ R0, R230, R0, !PT ;  /* 0x00000000e6007209 */ /* 0x000fe40007810000 */
[----:B------:R-:W-:Y:S02]  /*6260*/  ISETP.LT.OR P1, PT, R5, 0x59, P1 ;  /* 0x000000590500780c */ /* 0x000fe40000f21670 */
[----:B------:R-:W-:Y:S02]  /*6270*/  FSEL R184, R167, -INF , !P2 ;  /* 0xff800000a7b87808 */ /* 0x000fe40005000000 */
[----:B---3--:R-:W-:Y:S02]  /*6280*/  F2FP.BF16.PACK_AB R12, R169, R152 ;  /* 0x00000098a90c723e */ /* 0x008fe400000010ff */
[----:B-----5:R-:W-:Y:S01]  /*6290*/  F2FP.BF16.PACK_AB R14, R136, R177 ;  /* 0x000000b1880e723e */ /* 0x020fe200000010ff */
[----:B--2---:R-:W-:Y:S01]  /*62a0*/  FFMA.FTZ R2, R28, c[0x0][0x2d0], -R6 ;  /* 0x0000b4001c027a23 */ /* 0x004fe20000010806 */
[----:B----4-:R-:W-:-:S02]  /*62b0*/  F2FP.BF16.PACK_AB R13, R153, R238 ;  /* 0x000000ee990d723e */ /* 0x010fc400000010ff */
[----:B------:R-:W-:Y:S01]  /*62c0*/  F2FP.BF16.PACK_AB R15, R149, R172 ;  /* 0x000000ac950f723e */ /* 0x000fe200000010ff */
[----:B------:R2:W-:Y:S01]  /*62d0*/  MUFU.EX2 R164, R2 ;  /* 0x0000000200a47308 */ /* 0x0005e20000000800 */
[----:B------:R-:W-:Y:S02]  /*62e0*/  ISETP.LT.OR P0, PT, R5, 0x5a, P0 ;  /* 0x0000005a0500780c */ /* 0x000fe40000701670 */
[----:B------:R-:W-:Y:S02]  /*62f0*/  FSEL R183, R154, -INF , !P1 ;  /* 0xff8000009ab77808 */ /* 0x000fe40004800000 */
[----:B------:R-:W-:Y:S01]  /*6300*/  FSEL R182, R155, -INF , !P0 ;  /* 0xff8000009bb67808 */ /* 0x000fe20004000000 */
[----:B------:R-:W-:Y:S01]  /*6310*/  HMMA.16816.F32.BF16 R16, R12, R76, RZ ;  /* 0x0000004c0c10723c */ /* 0x000fe200000418ff */
[----:B------:R-:W-:Y:S02]  /*6320*/  F2FP.BF16.PACK_AB R8, R237, R142 ;  /* 0x0000008eed08723e */ /* 0x000fe400000010ff */
[----:B-1----:R-:W-:-:S02]  /*6330*/  F2FP.BF16.PACK_AB R9, R141, R170 ;  /* 0x000000aa8d09723e */ /* 0x002fc400000010ff */
[----:B------:R-:W-:-:S03]  /*6340*/  F2FP.BF16.PACK_AB R10, R176, R165 ;  /* 0x000000a5b00a723e */ /* 0x000fc600000010ff */
[----:B------:R-:W-:Y:S01]  /*6350*/  HMMA.16816.F32.BF16 R20, R12, R80, RZ ;  /* 0x000000500c14723c */ /* 0x000fe200000418ff */
[----:B--2---:R-:W-:-:S04]  /*6360*/  FFMA.FTZ R2, R32, c[0x0][0x2d0], -R6 ;  /* 0x0000b40020027a23 */ /* 0x004fc80000010806 */
[----:B------:R1:W2:Y:S03]  /*6370*/  MUFU.EX2 R171, R2 ;  /* 0x0000000200ab7308 */ /* 0x0002a60000000800 */
[C---:B------:R-:W-:Y:S08]  /*6380*/  HMMA.16816.F32.BF16 R32, R12.reuse, R78, RZ ;  /* 0x0000004e0c20723c */ /* 0x040ff000000418ff */
[----:B------:R-:W-:Y:S01]  /*6390*/  HMMA.16816.F32.BF16 R24, R12, R88, RZ ;  /* 0x000000580c18723c */ /* 0x000fe200000418ff */
[----:B-1----:R-:W-:Y:S01]  /*63a0*/  FMNMX.FTZ R2, R125, R3, !PT ;  /* 0x000000037d027209 */ /* 0x002fe20007810000 */
[----:B------:R-:W-:-:S06]  /*63b0*/  FFMA.FTZ R3, R36, c[0x0][0x2d0], -R7 ;  /* 0x0000b40024037a23 */ /* 0x000fcc0000010807 */
[C---:B------:R-:W-:Y:S01]  /*63c0*/  HMMA.16816.F32.BF16 R28, R12.reuse, R96, RZ ;  /* 0x000000600c1c723c */ /* 0x040fe200000418ff */
[----:B--2---:R-:W-:Y:S02]  /*63d0*/  F2FP.BF16.PACK_AB R11, R171, R164 ;  /* 0x000000a4ab0b723e */ /* 0x004fe400000010ff */
[----:B------:R-:W-:Y:S01]  /*63e0*/  FMNMX.FTZ R2, R127, R2, !PT ;  /* 0x000000027f027209 */ /* 0x000fe20007810000 */
[----:B------:R1:W-:Y:S04]  /*63f0*/  MUFU.EX2 R137, R3 ;  /* 0x0000000300897308 */ /* 0x0003e80000000800 */
[C---:B------:R-:W-:Y:S08]  /*6400*/  HMMA.16816.F32.BF16 R36, R12.reuse, R82, RZ ;  /* 0x000000520c24723c */ /* 0x040ff000000418ff */
[----:B------:R-:W-:Y:S01]  /*6410*/  HMMA.16816.F32.BF16 R48, R12, R90, RZ ;  /* 0x0000005a0c30723c */ /* 0x000fe200000418ff */
[----:B-1----:R-:W-:Y:S01]  /*6420*/  FMNMX.FTZ R3, R146, R2, !PT ;  /* 0x0000000292037209 */ /* 0x002fe20007810000 */
[----:B------:R-:W-:-:S03]  /*6430*/  FFMA.FTZ R2, R40, c[0x0][0x2d0], -R7 ;  /* 0x0000b40028027a23 */ /* 0x000fc60000010807 */
[----:B------:R-:W-:Y:S01]  /*6440*/  FMNMX.FTZ R3, R147, R3, !PT ;  /* 0x0000000393037209 */ /* 0x000fe20007810000 */
[----:B------:R1:W2:Y:S02]  /*6450*/  MUFU.EX2 R239, R2 ;  /* 0x0000000200ef7308 */ /* 0x0002a40000000800 */
[----:B------:R-:W-:Y:S08]  /*6460*/  HMMA.16816.F32.BF16 R44, R12, R98, RZ ;  /* 0x000000620c2c723c */ /* 0x000ff000000418ff */
        /* <DEDUP_REMOVED lines=18> */
[----:B------:R-:W-:-:S04]  /*6590*/  FMNMX.FTZ R0, R233, R0, !PT ;  /* 0x00000000e9007209 */ /* 0x000fc80007810000 */
[----:B------:R-:W-:Y:S01]  /*65a0*/  FMNMX.FTZ R0, R234, R0, !PT ;  /* 0x00000000ea007209 */ /* 0x000fe20007810000 */
[----:B-1----:R-:W-:-:S04]  /*65b0*/  FFMA.FTZ R3, R43, c[0x0][0x2d0], -R7 ;  /* 0x0000b4002b037a23 */ /* 0x002fc80000010807 */
[----:B------:R-:W1:Y:S01]  /*65c0*/  SHFL.BFLY PT, R4, R0, 0x2, 0x1f ;  /* 0x0c401f0000047f89 */ /* 0x000e6200000e0000 */
[C---:B------:R-:W-:Y:S01]  /*65d0*/  HMMA.16816.F32.BF16 R40, R8.reuse, R92, R20 ;  /* 0x0000005c0828723c */ /* 0x040fe20000041814 */
[----:B------:R4:W-:Y:S07]  /*65e0*/  MUFU.EX2 R235, R3 ;  /* 0x0000000300eb7308 */ /* 0x0009ee0000000800 */
[C---:B------:R-:W-:Y:S08]  /*65f0*/  HMMA.16816.F32.BF16 R20, R8.reuse, R84, R24 ;  /* 0x000000540814723c */ /* 0x040ff00000041818 */
[----:B------:R-:W-:Y:S01]  /*6600*/  HMMA.16816.F32.BF16 R24, R8, R86, R48 ;  /* 0x000000560818723c */ /* 0x000fe20000041830 */
[----:B----4-:R-:W-:Y:S01]  /*6610*/  FMNMX.FTZ R3, R186, R2, !PT ;  /* 0x00000002ba037209 */ /* 0x010fe20007810000 */
[----:B------:R-:W-:-:S04]  /*6620*/  FFMA.FTZ R2, R56, c[0x0][0x2d0], -R6 ;  /* 0x0000b40038027a23 */ /* 0x000fc80000010806 */
[----:B------:R4:W-:Y:S01]  /*6630*/  MUFU.EX2 R148, R2 ;  /* 0x0000000200947308 */ /* 0x0009e20000000800 */
[----:B-1----:R-:W-:Y:S02]  /*6640*/  FMNMX.FTZ R0, R0, R4, !PT ;  /* 0x0000000400007209 */ /* 0x002fe40007810000 */
[----:B--2---:R-:W-:Y:S02]  /*6650*/  F2FP.BF16.PACK_AB R8, R239, R137 ;  /* 0x00000089ef08723e */ /* 0x004fe400000010ff */
[----:B---3--:R-:W-:Y:S01]  /*6660*/  F2FP.BF16.PACK_AB R10, R173, R236 ;  /* 0x000000ecad0a723e */ /* 0x008fe200000010ff */
[----:B------:R-:W1:Y:S01]  /*6670*/  SHFL.BFLY PT, R5, R0, 0x1, 0x1f ;  /* 0x0c201f0000057f89 */ /* 0x000e6200000e0000 */
[----:B----4-:R-:W-:Y:S01]  /*6680*/  FMNMX.FTZ R2, R188, R3, !PT ;  /* 0x00000003bc027209 */ /* 0x010fe20007810000 */
[----:B------:R-:W-:Y:S02]  /*6690*/  FFMA.FTZ R3, R57, c[0x0][0x2d0], -R6 ;  /* 0x0000b40039037a23 */ /* 0x000fe40000010806 */
[----:B------:R-:W-:Y:S01]  /*66a0*/  LDSM.16.MT88.4 R56, [R215+0x1100] ;  /* 0x00110000d738783b */ /* 0x000fe20000004200 */
[----:B------:R-:W-:Y:S01]  /*66b0*/  FMNMX.FTZ R2, R201, R2, !PT ;  /* 0x00000002c9027209 */ /* 0x000fe20007810000 */
[----:B------:R2:W3:Y:S03]  /*66c0*/  MUFU.EX2 R143, R3 ;  /* 0x00000003008f7308 */ /* 0x0004e60000000800 */
[----:B------:R-:W-:-:S04]  /*66d0*/  FMNMX.FTZ R2, R200, R2, !PT ;  /* 0x00000002c8027209 */ /* 0x000fc80007810000 */
[----:B------:R-:W-:Y:S02]  /*66e0*/  FMNMX.FTZ R2, R180, R2, !PT ;  /* 0x00000002b4027209 */ /* 0x000fe40007810000 */
[----:B-1----:R-:W-:Y:S01]  /*66f0*/  FMNMX.FTZ R128, R0, R5, !PT ;  /* 0x0000000500807209 */ /* 0x002fe20007810000 */
[----:B------:R-:W-:Y:S01]  /*6700*/  FFMA.FTZ R0, R108, c[0x0][0x2d0], -R6 ;  /* 0x0000b4006c007a23 */ /* 0x000fe20000010806 */
[----:B------:R-:W-:Y:S01]  /*6710*/  FMNMX.FTZ R2, R179, R2, !PT ;  /* 0x00000002b3027209 */ /* 0x000fe20007810000 */
[----:B------:R-:W-:Y:S01]  /*6720*/  IMAD.MOV.U32 R5, RZ, RZ, R238 ;  /* 0x000000ffff057224 */ /* 0x000fe200078e00ee */
[----:B------:R-:W-:Y:S01]  /*6730*/  FSETP.NEU.FTZ.AND P0, PT, R128, -INF , PT ;  /* 0xff8000008000780b */ /* 0x000fe20003f1d000 */
[----:B------:R1:W-:Y:S01]  /*6740*/  MUFU.EX2 R246, R0 ;  /* 0x0000000000f67308 */ /* 0x0003e20000000800 */
[----:B------:R-:W-:Y:S01]  /*6750*/  FMNMX.FTZ R2, R181, R2, !PT ;  /* 0x00000002b5027209 */ /* 0x000fe20007810000 */
[----:B--2---:R-:W-:Y:S01]  /*6760*/  FFMA.FTZ R3, R64, c[0x0][0x2d0], -R6 ;  /* 0x0000b40040037a23 */ /* 0x004fe20000010806 */
[----:B---3--:R-:W-:Y:S01]  /*6770*/  F2FP.BF16.PACK_AB R9, R143, R148 ;  /* 0x000000948f09723e */ /* 0x008fe200000010ff */
[----:B------:R-:W2:Y:S01]  /*6780*/  LDSM.16.MT88.4 R64, [R214+0x1100] ;  /* 0x00110000d640783b */ /* 0x000ea20000004200 */
[----:B------:R-:W-:-:S03]  /*6790*/  MOV R108, R176 ;  /* 0x000000b0006c7202 */ /* 0x000fc60000000f00 */
[----:B------:R3:W-:Y:S01]  /*67a0*/  MUFU.EX2 R168, R3 ;  /* 0x0000000300a87308 */ /* 0x0007e20000000800 */
[----:B-1----:R-:W-:Y:S02]  /*67b0*/  FFMA.FTZ R0, R111, c[0x0][0x2d0], -R6 ;  /* 0x0000b4006f007a23 */ /* 0x002fe40000010806 */
[----:B------:R-:W-:-:S05]  /*67c0*/  IMAD.MOV.U32 R111, RZ, RZ, R177 ;  /* 0x000000ffff6f7224 */ /* 0x000fca00078e00b1 */
[----:B------:R-:W-:Y:S01]  /*67d0*/  MUFU.EX2 R245, R0 ;  /* 0x0000000000f57308 */ /* 0x000fe20000000800 */
[----:B---3--:R-:W-:-:S07]  /*67e0*/  FFMA.FTZ R3, R72, c[0x0][0x2d0], -R6 ;  /* 0x0000b40048037a23 */ /* 0x008fce0000010806 */
[----:B------:R1:W3:Y:S02]  /*67f0*/  MUFU.EX2 R252, R3 ;  /* 0x0000000300fc7308 */ /* 0x0002e40000000800 */
[----:B-1----:R-:W-:Y:S01]  /*6800*/  FMNMX.FTZ R3, R184, R2, !PT ;  /* 0x00000002b8037209 */ /* 0x002fe20007810000 */
[----:B------:R-:W-:Y:S01]  /*6810*/  FFMA.FTZ R2, R110, c[0x0][0x2d0], -R7 ;  /* 0x0000b4006e027a23 */ /* 0x000fe20000010807 */
[----:B---3--:R-:W-:Y:S01]  /*6820*/  F2FP.BF16.PACK_AB R11, R252, R168 ;  /* 0x000000a8fc0b723e */ /* 0x008fe200000010ff */
[----:B------:R-:W-:Y:S01]  /*6830*/  IMAD.MOV.U32 R110, RZ, RZ, R171 ;  /* 0x000000ffff6e7224 */ /* 0x000fe200078e00ab */
[----:B------:R-:W-:Y:S02]  /*6840*/  FMNMX.FTZ R3, R183, R3, !PT ;  /* 0x00000003b7037209 */ /* 0x000fe40007810000 */
[----:B------:R1:W3:Y:S02]  /*6850*/  MUFU.EX2 R251, R2 ;  /* 0x0000000200fb7308 */ /* 0x0002e40000000800 */
[----:B------:R-:W-:Y:S01]  /*6860*/  FMNMX.FTZ R3, R182, R3, !PT ;  /* 0x00000003b6037209 */ /* 0x000fe20007810000 */
[C---:B------:R-:W-:Y:S04]  /*6870*/  HMMA.16816.F32.BF16 R48, R8.reuse, R60, R52 ;  /* 0x0000003c0830723c */ /* 0x040fe80000041834 */
[----:B------:R-:W4:Y:S04]  /*6880*/  SHFL.BFLY PT, R4, R3, 0x2, 0x1f ;  /* 0x0c401f0003047f89 */ /* 0x000f2800000e0000 */
[----:B------:R-:W-:Y:S01]  /*6890*/  HMMA.16816.F32.BF16 R16, R8, R62, R16 ;  /* 0x0000003e0810723c */ /* 0x000fe20000041810 */
[----:B-1----:R-:W-:-:S04]  /*68a0*/  FFMA.FTZ R2, R113, c[0x0][0x2d0], -R7 ;  /* 0x0000b40071027a23 */ /* 0x002fc80000010807 */
[----:B------:R1:W-:Y:S03]  /*68b0*/  MUFU.EX2 R249, R2 ;  /* 0x0000000200f97308 */ /* 0x0003e60000000800 */
[C---:B------:R-:W-:Y:S08]  /*68c0*/  HMMA.16816.F32.BF16 R44, R8.reuse, R68, R40 ;  /* 0x00000044082c723c */ /* 0x040ff00000041828 */
[----:B--2---:R-:W-:Y:S01]  /*68d0*/  HMMA.16816.F32.BF16 R40, R8, R64, R20 ;  /* 0x000000400828723c */ /* 0x004fe20000041814 */
[----:B----4-:R-:W-:Y:S01]  /*68e0*/  FMNMX.FTZ R3, R3, R4, !PT ;  /* 0x0000000403037209 */ /* 0x010fe20007810000 */
[----:B-1----:R-:W-:-:S04]  /*68f0*/  FFMA.FTZ R2, R119, c[0x0][0x2d0], -R7 ;  /* 0x0000b40077027a23 */ /* 0x002fc80000010807 */
[----:B------:R-:W1:Y:S02]  /*6900*/  SHFL.BFLY PT, R4, R3, 0x1, 0x1f ;  /* 0x0c201f0003047f89 */ /* 0x000e6400000e0000 */
[C---:B------:R-:W-:Y:S01]  /*6910*/  HMMA.16816.F32.BF16 R28, R8.reuse, R56, R12 ;  /* 0x00000038081c723c */ /* 0x040fe2000004180c */
[----:B------:R2:W4:Y:S07]  /*6920*/  MUFU.EX2 R250, R2 ;  /* 0x0000000200fa7308 */ /* 0x00052e0000000800 */
[C---:B------:R-:W-:Y:S07]  /*6930*/  HMMA.16816.F32.BF16 R20, R8.reuse, R70, R36 ;  /* 0x000000460814723c */ /* 0x040fee0000041824 */
[----:B------:R-:W-:Y:S01]  /*6940*/  MOV R39, R173 ;  /* 0x000000ad00277202 */ /* 0x000fe20000000f00 */
[----:B------:R-:W-:Y:S01]  /*6950*/  HMMA.16816.F32.BF16 R24, R8, R66, R24 ;  /* 0x000000420818723c */ /* 0x000fe20000041818 */
[----:B------:R-:W-:-:S02]  /*6960*/  IMAD.MOV.U32 R38, RZ, RZ, R172 ;  /* 0x000000ffff267224 */ /* 0x000fc400078e00ac */
[----:B--2---:R-:W-:Y:S01]  /*6970*/  FFMA.FTZ R2, R73, c[0x0][0x2d0], -R6 ;  /* 0x0000b40049027a23 */ /* 0x004fe20000010806 */
[----:B------:R-:W2:Y:S01]  /*6980*/  LDSM.16.MT88.4 R172, [R215+0x1900] ;  /* 0x00190000d7ac783b */ /* 0x000ea20000004200 */
[----:B------:R-:W-:Y:S02]  /*6990*/  IMAD.MOV.U32 R37, RZ, RZ, R137 ;  /* 0x000000ffff257224 */ /* 0x000fe400078e0089 */
[----:B------:R5:W-:Y:S01]  /*69a0*/  MUFU.EX2 R248, R2 ;  /* 0x0000000200f87308 */ /* 0x000be20000000800 */
[----:B-1----:R-:W-:Y:S01]  /*69b0*/  FMNMX.FTZ R3, R3, R4, !PT ;  /* 0x0000000403037209 */ /* 0x002fe20007810000 */
[----:B------:R-:W-:Y:S01]  /*69c0*/  HMMA.16816.F32.BF16 R12, R8, R58, R32 ;  /* 0x0000003a080c723c */ /* 0x000fe20000041820 */
[----:B------:R-:W-:-:S06]  /*69d0*/  IMAD.MOV.U32 R36, RZ, RZ, R136 ;  /* 0x000000ffff247224 */ /* 0x000fcc00078e0088 */
[----:B---3--:R-:W-:Y:S02]  /*69e0*/  F2FP.BF16.PACK_AB R8, R251, R235 ;  /* 0x000000ebfb08723e */ /* 0x008fe400000010ff */
[----:B----4-:R-:W-:Y:S02]  /*69f0*/  F2FP.BF16.PACK_AB R10, R250, R249 ;  /* 0x000000f9fa0a723e */ /* 0x010fe400000010ff */
[----:B------:R-:W-:Y:S01]  /*6a00*/  F2FP.BF16.PACK_AB R11, R245, R246 ;  /* 0x000000f6f50b723e */ /* 0x000fe200000010ff */
[----:B-----5:R-:W-:-:S04]  /*6a10*/  FFMA.FTZ R2, R75, c[0x0][0x2d0], -R6 ;  /* 0x0000b4004b027a23 */ /* 0x020fc80000010806 */
[----:B------:R1:W3:Y:S02]  /*6a20*/  MUFU.EX2 R247, R2 ;  /* 0x0000000200f77308 */ /* 0x0002e40000000800 */
[----:B-1----:R-:W-:Y:S01]  /*6a30*/  FMUL.FTZ R2, R128, c[0x0][0x2d0] ;  /* 0x0000b40080027a20 */ /* 0x002fe20000410000 */
[----:B---3--:R-:W-:-:S04]  /*6a40*/  F2FP.BF16.PACK_AB R9, R247, R248 ;  /* 0x000000f8f709723e */ /* 0x008fc800000010ff */
[----:B------:R-:W-:Y:S02]  /*6a50*/  FSEL R2, R2, RZ, P0 ;  /* 0x000000ff02027208 */ /* 0x000fe40000000000 */
[----:B------:R-:W-:Y:S01]  /*6a60*/  FSETP.NEU.FTZ.AND P0, PT, R3, -INF , PT ;  /* 0xff8000000300780b */ /* 0x000fe20003f1d000 */
[C---:B------:R-:W-:Y:S02]  /*6a70*/  HMMA.16816.F32.BF16 R136, R8.reuse, R156, R48 ;  /* 0x0000009c0888723c */ /* 0x040fe40000041830 */
[--C-:B------:R-:W-:Y:S02]  /*6a80*/  FFMA.FTZ R0, R74, c[0x0][0x2d0], -R2.reuse ;  /* 0x0000b4004a007a23 */ /* 0x100fe40000010802 */
[----:B------:R-:W1:Y:S01]  /*6a90*/  LDSM.16.MT88.4 R72, [R214+0x1900] ;  /* 0x00190000d648783b */ /* 0x000e620000004200 */
[----:B------:R-:W-:Y:S01]  /*6aa0*/  FFMA.FTZ R4, R122, c[0x0][0x2d0], -R2 ;  /* 0x0000b4007a047a23 */ /* 0x000fe20000010802 */
[----:B------:R3:W-:Y:S01]  /*6ab0*/  MUFU.EX2 R244, R0 ;  /* 0x0000000000f47308 */ /* 0x0007e20000000800 */
[----:B------:R-:W-:Y:S01]  /*6ac0*/  IMAD.MOV.U32 R49, RZ, RZ, R149 ;  /* 0x000000ffff317224 */ /* 0x000fe200078e0095 */
[----:B------:R-:W-:Y:S01]  /*6ad0*/  MOV R48, R148 ;  /* 0x0000009400307202 */ /* 0x000fe20000000f00 */
[----:B------:R-:W-:Y:S01]  /*6ae0*/  IMAD.MOV.U32 R50, RZ, RZ, R168 ;  /* 0x000000ffff327224 */ /* 0x000fe200078e00a8 */
[----:B------:R-:W-:Y:S01]  /*6af0*/  HMMA.16816.F32.BF16 R148, R8, R158, R16 ;  /* 0x0000009e0894723c */ /* 0x000fe20000041810 */
[----:B------:R-:W-:-:S06]  /*6b00*/  MOV R51, R165 ;  /* 0x000000a500337202 */ /* 0x000fcc0000000f00 */
[----:B------:R-:W-:Y:S01]  /*6b10*/  IMAD.MOV.U32 R19, RZ, RZ, R239 ;  /* 0x000000ffff137224 */ /* 0x000fe200078e00ef */
[C---:B--2---:R-:W-:Y:S01]  /*6b20*/  HMMA.16816.F32.BF16 R52, R8.reuse, R174, R12 ;  /* 0x000000ae0834723c */ /* 0x044fe2000004180c */
[----:B------:R-:W-:Y:S01]  /*6b30*/  MUFU.EX2 R239, R4 ;  /* 0x0000000400ef7308 */ /* 0x000fe20000000800 */
[----:B------:R-:W-:Y:S02]  /*6b40*/  IMAD.MOV.U32 R16, RZ, RZ, R153 ;  /* 0x000000ffff107224 */ /* 0x000fe400078e0099 */
[----:B---3--:R-:W-:Y:S02]  /*6b50*/  FFMA.FTZ R0, R109, c[0x0][0x2d0], -R2 ;  /* 0x0000b4006d007a23 */ /* 0x008fe40000010802 */
[----:B------:R-:W-:Y:S02]  /*6b60*/  IMAD.MOV.U32 R109, RZ, RZ, R237 ;  /* 0x000000ffff6d7224 */ /* 0x000fe400078e00ed */
[----:B------:R-:W-:Y:S01]  /*6b70*/  IMAD.MOV.U32 R17, RZ, RZ, R152 ;  /* 0x000000ffff117224 */ /* 0x000fe200078e0098 */
[----:B------:R2:W3:Y:S01]  /*6b80*/  MUFU.EX2 R242, R0 ;  /* 0x0000000000f27308 */ /* 0x0004e20000000800 */
[----:B------:R-:W-:Y:S01]  /*6b90*/  HMMA.16816.F32.BF16 R152, R8, R132, R44 ;  /* 0x000000840898723c */ /* 0x000fe2000004182c */
[----:B------:R-:W-:-:S06]  /*6ba0*/  IMAD.MOV.U32 R18, RZ, RZ, R170 ;  /* 0x000000ffff127224 */ /* 0x000fcc00078e00aa */
[----:B------:R-:W-:Y:S02]  /*6bb0*/  IMAD.MOV.U32 R47, RZ, RZ, R164 ;  /* 0x000000ffff2f7224 */ /* 0x000fe400078e00a4 */
[--C-:B--2---:R-:W-:Y:S01]  /*6bc0*/  FFMA.FTZ R0, R112, c[0x0][0x2d0], -R2.reuse ;  /* 0x0000b40070007a23 */ /* 0x104fe20000010802 */
[----:B-1----:R-:W-:Y:S03]  /*6bd0*/  HMMA.16816.F32.BF16 R164, R8, R72, R40 ;  /* 0x0000004808a4723c */ /* 0x002fe60000041828 */
[----:B------:R1:W-:Y:S02]  /*6be0*/  MUFU.EX2 R243, R0 ;  /* 0x0000000000f37308 */ /* 0x0003e40000000800 */
[----:B-1----:R-:W-:-:S06]  /*6bf0*/  FFMA.FTZ R0, R116, c[0x0][0x2d0], -R2 ;  /* 0x0000b40074007a23 */ /* 0x002fcc0000010802 */
[----:B------:R1:W2:Y:S02]  /*6c00*/  MUFU.EX2 R240, R0 ;  /* 0x0000000000f07308 */ /* 0x0002a40000000800 */
[----:B-1----:R-:W-:Y:S02]  /*6c10*/  FFMA.FTZ R0, R121, c[0x0][0x2d0], -R2 ;  /* 0x0000b40079007a23 */ /* 0x002fe40000010802 */
[----:B------:R-:W-:-:S04]  /*6c20*/  IMAD.MOV.U32 R121, RZ, RZ, R169 ;  /* 0x000000ffff797224 */ /* 0x000fc800078e00a9 */
[----:B------:R1:W-:Y:S01]  /*6c30*/  MUFU.EX2 R241, R0 ;  /* 0x0000000000f17308 */ /* 0x0003e20000000800 */
[----:B------:R-:W-:Y:S01]  /*6c40*/  HMMA.16816.F32.BF16 R168, R8, R134, R20 ;  /* 0x0000008608a8723c */ /* 0x000fe20000041814 */
[----:B-1----:R-:W-:-:S05]  /*6c50*/  FMUL.FTZ R0, R3, c[0x0][0x2d0] ;  /* 0x0000b40003007a20 */ /* 0x002fca0000410000 */
[----:B------:R-:W-:Y:S02]  /*6c60*/  FSEL R0, R0, RZ, P0 ;  /* 0x000000ff00007208 */ /* 0x000fe40000000000 */
[----:B------:R-:W-:-:S03]  /*6c70*/  PLOP3.LUT P0, PT, PT, PT, UP0, 0x40, 0x0 ;  /* 0x000000000000781c */ /* 0x000fc60003f0e808 */
[----:B------:R-:W-:-:S04]  /*6c80*/  FFMA.FTZ R4, R114, c[0x0][0x2d0], -R0 ;  /* 0x0000b40072047a23 */ /* 0x000fc80000010800 */
[----:B------:R1:W-:Y:S02]  /*6c90*/  MUFU.EX2 R178, R4 ;  /* 0x0000000400b27308 */ /* 0x0003e40000000800 */
[--C-:B-1----:R-:W-:Y:S02]  /*6ca0*/  FFMA.FTZ R4, R115, c[0x0][0x2d0], -R0.reuse ;  /* 0x0000b40073047a23 */ /* 0x102fe40000010800 */
[----:B------:R-:W-:Y:S04]  /*6cb0*/  HMMA.16816.F32.BF16 R112, R8, R74, R24 ;  /* 0x0000004a0870723c */ /* 0x000fe80000041818 */
[----:B------:R1:W4:Y:S02]  /*6cc0*/  MUFU.EX2 R177, R4 ;  /* 0x0000000400b17308 */ /* 0x0003240000000800 */
[----:B-1----:R-:W-:-:S06]  /*6cd0*/  FFMA.FTZ R4, R117, c[0x0][0x2d0], -R0 ;  /* 0x0000b40075047a23 */ /* 0x002fcc0000010800 */
[----:B------:R1:W-:Y:S02]  /*6ce0*/  MUFU.EX2 R122, R4 ;  /* 0x00000004007a7308 */ /* 0x0003e40000000800 */
[----:B-1----:R-:W-:Y:S02]  /*6cf0*/  FFMA.FTZ R4, R118, c[0x0][0x2d0], -R0 ;  /* 0x0000b40076047a23 */ /* 0x002fe40000010800 */
[----:B------:R-:W-:Y:S04]  /*6d00*/  HMMA.16816.F32.BF16 R116, R8, R172, R28 ;  /* 0x000000ac0874723c */ /* 0x000fe8000004181c */
[----:B------:R1:W5:Y:S03]  /*6d10*/  MUFU.EX2 R176, R4 ;  /* 0x0000000400b07308 */ /* 0x0003660000000800 */
[----:B---3--:R-:W-:-:S02]  /*6d20*/  F2FP.BF16.PACK_AB R8, R242, R244 ;  /* 0x000000f4f208723e */ /* 0x008fc400000010ff */
[----:B--2---:R-:W-:Y:S02]  /*6d30*/  F2FP.BF16.PACK_AB R10, R240, R243 ;  /* 0x000000f3f00a723e */ /* 0x004fe400000010ff */
[----:B----4-:R-:W-:Y:S01]  /*6d40*/  F2FP.BF16.PACK_AB R9, R177, R178 ;  /* 0x000000b2b109723e */ /* 0x010fe200000010ff */
[--C-:B-1----:R-:W-:Y:S01]  /*6d50*/  FFMA.FTZ R4, R124, c[0x0][0x2d0], -R2.reuse ;  /* 0x0000b4007c047a23 */ /* 0x102fe20000010802 */
[----:B-----5:R-:W-:Y:S01]  /*6d60*/  F2FP.BF16.PACK_AB R11, R176, R122 ;  /* 0x0000007ab00b723e */ /* 0x020fe200000010ff */
[----:B------:R-:W-:Y:S02]  /*6d70*/  IMAD.MOV.U32 R124, RZ, RZ, R121 ;  /* 0x000000ffff7c7224 */ /* 0x000fe400078e0079 */
[----:B------:R1:W-:Y:S04]  /*6d80*/  MUFU.EX2 R238, R4 ;  /* 0x0000000400ee7308 */ /* 0x0003e80000000800 */
[C---:B------:R-:W-:Y:S08]  /*6d90*/  HMMA.16816.F32.BF16 R24, R8.reuse, R80, RZ ;  /* 0x000000500818723c */ /* 0x040ff000000418ff */
[----:B------:R-:W-:Y:S01]  /*6da0*/  HMMA.16816.F32.BF16 R32, R8, R76, RZ ;  /* 0x0000004c0820723c */ /* 0x000fe200000418ff */
[----:B-1----:R-:W-:-:S02]  /*6db0*/  FFMA.FTZ R4, R126, c[0x0][0x2d0], -R2 ;  /* 0x0000b4007e047a23 */ /* 0x002fc40000010802 */
[----:B------:R-:W-:-:S04]  /*6dc0*/  IMAD.MOV.U32 R126, RZ, RZ, R17 ;  /* 0x000000ffff7e7224 */ /* 0x000fc800078e0011 */
[----:B------:R-:W-:Y:S01]  /*6dd0*/  MOV R76, R16 ;  /* 0x00000010004c7202 */ /* 0x000fe20000000f00 */
[----:B------:R1:W2:Y:S01]  /*6de0*/  MUFU.EX2 R237, R4 ;  /* 0x0000000400ed7308 */ /* 0x0002a20000000800 */
[----:B------:R-:W-:Y:S01]  /*6df0*/  HMMA.16816.F32.BF16 R20, R8, R82, RZ ;  /* 0x000000520814723c */ /* 0x000fe200000418ff */
[----:B------:R-:W-:-:S06]  /*6e00*/  IMAD.MOV.U32 R77, RZ, RZ, R47 ;  /* 0x000000ffff4d7224 */ /* 0x000fcc00078e002f */
[----:B------:R-:W-:Y:S01]  /*6e10*/  IMAD.MOV.U32 R83, RZ, RZ, R36 ;  /* 0x000000ffff537224 */ /* 0x000fe200078e0024 */
[----:B------:R-:W-:Y:S01]  /*6e20*/  HMMA.16816.F32.BF16 R28, R8, R78, RZ ;  /* 0x0000004e081c723c */ /* 0x000fe200000418ff */
[----:B------:R-:W-:Y:S02]  /*6e30*/  IMAD.MOV.U32 R82, RZ, RZ, R49 ;  /* 0x000000ffff527224 */ /* 0x000fe400078e0031 */
[----:B-1----:R-:W-:-:S05]  /*6e40*/  FFMA.FTZ R4, R120, c[0x0][0x2d0], -R0 ;  /* 0x0000b40078047a23 */ /* 0x002fca0000010800 */
[C---:B------:R-:W-:Y:S01]  /*6e50*/  HMMA.16816.F32.BF16 R12, R8.reuse, R96, RZ ;  /* 0x00000060080c723c */ /* 0x040fe200000418ff */
[----:B------:R-:W-:Y:S01]  /*6e60*/  IMAD.MOV.U32 R79, RZ, RZ, R18 ;  /* 0x000000ffff4f7224 */ /* 0x000fe200078e0012 */
[----:B------:R-:W-:Y:S01]  /*6e70*/  MOV R78, R48 ;  /* 0x00000030004e7202 */ /* 0x000fe20000000f00 */
[----:B------:R1:W-:Y:S05]  /*6e80*/  MUFU.EX2 R120, R4 ;  /* 0x0000000400787308 */ /* 0x0003ea0000000800 */
[----:B------:R-:W-:Y:S07]  /*6e90*/  HMMA.16816.F32.BF16 R40, R8, R98, RZ ;  /* 0x000000620828723c */ /* 0x000fee00000418ff */
[----:B------:R-:W-:-:S02]  /*6ea0*/  IMAD.MOV.U32 R98, RZ, RZ, R50 ;  /* 0x000000ffff627224 */ /* 0x000fc400078e0032 */
[----:B-1----:R-:W-:Y:S02]  /*6eb0*/  FFMA.FTZ R4, R123, c[0x0][0x2d0], -R0 ;  /* 0x0000b4007b047a23 */ /* 0x002fe40000010800 */
[----:B------:R-:W-:Y:S02]  /*6ec0*/  IMAD.MOV.U32 R123, RZ, RZ, R19 ;  /* 0x000000ffff7b7224 */ /* 0x000fe400078e0013 */
[----:B------:R1:W3:Y:S01]  /*6ed0*/  MUFU.EX2 R121, R4 ;  /* 0x0000000400797308 */ /* 0x0002e20000000800 */
[----:B------:R-:W-:Y:S07]  /*6ee0*/  HMMA.16816.F32.BF16 R16, R8, R88, RZ ;  /* 0x000000580810723c */ /* 0x000fee00000418ff */
[----:B------:R-:W-:Y:S01]  /*6ef0*/  MOV R88, R38 ;  /* 0x0000002600587202 */ /* 0x000fe20000000f00 */
[----:B------:R-:W-:-:S02]  /*6f00*/  IMAD.MOV.U32 R89, RZ, RZ, R39 ;  /* 0x000000ffff597224 */ /* 0x000fc400078e0027 */
[--C-:B-1----:R-:W-:Y:S02]  /*6f10*/  FFMA.FTZ R4, R125, c[0x0][0x2d0], -R0.reuse ;  /* 0x0000b4007d047a23 */ /* 0x102fe40000010800 */
[----:B------:R-:W-:Y:S02]  /*6f20*/  IMAD.MOV.U32 R125, RZ, RZ, R51 ;  /* 0x000000ffff7d7224 */ /* 0x000fe400078e0033 */
[----:B------:R1:W-:Y:S02]  /*6f30*/  MUFU.EX2 R80, R4 ;  /* 0x0000000400507308 */ /* 0x0003e40000000800 */
[----:B-1----:R-:W-:Y:S02]  /*6f40*/  FFMA.FTZ R4, R127, c[0x0][0x2d0], -R0 ;  /* 0x0000b4007f047a23 */ /* 0x002fe40000010800 */
[----:B------:R-:W-:-:S04]  /*6f50*/  IMAD.MOV.U32 R127, RZ, RZ, R37 ;  /* 0x000000ffff7f7224 */ /* 0x000fc800078e0025 */
[----:B------:R-:W1:Y:S01]  /*6f60*/  MUFU.EX2 R81, R4 ;  /* 0x0000000400517308 */ /* 0x000e620000000800 */
[----:B------:R-:W-:Y:S07]  /*6f70*/  HMMA.16816.F32.BF16 R36, R8, R90, RZ ;  /* 0x0000005a0824723c */ /* 0x000fee00000418ff */
[----:B------:R-:W-:Y:S01]  /*6f80*/  F2FP.BF16.PACK_AB R8, R239, R241 ;  /* 0x000000f1ef08723e */ /* 0x000fe200000010ff */
[----:B------:R-:W-:Y:S01]  /*6f90*/  IMAD.MOV.U32 R91, RZ, RZ, R83 ;  /* 0x000000ffff5b7224 */ /* 0x000fe200078e0053 */
[----:B--2---:R-:W-:Y:S01]  /*6fa0*/  F2FP.BF16.PACK_AB R10, R237, R238 ;  /* 0x000000eeed0a723e */ /* 0x004fe200000010ff */
[----:B------:R-:W-:Y:S01]  /*6fb0*/  IMAD.MOV.U32 R83, RZ, RZ, R77 ;  /* 0x000000ffff537224 */ /* 0x000fe200078e004d */
[----:B---3--:R-:W-:Y:S01]  /*6fc0*/  F2FP.BF16.PACK_AB R9, R121, R120 ;  /* 0x000000787909723e */ /* 0x008fe200000010ff */
[----:B------:R-:W-:Y:S01]  /*6fd0*/  IMAD.MOV.U32 R90, RZ, RZ, R78 ;  /* 0x000000ffff5a7224 */ /* 0x000fe200078e004e */
[----:B-1----:R-:W-:Y:S01]  /*6fe0*/  F2FP.BF16.PACK_AB R11, R81, R80 ;  /* 0x00000050510b723e */ /* 0x002fe200000010ff */
[----:B------:R-:W-:-:S06]  /*6ff0*/  FFMA.FTZ R4, R162, c[0x0][0x2d0], -R7 ;  /* 0x0000b400a2047a23 */ /* 0x000fcc0000010807 */
[C---:B------:R-:W-:Y:S07]  /*7000*/  HMMA.16816.F32.BF16 R48, R8.reuse, R104, R32 ;  /* 0x000000680830723c */ /* 0x040fee0000041820 */
[----:B------:R-:W-:Y:S01]  /*7010*/  IMAD.MOV.U32 R104, RZ, RZ, R236 ;  /* 0x000000ffff687224 */ /* 0x000fe200078e00ec */
[----:B------:R-:W-:Y:S01]  /*7020*/  HMMA.16816.F32.BF16 R20, R8, R94, R20 ;  /* 0x0000005e0814723c */ /* 0x000fe20000041814 */
[----:B------:R1:W-:Y:S01]  /*7030*/  MUFU.EX2 R236, R4 ;  /* 0x0000000400ec7308 */ /* 0x0003e20000000800 */
[----:B------:R-:W-:-:S06]  /*7040*/  MOV R105, R79 ;  /* 0x0000004f00697202 */ /* 0x000fcc0000000f00 */
[C---:B------:R-:W-:Y:S07]  /*7050*/  HMMA.16816.F32.BF16 R32, R8.reuse, R84, R16 ;  /* 0x000000540820723c */ /* 0x040fee0000041810 */
[----:B------:R-:W-:Y:S01]  /*7060*/  MOV R84, R88 ;  /* 0x0000005800547202 */ /* 0x000fe20000000f00 */
[----:B------:R-:W-:Y:S01]  /*7070*/  IMAD.MOV.U32 R88, RZ, RZ, R127 ;  /* 0x000000ffff587224 */ /* 0x000fe200078e007f */
[----:B------:R-:W-:Y:S01]  /*7080*/  HMMA.16816.F32.BF16 R44, R8, R92, R24 ;  /* 0x0000005c082c723c */ /* 0x000fe20000041818 */
[----:B-1----:R-:W-:-:S02]  /*7090*/  FFMA.FTZ R4, R161, c[0x0][0x2d0], -R2 ;  /* 0x0000b400a1047a23 */ /* 0x002fc40000010802 */
[----:B------:R-:W-:Y:S02]  /*70a0*/  IMAD.MOV.U32 R127, RZ, RZ, R76 ;  /* 0x000000ffff7f7224 */ /* 0x000fe400078e004c */
[----:B------:R1:W-:Y:S01]  /*70b0*/  MUFU.EX2 R95, R4 ;  /* 0x00000004005f7308 */ /* 0x0003e20000000800 */
[----:B------:R-:W-:Y:S01]  /*70c0*/  IMAD.MOV.U32 R85, RZ, RZ, R104 ;  /* 0x000000ffff557224 */ /* 0x000fe200078e0068 */
[----:B------:R-:W-:Y:S01]  /*70d0*/  MOV R93, R235 ;  /* 0x000000eb005d7202 */ /* 0x000fe20000000f00 */
[----:B------:R-:W-:Y:S01]  /*70e0*/  HMMA.16816.F32.BF16 R28, R8, R106, R28 ;  /* 0x0000006a081c723c */ /* 0x000fe2000004181c */
[----:B------:R-:W-:Y:S02]  /*70f0*/  IMAD.MOV.U32 R92, RZ, RZ, R105 ;  /* 0x000000ffff5c7224 */ /* 0x000fe400078e0069 */
[----:B------:R-:W-:Y:S01]  /*7100*/  IMAD.MOV.U32 R104, RZ, RZ, R91 ;  /* 0x000000ffff687224 */ /* 0x000fe200078e005b */
[----:B------:R-:W-:Y:S01]  /*7110*/  MOV R91, R82 ;  /* 0x00000052005b7202 */ /* 0x000fe20000000f00 */
[----:B------:R-:W-:-:S02]  /*7120*/  IMAD.MOV.U32 R105, RZ, RZ, R88 ;  /* 0x000000ffff697224 */ /* 0x000fc400078e0058 */
[----:B------:R-:W-:Y:S01]  /*7130*/  IMAD.MOV.U32 R88, RZ, RZ, R109 ;  /* 0x000000ffff587224 */ /* 0x000fe200078e006d */
[C---:B------:R-:W-:Y:S01]  /*7140*/  HMMA.16816.F32.BF16 R24, R8.reuse, R100, R12 ;  /* 0x000000640818723c */ /* 0x040fe2000004180c */
[----:B------:R-:W-:Y:S01]  /*7150*/  IMAD.MOV.U32 R82, RZ, RZ, R111 ;  /* 0x000000ffff527224 */ /* 0x000fe200078e006f */
[----:B------:R-:W-:Y:S01]  /*7160*/  MOV R109, R110 ;  /* 0x0000006e006d7202 */ /* 0x000fe20000000f00 */
[----:B------:R-:W-:Y:S02]  /*7170*/  IMAD.MOV.U32 R111, RZ, RZ, R143 ;  /* 0x000000ffff6f7224 */ /* 0x000fe400078e008f */
[----:B-1----:R-:W-:Y:S02]  /*7180*/  FFMA.FTZ R4, R160, c[0x0][0x2d0], -R2 ;  /* 0x0000b400a0047a23 */ /* 0x002fe40000010802 */
[----:B------:R-:W-:Y:S01]  /*7190*/  IMAD.MOV.U32 R110, RZ, RZ, R141 ;  /* 0x000000ffff6e7224 */ /* 0x000fe200078e008d */
[----:B------:R-:W-:Y:S01]  /*71a0*/  HMMA.16816.F32.BF16 R16, R8, R86, R36 ;  /* 0x000000560810723c */ /* 0x000fe20000041824 */
[----:B------:R1:W2:Y:S01]  /*71b0*/  MUFU.EX2 R96, R4 ;  /* 0x0000000400607308 */ /* 0x0002a20000000800 */
[----:B------:R-:W3:Y:S01]  /*71c0*/  LDSM.16.MT88.4 R36, [R213+0x2100] ;  /* 0x00210000d524783b */ /* 0x000ee20000004200 */
[----:B------:R-:W-:Y:S01]  /*71d0*/  IMAD.MOV.U32 R101, RZ, RZ, R109 ;  /* 0x000000ffff657224 */ /* 0x000fe200078e006d */
[----:B------:R-:W-:-:S04]  /*71e0*/  MOV R100, R111 ;  /* 0x0000006f00647202 */ /* 0x000fc80000000f00 */
[----:B------:R-:W-:Y:S07]  /*71f0*/  HMMA.16816.F32.BF16 R12, R8, R102, R40 ;  /* 0x00000066080c723c */ /* 0x000fee0000041828 */
[----:B------:R-:W-:Y:S01]  /*7200*/  IMAD.MOV.U32 R42, RZ, RZ, R104 ;  /* 0x000000ffff2a7224 */ /* 0x000fe200078e0068 */
[----:B------:R-:W-:Y:S01]  /*7210*/  MOV R40, R91 ;  /* 0x0000005b00287202 */ /* 0x000fe20000000f00 */
[----:B-1----:R-:W-:Y:S01]  /*7220*/  FFMA.FTZ R4, R145, c[0x0][0x2d0], -R2 ;  /* 0x0000b40091047a23 */ /* 0x002fe20000010802 */
[----:B--2---:R-:W-:Y:S01]  /*7230*/  F2FP.BF16.PACK_AB R8, R96, R95 ;  /* 0x0000005f6008723e */ /* 0x004fe200000010ff */
[----:B------:R-:W-:-:S02]  /*7240*/  IMAD.MOV.U32 R43, RZ, RZ, R105 ;  /* 0x000000ffff2b7224 */ /* 0x000fc400078e0069 */
[----:B------:R1:W-:Y:S01]  /*7250*/  MUFU.EX2 R97, R4 ;  /* 0x0000000400617308 */ /* 0x0003e20000000800 */
[----:B------:R-:W-:Y:S02]  /*7260*/  IMAD.MOV.U32 R102, RZ, RZ, R110 ;  /* 0x000000ffff667224 */ /* 0x000fe400078e006e */
[----:B-1----:R-:W-:-:S05]  /*7270*/  FFMA.FTZ R4, R144, c[0x0][0x2d0], -R2 ;  /* 0x0000b40090047a23 */ /* 0x002fca0000010802 */
        /* <DEDUP_REMOVED lines=14> */
[C---:B------:R-:W-:Y:S01]  /*7360*/  HMMA.16816.F32.BF16 R144, R8.reuse, R62, R28 ;  /* 0x0000003e0890723c */ /* 0x040fe2000004181c */
[----:B------:R-:W-:Y:S07]  /*7370*/  LDSM.16.MT88.4 R28, [R214+0x2100] ;  /* 0x00210000d61c783b */ /* 0x000fee0000004200 */
[----:B------:R-:W-:Y:S01]  /*7380*/  HMMA.16816.F32.BF16 R104, R8, R64, R32 ;  /* 0x000000400868723c */ /* 0x000fe20000041820 */
[----:B------:R-:W4:Y:S01]  /*7390*/  LDSM.16.MT88.4 R32, [R216+0x2100] ;  /* 0x00210000d820783b */ /* 0x000f220000004200 */
[----:B-1----:R-:W-:-:S04]  /*73a0*/  FFMA.FTZ R4, R190, c[0x0][0x2d0], -R7 ;  /* 0x0000b400be047a23 */ /* 0x002fc80000010807 */
[----:B------:R1:W-:Y:S02]  /*73b0*/  MUFU.EX2 R190, R4 ;  /* 0x0000000400be7308 */ /* 0x0003e40000000800 */
[----:B------:R-:W-:Y:S07]  /*73c0*/  HMMA.16816.F32.BF16 R44, R8, R68, R44 ;  /* 0x00000044082c723c */ /* 0x000fee000004182c */
[----:B------:R-:W-:Y:S02]  /*73d0*/  IMAD.MOV.U32 R68, RZ, RZ, R85 ;  /* 0x000000ffff447224 */ /* 0x000fe400078e0055 */
[----:B-1----:R-:W-:-:S02]  /*73e0*/  FFMA.FTZ R4, R194, c[0x0][0x2d0], -R7 ;  /* 0x0000b400c2047a23 */ /* 0x002fc40000010807 */
[----:B------:R-:W-:Y:S01]  /*73f0*/  IMAD.MOV.U32 R194, RZ, RZ, R93 ;  /* 0x000000ffffc27224 */ /* 0x000fe200078e005d */
[----:B------:R-:W-:Y:S01]  /*7400*/  MOV R93, R90 ;  /* 0x0000005a005d7202 */ /* 0x000fe20000000f00 */
[----:B------:R1:W5:Y:S01]  /*7410*/  MUFU.EX2 R192, R4 ;  /* 0x0000000400c07308 */ /* 0x0003620000000800 */
[----:B------:R-:W-:Y:S02]  /*7420*/  IMAD.MOV.U32 R90, RZ, RZ, R89 ;  /* 0x000000ffff5a7224 */ /* 0x000fe400078e0059 */
[----:B------:R-:W-:Y:S02]  /*7430*/  IMAD.MOV.U32 R89, RZ, RZ, R108 ;  /* 0x000000ffff597224 */ /* 0x000fe400078e006c */
[----:B------:R-:W-:Y:S02]  /*7440*/  IMAD.MOV.U32 R108, RZ, RZ, R142 ;  /* 0x000000ffff6c7224 */ /* 0x000fe400078e008e */
[----:B------:R-:W-:Y:S01]  /*7450*/  HMMA.16816.F32.BF16 R140, R8, R60, R48 ;  /* 0x0000003c088c723c */ /* 0x000fe20000041830 */
[----:B------:R-:W-:-:S02]  /*7460*/  IMAD.MOV.U32 R41, RZ, RZ, R90 ;  /* 0x000000ffff297224 */ /* 0x000fc400078e005a */
[----:B------:R-:W-:Y:S02]  /*7470*/  IMAD.MOV.U32 R103, RZ, RZ, R108 ;  /* 0x000000ffff677224 */ /* 0x000fe400078e006c */
[----:B------:R-:W-:Y:S02]  /*7480*/  IMAD.MOV.U32 R85, RZ, RZ, R89 ;  /* 0x000000ffff557224 */ /* 0x000fe400078e0059 */
[----:B------:R-:W-:Y:S01]  /*7490*/  MOV R48, R84 ;  /* 0x0000005400307202 */ /* 0x000fe20000000f00 */
[C---:B------:R-:W-:Y:S01]  /*74a0*/  HMMA.16816.F32.BF16 R60, R8.reuse, R56, R24 ;  /* 0x00000038083c723c */ /* 0x040fe20000041818 */
[----:B-1----:R-:W-:Y:S01]  /*74b0*/  FFMA.FTZ R4, R195, c[0x0][0x2d0], -R7 ;  /* 0x0000b400c3047a23 */ /* 0x002fe20000010807 */
[----:B------:R-:W-:Y:S01]  /*74c0*/  MOV R84, R93 ;  /* 0x0000005d00547202 */ /* 0x000fe20000000f00 */
[----:B------:R-:W-:Y:S01]  /*74d0*/  IMAD.MOV.U32 R195, RZ, RZ, R88 ;  /* 0x000000ffffc37224 */ /* 0x000fe200078e0058 */
[----:B------:R-:W-:Y:S01]  /*74e0*/  MOV R69, R103 ;  /* 0x0000006700457202 */ /* 0x000fe20000000f00 */
[----:B------:R1:W-:Y:S01]  /*74f0*/  MUFU.EX2 R131, R4 ;  /* 0x0000000400837308 */ /* 0x0003e20000000800 */
[----:B------:R-:W-:Y:S01]  /*7500*/  IMAD.MOV.U32 R49, RZ, RZ, R100 ;  /* 0x000000ffff317224 */ /* 0x000fe200078e0064 */
[----:B------:R-:W-:Y:S01]  /*7510*/  LDSM.16.MT88.4 R24, [R216+0x2900] ;  /* 0x00290000d818783b */ /* 0x000fe20000004200 */
[----:B------:R-:W-:Y:S01]  /*7520*/  HMMA.16816.F32.BF16 R108, R8, R66, R16 ;  /* 0x00000042086c723c */ /* 0x000fe20000041810 */
[----:B------:R-:W-:-:S02]  /*7530*/  IMAD.MOV.U32 R51, RZ, RZ, R101 ;  /* 0x000000ffff337224 */ /* 0x000fc400078e0065 */
[----:B------:R-:W-:Y:S01]  /*7540*/  LDSM.16.MT88.4 R16, [R213+0x2900] ;  /* 0x00290000d510783b */ /* 0x000fe20000004200 */
[----:B------:R-:W-:-:S04]  /*7550*/  IMAD.MOV.U32 R50, RZ, RZ, R85 ;  /* 0x000000ffff327224 */ /* 0x000fc800078e0055 */
[C---:B------:R-:W-:Y:S01]  /*7560*/  HMMA.16816.F32.BF16 R56, R8.reuse, R58, R12 ;  /* 0x0000003a0838723c */ /* 0x040fe2000004180c */
[----:B-1----:R-:W-:Y:S02]  /*7570*/  FFMA.FTZ R4, R196, c[0x0][0x2d0], -R7 ;  /* 0x0000b400c4047a23 */ /* 0x002fe40000010807 */
[----:B------:R-:W-:Y:S02]  /*7580*/  IMAD.MOV.U32 R196, RZ, RZ, R98 ;  /* 0x000000ffffc47224 */ /* 0x000fe400078e0062 */
[----:B------:R1:W-:Y:S02]  /*7590*/  MUFU.EX2 R98, R4 ;  /* 0x0000000400627308 */ /* 0x0003e40000000800 */
[----:B-1----:R-:W-:Y:S02]  /*75a0*/  FFMA.FTZ R4, R163, c[0x0][0x2d0], -R6 ;  /* 0x0000b400a3047a23 */ /* 0x002fe40000010806 */
[----:B------:R-:W-:Y:S01]  /*75b0*/  HMMA.16816.F32.BF16 R160, R8, R70, R20 ;  /* 0x0000004608a0723c */ /* 0x000fe20000041814 */
[----:B------:R-:W1:Y:S03]  /*75c0*/  LDSM.16.MT88.4 R20, [R215+0x2100] ;  /* 0x00210000d714783b */ /* 0x000e660000004200 */
[----:B------:R3:W-:Y:S03]  /*75d0*/  MUFU.EX2 R94, R4 ;  /* 0x00000004005e7308 */ /* 0x0007e60000000800 */
[----:B------:R-:W-:Y:S01]  /*75e0*/  IMAD.MOV.U32 R71, RZ, RZ, R92 ;  /* 0x000000ffff477224 */ /* 0x000fe200078e005c */
[----:B--2---:R-:W-:-:S02]  /*75f0*/  F2FP.BF16.PACK_AB R8, R235, R236 ;  /* 0x000000eceb08723e */ /* 0x004fc400000010ff */
[----:B-----5:R-:W-:Y:S01]  /*7600*/  F2FP.BF16.PACK_AB R10, R192, R190 ;  /* 0x000000bec00a723e */ /* 0x020fe200000010ff */
[----:B---3--:R-:W-:Y:S02]  /*7610*/  FFMA.FTZ R4, R191, c[0x0][0x2d0], -R6 ;  /* 0x0000b400bf047a23 */ /* 0x008fe40000010806 */
[----:B------:R-:W-:Y:S02]  /*7620*/  IMAD.MOV.U32 R191, RZ, RZ, R68 ;  /* 0x000000ffffbf7224 */ /* 0x000fe400078e0044 */
[----:B------:R2:W3:Y:S01]  /*7630*/  MUFU.EX2 R93, R4 ;  /* 0x00000004005d7308 */ /* 0x0004e20000000800 */
[----:B------:R-:W-:Y:S02]  /*7640*/  IMAD.MOV.U32 R68, RZ, RZ, R48 ;  /* 0x000000ffff447224 */ /* 0x000fe400078e0030 */
[----:B------:R-:W-:Y:S01]  /*7650*/  IMAD.MOV.U32 R48, RZ, RZ, R127 ;  /* 0x000000ffff307224 */ /* 0x000fe200078e007f */
[----:B------:R-:W-:Y:S01]  /*7660*/  MOV R127, R83 ;  /* 0x00000053007f7202 */ /* 0x000fe20000000f00 */
[----:B--2---:R-:W-:Y:S01]  /*7670*/  FFMA.FTZ R4, R189, c[0x0][0x2d0], -R6 ;  /* 0x0000b400bd047a23 */ /* 0x004fe20000010806 */
[----:B---3--:R-:W-:Y:S01]  /*7680*/  F2FP.BF16.PACK_AB R9, R93, R94 ;  /* 0x0000005e5d09723e */ /* 0x008fe200000010ff */
[----:B------:R-:W-:-:S02]  /*7690*/  IMAD.MOV.U32 R189, RZ, RZ, R49 ;  /* 0x000000ffffbd7224 */ /* 0x000fc400078e0031 */
[----:B------:R2:W-:Y:S02]  /*76a0*/  MUFU.EX2 R92, R4 ;  /* 0x00000004005c7308 */ /* 0x0005e40000000800 */
[----:B--2---:R-:W-:-:S06]  /*76b0*/  FFMA.FTZ R4, R193, c[0x0][0x2d0], -R6 ;  /* 0x0000b400c1047a23 */ /* 0x004fcc0000010806 */
[----:B------:R2:W3:Y:S02]  /*76c0*/  MUFU.EX2 R90, R4 ;  /* 0x00000004005a7308 */ /* 0x0004e40000000800 */
[----:B--2---:R-:W-:Y:S01]  /*76d0*/  FFMA.FTZ R4, R204, c[0x0][0x2d0], -R7 ;  /* 0x0000b400cc047a23 */ /* 0x004fe20000010807 */
[----:B---3--:R-:W-:Y:S01]  /*76e0*/  F2FP.BF16.PACK_AB R11, R90, R92 ;  /* 0x0000005c5a0b723e */ /* 0x008fe200000010ff */
[----:B------:R-:W-:-:S04]  /*76f0*/  IMAD.MOV.U32 R204, RZ, RZ, R43 ;  /* 0x000000ffffcc7224 */ /* 0x000fc800078e002b */
[----:B------:R2:W-:Y:S01]  /*7700*/  MUFU.EX2 R91, R4 ;  /* 0x00000004005b7308 */ /* 0x0005e20000000800 */
[----:B------:R-:W-:Y:S02]  /*7710*/  FFMA.FTZ R7, R207, c[0x0][0x2d0], -R7 ;  /* 0x0000b400cf077a23 */ /* 0x000fe40000010807 */
[----:B------:R-:W-:Y:S01]  /*7720*/  IMAD.MOV.U32 R207, RZ, RZ, R51 ;  /* 0x000000ffffcf7224 */ /* 0x000fe200078e0033 */
[C---:B------:R-:W-:Y:S04]  /*7730*/  HMMA.16816.F32.BF16 R136, R8.reuse, R36, R136 ;  /* 0x000000240888723c */ /* 0x040fe80000041888 */
[----:B------:R-:W-:Y:S04]  /*7740*/  MUFU.EX2 R89, R7 ;  /* 0x0000000700597308 */ /* 0x000fe80000000800 */
[----:B------:R-:W-:Y:S01]  /*7750*/  HMMA.16816.F32.BF16 R148, R8, R38, R148 ;  /* 0x000000260894723c */ /* 0x000fe20000041894 */
[----:B--2---:R-:W-:-:S02]  /*7760*/  FFMA.FTZ R4, R197, c[0x0][0x2d0], -R6 ;  /* 0x0000b400c5047a23 */ /* 0x004fc40000010806 */
[----:B------:R-:W-:Y:S02]  /*7770*/  IMAD.MOV.U32 R197, RZ, RZ, R50 ;  /* 0x000000ffffc57224 */ /* 0x000fe400078e0032 */
[----:B------:R2:W-:Y:S03]  /*7780*/  MUFU.EX2 R88, R4 ;  /* 0x0000000400587308 */ /* 0x0005e60000000800 */
[C---:B----4-:R-:W-:Y:S08]  /*7790*/  HMMA.16816.F32.BF16 R152, R8.reuse, R32, R152 ;  /* 0x000000200898723c */ /* 0x050ff00000041898 */
[----:B------:R-:W-:Y:S01]  /*77a0*/  HMMA.16816.F32.BF16 R164, R8, R28, R164 ;  /* 0x0000001c08a4723c */ /* 0x000fe200000418a4 */
[----:B--2---:R-:W-:-:S07]  /*77b0*/  FFMA.FTZ R4, R199, c[0x0][0x2d0], -R6 ;  /* 0x0000b400c7047a23 */ /* 0x004fce0000010806 */
[C---:B------:R-:W-:Y:S01]  /*77c0*/  HMMA.16816.F32.BF16 R112, R8.reuse, R30, R112 ;  /* 0x0000001e0870723c */ /* 0x040fe20000041870 */
[----:B------:R-:W-:Y:S01]  /*77d0*/  IMAD.MOV.U32 R199, RZ, RZ, R127 ;  /* 0x000000ffffc77224 */ /* 0x000fe200078e007f */
[----:B------:R2:W3:Y:S06]  /*77e0*/  MUFU.EX2 R87, R4 ;  /* 0x0000000400577308 */ /* 0x0004ec0000000800 */
[----:B-1----:R-:W-:Y:S01]  /*77f0*/  HMMA.16816.F32.BF16 R116, R8, R20, R116 ;  /* 0x000000140874723c */ /* 0x002fe20000041874 */
[--C-:B--2---:R-:W-:Y:S02]  /*7800*/  FFMA.FTZ R4, R203, c[0x0][0x2d0], -R6.reuse ;  /* 0x0000b400cb047a23 */ /* 0x104fe40000010806 */
[----:B------:R-:W-:-:S02]  /*7810*/  FFMA.FTZ R6, R206, c[0x0][0x2d0], -R6 ;  /* 0x0000b400ce067a23 */ /* 0x000fc40000010806 */
[----:B------:R1:W-:Y:S01]  /*7820*/  MUFU.EX2 R86, R4 ;  /* 0x0000000400567308 */ /* 0x0003e20000000800 */
[----:B------:R-:W-:Y:S02]  /*7830*/  IMAD.MOV.U32 R206, RZ, RZ, R102 ;  /* 0x000000ffffce7224 */ /* 0x000fe400078e0066 */
[----:B------:R-:W-:Y:S01]  /*7840*/  HMMA.16816.F32.BF16 R100, R8, R34, R168 ;  /* 0x000000220864723c */ /* 0x000fe200000418a8 */
[----:B------:R-:W-:-:S04]  /*7850*/  IMAD.MOV.U32 R203, RZ, RZ, R125 ;  /* 0x000000ffffcb7224 */ /* 0x000fc800078e007d */
[----:B------:R-:W2:Y:S02]  /*7860*/  MUFU.EX2 R85, R6 ;  /* 0x0000000600557308 */ /* 0x000ea40000000800 */
[----:B------:R-:W-:Y:S01]  /*7870*/  F2FP.BF16.PACK_AB R168, R98, R131 ;  /* 0x0000008362a8723e */ /* 0x000fe200000010ff */
[----:B------:R-:W-:Y:S01]  /*7880*/  HMMA.16816.F32.BF16 R8, R8, R22, R52 ;  /* 0x000000160808723c */ /* 0x000fe20000041834 */
[----:B------:R-:W4:Y:S01]  /*7890*/  LDSM.16.MT88.4 R52, [R215+0x2900] ;  /* 0x00290000d734783b */ /* 0x000f220000004200 */
[----:B---3--:R-:W-:Y:S02]  /*78a0*/  F2FP.BF16.PACK_AB R169, R87, R88 ;  /* 0x0000005857a9723e */ /* 0x008fe400000010ff */
[----:B------:R-:W-:Y:S01]  /*78b0*/  F2FP.BF16.PACK_AB R170, R89, R91 ;  /* 0x0000005b59aa723e */ /* 0x000fe200000010ff */
[----:B-1----:R-:W-:Y:S01]  /*78c0*/  FFMA.FTZ R4, R198, c[0x0][0x2d0], -R2 ;  /* 0x0000b400c6047a23 */ /* 0x002fe20000010802 */
[----:B------:R-:W-:Y:S01]  /*78d0*/  MOV R198, R195 ;  /* 0x000000c300c67202 */ /* 0x000fe20000000f00 */
[----:B------:R-:W-:-:S02]  /*78e0*/  IMAD.MOV.U32 R195, RZ, RZ, R41 ;  /* 0x000000ffffc37224 */ /* 0x000fc400078e0029 */
[----:B------:R-:W-:Y:S02]  /*78f0*/  IMAD.MOV.U32 R41, RZ, RZ, R42 ;  /* 0x000000ffff297224 */ /* 0x000fe400078e002a */
[----:B------:R-:W-:Y:S02]  /*7900*/  IMAD.MOV.U32 R42, RZ, RZ, R84 ;  /* 0x000000ffff2a7224 */ /* 0x000fe400078e0054 */
[----:B------:R1:W-:Y:S01]  /*7910*/  MUFU.EX2 R84, R4 ;  /* 0x0000000400547308 */ /* 0x0003e20000000800 */
[----:B--2---:R-:W-:Y:S01]  /*7920*/  F2FP.BF16.PACK_AB R171, R85, R86 ;  /* 0x0000005655ab723e */ /* 0x004fe200000010ff */
[----:B------:R-:W-:-:S06]  /*7930*/  IMAD.MOV.U32 R193, RZ, RZ, R42 ;  /* 0x000000ffffc17224 */ /* 0x000fcc00078e002a */
[----:B------:R-:W-:Y:S01]  /*7940*/  HMMA.16816.F32.BF16 R136, R168, R16, R136 ;  /* 0x00000010a888723c */ /* 0x000fe20000041888 */
[----:B-1----:R-:W-:Y:S01]  /*7950*/  FFMA.FTZ R4, R202, c[0x0][0x2d0], -R2 ;  /* 0x0000b400ca047a23 */ /* 0x002fe20000010802 */
[----:B------:R-:W-:-:S06]  /*7960*/  MOV R202, R71 ;  /* 0x0000004700ca7202 */ /* 0x000fcc0000000f00 */
[C---:B------:R-:W-:Y:S01]  /*7970*/  HMMA.16816.F32.BF16 R148, R168.reuse, R18, R148 ;  /* 0x00000012a894723c */ /* 0x040fe20000041894 */
[----:B------:R1:W-:Y:S07]  /*7980*/  MUFU.EX2 R83, R4 ;  /* 0x0000000400537308 */ /* 0x0003ee0000000800 */
[C---:B------:R-:W-:Y:S08]  /*7990*/  HMMA.16816.F32.BF16 R152, R168.reuse, R24, R152 ;  /* 0x00000018a898723c */ /* 0x040ff00000041898 */
[----:B------:R-:W-:Y:S01]  /*79a0*/  HMMA.16816.F32.BF16 R100, R168, R26, R100 ;  /* 0x0000001aa864723c */ /* 0x000fe20000041864 */
[----:B-1----:R-:W-:-:S02]  /*79b0*/  FFMA.FTZ R4, R205, c[0x0][0x2d0], -R2 ;  /* 0x0000b400cd047a23 */ /* 0x002fc40000010802 */
[----:B------:R-:W-:Y:S02]  /*79c0*/  IMAD.MOV.U32 R205, RZ, RZ, R69 ;  /* 0x000000ffffcd7224 */ /* 0x000fe400078e0045 */
[----:B------:R-:W-:Y:S02]  /*79d0*/  IMAD.MOV.U32 R69, RZ, RZ, R82 ;  /* 0x000000ffff457224 */ /* 0x000fe400078e0052 */
[----:B------:R1:W-:Y:S01]  /*79e0*/  MUFU.EX2 R82, R4 ;  /* 0x0000000400527308 */ /* 0x0003e20000000800 */
[----:B----4-:R-:W-:Y:S01]  /*79f0*/  HMMA.16816.F32.BF16 R116, R168, R52, R116 ;  /* 0x00000034a874723c */ /* 0x010fe20000041874 */
[----:B-1----:R-:W-:Y:S01]  /*7a00*/  FFMA.FTZ R4, R208, c[0x0][0x2d0], -R2 ;  /* 0x0000b400d0047a23 */ /* 0x002fe20000010802 */
[----:B------:R-:W-:-:S05]  /*7a10*/  MOV R208, R40 ;  /* 0x0000002800d07202 */ /* 0x000fca0000000f00 */
[----:B------:R1:W2:Y:S02]  /*7a20*/  MUFU.EX2 R71, R4 ;  /* 0x0000000400477308 */ /* 0x0002a40000000800 */
[--C-:B-1----:R-:W-:Y:S01]  /*7a30*/  FFMA.FTZ R4, R185, c[0x0][0x2d0], -R0.reuse ;  /* 0x0000b400b9047a23 */ /* 0x102fe20000010800 */
[----:B--2---:R-:W-:Y:S01]  /*7a40*/  F2FP.BF16.PACK_AB R6, R71, R82 ;  /* 0x000000524706723e */ /* 0x004fe200000010ff */
[----:B------:R-:W-:Y:S02]  /*7a50*/  IMAD.MOV.U32 R185, RZ, RZ, R41 ;  /* 0x000000ffffb97224 */ /* 0x000fe400078e0029 */
[----:B------:R-:W1:Y:S02]  /*7a60*/  LDSM.16.MT88.4 R40, [R214+0x2900] ;  /* 0x00290000d628783b */ /* 0x000e640000004200 */
[----:B------:R2:W-:Y:S02]  /*7a70*/  MUFU.EX2 R49, R4 ;  /* 0x0000000400317308 */ /* 0x0005e40000000800 */
[----:B--2---:R-:W-:Y:S01]  /*7a80*/  FFMA.FTZ R4, R187, c[0x0][0x2d0], -R0 ;  /* 0x0000b400bb047a23 */ /* 0x004fe20000010800 */
[----:B------:R-:W-:-:S05]  /*7a90*/  MOV R187, R68 ;  /* 0x0000004400bb7202 */ /* 0x000fca0000000f00 */
[----:B------:R2:W3:Y:S02]  /*7aa0*/  MUFU.EX2 R64, R4 ;  /* 0x0000000400407308 */ /* 0x0004e40000000800 */
[--C-:B--2---:R-:W-:Y:S02]  /*7ab0*/  FFMA.FTZ R4, R186, c[0x0][0x2d0], -R0.reuse ;  /* 0x0000b400ba047a23 */ /* 0x104fe40000010800 */
[----:B------:R-:W-:Y:S01]  /*7ac0*/  IMAD.MOV.U32 R186, RZ, RZ, R69 ;  /* 0x000000ffffba7224 */ /* 0x000fe200078e0045 */
[C---:B-1----:R-:W-:Y:S03]  /*7ad0*/  HMMA.16816.F32.BF16 R164, R168.reuse, R40, R164 ;  /* 0x00000028a8a4723c */ /* 0x042fe600000418a4 */
[----:B------:R1:W-:Y:S05]  /*7ae0*/  MUFU.EX2 R51, R4 ;  /* 0x0000000400337308 */ /* 0x0003ea0000000800 */
[C---:B------:R-:W-:Y:S08]  /*7af0*/  HMMA.16816.F32.BF16 R112, R168.reuse, R42, R112 ;  /* 0x0000002aa870723c */ /* 0x040ff00000041870 */
[----:B------:R-:W-:Y:S01]  /*7b00*/  HMMA.16816.F32.BF16 R168, R168, R54, R8 ;  /* 0x00000036a8a8723c */ /* 0x000fe20000041808 */
[----:B-1----:R-:W-:Y:S01]  /*7b10*/  FFMA.FTZ R4, R188, c[0x0][0x2d0], -R0 ;  /* 0x0000b400bc047a23 */ /* 0x002fe20000010800 */
[----:B------:R-:W-:-:S02]  /*7b20*/  MOV R188, R5 ;  /* 0x0000000500bc7202 */ /* 0x000fc40000000f00 */
[----:B---3--:R-:W-:Y:S01]  /*7b30*/  F2FP.BF16.PACK_AB R5, R64, R49 ;  /* 0x000000314005723e */ /* 0x008fe200000010ff */
[----:B------:R1:W2:Y:S02]  /*7b40*/  MUFU.EX2 R50, R4 ;  /* 0x0000000400327308 */ /* 0x0002a40000000800 */
[----:B------:R-:W-:-:S06]  /*7b50*/  FFMA.FTZ R8, R230, c[0x0][0x2d0], -R2 ;  /* 0x0000b400e6087a23 */ /* 0x000fcc0000010802 */
[----:B------:R3:W-:Y:S01]  /*7b60*/  MUFU.EX2 R65, R8 ;  /* 0x0000000800417308 */ /* 0x0007e20000000800 */
[----:B-1----:R-:W-:Y:S02]  /*7b70*/  F2FP.BF16.PACK_AB R4, R83, R84 ;  /* 0x000000545304723e */ /* 0x002fe400000010ff */
[----:B--2---:R-:W-:Y:S01]  /*7b80*/  F2FP.BF16.PACK_AB R7, R50, R51 ;  /* 0x000000333207723e */ /* 0x004fe200000010ff */
[----:B---3--:R-:W-:-:S06]  /*7b90*/  FFMA.FTZ R8, R232, c[0x0][0x2d0], -R2 ;  /* 0x0000b400e8087a23 */ /* 0x008fcc0000010802 */
[C---:B------:R-:W-:Y:S01]  /*7ba0*/  HMMA.16816.F32.BF16 R140, R4.reuse, R156, R140 ;  /* 0x0000009c048c723c */ /* 0x040fe2000004188c */
[----:B------:R1:W-:Y:S07]  /*7bb0*/  MUFU.EX2 R66, R8 ;  /* 0x0000000800427308 */ /* 0x0003ee0000000800 */
[C---:B------:R-:W-:Y:S08]  /*7bc0*/  HMMA.16816.F32.BF16 R144, R4.reuse, R158, R144 ;  /* 0x0000009e0490723c */ /* 0x040ff00000041890 */
[----:B------:R-:W-:Y:S01]  /*7bd0*/  HMMA.16816.F32.BF16 R156, R4, R132, R44 ;  /* 0x00000084049c723c */ /* 0x000fe2000004182c */
[----:B-1----:R-:W-:-:S04]  /*7be0*/  FFMA.FTZ R8, R210, c[0x0][0x2d0], -R2 ;  /* 0x0000b400d2087a23 */ /* 0x002fc80000010802 */
[----:B------:R1:W-:Y:S02]  /*7bf0*/  MUFU.EX2 R67, R8 ;  /* 0x0000000800437308 */ /* 0x0003e40000000800 */
[----:B------:R-:W-:Y:S01]  /*7c00*/  IMAD.MOV.U32 R133, RZ, RZ, R48 ;  /* 0x000000ffff857224 */ /* 0x000fe200078e0030 */
[----:B------:R-:W-:Y:S01]  /*7c10*/  HMMA.16816.F32.BF16 R12, R4, R172, R60 ;  /* 0x000000ac040c723c */ /* 0x000fe2000004183c */
[----:B------:R-:W-:-:S07]  /*7c20*/  MOV R132, R126 ;  /* 0x0000007e00847202 */ /* 0x000fce0000000f00 */
[----:B------:R-:W-:Y:S01]  /*7c30*/  HMMA.16816.F32.BF16 R160, R4, R134, R160 ;  /* 0x0000008604a0723c */ /* 0x000fe200000418a0 */
[----:B-1----:R-:W-:-:S07]  /*7c40*/  FFMA.FTZ R8, R209, c[0x0][0x2d0], -R2 ;  /* 0x0000b400d1087a23 */ /* 0x002fce0000010802 */
[C---:B------:R-:W-:Y:S01]  /*7c50*/  HMMA.16816.F32.BF16 R104, R4.reuse, R72, R104 ;  /* 0x000000480468723c */ /* 0x040fe20000041868 */
[----:B------:R-:W-:Y:S01]  /*7c60*/  IMAD.MOV.U32 R135, RZ, RZ, R124 ;  /* 0x000000ffff877224 */ /* 0x000fe200078e007c */
[----:B------:R1:W-:Y:S06]  /*7c70*/  MUFU.EX2 R68, R8 ;  /* 0x0000000800447308 */ /* 0x0003ec0000000800 */
[----:B------:R-:W-:Y:S01]  /*7c80*/  HMMA.16816.F32.BF16 R108, R4, R74, R108 ;  /* 0x0000004a046c723c */ /* 0x000fe2000004186c */
[----:B-1----:R-:W-:-:S04]  /*7c90*/  FFMA.FTZ R8, R211, c[0x0][0x2d0], -R2 ;  /* 0x0000b400d3087a23 */ /* 0x002fc80000010802 */
[----:B------:R1:W-:Y:S02]  /*7ca0*/  MUFU.EX2 R69, R8 ;  /* 0x0000000800457308 */ /* 0x0003e40000000800 */
[----:B-1----:R-:W-:Y:S02]  /*7cb0*/  FFMA.FTZ R8, R229, c[0x0][0x2d0], -R2 ;  /* 0x0000b400e5087a23 */ /* 0x002fe40000010802 */
[----:B------:R-:W-:-:S04]  /*7cc0*/  IMAD.U32 R229, RZ, RZ, UR13 ;  /* 0x0000000dffe57e24 */ /* 0x000fc8000f8e00ff */
[----:B------:R1:W2:Y:S02]  /*7cd0*/  MUFU.EX2 R70, R8 ;  /* 0x0000000800467308 */ /* 0x0002a40000000800 */
[----:B-1----:R-:W-:Y:S01]  /*7ce0*/  FFMA.FTZ R8, R201, c[0x0][0x2d0], -R0 ;  /* 0x0000b400c9087a23 */ /* 0x002fe20000010800 */
[----:B--2---:R-:W-:-:S05]  /*7cf0*/  F2FP.BF16.PACK_AB R124, R70, R69 ;  /* 0x00000045467c723e */ /* 0x004fca00000010ff */
[----:B------:R1:W-:Y:S02]  /*7d00*/  MUFU.EX2 R44, R8 ;  /* 0x00000008002c7308 */ /* 0x0003e40000000800 */
[----:B-1----:R-:W-:-:S06]  /*7d10*/  FFMA.FTZ R8, R200, c[0x0][0x2d0], -R0 ;  /* 0x0000b400c8087a23 */ /* 0x002fcc0000010800 */
[----:B------:R1:W2:Y:S02]  /*7d20*/  MUFU.EX2 R45, R8 ;  /* 0x00000008002d7308 */ /* 0x0002a40000000800 */
[----:B-1----:R-:W-:-:S06]  /*7d30*/  FFMA.FTZ R8, R180, c[0x0][0x2d0], -R0 ;  /* 0x0000b400b4087a23 */ /* 0x002fcc0000010800 */
[----:B------:R1:W-:Y:S02]  /*7d40*/  MUFU.EX2 R47, R8 ;  /* 0x00000008002f7308 */ /* 0x0003e40000000800 */
[----:B-1----:R-:W-:-:S06]  /*7d50*/  FFMA.FTZ R8, R179, c[0x0][0x2d0], -R0 ;  /* 0x0000b400b3087a23 */ /* 0x002fcc0000010800 */
[----:B------:R1:W3:Y:S02]  /*7d60*/  MUFU.EX2 R48, R8 ;  /* 0x0000000800307308 */ /* 0x0002e40000000800 */
[--C-:B-1----:R-:W-:Y:S02]  /*7d70*/  FFMA.FTZ R8, R233, c[0x0][0x2d0], -R2.reuse ;  /* 0x0000b400e9087a23 */ /* 0x102fe40000010802 */
[----:B------:R-:W-:-:S04]  /*7d80*/  FFMA.FTZ R2, R234, c[0x0][0x2d0], -R2 ;  /* 0x0000b400ea027a23 */ /* 0x000fc80000010802 */
[----:B------:R1:W-:Y:S02]  /*7d90*/  MUFU.EX2 R60, R8 ;  /* 0x00000008003c7308 */ /* 0x0003e40000000800 */
[----:B-1----:R-:W-:Y:S06]  /*7da0*/  HMMA.16816.F32.BF16 R8, R4, R174, R56 ;  /* 0x000000ae0408723c */ /* 0x002fec0000041838 */
[----:B------:R1:W4:Y:S01]  /*7db0*/  MUFU.EX2 R56, R2 ;  /* 0x0000000200387308 */ /* 0x0003220000000800 */
[----:B------:R-:W-:Y:S02]  /*7dc0*/  F2FP.BF16.PACK_AB R4, R66, R65 ;  /* 0x000000414204723e */ /* 0x000fe400000010ff */
[----:B------:R-:W-:-:S02]  /*7dd0*/  F2FP.BF16.PACK_AB R6, R68, R67 ;  /* 0x000000434406723e */ /* 0x000fc400000010ff */
[----:B--2---:R-:W-:Y:S02]  /*7de0*/  F2FP.BF16.PACK_AB R5, R45, R44 ;  /* 0x0000002c2d05723e */ /* 0x004fe400000010ff */
[----:B---3--:R-:W-:Y:S01]  /*7df0*/  F2FP.BF16.PACK_AB R7, R48, R47 ;  /* 0x0000002f3007723e */ /* 0x008fe200000010ff */
[----:B-1----:R-:W-:Y:S01]  /*7e00*/  FFMA.FTZ R2, R181, c[0x0][0x2d0], -R0 ;  /* 0x0000b400b5027a23 */ /* 0x002fe20000010800 */
[----:B----4-:R-:W-:-:S05]  /*7e10*/  F2FP.BF16.PACK_AB R126, R56, R60 ;  /* 0x0000003c387e723e */ /* 0x010fca00000010ff */
[C---:B------:R-:W-:Y:S01]  /*7e20*/  HMMA.16816.F32.BF16 R140, R4.reuse, R36, R140 ;  /* 0x00000024048c723c */ /* 0x040fe2000004188c */
[----:B------:R1:W-:Y:S07]  /*7e30*/  MUFU.EX2 R46, R2 ;  /* 0x00000002002e7308 */ /* 0x0003ee0000000800 */
[C---:B------:R-:W-:Y:S08]  /*7e40*/  HMMA.16816.F32.BF16 R156, R4.reuse, R32, R156 ;  /* 0x00000020049c723c */ /* 0x040ff0000004189c */
[----:B------:R-:W-:Y:S01]  /*7e50*/  HMMA.16816.F32.BF16 R144, R4, R38, R144 ;  /* 0x000000260490723c */ /* 0x000fe20000041890 */
[----:B-1----:R-:W-:-:S04]  /*7e60*/  FFMA.FTZ R2, R184, c[0x0][0x2d0], -R0 ;  /* 0x0000b400b8027a23 */ /* 0x002fc80000010800 */
[----:B------:R1:W2:Y:S03]  /*7e70*/  MUFU.EX2 R37, R2 ;  /* 0x0000000200257308 */ /* 0x0002a60000000800 */
[C---:B------:R-:W-:Y:S08]  /*7e80*/  HMMA.16816.F32.BF16 R160, R4.reuse, R34, R160 ;  /* 0x0000002204a0723c */ /* 0x040ff000000418a0 */
[----:B------:R-:W-:Y:S01]  /*7e90*/  HMMA.16816.F32.BF16 R104, R4, R28, R104 ;  /* 0x0000001c0468723c */ /* 0x000fe20000041868 */
[--C-:B-1----:R-:W-:Y:S01]  /*7ea0*/  FFMA.FTZ R2, R183, c[0x0][0x2d0], -R0.reuse ;  /* 0x0000b400b7027a23 */ /* 0x102fe20000010800 */
[----:B--2---:R-:W-:Y:S01]  /*7eb0*/  F2FP.BF16.PACK_AB R125, R37, R46 ;  /* 0x0000002e257d723e */ /* 0x004fe200000010ff */
[----:B------:R-:W-:-:S05]  /*7ec0*/  FFMA.FTZ R0, R182, c[0x0][0x2d0], -R0 ;  /* 0x0000b400b6007a23 */ /* 0x000fca0000010800 */
[C---:B------:R-:W-:Y:S01]  /*7ed0*/  HMMA.16816.F32.BF16 R108, R4.reuse, R30, R108 ;  /* 0x0000001e046c723c */ /* 0x040fe2000004186c */
[----:B------:R1:W-:Y:S07]  /*7ee0*/  MUFU.EX2 R36, R2 ;  /* 0x0000000200247308 */ /* 0x0003ee0000000800 */
[C---:B------:R-:W-:Y:S01]  /*7ef0*/  HMMA.16816.F32.BF16 R12, R4.reuse, R20, R12 ;  /* 0x00000014040c723c */ /* 0x040fe2000004180c */
[----:B------:R2:W3:Y:S07]  /*7f00*/  MUFU.EX2 R32, R0 ;  /* 0x0000000000207308 */ /* 0x0004ee0000000800 */
[----:B------:R-:W-:Y:S01]  /*7f10*/  HMMA.16816.F32.BF16 R8, R4, R22, R8 ;  /* 0x000000160408723c */ /* 0x000fe20000041808 */
[----:B-1----:R-:W-:-:S04]  /*7f20*/  FADD.FTZ R2, R188, R133 ;  /* 0x00000085bc027221 */ /* 0x002fc80000010000 */
[----:B------:R-:W-:Y:S02]  /*7f30*/  FADD.FTZ R2, R187, R2 ;  /* 0x00000002bb027221 */ /* 0x000fe40000010000 */
[----:B------:R-:W-:Y:S02]  /*7f40*/  FADD.FTZ R6, R244, R242 ;  /* 0x000000f2f4067221 */ /* 0x000fe40000010000 */
[----:B--2---:R-:W-:Y:S01]  /*7f50*/  FADD.FTZ R0, R132, R135 ;  /* 0x0000008784007221 */ /* 0x004fe20000010000 */
[----:B---3--:R-:W-:Y:S01]  /*7f60*/  F2FP.BF16.PACK_AB R127, R32, R36 ;  /* 0x00000024207f723e */ /* 0x008fe200000010ff */
        /* <DEDUP_REMOVED lines=95> */
[----:B------:R1:W-:Y:S01]  /*8560*/  STL [R1+0x8], R5 ;  /* 0x0000080501007387 */ /* 0x0003e20000100800 */
[----:B------:R-:W-:-:S03]  /*8570*/  FADD.FTZ R0, R32, R0 ;  /* 0x0000000020007221 */ /* 0x000fc60000010000 */
[----:B------:R1:W-:Y:S04]  /*8580*/  STL [R1+0xc], R4 ;  /* 0x00000c0401007387 */ /* 0x0003e80000100800 */
[----:B------:R1:W-:Y:S04]  /*8590*/  STL [R1+0x10], R2 ;  /* 0x0000100201007387 */ /* 0x0003e80000100800 */
[----:B------:R1:W-:Y:S01]  /*85a0*/  STL [R1+0x14], R0 ;  /* 0x0000140001007387 */ /* 0x0003e20000100800 */
[----:B------:R-:W-:Y:S05]  /*85b0*/  @P0 BRA `(.L_x_258) ;  /* 0x0000015000000947 */ /* 0x000fea0003800000 */
[----:B------:R-:W-:Y:S01]  /*85c0*/  ISETP.LT.AND P0, PT, RZ, UR14, PT ;  /* 0x0000000eff007c0c */ /* 0x000fe2000bf01270 */
        /* <DEDUP_REMOVED lines=11> */
.L_x_259:
[----:B------:R-:W-:Y:S02]  /*8680*/  UISETP.NE.AND UP2, UPT, UR5, 0x1, UPT ;  /* 0x000000010500788c */ /* 0x000fe4000bf45270 */
[----:B------:R-:W-:Y:S02]  /*8690*/  ULDC.64 UR14, c[0x0][0x330] ;  /* 0x0000cc00000e7ab9 */ /* 0x000fe40000000a00 */
[----:B------:R-:W-:-:S07]  /*86a0*/  UIMAD.WIDE.U32 UR16, UR11, UR14, URZ ;  /* 0x0000000e0b1072a5 */ /* 0x000fce000f8e003f */
[----:B------:R-:W-:Y:S02]  /*86b0*/  @UP2 UMOV UR13, UR17 ;  /* 0x00000011000d2c82 */ /* 0x000fe40008000000 */
[----:B------:R-:W-:-:S03]  /*86c0*/  @UP2 USHF.R.U32.HI UR11, URZ, UR15, UR13 ;  /* 0x0000000f3f0b2299 */ /* 0x000fc6000801160d */
.L_x_260:
[----:B------:R-:W-:Y:S02]  /*86d0*/  ULDC UR13, c[0x0][0x32c] ;  /* 0x0000cb00000d7ab9 */ /* 0x000fe40000000800 */
[----:B------:R-:W-:-:S04]  /*86e0*/  UIMAD UR13, UR11, UR5, UR13 ;  /* 0x000000050b0d72a4 */ /* 0x000fc8000f8e020d */
[----:B------:R-:W-:-:S04]  /*86f0*/  UISETP.LT.AND UP2, UPT, UR6, UR13, UPT ;  /* 0x0000000d0600728c */ /* 0x000fc8000bf41270 */
[----:B------:R-:W-:-:S04]  /*8700*/  USEL UR6, UR6, UR13, UP2 ;  /* 0x0000000d06067287 */ /* 0x000fc80009000000 */
.L_x_258:
[----:B------:R-:W-:-:S07]  /*8710*/  UIMAD.WIDE UR14, UR6, 0x2aaaaaab, URZ ;  /* 0x2aaaaaab060e78a5 */ /* 0x000fce000f8e023f */
[----:B------:R-:W-:Y:S02]  /*8720*/  UMOV UR11, UR15 ;  /* 0x0000000f000b7c82 */ /* 0x000fe40008000000 */
[----:B------:R-:W-:-:S04]  /*8730*/  USHF.R.U32.HI UR5, URZ, 0x1f, UR11 ;  /* 0x0000001f3f057899 */ /* 0x000fc8000801160b */
[----:B------:R-:W-:-:S04]  /*8740*/  ULEA.HI.SX32 UR5, UR11, UR5, 0x1c ;  /* 0x000000050b057291 */ /* 0x000fc8000f8fe23f */
[----:B------:R-:W-:-:S04]  /*8750*/  UISETP.LT.AND UP2, UPT, UR4, UR5, UPT ;  /* 0x000000050400728c */ /* 0x000fc8000bf41270 */
[----:B------:R-:W-:-:S06]  /*8760*/  USEL UR5, UR4, UR5, !UP2 ;  /* 0x0000000504057287 */ /* 0x000fcc000d000000 */
[----:B------:R-:W-:-:S13]  /*8770*/  ISETP.GE.AND P0, PT, R229, UR5, PT ;  /* 0x00000005e5007c0c */ /* 0x000fda000bf06270 */
[----:B------:R-:W-:Y:S05]  /*8780*/  @!P0 BRA `(.L_x_261) ;  /* 0x00005d1000008947 */ /* 0x000fea0003800000 */
[----:B-1----:R-:W2:Y:S01]  /*8790*/  LDL R0, [R1+0x28] ;  /* 0x0000280001007983 */ /* 0x002ea20000100800 */
        /* <DEDUP_REMOVED lines=9> */
.L_x_278:
[----:B------:R-:W-:Y:S04]  /*8830*/  DEPBAR.LE SB0, 0x0 ;  /* 0x000080000000791a */ /* 0x000fe80000000000 */
[----:B------:R-:W-:Y:S01]  /*8840*/  BAR.SYNC.DEFER_BLOCKING 0x0 ;  /* 0x0000000000007b1d */ /* 0x000fe20000010000 */
[C---:B------:R-:W-:Y:S01]  /*8850*/  ISETP.LT.AND P2, PT, R229.reuse, UR4, PT ;  /* 0x00000004e5007c0c */ /* 0x040fe2000bf41270 */
[----:B------:R-:W-:Y:S01]  /*8860*/  IMAD.MOV.U32 R230, RZ, RZ, c[0x0][0x1e0] ;  /* 0x00007800ffe67624 */ /* 0x000fe200078e00ff */
[C---:B------:R-:W-:Y:S11]  /*8870*/  ISETP.GT.AND P4, PT, R229.reuse, UR4, PT ;  /* 0x00000004e5007c0c */ /* 0x040ff6000bf84270 */
[----:B-1----:R-:W-:Y:S01]  /*8880*/  @!P2 SHF.R.S32.HI R0, RZ, 0x1f, R229 ;  /* 0x0000001fff00a819 */ /* 0x002fe200000114e5 */
[C---:B------:R-:W-:Y:S04]  /*8890*/  @!P2 IMAD.WIDE.U32 R2, R229.reuse, c[0x0][0x208], RZ ;  /* 0x00008200e502aa25 */ /* 0x040fe800078e00ff */
[----:B------:R-:W-:Y:S02]  /*88a0*/  @!P2 IMAD R0, R0, c[0x0][0x208], RZ ;  /* 0x000082000000aa24 */ /* 0x000fe400078e02ff */
[----:B------:R-:W-:Y:S02]  /*88b0*/  @P4 IMAD.SHL.U32 R130, R230, 0x20, RZ ;  /* 0x00000020e6824824 */ /* 0x000fe400078e00ff */
[----:B------:R-:W-:Y:S01]  /*88c0*/  @!P2 IMAD R0, R229, c[0x0][0x20c], R0 ;  /* 0x00008300e500aa24 */ /* 0x000fe200078e0200 */
[----:B------:R-:W-:Y:S03]  /*88d0*/  LDSM.16.M88.4 R96, [R219+0x6100] ;  /* 0x00610000db60783b */ /* 0x000fe60000000200 */
[----:B------:R-:W-:Y:S03]  /*88e0*/  @!P2 IMAD.IADD R0, R3, 0x1, R0 ;  /* 0x000000010300a824 */ /* 0x000fe600078e0200 */
[----:B------:R-:W1:Y:S01]  /*88f0*/  LDSM.16.M88.4 R16, [R212+0x3100] ;  /* 0x00310000d410783b */ /* 0x000e620000000200 */
[----:B------:R-:W-:Y:S05]  /*8900*/  @!P2 IMAD R0, R0, 0x60, RZ ;  /* 0x000000600000a824 */ /* 0x000fea00078e02ff */
[----:B------:R-:W2:Y:S06]  /*8910*/  LDSM.16.M88.4 R92, [R219+0x8100] ;  /* 0x00810000db5c783b */ /* 0x000eac0000000200 */
[----:B------:R-:W3:Y:S06]  /*8920*/  LDL.64 R192, [R1+0x38] ;  /* 0x0000380001c07983 */ /* 0x000eec0000100a00 */
[----:B------:R-:W3:Y:S06]  /*8930*/  LDL.64 R128, [R1+0x40] ;  /* 0x0000400001807983 */ /* 0x000eec0000100a00 */
[----:B------:R-:W4:Y:S06]  /*8940*/  LDSM.16.M88.4 R32, [R212+0x3900] ;  /* 0x00390000d420783b */ /* 0x000f2c0000000200 */
[----:B------:R-:W5:Y:S06]  /*8950*/  LDL.64 R234, [R1+0x20] ;  /* 0x0000200001ea7983 */ /* 0x000f6c0000100a00 */
[----:B------:R-:W4:Y:S01]  /*8960*/  LDSM.16.M88.4 R48, [R212+0x4100] ;  /* 0x00410000d430783b */ /* 0x000f220000000200 */
[-C--:B-1----:R-:W-:Y:S05]  /*8970*/  HMMA.16816.F32.BF16 R4, R96, R16.reuse, RZ ;  /* 0x000000106004723c */ /* 0x082fea00000418ff */
[----:B------:R-:W5:Y:S03]  /*8980*/  LDL.64 R232, [R1+0x30] ;  /* 0x0000300001e87983 */ /* 0x000f660000100a00 */
        /* <DEDUP_REMOVED lines=69> */
[----:B------:R-:W-:Y:S02]  /*8de0*/  @P4 IADD3 R0, R229, -0x1, RZ ;  /* 0xffffffffe5004810 */ /* 0x000fe40007ffe0ff */
        /* <DEDUP_REMOVED lines=10> */
[----:B------:R1:W-:Y:S03]  /*8e90*/  @!P2 LDGSTS.E.BYPASS.LTC128B.128 [R231+0x2900], [R172.64], !P3 ;  /* 0x02900000ace7afae */ /* 0x0003e6000d901d6c */
[----:B-----5:R-:W-:Y:S03]  /*8ea0*/  @P4 IMAD.MOV.U32 R129, RZ, RZ, R235 ;  /* 0x000000ffff814224 */ /* 0x020fe600078e00eb */
[----:B----4-:R-:W-:Y:S01]  /*8eb0*/  LDSM.16.M88.4 R196, [R220+0x6100] ;  /* 0x00610000dcc4783b */ /* 0x010fe20000000200 */
[C---:B------:R-:W-:Y:S05]  /*8ec0*/  HMMA.16816.F32.BF16 R88, R184.reuse, R192, R88 ;  /* 0x000000c0b858723c */ /* 0x040fea0000041858 */
[----:B------:R-:W3:Y:S03]  /*8ed0*/  LDSM.16.M88.4 R200, [R218+0x3100] ;  /* 0x00310000dac8783b */ /* 0x000ee60000000200 */
[-C--:B------:R-:W-:Y:S03]  /*8ee0*/  HMMA.16816.F32.BF16 R92, R184, R194.reuse, R92 ;  /* 0x000000c2b85c723c */ /* 0x080fe6000004185c */
[----:B------:R-:W4:Y:S01]  /*8ef0*/  LDSM.16.M88.4 R204, [R220+0x8100] ;  /* 0x00810000dccc783b */ /* 0x000f220000000200 */
[----:B--2---:R-:W-:Y:S04]  /*8f00*/  @P4 SHF.R.S32.HI R2, RZ, 0x1f, R0 ;  /* 0x0000001fff024819 */ /* 0x004fe80000011400 */
[----:B------:R-:W-:Y:S01]  /*8f10*/  HMMA.16816.F32.BF16 R96, R176, R194, R96 ;  /* 0x000000c2b060723c */ /* 0x000fe20000041860 */
[----:B------:R-:W0:Y:S03]  /*8f20*/  LDGDEPBAR ;  /* 0x00000000000079af */ /* 0x000e260000000000 */
[----:B------:R-:W-:Y:S02]  /*8f30*/  @P4 IMAD R128, R2, c[0x0][0x1e0], RZ ;  /* 0x0000780002804a24 */ /* 0x000fe400078e02ff */
[C---:B------:R-:W-:Y:S01]  /*8f40*/  @P4 IMAD.WIDE.U32 R2, R0.reuse, c[0x0][0x1e0], RZ ;  /* 0x0000780000024a25 */ /* 0x040fe200078e00ff */
[----:B-1----:R-:W1:Y:S05]  /*8f50*/  LDSM.16.M88.4 R172, [R218+0x3900] ;  /* 0x00390000daac783b */ /* 0x002e6a0000000200 */
[----:B------:R-:W-:Y:S01]  /*8f60*/  @P4 IMAD R128, R0, c[0x0][0x1e4], R128 ;  /* 0x0000790000804a24 */ /* 0x000fe200078e0280 */
[----:B------:R-:W2:Y:S03]  /*8f70*/  LDSM.16.M88.4 R180, [R218+0x4100] ;  /* 0x00410000dab4783b */ /* 0x000ea60000000200 */
[----:B------:R-:W-:Y:S02]  /*8f80*/  @P4 IMAD.IADD R0, R3, 0x1, R128 ;  /* 0x0000000103004824 */ /* 0x000fe400078e0280 */
[----:B------:R-:W-:Y:S01]  /*8f90*/  @P4 IMAD.MOV.U32 R128, RZ, RZ, R232 ;  /* 0x000000ffff804224 */ /* 0x000fe200078e00e8 */
[----:B------:R-:W5:Y:S01]  /*8fa0*/  LDSM.16.M88.4 R184, [R218+0x4900] ;  /* 0x00490000dab8783b */ /* 0x000f620000000200 */
[----:B------:R-:W-:Y:S02]  /*8fb0*/  @P4 IMAD R0, R0, 0x60, RZ ;  /* 0x0000006000004824 */ /* 0x000fe400078e02ff */
[----:B------:R-:W-:Y:S03]  /*8fc0*/  @P4 IMAD.WIDE.U32 R128, R2, 0x60, R128 ;  /* 0x0000006002804825 */ /* 0x000fe600078e0080 */
[----:B------:R-:W2:Y:S01]  /*8fd0*/  LDSM.16.M88.4 R176, [R218+0x5100] ;  /* 0x00510000dab0783b */ /* 0x000ea20000000200 */
[----:B------:R-:W-:Y:S01]  /*8fe0*/  @P4 IMAD.IADD R0, R129, 0x1, R0 ;  /* 0x0000000181004824 */ /* 0x000fe200078e0200 */
[C---:B------:R-:W-:Y:S01]  /*8ff0*/  @P4 LEA R2, P0, R128.reuse, c[0x0][0x1c8], 0x1 ;  /* 0x0000720080024a11 */ /* 0x040fe200078008ff */
[----:B------:R-:W-:Y:S01]  /*9000*/  IMAD.MOV.U32 R232, RZ, RZ, c[0x0][0x1e4] ;  /* 0x00007900ffe87624 */ /* 0x000fe200078e00ff */
[-C--:B---3--:R-:W-:Y:S02]  /*9010*/  HMMA.16816.F32.BF16 R4, R196, R200.reuse, R4 ;  /* 0x000000c8c404723c */ /* 0x088fe40000041804 */
[----:B------:R-:W-:Y:S03]  /*9020*/  LDSM.16.M88.4 R188, [R221+0x6100] ;  /* 0x00610000ddbc783b */ /* 0x000fe60000000200 */
[----:B------:R-:W-:Y:S02]  /*9030*/  @P4 LEA.HI.X R3, R128, c[0x0][0x1cc], R0, 0x1, P0 ;  /* 0x0000730080034a11 */ /* 0x000fe400000f0c00 */
[----:B------:R-:W-:Y:S01]  /*9040*/  @P4 SHF.L.U64.HI R0, R230, 0x5, R232 ;  /* 0x00000005e6004819 */ /* 0x000fe200000102e8 */
[C---:B----4-:R-:W-:Y:S01]  /*9050*/  HMMA.16816.F32.BF16 R8, R204.reuse, R200, R8 ;  /* 0x000000c8cc08723c */ /* 0x050fe20000041808 */
[----:B------:R-:W-:Y:S01]  /*9060*/  LDSM.16.M88.4 R192, [R217] ;  /* 0x00000000d9c0783b */ /* 0x000fe20000000200 */
[----:B------:R-:W-:Y:S05]  /*9070*/  PLOP3.LUT P0, PT, PT, PT, UP1, 0x80, 0x0 ;  /* 0x000000000000781c */ /* 0x000fea0003f0f018 */
[----:B------:R-:W-:Y:S01]  /*9080*/  LDSM.16.M88.4 R208, [R217+0x1000] ;  /* 0x00100000d9d0783b */ /* 0x000fe20000000200 */
        /* <DEDUP_REMOVED lines=13> */
[-C--:B-----5:R-:W-:Y:S08]  /*9160*/  HMMA.16816.F32.BF16 R52, R196, R184.reuse, R52 ;  /* 0x000000b8c434723c */ /* 0x0a0ff00000041834 */
        /* <DEDUP_REMOVED lines=33> */
[C---:B------:R-:W-:Y:S08]  /*9380*/  HMMA.16816.F32.BF16 R40, R200.reuse, R208, R40 ;  /* 0x000000d0c828723c */ /* 0x040ff00000041828 */
[-C--:B------:R-:W-:Y:S08]  /*9390*/  HMMA.16816.F32.BF16 R44, R200, R210.reuse, R44 ;  /* 0x000000d2c82c723c */ /* 0x080ff0000004182c */
[C---:B------:R-:W-:Y:S08]  /*93a0*/  HMMA.16816.F32.BF16 R48, R188.reuse, R210, R48 ;  /* 0x000000d2bc30723c */ /* 0x040ff00000041830 */
[-C--:B---3--:R-:W-:Y:S08]  /*93b0*/  HMMA.16816.F32.BF16 R52, R188, R184.reuse, R52 ;  /* 0x000000b8bc34723c */ /* 0x088ff00000041834 */
[C---:B------:R-:W-:Y:S08]  /*93c0*/  HMMA.16816.F32.BF16 R56, R200.reuse, R184, R56 ;  /* 0x000000b8c838723c */ /* 0x040ff00000041838 */
[-C--:B------:R-:W-:Y:S08]  /*93d0*/  HMMA.16816.F32.BF16 R60, R200, R186.reuse, R60 ;  /* 0x000000bac83c723c */ /* 0x080ff0000004183c */
[C---:B------:R-:W-:Y:S08]  /*93e0*/  HMMA.16816.F32.BF16 R64, R188.reuse, R186, R64 ;  /* 0x000000babc40723c */ /* 0x040ff00000041840 */
[-C--:B-1----:R-:W-:Y:S08]  /*93f0*/  HMMA.16816.F32.BF16 R68, R188, R172.reuse, R68 ;  /* 0x000000acbc44723c */ /* 0x082ff00000041844 */
[C---:B------:R-:W-:Y:S01]  /*9400*/  HMMA.16816.F32.BF16 R72, R200.reuse, R172, R72 ;  /* 0x000000acc848723c */ /* 0x040fe20000041848 */
[----:B------:R1:W3:Y:S07]  /*9410*/  LDL R173, [R1+0x28] ;  /* 0x0000280001ad7983 */ /* 0x0002ee0000100800 */
[-C--:B------:R-:W-:Y:S08]  /*9420*/  HMMA.16816.F32.BF16 R76, R200, R174.reuse, R76 ;  /* 0x000000aec84c723c */ /* 0x080ff0000004184c */
[C---:B------:R-:W-:Y:S07]  /*9430*/  HMMA.16816.F32.BF16 R80, R188.reuse, R174, R80 ;  /* 0x000000aebc50723c */ /* 0x040fee0000041850 */
[-C--:B------:R-:W-:Y:S01]  /*9440*/  @P4 IADD3 R174, P1, R180, R130.reuse, RZ ;  /* 0x00000082b4ae4210 */ /* 0x080fe20007f3e0ff */
[-C--:B------:R-:W-:Y:S04]  /*9450*/  HMMA.16816.F32.BF16 R84, R188, R176.reuse, R84 ;  /* 0x000000b0bc54723c */ /* 0x080fe80000041854 */
[--C-:B------:R-:W-:Y:S01]  /*9460*/  @P4 IMAD.X R175, R181, 0x1, R0.reuse, P1 ;  /* 0x00000001b5af4824 */ /* 0x100fe200008e0600 */
[-C--:B------:R-:W-:Y:S03]  /*9470*/  @P4 IADD3 R128, P2, R174, R130.reuse, RZ ;  /* 0x00000082ae804210 */ /* 0x080fe60007f5e0ff */
[C---:B------:R-:W-:Y:S01]  /*9480*/  HMMA.16816.F32.BF16 R88, R200.reuse, R176, R88 ;  /* 0x000000b0c858723c */ /* 0x040fe20000041858 */
[----:B------:R5:W-:Y:S03]  /*9490*/  @P4 LDGSTS.E.BYPASS.LTC128B.128 [R231+0x4100], [R174.64], !P3 ;  /* 0x04100000aee74fae */ /* 0x000be6000d901d6c */
[--C-:B------:R-:W-:Y:S01]  /*94a0*/  @P4 IMAD.X R129, R175, 0x1, R0.reuse, P2 ;  /* 0x00000001af814824 */ /* 0x100fe200010e0600 */
[-C--:B----4-:R-:W-:Y:S03]  /*94b0*/  @P4 IADD3 R2, P1, R128, R130.reuse, RZ ;  /* 0x0000008280024210 */ /* 0x090fe60007f3e0ff */
[-C--:B------:R-:W-:Y:S01]  /*94c0*/  HMMA.16816.F32.BF16 R92, R200, R178.reuse, R92 ;  /* 0x000000b2c85c723c */ /* 0x080fe2000004185c */
[----:B------:R1:W-:Y:S03]  /*94d0*/  @P4 LDGSTS.E.BYPASS.LTC128B.128 [R231+0x4900], [R128.64], !P3 ;  /* 0x0490000080e74fae */ /* 0x0003e6000d901d6c */
[--C-:B------:R-:W-:Y:S04]  /*94e0*/  @P4 IMAD.X R3, R129, 0x1, R0.reuse, P1 ;  /* 0x0000000181034824 */ /* 0x100fe800008e0600 */
[----:B------:R-:W-:Y:S01]  /*94f0*/  HMMA.16816.F32.BF16 R96, R188, R178, R96 ;  /* 0x000000b2bc60723c */ /* 0x000fe20000041860 */
[----:B------:R4:W-:Y:S03]  /*9500*/  @P4 LDGSTS.E.BYPASS.LTC128B.128 [R231+0x5100], [R2.64], !P3 ;  /* 0x0510000002e74fae */ /* 0x0009e6000d901d6c */
[----:B---3--:R-:W-:Y:S01]  /*9510*/  @P0 IMAD.MOV.U32 R173, RZ, RZ, R135 ;  /* 0x000000ffffad0224 */ /* 0x008fe200078e0087 */
[----:B------:R-:W-:Y:S04]  /*9520*/  @P4 IADD3 R176, P0, R2, R130, RZ ;  /* 0x0000008202b04210 */ /* 0x000fe80007f1e0ff */
[----:B------:R-:W3:Y:S03]  /*9530*/  SHFL.IDX PT, R130, R173, RZ, 0x1c1f ;  /* 0x001c1fffad827589 */ /* 0x000ee600000e0000 */
[----:B------:R-:W-:Y:S01]  /*9540*/  @P4 IMAD.X R177, R3, 0x1, R0, P0 ;  /* 0x0000000103b14824 */ /* 0x000fe200000e0600 */
[----:B------:R-:W-:Y:S01]  /*9550*/  PLOP3.LUT P0, PT, PT, PT, UP0, 0x40, 0x0 ;  /* 0x000000000000781c */ /* 0x000fe20003f0e808 */
[----:B------:R-:W-:Y:S03]  /*9560*/  IMAD R0, R229, -0x60, RZ ;  /* 0xffffffa0e5007824 */ /* 0x000fe600078e02ff */
[----:B------:R1:W-:Y:S02]  /*9570*/  @P4 LDGSTS.E.BYPASS.LTC128B.128 [R231+0x5900], [R176.64], !P3 ;  /* 0x05900000b0e74fae */ /* 0x0003e4000d901d6c */
[----:B--2---:R-:W-:Y:S04]  /*9580*/  IADD3 R182, -R183, 0x1, R0 ;  /* 0x00000001b7b67810 */ /* 0x004fe80007ffe100 */
[----:B------:R-:W0:Y:S01]  /*9590*/  LDGDEPBAR ;  /* 0x00000000000079af */ /* 0x000e220000000000 */
[----:B-1----:R-:W-:Y:S05]  /*95a0*/  IMAD.U32 R176, RZ, RZ, UR12 ;  /* 0x0000000cffb07e24 */ /* 0x002fea000f8e00ff */
[----:B------:R-:W-:Y:S04]  /*95b0*/  IADD3 R176, -R176, UR7, R182 ;  /* 0x00000007b0b07c10 */ /* 0x000fe8000fffe1b6 */
[C---:B-----5:R-:W-:Y:S02]  /*95c0*/  IADD3 R174, R176.reuse, c[0x0][0x328], RZ ;  /* 0x0000ca00b0ae7a10 */ /* 0x060fe40007ffe0ff */
[----:B------:R-:W-:Y:S03]  /*95d0*/  IADD3 R175, R176, UR10, RZ ;  /* 0x0000000ab0af7c10 */ /* 0x000fe6000fffe0ff */
[----:B---3--:R-:W-:Y:S02]  /*95e0*/  IMAD.IADD R135, R174, 0x1, R130 ;  /* 0x00000001ae877824 */ /* 0x008fe400078e0282 */
[----:B----4-:R-:W-:Y:S01]  /*95f0*/  IMAD.IADD R2, R130, 0x1, R175 ;  /* 0x0000000182027824 */ /* 0x010fe200078e02af */
[----:B------:R-:W-:-:S05]  /*9600*/  @P0 BRA `(.L_x_262) ;  /* 0x0000019000000947 */ /* 0x000fca0003800000 */
[----:B------:R-:W-:Y:S01]  /*9610*/  IMAD.U32 R3, RZ, RZ, UR12 ;  /* 0x0000000cff037e24 */ /* 0x000fe2000f8e00ff */
[----:B------:R-:W-:Y:S04]  /*9620*/  BSSY B0, `(.L_x_263) ;  /* 0x0000012000007945 */ /* 0x000fe80003800000 */
[----:B------:R-:W-:Y:S04]  /*9630*/  IADD3 R3, -R3, UR7, R130 ;  /* 0x0000000703037c10 */ /* 0x000fe8000fffe182 */
        /* <DEDUP_REMOVED lines=11> */
.L_x_264:
[----:B------:R-:W-:Y:S04]  /*96f0*/  MOV R128, c[0x0][0x32c] ;  /* 0x0000cb0000807a02 */ /* 0x000fe80000000f00 */
[----:B------:R-:W-:Y:S11]  /*9700*/  ISETP.NE.AND P0, PT, R128, 0x1, PT ;  /* 0x000000018000780c */ /* 0x000ff60003f05270 */
[----:B------:R-:W-:Y:S02]  /*9710*/  @!UPT UIADD3 URZ, URZ, URZ, URZ ;  /* 0x0000003f3f3ff290 */ /* 0x000fe4000fffe03f */
[----:B------:R-:W-:Y:S05]  /*9720*/  @P0 IMAD.HI.U32 R128, R3, c[0x0][0x330], RZ ;  /* 0x0000cc0003800a27 */ /* 0x000fea00078e00ff */
[----:B------:R-:W-:Y:S02]  /*9730*/  @P0 SHF.R.U32.HI R3, RZ, c[0x0][0x334], R128 ;  /* 0x0000cd00ff030a19 */ /* 0x000fe40000011680 */
.L_x_265:
[----:B------:R-:W-:Y:S05]  /*9740*/  BSYNC B0 ;  /* 0x0000000000007941 */ /* 0x000fea0003800000 */
.L_x_263:
[----:B------:R-:W-:Y:S04]  /*9750*/  IMAD.IADD R128, R0, 0x1, -R183 ;  /* 0x0000000100807824 */ /* 0x000fe800078e0ab7 */
[----:B------:R-:W-:Y:S05]  /*9760*/  IMAD R3, R3, c[0x0][0x32c], R128 ;  /* 0x0000cb0003037a24 */ /* 0x000fea00078e0280 */
[----:B------:R-:W-:Y:S02]  /*9770*/  IADD3 R128, R3, c[0x0][0x32c], RZ ;  /* 0x0000cb0003807a10 */ /* 0x000fe40007ffe0ff */
[----:B------:R-:W-:Y:S02]  /*9780*/  IMNMX R2, R2, R3, !PT ;  /* 0x0000000302027217 */ /* 0x000fe40007800200 */
[----:B------:R-:W-:Y:S02]  /*9790*/  IMNMX R135, R135, R128, PT ;  /* 0x0000008087877217 */ /* 0x000fe40003800200 */
.L_x_262:
[----:B------:R-:W-:Y:S01]  /*97a0*/  PLOP3.LUT P0, PT, PT, PT, UP0, 0x40, 0x0 ;  /* 0x000000000000781c */ /* 0x000fe20003f0e808 */
[----:B------:R-:W1:Y:S02]  /*97b0*/  SHFL.IDX PT, R128, R173, 0x1, 0x1c1f ;  /* 0x003c1f00ad807f89 */ /* 0x000e6400000e0000 */
[----:B-1----:R-:W-:Y:S01]  /*97c0*/  IADD3 R3, R175, R128, RZ ;  /* 0x00000080af037210 */ /* 0x002fe20007ffe0ff */
[----:B------:R-:W-:Y:S09]  /*97d0*/  IMAD.IADD R130, R174, 0x1, R128 ;  /* 0x00000001ae827824 */ /* 0x000ff200078e0280 */
        /* <DEDUP_REMOVED lines=15> */
.L_x_268:
[----:B------:R-:W-:Y:S04]  /*98d0*/  MOV R129, c[0x0][0x32c] ;  /* 0x0000cb0000817a02 */ /* 0x000fe80000000f00 */
[----:B------:R-:W-:Y:S11]  /*98e0*/  ISETP.NE.AND P0, PT, R129, 0x1, PT ;  /* 0x000000018100780c */ /* 0x000ff60003f05270 */
[----:B------:R-:W-:Y:S02]  /*98f0*/  @!UPT UIADD3 URZ, URZ, URZ, URZ ;  /* 0x0000003f3f3ff290 */ /* 0x000fe4000fffe03f */
[----:B------:R-:W-:Y:S05]  /*9900*/  @P0 IMAD.HI.U32 R129, R128, c[0x0][0x330], RZ ;  /* 0x0000cc0080810a27 */ /* 0x000fea00078e00ff */
[----:B------:R-:W-:Y:S02]  /*9910*/  @P0 SHF.R.U32.HI R128, RZ, c[0x0][0x334], R129 ;  /* 0x0000cd00ff800a19 */ /* 0x000fe40000011681 */
.L_x_269:
[----:B------:R-:W-:Y:S05]  /*9920*/  BSYNC B0 ;  /* 0x0000000000007941 */ /* 0x000fea0003800000 */
.L_x_267:
[----:B------:R-:W-:Y:S04]  /*9930*/  IMAD.IADD R129, R0, 0x1, -R183 ;  /* 0x0000000100817824 */ /* 0x000fe800078e0ab7 */
[----:B------:R-:W-:Y:S05]  /*9940*/  IMAD R128, R128, c[0x0][0x32c], R129 ;  /* 0x0000cb0080807a24 */ /* 0x000fea00078e0281 */
[----:B------:R-:W-:Y:S02]  /*9950*/  IADD3 R129, R128, c[0x0][0x32c], RZ ;  /* 0x0000cb0080817a10 */ /* 0x000fe40007ffe0ff */
[----:B------:R-:W-:Y:S02]  /*9960*/  IMNMX R3, R3, R128, !PT ;  /* 0x0000008003037217 */ /* 0x000fe40007800200 */
[----:B------:R-:W-:Y:S02]  /*9970*/  IMNMX R130, R130, R129, PT ;  /* 0x0000008182827217 */ /* 0x000fe40003800200 */
.L_x_266:
        /* <DEDUP_REMOVED lines=19> */
.L_x_272:
[----:B------:R-:W-:Y:S04]  /*9ab0*/  MOV R177, c[0x0][0x32c] ;  /* 0x0000cb0000b17a02 */ /* 0x000fe80000000f00 */
[----:B------:R-:W-:Y:S11]  /*9ac0*/  ISETP.NE.AND P0, PT, R177, 0x1, PT ;  /* 0x00000001b100780c */ /* 0x000ff60003f05270 */
[----:B------:R-:W-:Y:S02]  /*9ad0*/  @!UPT UIADD3 URZ, URZ, URZ, URZ ;  /* 0x0000003f3f3ff290 */ /* 0x000fe4000fffe03f */
[----:B------:R-:W-:Y:S05]  /*9ae0*/  @P0 IMAD.HI.U32 R177, R172, c[0x0][0x330], RZ ;  /* 0x0000cc00acb10a27 */ /* 0x000fea00078e00ff */
[----:B------:R-:W-:Y:S02]  /*9af0*/  @P0 SHF.R.U32.HI R172, RZ, c[0x0][0x334], R177 ;  /* 0x0000cd00ffac0a19 */ /* 0x000fe400000116b1 */
.L_x_273:
[----:B------:R-:W-:Y:S05]  /*9b00*/  BSYNC B0 ;  /* 0x0000000000007941 */ /* 0x000fea0003800000 */
.L_x_271:
[----:B------:R-:W-:Y:S04]  /*9b10*/  IMAD.IADD R177, R0, 0x1, -R183 ;  /* 0x0000000100b17824 */ /* 0x000fe800078e0ab7 */
[----:B------:R-:W-:Y:S05]  /*9b20*/  IMAD R172, R172, c[0x0][0x32c], R177 ;  /* 0x0000cb00acac7a24 */ /* 0x000fea00078e02b1 */
[----:B------:R-:W-:Y:S02]  /*9b30*/  IADD3 R177, R172, c[0x0][0x32c], RZ ;  /* 0x0000cb00acb17a10 */ /* 0x000fe40007ffe0ff */
[----:B------:R-:W-:Y:S02]  /*9b40*/  IMNMX R128, R128, R172, !PT ;  /* 0x000000ac80807217 */ /* 0x000fe40007800200 */
[----:B------:R-:W-:Y:S02]  /*9b50*/  IMNMX R129, R129, R177, PT ;  /* 0x000000b181817217 */ /* 0x000fe40003800200 */
.L_x_270:
[C---:B------:R-:W-:Y:S02]  /*9b60*/  ISETP.GE.AND P1, PT, R0.reuse, 0x9, PT ;  /* 0x000000090000780c */ /* 0x040fe40003f26270 */
[----:B------:R-:W-:Y:S02]  /*9b70*/  ISETP.GE.AND P5, PT, R0, 0xa, PT ;  /* 0x0000000a0000780c */ /* 0x000fe40003fa6270 */
[----:B------:R-:W-:Y:S02]  /*9b80*/  ISETP.GT.AND P0, PT, R2, 0x8, !P1 ;  /* 0x000000080200780c */ /* 0x000fe40004f04270 */
[----:B------:R-:W-:Y:S02]  /*9b90*/  P2R R183, PR, RZ, 0x8 ;  /* 0x00000008ffb77803 */ /* 0x000fe40000000000 */
[----:B------:R-:W-:Y:S02]  /*9ba0*/  ISETP.LT.OR P0, PT, R135, 0x9, P0 ;  /* 0x000000098700780c */ /* 0x000fe40000701670 */
[----:B------:R-:W-:Y:S02]  /*9bb0*/  ISETP.GE.AND P3, PT, R0, 0x12, PT ;  /* 0x000000120000780c */ /* 0x000fe40003f66270 */
[----:B------:R-:W-:Y:S02]  /*9bc0*/  FSEL R184, R16, -INF , !P0 ;  /* 0xff80000010b87808 */ /* 0x000fe40004000000 */
[----:B------:R-:W-:Y:S02]  /*9bd0*/  ISETP.GT.AND P0, PT, R3, 0x9, !P5 ;  /* 0x000000090300780c */ /* 0x000fe40006f04270 */
[----:B------:R-:W-:Y:S02]  /*9be0*/  ISETP.GT.AND P2, PT, R2, 0x9, !P5 ;  /* 0x000000090200780c */ /* 0x000fe40006f44270 */
        /* <DEDUP_REMOVED lines=15> */
[----:B------:R-:W-:Y:S02]  /*9ce0*/  ISETP.LT.OR P0, PT, R135, 0x19, P0 ;  /* 0x000000198700780c */ /* 0x000fe40000701670 */
        /* <DEDUP_REMOVED lines=13> */
[C---:B------:R-:W-:Y:S02]  /*9dc0*/  ISETP.GT.AND P0, PT, R3.reuse, 0x19, !P2 ;  /* 0x000000190300780c */ /* 0x040fe40005704270 */
        /* <DEDUP_REMOVED lines=17> */
[C---:B------:R-:W-:Y:S02]  /*9ee0*/  ISETP.GT.AND P0, PT, R3.reuse, 0x20, !P2 ;  /* 0x000000200300780c */ /* 0x040fe40005704270 */
        /* <DEDUP_REMOVED lines=15> */
[C---:B------:R-:W-:Y:S02]  /*9fe0*/  ISETP.GE.AND P5, PT, R0.reuse, 0x52, PT ;  /* 0x000000520000780c */ /* 0x040fe40003fa6270 */
        /* <DEDUP_REMOVED lines=20> */
[----:B------:R-:W-:Y:S04]  /*a130*/  ISETP.LT.OR P0, PT, R135, 0x32, P0 ;  /* 0x000000328700780c */ /* 0x000fe80000701670 */
        /* <DEDUP_REMOVED lines=49> */
[C---:B------:R-:W-:Y:S04]  /*a450*/  ISETP.GT.AND P0, PT, R3.reuse, 0x48, !P2 ;  /* 0x000000480300780c */ /* 0x040fe80005704270 */
[----:B------:R-:W-:Y:S04]  /*a460*/  ISETP.LT.OR P0, PT, R130, 0x49, P0 ;  /* 0x000000498200780c */ /* 0x000fe80000701670 */
        /* <DEDUP_REMOVED lines=21> */
[----:B------:R-:W-:Y:S02]  /*a5c0*/  ISETP.GT.AND P0, PT, R2, RZ, !P3 ;  /* 0x000000ff0200720c */ /* 0x000fe40005f04270 */
[----:B------:R-:W-:Y:S02]  /*a5d0*/  P2R R5, PR, RZ, 0x8 ;  /* 0x00000008ff057803 */ /* 0x000fe40000000000 */
[----:B------:R-:W-:Y:S04]  /*a5e0*/  ISETP.LT.OR P0, PT, R135, 0x1, P0 ;  /* 0x000000018700780c */ /* 0x000fe80000701670 */
[----:B------:R-:W-:Y:S02]  /*a5f0*/  FSEL R36, R4, -INF , !P0 ;  /* 0xff80000004247808 */ /* 0x000fe40004000000 */
[----:B------:R-:W-:Y:S04]  /*a600*/  ISETP.GT.AND P0, PT, R3, 0x1, !P1 ;  /* 0x000000010300780c */ /* 0x000fe80004f04270 */
[C---:B------:R-:W-:Y:S04]  /*a610*/  ISETP.LT.OR P0, PT, R130.reuse, 0x2, P0 ;  /* 0x000000028200780c */ /* 0x040fe80000701670 */
[----:B------:R-:W-:Y:S02]  /*a620*/  FSEL R48, R7, -INF , !P0 ;  /* 0xff80000007307808 */ /* 0x000fe40004000000 */
[----:B------:R-:W-:Y:S04]  /*a630*/  ISETP.GT.AND P0, PT, R3, RZ, !P3 ;  /* 0x000000ff0300720c */ /* 0x000fe80005f04270 */
[----:B------:R-:W-:Y:S04]  /*a640*/  ISETP.LT.OR P0, PT, R130, 0x1, P0 ;  /* 0x000000018200780c */ /* 0x000fe80000701670 */
[----:B------:R-:W-:Y:S02]  /*a650*/  FSEL R39, R6, -INF , !P0 ;  /* 0xff80000006277808 */ /* 0x000fe40004000000 */
[----:B------:R-:W-:Y:S04]  /*a660*/  ISETP.GT.AND P0, PT, R2, 0x58, !P4 ;  /* 0x000000580200780c */ /* 0x000fe80006704270 */
[C---:B------:R-:W-:Y:S04]  /*a670*/  ISETP.LT.OR P0, PT, R135.reuse, 0x59, P0 ;  /* 0x000000598700780c */ /* 0x040fe80000701670 */
[----:B------:R-:W-:Y:S02]  /*a680*/  FSEL R80, R96, -INF , !P0 ;  /* 0xff80000060507808 */ /* 0x000fe40004000000 */
[----:B------:R-:W-:Y:S04]  /*a690*/  ISETP.GE.AND P0, PT, R0, 0x5a, PT ;  /* 0x0000005a0000780c */ /* 0x000fe80003f06270 */
[----:B------:R-:W-:Y:S04]  /*a6a0*/  ISETP.GT.AND P2, PT, R2, 0x59, !P0 ;  /* 0x000000590200780c */ /* 0x000fe80004744270 */
        /* <DEDUP_REMOVED lines=9> */
[C---:B------:R-:W-:Y:S02]  /*a740*/  ISETP.GT.AND P2, PT, R128.reuse, 0x1, !P1 ;  /* 0x000000018000780c */ /* 0x040fe40004f44270 */
[----:B------:R-:W-:Y:S02]  /*a750*/  ISETP.NE.AND P1, PT, R35, RZ, PT ;  /* 0x000000ff2300720c */ /* 0x000fe40003f25270 */
[----:B------:R-:W-:Y:S04]  /*a760*/  ISETP.LT.OR P2, PT, R129, 0x2, P2 ;  /* 0x000000028100780c */ /* 0x000fe80001741670 */
[----:B------:R-:W-:Y:S02]  /*a770*/  FSEL R9, R9, -INF , !P2 ;  /* 0xff80000009097808 */ /* 0x000fe40005000000 */
[----:B------:R-:W-:Y:S04]  /*a780*/  ISETP.NE.AND P2, PT, R181, RZ, PT ;  /* 0x000000ffb500720c */ /* 0x000fe80003f45270 */
[----:B------:R-:W-:Y:S01]  /*a790*/  ISETP.GT.AND P2, PT, R128, 0x8, !P2 ;  /* 0x000000088000780c */ /* 0x000fe20005744270 */
[--C-:B-1----:R-:W-:Y:S03]  /*a7a0*/  IMAD.IADD R2, R174, 0x1, R3.reuse ;  /* 0x00000001ae027824 */ /* 0x102fe600078e0203 */
[----:B------:R-:W-:Y:S01]  /*a7b0*/  ISETP.LT.OR P2, PT, R129, 0x9, P2 ;  /* 0x000000098100780c */ /* 0x000fe20001741670 */
[----:B------:R-:W-:Y:S03]  /*a7c0*/  IMAD.IADD R0, R175, 0x1, R3 ;  /* 0x00000001af007824 */ /* 0x000fe600078e0203 */
        /* <DEDUP_REMOVED lines=63> */
[C---:B------:R-:W-:Y:S04]  /*abc0*/  ISETP.LT.OR P2, PT, R129.reuse, 0x49, P2 ;  /* 0x000000498100780c */ /* 0x040fe80001741670 */
[----:B------:R-:W-:Y:S02]  /*abd0*/  FSEL R244, R76, -INF , !P2 ;  /* 0xff8000004cf47808 */ /* 0x000fe40005000000 */
[C---:B------:R-:W-:Y:S04]  /*abe0*/  ISETP.GT.AND P2, PT, R128.reuse, 0x49, !P1 ;  /* 0x000000498000780c */ /* 0x040fe80004f44270 */
        /* <DEDUP_REMOVED lines=8> */
[----:B------:R-:W-:Y:S04]  /*ac70*/  ISETP.GT.AND P2, PT, R128, 0x58, !P4 ;  /* 0x000000588000780c */ /* 0x000fe80006744270 */
[----:B------:R-:W-:Y:S04]  /*ac80*/  ISETP.LT.OR P2, PT, R129, 0x59, P2 ;  /* 0x000000598100780c */ /* 0x000fe80001741670 */
[----:B------:R-:W-:Y:S02]  /*ac90*/  FSEL R81, R92, -INF , !P2 ;  /* 0xff8000005c517808 */ /* 0x000fe40005000000 */
[----:B------:R-:W-:Y:S02]  /*aca0*/  ISETP.GT.AND P2, PT, R128, RZ, !P3 ;  /* 0x000000ff8000720c */ /* 0x000fe40005f44270 */
[----:B------:R-:W-:Y:S02]  /*acb0*/  ISETP.NE.AND P3, PT, R183, RZ, PT ;  /* 0x000000ffb700720c */ /* 0x000fe40003f65270 */
[C---:B------:R-:W-:Y:S04]  /*acc0*/  ISETP.LT.OR P2, PT, R129.reuse, 0x1, P2 ;  /* 0x000000018100780c */ /* 0x040fe80001741670 */
[----:B------:R-:W-:Y:S02]  /*acd0*/  FSEL R8, R8, -INF , !P2 ;  /* 0xff80000008087808 */ /* 0x000fe40005000000 */
[----:B------:R-:W-:Y:S04]  /*ace0*/  ISETP.GT.AND P2, PT, R128, 0x59, !P0 ;  /* 0x000000598000780c */ /* 0x000fe80004744270 */
[----:B------:R-:W-:Y:S04]  /*acf0*/  ISETP.LT.OR P2, PT, R129, 0x5a, P2 ;  /* 0x0000005a8100780c */ /* 0x000fe80001741670 */
[----:B------:R-:W-:Y:S02]  /*ad00*/  FSEL R183, R93, -INF , !P2 ;  /* 0xff8000005db77808 */ /* 0x000fe40005000000 */
[----:B------:R-:W-:Y:S11]  /*ad10*/  PLOP3.LUT P2, PT, PT, PT, UP0, 0x40, 0x0 ;  /* 0x000000000000781c */ /* 0x000ff60003f4e808 */
[----:B------:R-:W-:Y:S02]  /*ad20*/  @!UPT UIADD3 URZ, URZ, URZ, URZ ;  /* 0x0000003f3f3ff290 */ /* 0x000fe4000fffe03f */
        /* <DEDUP_REMOVED lines=15> */
.L_x_276:
[----:B------:R-:W-:Y:S04]  /*ae20*/  MOV R2, c[0x0][0x32c] ;  /* 0x0000cb0000027a02 */ /* 0x000fe80000000f00 */
[----:B------:R-:W-:Y:S11]  /*ae30*/  ISETP.NE.AND P2, PT, R2, 0x1, PT ;  /* 0x000000010200780c */ /* 0x000ff60003f45270 */
[----:B------:R-:W-:Y:S02]  /*ae40*/  @!UPT UIADD3 URZ, URZ, URZ, URZ ;  /* 0x0000003f3f3ff290 */ /* 0x000fe4000fffe03f */
[----:B------:R-:W-:Y:S05]  /*ae50*/  @P2 IMAD.HI.U32 R2, R0, c[0x0][0x330], RZ ;  /* 0x0000cc0000022a27 */ /* 0x000fea00078e00ff */
[----:B------:R-:W-:Y:S02]  /*ae60*/  @P2 SHF.R.U32.HI R0, RZ, c[0x0][0x334], R2 ;  /* 0x0000cd00ff002a19 */ /* 0x000fe40000011602 */
.L_x_277:
[----:B------:R-:W-:Y:S05]  /*ae70*/  BSYNC B0 ;  /* 0x0000000000007941 */ /* 0x000fea0003800000 */
.L_x_275:
[----:B------:R-:W-:Y:S02]  /*ae80*/  IADD3 R2, R182, -0x1, RZ ;  /* 0xffffffffb6027810 */ /* 0x000fe40007ffe0ff */
[C-C-:B------:R-:W-:Y:S02]  /*ae90*/  IADD3 R4, R3.reuse, UR10, R176.reuse ;  /* 0x0000000a03047c10 */ /* 0x140fe4000fffe0b0 */
[----:B------:R-:W-:Y:S01]  /*aea0*/  IADD3 R3, R3, c[0x0][0x328], R176 ;  /* 0x0000ca0003037a10 */ /* 0x000fe20007ffe0b0 */
[----:B------:R-:W-:Y:S05]  /*aeb0*/  IMAD R0, R0, c[0x0][0x32c], R2 ;  /* 0x0000cb0000007a24 */ /* 0x000fea00078e0202 */
[----:B------:R-:W-:Y:S02]  /*aec0*/  IADD3 R2, R0, c[0x0][0x32c], RZ ;  /* 0x0000cb0000027a10 */ /* 0x000fe40007ffe0ff */
[----:B------:R-:W-:Y:S02]  /*aed0*/  IMNMX R0, R4, R0, !PT ;  /* 0x0000000004007217 */ /* 0x000fe40007800200 */
[----:B------:R-:W-:Y:S02]  /*aee0*/  IMNMX R2, R3, R2, PT ;  /* 0x0000000203027217 */ /* 0x000fe40003800200 */
.L_x_274:
[----:B------:R-:W-:Y:S01]  /*aef0*/  ISETP.NE.AND P2, PT, R5, RZ, PT ;  /* 0x000000ff0500720c */ /* 0x000fe20003f45270 */
[----:B------:R-:W-:Y:S01]  /*af00*/  IMAD.MOV.U32 R40, RZ, RZ, R52 ;  /* 0x000000ffff287224 */ /* 0x000fe200078e0034 */
[----:B------:R-:W-:Y:S02]  /*af10*/  FMNMX.FTZ R130, R36, R131, !PT ;  /* 0x0000008324827209 */ /* 0x000fe40007810000 */
[----:B------:R-:W-:Y:S02]  /*af20*/  ISETP.GT.AND P2, PT, R0, RZ, !P2 ;  /* 0x000000ff0000720c */ /* 0x000fe40005744270 */
        /* <DEDUP_REMOVED lines=82> */
[----:B------:R-:W-:Y:S02]  /*b450*/  FMNMX.FTZ R3, R237, R3, !PT ;  /* 0x00000003ed037209 */ /* 0x000fe40007810000 */
[----:B------:R-:W-:Y:S02]  /*b460*/  FSEL R99, R47, -INF , !P2 ;  /* 0xff8000002f637808 */ /* 0x000fe40005000000 */
[----:B------:R-:W-:Y:S02]  /*b470*/  ISETP.NE.AND P2, PT, R22, RZ, PT ;  /* 0x000000ff1600720c */ /* 0x000fe40003f45270 */
[----:B------:R-:W-:Y:S02]  /*b480*/  FMNMX.FTZ R4, R49, R4, !PT ;  /* 0x0000000431047209 */ /* 0x000fe40007810000 */
[----:B------:R-:W-:Y:S02]  /*b490*/  FMNMX.FTZ R130, R245, R130, !PT ;  /* 0x00000082f5827209 */ /* 0x000fe40007810000 */
[----:B------:R-:W-:Y:S02]  /*b4a0*/  FMNMX.FTZ R3, R240, R3, !PT ;  /* 0x00000003f0037209 */ /* 0x000fe40007810000 */
[----:B------:R-:W-:Y:S02]  /*b4b0*/  ISETP.GT.AND P2, PT, R0, 0x30, !P2 ;  /* 0x000000300000780c */ /* 0x000fe40005744270 */
        /* <DEDUP_REMOVED lines=18> */
[----:B------:R-:W-:Y:S01]  /*b5e0*/  FMNMX.FTZ R4, R200, R4, !PT ;  /* 0x00000004c8047209 */ /* 0x000fe20007810000 */
[----:B------:R-:W1:Y:S01]  /*b5f0*/  SHFL.BFLY PT, R5, R130, 0x2, 0x1f ;  /* 0x0c401f0082057f89 */ /* 0x000e6200000e0000 */
[----:B------:R-:W-:Y:S02]  /*b600*/  MOV R58, R53 ;  /* 0x00000035003a7202 */ /* 0x000fe40000000f00 */
[----:B------:R-:W-:Y:S02]  /*b610*/  FMNMX.FTZ R3, R87, R3, !PT ;  /* 0x0000000357037209 */ /* 0x000fe40007810000 */
[----:B------:R-:W-:Y:S02]  /*b620*/  FSEL R173, R59, -INF , !P2 ;  /* 0xff8000003bad7808 */ /* 0x000fe40005000000 */
[----:B------:R-:W-:Y:S01]  /*b630*/  ISETP.NE.AND P2, PT, R20, RZ, PT ;  /* 0x000000ff1400720c */ /* 0x000fe20003f45270 */
[----:B------:R-:W-:Y:S01]  /*b640*/  LDSM.16.MT88.4 R52, [R214+0x100] ;  /* 0x00010000d634783b */ /* 0x000fe20000004200 */
[----:B------:R-:W-:Y:S02]  /*b650*/  FMNMX.FTZ R4, R201, R4, !PT ;  /* 0x00000004c9047209 */ /* 0x000fe40007810000 */
[----:B------:R-:W-:Y:S02]  /*b660*/  FMNMX.FTZ R3, R58, R3, !PT ;  /* 0x000000033a037209 */ /* 0x000fe40007810000 */
[----:B------:R-:W-:Y:S02]  /*b670*/  ISETP.GT.AND P2, PT, R0, 0x38, !P2 ;  /* 0x000000380000780c */ /* 0x000fe40005744270 */
[----:B------:R-:W-:Y:S02]  /*b680*/  FMNMX.FTZ R4, R209, R4, !PT ;  /* 0x00000004d1047209 */ /* 0x000fe40007810000 */
[----:B------:R-:W-:Y:S02]  /*b690*/  FMNMX.FTZ R3, R40, R3, !PT ;  /* 0x0000000328037209 */ /* 0x000fe40007810000 */
[----:B------:R-:W-:Y:S02]  /*b6a0*/  ISETP.LT.OR P2, PT, R2, 0x39, P2 ;  /* 0x000000390200780c */ /* 0x000fe40001741670 */
[----:B------:R-:W-:Y:S01]  /*b6b0*/  FMNMX.FTZ R4, R211, R4, !PT ;  /* 0x00000004d3047209 */ /* 0x000fe20007810000 */
[----:B------:R-:W2:Y:S01]  /*b6c0*/  SHFL.BFLY PT, R129, R3, 0x2, 0x1f ;  /* 0x0c401f0003817f89 */ /* 0x000ea200000e0000 */
        /* <DEDUP_REMOVED lines=13> */
[----:B-1----:R-:W-:Y:S02]  /*b7a0*/  FMNMX.FTZ R130, R130, R5, !PT ;  /* 0x0000000582827209 */ /* 0x002fe40007810000 */
[----:B------:R-:W-:Y:S02]  /*b7b0*/  FMNMX.FTZ R4, R246, R4, !PT ;  /* 0x00000004f6047209 */ /* 0x000fe40007810000 */
[----:B------:R-:W-:Y:S01]  /*b7c0*/  FSEL R181, R74, -INF , !P2 ;  /* 0xff8000004ab57808 */ /* 0x000fe20005000000 */
[----:B------:R-:W1:Y:S01]  /*b7d0*/  SHFL.BFLY PT, R6, R130, 0x1, 0x1f ;  /* 0x0c201f0082067f89 */ /* 0x000e6200000e0000 */
[----:B--2---:R-:W-:Y:S02]  /*b7e0*/  FMNMX.FTZ R129, R3, R129, !PT ;  /* 0x0000008103817209 */ /* 0x004fe40007810000 */
        /* <DEDUP_REMOVED lines=8> */
[----:B------:R-:W-:Y:S01]  /*b870*/  ISETP.NE.AND P2, PT, R16, RZ, PT ;  /* 0x000000ff1000720c */ /* 0x000fe20003f45270 */
[----:B------:R-:W2:Y:S01]  /*b880*/  SHFL.BFLY PT, R7, R3, 0x2, 0x1f ;  /* 0x0c401f0003077f89 */ /* 0x000ea200000e0000 */
[----:B------:R-:W-:Y:S02]  /*b890*/  FMNMX.FTZ R5, R10, R134, !PT ;  /* 0x000000860a057209 */ /* 0x000fe40007810000 */
[----:B------:R-:W-:Y:S02]  /*b8a0*/  ISETP.GT.AND P2, PT, R0, 0x48, !P2 ;  /* 0x000000480000780c */ /* 0x000fe40005744270 */
[----:B-1----:R-:W-:Y:S02]  /*b8b0*/  FMNMX.FTZ R130, R130, R6, !PT ;  /* 0x0000000682827209 */ /* 0x002fe40007810000 */
[----:B------:R-:W-:Y:S01]  /*b8c0*/  ISETP.LT.OR P2, PT, R2, 0x49, P2 ;  /* 0x000000490200780c */ /* 0x000fe20001741670 */
[----:B------:R-:W1:Y:S01]  /*b8d0*/  SHFL.BFLY PT, R6, R129, 0x1, 0x1f ;  /* 0x0c201f0081067f89 */ /* 0x000e6200000e0000 */
[----:B------:R-:W-:Y:S01]  /*b8e0*/  FMNMX.FTZ R5, R11, R5, !PT ;  /* 0x000000050b057209 */ /* 0x000fe20007810000 */
[----:B------:R-:W-:Y:S01]  /*b8f0*/  FMUL.FTZ R71, R130, c[0x0][0x2d0] ;  /* 0x0000b40082477a20 */ /* 0x000fe20000410000 */
[----:B------:R-:W-:Y:S02]  /*b900*/  FSEL R177, R78, -INF , !P2 ;  /* 0xff8000004eb17808 */ /* 0x000fe40005000000 */
[----:B------:R-:W-:Y:S02]  /*b910*/  FSETP.NEU.FTZ.AND P2, PT, R130, -INF , PT ;  /* 0xff8000008200780b */ /* 0x000fe40003f5d000 */
[----:B------:R-:W-:Y:S02]  /*b920*/  FMNMX.FTZ R5, R14, R5, !PT ;  /* 0x000000050e057209 */ /* 0x000fe40007810000 */
[----:B------:R-:W-:Y:S02]  /*b930*/  FSEL R71, R71, RZ, P2 ;  /* 0x000000ff47477208 */ /* 0x000fe40001000000 */
[----:B------:R-:W-:Y:S02]  /*b940*/  FMNMX.FTZ R5, R15, R5, !PT ;  /* 0x000000050f057209 */ /* 0x000fe40007810000 */
[----:B------:R-:W-:Y:S01]  /*b950*/  ISETP.GT.AND P1, PT, R0, 0x49, !P1 ;  /* 0x000000490000780c */ /* 0x000fe20004f24270 */
[--C-:B------:R-:W-:Y:S01]  /*b960*/  FFMA.FTZ R4, R36, c[0x0][0x2d0], -R71.reuse ;  /* 0x0000b40024047a23 */ /* 0x100fe20000010847 */
[----:B------:R-:W-:Y:S01]  /*b970*/  FMNMX.FTZ R5, R56, R5, !PT ;  /* 0x0000000538057209 */ /* 0x000fe20007810000 */
[--C-:B------:R-:W-:Y:S01]  /*b980*/  FFMA.FTZ R16, R192, c[0x0][0x2d0], -R71.reuse ;  /* 0x0000b400c0107a23 */ /* 0x100fe20000010847 */
[----:B------:R-:W-:Y:S01]  /*b990*/  ISETP.LT.OR P1, PT, R2, 0x4a, P1 ;  /* 0x0000004a0200780c */ /* 0x000fe20000f21670 */
[----:B------:R3:W-:Y:S01]  /*b9a0*/  MUFU.EX2 R27, R4 ;  /* 0x00000004001b7308 */ /* 0x0007e20000000800 */
[----:B------:R-:W-:Y:S02]  /*b9b0*/  FMNMX.FTZ R5, R57, R5, !PT ;  /* 0x0000000539057209 */ /* 0x000fe40007810000 */
[----:B--2---:R-:W-:Y:S02]  /*b9c0*/  FMNMX.FTZ R3, R3, R7, !PT ;  /* 0x0000000703037209 */ /* 0x004fe40007810000 */
[----:B------:R-:W-:Y:S02]  /*b9d0*/  FMNMX.FTZ R5, R60, R5, !PT ;  /* 0x000000053c057209 */ /* 0x000fe40007810000 */
[----:B-1----:R-:W-:Y:S01]  /*b9e0*/  FMNMX.FTZ R129, R129, R6, !PT ;  /* 0x0000000681817209 */ /* 0x002fe20007810000 */
[----:B------:R-:W1:Y:S01]  /*b9f0*/  SHFL.BFLY PT, R128, R3, 0x1, 0x1f ;  /* 0x0c201f0003807f89 */ /* 0x000e6200000e0000 */
[----:B------:R-:W-:Y:S01]  /*ba00*/  FMNMX.FTZ R5, R84, R5, !PT ;  /* 0x0000000554057209 */ /* 0x000fe20007810000 */
[----:B------:R-:W-:Y:S01]  /*ba10*/  MUFU.EX2 R34, R16 ;  /* 0x0000001000227308 */ /* 0x000fe20000000800 */
[----:B------:R-:W-:Y:S01]  /*ba20*/  FSEL R176, R79, -INF , !P1 ;  /* 0xff8000004fb07808 */ /* 0x000fe20004800000 */
[C---:B------:R-:W-:Y:S01]  /*ba30*/  FMUL.FTZ R92, R129.reuse, c[0x0][0x2d0] ;  /* 0x0000b400815c7a20 */ /* 0x040fe20000410000 */
[----:B------:R-:W-:Y:S02]  /*ba40*/  FMNMX.FTZ R5, R96, R5, !PT ;  /* 0x0000000560057209 */ /* 0x000fe40007810000 */
[----:B------:R-:W-:Y:S01]  /*ba50*/  FSETP.NEU.FTZ.AND P1, PT, R129, -INF , PT ;  /* 0xff8000008100780b */ /* 0x000fe20003f3d000 */
[----:B------:R-:W-:Y:S01]  /*ba60*/  LDSM.16.MT88.4 R76, [R215+0x100] ;  /* 0x00010000d74c783b */ /* 0x000fe20000004200 */
[----:B------:R-:W-:Y:S02]  /*ba70*/  FMNMX.FTZ R5, R97, R5, !PT ;  /* 0x0000000561057209 */ /* 0x000fe40007810000 */
[----:B------:R-:W-:Y:S02]  /*ba80*/  FSEL R92, R92, RZ, P1 ;  /* 0x000000ff5c5c7208 */ /* 0x000fe40000800000 */
[C---:B------:R-:W-:Y:S02]  /*ba90*/  ISETP.GT.AND P0, PT, R0.reuse, 0x59, !P0 ;  /* 0x000000590000780c */ /* 0x040fe40004704270 */
[----:B------:R-:W-:Y:S01]  /*baa0*/  ISETP.GT.AND P6, PT, R0, 0x50, !P6 ;  /* 0x000000500000780c */ /* 0x000fe200077c4270 */
[--C-:B------:R-:W-:Y:S01]  /*bab0*/  FFMA.FTZ R28, R195, c[0x0][0x2d0], -R92.reuse ;  /* 0x0000b400c31c7a23 */ /* 0x100fe2000001085c */
[----:B---3--:R-:W-:Y:S01]  /*bac0*/  FMNMX.FTZ R4, R98, R5, !PT ;  /* 0x0000000562047209 */ /* 0x008fe20007810000 */
[--C-:B------:R-:W-:Y:S01]  /*bad0*/  FFMA.FTZ R5, R38, c[0x0][0x2d0], -R71.reuse ;  /* 0x0000b40026057a23 */ /* 0x100fe20000010847 */
[----:B------:R-:W-:Y:S02]  /*bae0*/  ISETP.LT.OR P0, PT, R2, 0x5a, P0 ;  /* 0x0000005a0200780c */ /* 0x000fe40000701670 */
[----:B------:R-:W-:Y:S01]  /*baf0*/  FMNMX.FTZ R4, R99, R4, !PT ;  /* 0x0000000463047209 */ /* 0x000fe20007810000 */
[----:B------:R2:W-:Y:S01]  /*bb00*/  MUFU.EX2 R22, R5 ;  /* 0x0000000500167308 */ /* 0x0005e20000000800 */
[----:B------:R-:W-:Y:S02]  /*bb10*/  FSEL R70, R95, -INF , !P0 ;  /* 0xff8000005f467808 */ /* 0x000fe40004000000 */
[----:B-1----:R-:W-:Y:S01]  /*bb20*/  FMNMX.FTZ R128, R3, R128, !PT ;  /* 0x0000008003807209 */ /* 0x002fe20007810000 */
[--C-:B------:R-:W-:Y:S01]  /*bb30*/  FFMA.FTZ R3, R187, c[0x0][0x2d0], -R92.reuse ;  /* 0x0000b400bb037a23 */ /* 0x100fe2000001085c */
[----:B------:R-:W-:Y:S02]  /*bb40*/  MOV R187, R81 ;  /* 0x0000005100bb7202 */ /* 0x000fe40000000f00 */
[C---:B------:R-:W-:Y:S01]  /*bb50*/  FSETP.NEU.FTZ.AND P0, PT, R128.reuse, -INF , PT ;  /* 0xff8000008000780b */ /* 0x040fe20003f1d000 */
[----:B------:R-:W-:Y:S01]  /*bb60*/  FMUL.FTZ R93, R128, c[0x0][0x2d0] ;  /* 0x0000b400805d7a20 */ /* 0x000fe20000410000 */
[C---:B------:R-:W-:Y:S01]  /*bb70*/  ISETP.GT.AND P5, PT, R0.reuse, 0x51, !P5 ;  /* 0x000000510000780c */ /* 0x040fe20006fa4270 */
[----:B------:R1:W-:Y:S01]  /*bb80*/  MUFU.EX2 R26, R3 ;  /* 0x00000003001a7308 */ /* 0x0003e20000000800 */
[----:B------:R-:W-:Y:S01]  /*bb90*/  ISETP.GT.AND P4, PT, R0, 0x58, !P4 ;  /* 0x000000580000780c */ /* 0x000fe20006784270 */
[--C-:B------:R-:W-:Y:S01]  /*bba0*/  FFMA.FTZ R0, R48, c[0x0][0x2d0], -R92.reuse ;  /* 0x0000b40030007a23 */ /* 0x100fe2000001085c */
[----:B------:R-:W-:Y:S01]  /*bbb0*/  FSEL R93, R93, RZ, P0 ;  /* 0x000000ff5d5d7208 */ /* 0x000fe20000000000 */
[----:B------:R-:W-:Y:S01]  /*bbc0*/  FFMA.FTZ R48, R196, c[0x0][0x2d0], -R71 ;  /* 0x0000b400c4307a23 */ /* 0x000fe20000010847 */
[C---:B------:R-:W-:Y:S02]  /*bbd0*/  ISETP.LT.OR P6, PT, R2.reuse, 0x51, P6 ;  /* 0x000000510200780c */ /* 0x040fe400037c1670 */
[----:B------:R-:W-:Y:S01]  /*bbe0*/  ISETP.LT.OR P5, PT, R2, 0x52, P5 ;  /* 0x000000520200780c */ /* 0x000fe20002fa1670 */
[----:B------:R-:W-:Y:S01]  /*bbf0*/  FFMA.FTZ R32, R35, c[0x0][0x2d0], -R93 ;  /* 0x0000b40023207a23 */ /* 0x000fe2000001085d */
[----:B------:R-:W-:Y:S01]  /*bc00*/  FSEL R178, R90, -INF , !P6 ;  /* 0xff8000005ab27808 */ /* 0x000fe20007000000 */
[----:B------:R-:W-:Y:S01]  /*bc10*/  MUFU.EX2 R23, R0 ;  /* 0x0000000000177308 */ /* 0x000fe20000000800 */
[----:B------:R-:W-:Y:S01]  /*bc20*/  ISETP.LT.OR P4, PT, R2, 0x59, P4 ;  /* 0x000000590200780c */ /* 0x000fe20002781670 */
[----:B------:R-:W-:Y:S01]  /*bc30*/  FFMA.FTZ R2, R186, c[0x0][0x2d0], -R92 ;  /* 0x0000b400ba027a23 */ /* 0x000fe2000001085c */
[----:B------:R-:W-:Y:S01]  /*bc40*/  FSEL R179, R91, -INF , !P5 ;  /* 0xff8000005bb37808 */ /* 0x000fe20006800000 */
[----:B------:R-:W-:Y:S01]  /*bc50*/  IMAD.MOV.U32 R186, RZ, RZ, R89 ;  /* 0x000000ffffba7224 */ /* 0x000fe200078e0059 */
[----:B--2---:R-:W-:Y:S01]  /*bc60*/  FMNMX.FTZ R5, R172, R4, !PT ;  /* 0x00000004ac057209 */ /* 0x004fe20007810000 */
[----:B------:R-:W-:Y:S01]  /*bc70*/  FFMA.FTZ R4, R184, c[0x0][0x2d0], -R71 ;  /* 0x0000b400b8047a23 */ /* 0x000fe20000010847 */
[----:B------:R-:W-:Y:S01]  /*bc80*/  FSEL R180, R94, -INF , !P4 ;  /* 0xff8000005eb47808 */ /* 0x000fe20006000000 */
[----:B------:R-:W-:Y:S01]  /*bc90*/  IMAD.MOV.U32 R184, RZ, RZ, R40 ;  /* 0x000000ffffb87224 */ /* 0x000fe200078e0028 */
[----:B------:R-:W-:Y:S01]  /*bca0*/  FMNMX.FTZ R5, R173, R5, !PT ;  /* 0x00000005ad057209 */ /* 0x000fe20007810000 */
[----:B------:R2:W-:Y:S01]  /*bcb0*/  MUFU.EX2 R63, R4 ;  /* 0x00000004003f7308 */ /* 0x0005e20000000800 */
[--C-:B------:R-:W-:Y:S02]  /*bcc0*/  FFMA.FTZ R40, R50, c[0x0][0x2d0], -R93.reuse ;  /* 0x0000b40032287a23 */ /* 0x100fe4000001085d */
[--C-:B------:R-:W-:Y:S02]  /*bcd0*/  FFMA.FTZ R44, R51, c[0x0][0x2d0], -R93.reuse ;  /* 0x0000b400332c7a23 */ /* 0x100fe4000001085d */
[----:B-1----:R-:W-:Y:S02]  /*bce0*/  FFMA.FTZ R3, R8, c[0x0][0x2d0], -R93 ;  /* 0x0000b40008037a23 */ /* 0x002fe4000001085d */
[----:B------:R-:W-:Y:S03]  /*bcf0*/  FFMA.FTZ R8, R189, c[0x0][0x2d0], -R92 ;  /* 0x0000b400bd087a23 */ /* 0x000fe6000001085c */
[----:B------:R1:W-:Y:S10]  /*bd00*/  MUFU.EX2 R85, R3 ;  /* 0x0000000300557308 */ /* 0x0003f40000000800 */
[----:B------:R-:W-:Y:S01]  /*bd10*/  MUFU.EX2 R83, R2 ;  /* 0x0000000200537308 */ /* 0x000fe20000000800 */
[----:B--2---:R-:W-:Y:S01]  /*bd20*/  FMNMX.FTZ R4, R174, R5, !PT ;  /* 0x00000005ae047209 */ /* 0x004fe20007810000 */
[----:B------:R-:W-:Y:S02]  /*bd30*/  FFMA.FTZ R5, R185, c[0x0][0x2d0], -R71 ;  /* 0x0000b400b9057a23 */ /* 0x000fe40000010847 */
[----:B------:R-:W-:Y:S01]  /*bd40*/  IMAD.MOV.U32 R185, RZ, RZ, R88 ;  /* 0x000000ffffb97224 */ /* 0x000fe200078e0058 */
[----:B------:R-:W-:Y:S01]  /*bd50*/  FMNMX.FTZ R4, R175, R4, !PT ;  /* 0x00000004af047209 */ /* 0x000fe20007810000 */
[--C-:B------:R-:W-:Y:S04]  /*bd60*/  FFMA.FTZ R88, R202, c[0x0][0x2d0], -R92.reuse ;  /* 0x0000b400ca587a23 */ /* 0x100fe8000001085c */
[----:B------:R2:W-:Y:S01]  /*bd70*/  MUFU.EX2 R25, R5 ;  /* 0x0000000500197308 */ /* 0x0005e20000000800 */
[----:B------:R-:W-:Y:S01]  /*bd80*/  FMNMX.FTZ R4, R181, R4, !PT ;  /* 0x00000004b5047209 */ /* 0x000fe20007810000 */
[--C-:B-1----:R-:W-:Y:S03]  /*bd90*/  FFMA.FTZ R3, R9, c[0x0][0x2d0], -R93.reuse ;  /* 0x0000b40009037a23 */ /* 0x102fe6000001085d */
[----:B------:R-:W-:Y:S05]  /*bda0*/  FMNMX.FTZ R4, R182, R4, !PT ;  /* 0x00000004b6047209 */ /* 0x000fea0007810000 */
[----:B------:R1:W3:Y:S01]  /*bdb0*/  MUFU.EX2 R62, R3 ;  /* 0x00000003003e7308 */ /* 0x0002e20000000800 */
[----:B------:R-:W-:Y:S04]  /*bdc0*/  FMNMX.FTZ R4, R177, R4, !PT ;  /* 0x00000004b1047209 */ /* 0x000fe80007810000 */
[----:B------:R-:W-:Y:S04]  /*bdd0*/  FMNMX.FTZ R4, R176, R4, !PT ;  /* 0x00000004b0047209 */ /* 0x000fe80007810000 */
[----:B------:R-:W-:Y:S01]  /*bde0*/  FMNMX.FTZ R4, R178, R4, !PT ;  /* 0x00000004b2047209 */ /* 0x000fe20007810000 */
[----:B------:R-:W-:Y:S03]  /*bdf0*/  MUFU.EX2 R33, R8 ;  /* 0x0000000800217308 */ /* 0x000fe60000000800 */
[----:B------:R-:W-:Y:S01]  /*be00*/  FMNMX.FTZ R0, R179, R4, !PT ;  /* 0x00000004b3007209 */ /* 0x000fe20007810000 */
[--C-:B------:R-:W-:Y:S02]  /*be10*/  FFMA.FTZ R4, R13, c[0x0][0x2d0], -R93.reuse ;  /* 0x0000b4000d047a23 */ /* 0x100fe4000001085d */
[--C-:B--2---:R-:W-:Y:S01]  /*be20*/  FFMA.FTZ R5, R39, c[0x0][0x2d0], -R92.reuse ;  /* 0x0000b40027057a23 */ /* 0x104fe2000001085c */
[----:B------:R-:W-:Y:S01]  /*be30*/  FMNMX.FTZ R0, R180, R0, !PT ;  /* 0x00000000b4007209 */ /* 0x000fe20007810000 */
[----:B------:R-:W-:Y:S02]  /*be40*/  LDSM.16.MT88.4 R36, [R216+0x100] ;  /* 0x00010000d824783b */ /* 0x000fe40000004200 */
[----:B------:R-:W-:Y:S01]  /*be50*/  MUFU.EX2 R24, R4 ;  /* 0x0000000400187308 */ /* 0x000fe20000000800 */
[----:B------:R-:W-:Y:S01]  /*be60*/  FMNMX.FTZ R0, R70, R0, !PT ;  /* 0x0000000046007209 */ /* 0x000fe20007810000 */
[----:B-1----:R-:W-:Y:S01]  /*be70*/  FFMA.FTZ R3, R12, c[0x0][0x2d0], -R93 ;  /* 0x0000b4000c037a23 */ /* 0x002fe2000001085d */
[-C--:B---3--:R-:W-:Y:S01]  /*be80*/  F2FP.BF16.PACK_AB R64, R62, R85.reuse ;  /* 0x000000553e40723e */ /* 0x088fe200000010ff */
[----:B------:R-:W-:Y:S01]  /*be90*/  FFMA.FTZ R12, R191, c[0x0][0x2d0], -R92 ;  /* 0x0000b400bf0c7a23 */ /* 0x000fe2000001085c */
[----:B------:R-:W-:Y:S01]  /*bea0*/  MOV R191, R85 ;  /* 0x0000005500bf7202 */ /* 0x000fe20000000f00 */
[----:B------:R-:W1:Y:S04]  /*beb0*/  SHFL.BFLY PT, R2, R0, 0x2, 0x1f ;  /* 0x0c401f0000027f89 */ /* 0x000e6800000e0000 */
[----:B------:R1:W-:Y:S10]  /*bec0*/  MUFU.EX2 R61, R3 ;  /* 0x00000003003d7308 */ /* 0x0003f40000000800 */
[----:B------:R-:W2:Y:S10]  /*bed0*/  MUFU.EX2 R86, R5 ;  /* 0x0000000500567308 */ /* 0x000eb40000000800 */
[----:B------:R-:W-:Y:S01]  /*bee0*/  MUFU.EX2 R95, R28 ;  /* 0x0000001c005f7308 */ /* 0x000fe20000000800 */
[----:B-1----:R-:W-:Y:S01]  /*bef0*/  FMNMX.FTZ R3, R0, R2, !PT ;  /* 0x0000000200037209 */ /* 0x002fe20007810000 */
[----:B------:R-:W-:Y:S01]  /*bf00*/  FFMA.FTZ R2, R188, c[0x0][0x2d0], -R71 ;  /* 0x0000b400bc027a23 */ /* 0x000fe20000010847 */
[----:B------:R-:W-:Y:S01]  /*bf10*/  FSEL R0, R130, RZ, P2 ;  /* 0x000000ff82007208 */ /* 0x000fe20001000000 */
[----:B------:R-:W-:Y:S02]  /*bf20*/  IMAD.MOV.U32 R188, RZ, RZ, R82 ;  /* 0x000000ffffbc7224 */ /* 0x000fe400078e0052 */
[----:B------:R-:W1:Y:S04]  /*bf30*/  SHFL.BFLY PT, R4, R3, 0x1, 0x1f ;  /* 0x0c201f0003047f89 */ /* 0x000e6800000e0000 */
[----:B------:R3:W-:Y:S01]  /*bf40*/  MUFU.EX2 R31, R2 ;  /* 0x00000002001f7308 */ /* 0x0007e20000000800 */
[----:B------:R-:W-:Y:S01]  /*bf50*/  FADD.FTZ R0, -R0, R131 ;  /* 0x0000008300007221 */ /* 0x000fe20000010100 */
[----:B------:R-:W-:Y:S01]  /*bf60*/  MOV R131, R27 ;  /* 0x0000001b00837202 */ /* 0x000fe20000000f00 */
[----:B--2---:R-:W-:Y:S02]  /*bf70*/  IMAD.MOV.U32 R192, RZ, RZ, R86 ;  /* 0x000000ffffc07224 */ /* 0x004fe400078e0056 */
[----:B------:R-:W-:Y:S05]  /*bf80*/  FMUL.FTZ R0, R0, c[0x0][0x2d0] ;  /* 0x0000b40000007a20 */ /* 0x000fea0000410000 */
[----:B------:R2:W4:Y:S01]  /*bf90*/  MUFU.EX2 R69, R0 ;  /* 0x0000000000457308 */ /* 0x0005220000000800 */
[----:B-1----:R-:W-:Y:S02]  /*bfa0*/  FMNMX.FTZ R3, R3, R4, !PT ;  /* 0x0000000403037209 */ /* 0x002fe40007810000 */
[----:B---3--:R-:W-:Y:S03]  /*bfb0*/  FSEL R2, R129, RZ, P1 ;  /* 0x000000ff81027208 */ /* 0x008fe60000800000 */
[C---:B------:R-:W-:Y:S02]  /*bfc0*/  FMUL.FTZ R94, R3.reuse, c[0x0][0x2d0] ;  /* 0x0000b400035e7a20 */ /* 0x040fe40000410000 */
[----:B------:R-:W-:Y:S02]  /*bfd0*/  FADD.FTZ R2, -R2, R132 ;  /* 0x0000008402027221 */ /* 0x000fe40000010100 */
[----:B------:R-:W-:Y:S01]  /*bfe0*/  IMAD.MOV.U32 R132, RZ, RZ, R23 ;  /* 0x000000ffff847224 */ /* 0x000fe200078e0017 */
[----:B--2---:R-:W-:Y:S01]  /*bff0*/  FSEL R0, R128, RZ, P0 ;  /* 0x000000ff80007208 */ /* 0x004fe20000000000 */
[----:B------:R-:W-:Y:S01]  /*c000*/  FMUL.FTZ R2, R2, c[0x0][0x2d0] ;  /* 0x0000b40002027a20 */ /* 0x000fe20000410000 */
[----:B------:R-:W-:Y:S01]  /*c010*/  FSETP.NEU.FTZ.AND P0, PT, R3, -INF , PT ;  /* 0xff8000000300780b */ /* 0x000fe20003f1d000 */
[C---:B----4-:R-:W-:Y:S01]  /*c020*/  FMUL.FTZ R16, R69.reuse, R148 ;  /* 0x0000009445107220 */ /* 0x050fe20000410000 */
[----:B------:R-:W-:Y:S01]  /*c030*/  F2FP.BF16.PACK_AB R73, R132, R86 ;  /* 0x000000568449723e */ /* 0x000fe200000010ff */
[----:B------:R-:W1:Y:S01]  /*c040*/  MUFU.EX2 R68, R2 ;  /* 0x0000000200447308 */ /* 0x000e620000000800 */
[----:B------:R-:W-:Y:S01]  /*c050*/  FADD.FTZ R0, -R0, R133 ;  /* 0x0000008500007221 */ /* 0x000fe20000010100 */
[----:B------:R-:W-:Y:S01]  /*c060*/  FSEL R94, R94, RZ, P0 ;  /* 0x000000ff5e5e7208 */ /* 0x000fe20000000000 */
[----:B------:R-:W-:Y:S01]  /*c070*/  FMUL.FTZ R17, R69, R149 ;  /* 0x0000009545117220 */ /* 0x000fe20000410000 */
[----:B------:R-:W-:Y:S01]  /*c080*/  MOV R133, R22 ;  /* 0x0000001600857202 */ /* 0x000fe20000000f00 */
[----:B------:R-:W-:Y:S01]  /*c090*/  FMUL.FTZ R0, R0, c[0x0][0x2d0] ;  /* 0x0000b40000007a20 */ /* 0x000fe20000410000 */
[----:B------:R-:W2:Y:S01]  /*c0a0*/  LDSM.16.MT88.4 R20, [R213+0x100] ;  /* 0x00010000d514783b */ /* 0x000ea20000004200 */
[--C-:B------:R-:W-:Y:S01]  /*c0b0*/  FFMA.FTZ R4, R14, c[0x0][0x2d0], -R94.reuse ;  /* 0x0000b4000e047a23 */ /* 0x100fe2000001085e */
[----:B------:R-:W-:Y:S02]  /*c0c0*/  MOV R148, R184 ;  /* 0x000000b800947202 */ /* 0x000fe40000000f00 */
[----:B------:R3:W4:Y:S01]  /*c0d0*/  MUFU.EX2 R2, R0 ;  /* 0x0000000000027308 */ /* 0x0007220000000800 */
[----:B------:R-:W-:Y:S02]  /*c0e0*/  MOV R184, R87 ;  /* 0x0000005700b87202 */ /* 0x000fe40000000f00 */
[----:B------:R-:W-:Y:S07]  /*c0f0*/  F2FP.BF16.PACK_AB R72, R133, R131 ;  /* 0x000000838548723e */ /* 0x000fee00000010ff */
[----:B------:R5:W-:Y:S01]  /*c100*/  MUFU.EX2 R5, R4 ;  /* 0x0000000400057308 */ /* 0x000be20000000800 */
[C---:B-1----:R-:W-:Y:S02]  /*c110*/  FMUL.FTZ R18, R68.reuse, R150 ;  /* 0x0000009644127220 */ /* 0x042fe40000410000 */
[C---:B------:R-:W-:Y:S01]  /*c120*/  FMUL.FTZ R19, R68.reuse, R151 ;  /* 0x0000009744137220 */ /* 0x040fe20000410000 */
[----:B------:R-:W-:Y:S01]  /*c130*/  MOV R151, R191 ;  /* 0x000000bf00977202 */ /* 0x000fe20000000f00 */
[C---:B------:R-:W-:Y:S05]  /*c140*/  FMUL.FTZ R35, R68.reuse, R103 ;  /* 0x0000006744237220 */ /* 0x040fea0000410000 */
[----:B------:R1:W-:Y:S01]  /*c150*/  MUFU.EX2 R149, R48 ;  /* 0x0000003000957308 */ /* 0x0003e20000000800 */
[C---:B------:R-:W-:Y:S02]  /*c160*/  FMUL.FTZ R51, R68.reuse, R115 ;  /* 0x0000007344337220 */ /* 0x040fe40000410000 */
[----:B------:R-:W-:Y:S02]  /*c170*/  FMUL.FTZ R50, R68, R114 ;  /* 0x0000007244327220 */ /* 0x000fe40000410000 */
[----:B---3--:R-:W-:Y:S02]  /*c180*/  FFMA.FTZ R0, R10, c[0x0][0x2d0], -R94 ;  /* 0x0000b4000a007a23 */ /* 0x008fe4000001085e */
[----:B------:R-:W-:Y:S02]  /*c190*/  IMAD.MOV.U32 R103, RZ, RZ, R148 ;  /* 0x000000ffff677224 */ /* 0x000fe400078e0094 */
[C---:B----4-:R-:W-:Y:S01]  /*c1a0*/  FMUL.FTZ R45, R2.reuse, R109 ;  /* 0x0000006d022d7220 */ /* 0x050fe20000410000 */
[----:B------:R3:W4:Y:S01]  /*c1b0*/  MUFU.EX2 R6, R0 ;  /* 0x0000000000067308 */ /* 0x0007220000000800 */
[C---:B------:R-:W-:Y:S01]  /*c1c0*/  FMUL.FTZ R8, R2.reuse, R140 ;  /* 0x0000008c02087220 */ /* 0x040fe20000410000 */
[----:B------:R-:W-:Y:S01]  /*c1d0*/  MOV R140, R61 ;  /* 0x0000003d008c7202 */ /* 0x000fe20000000f00 */
[C---:B------:R-:W-:Y:S02]  /*c1e0*/  FMUL.FTZ R9, R2.reuse, R141 ;  /* 0x0000008d02097220 */ /* 0x040fe40000410000 */
[----:B-----5:R-:W-:Y:S02]  /*c1f0*/  FFMA.FTZ R4, R15, c[0x0][0x2d0], -R94 ;  /* 0x0000b4000f047a23 */ /* 0x020fe4000001085e */
[----:B------:R-:W-:Y:S02]  /*c200*/  IMAD.MOV.U32 R150, RZ, RZ, R192 ;  /* 0x000000ffff967224 */ /* 0x000fe400078e00c0 */
[C---:B------:R-:W-:Y:S01]  /*c210*/  FMUL.FTZ R13, R2.reuse, R145 ;  /* 0x00000091020d7220 */ /* 0x040fe20000410000 */
[----:B------:R5:W2:Y:S01]  /*c220*/  MUFU.EX2 R59, R4 ;  /* 0x00000004003b7308 */ /* 0x000aa20000000800 */
[C---:B------:R-:W-:Y:S02]  /*c230*/  FMUL.FTZ R28, R2.reuse, R160 ;  /* 0x000000a0021c7220 */ /* 0x040fe40000410000 */
[C---:B------:R-:W-:Y:S02]  /*c240*/  FMUL.FTZ R29, R2.reuse, R161 ;  /* 0x000000a1021d7220 */ /* 0x040fe40000410000 */
[----:B------:R-:W-:Y:S02]  /*c250*/  FMUL.FTZ R41, R2, R105 ;  /* 0x0000006902297220 */ /* 0x000fe40000410000 */
[----:B-1----:R-:W-:Y:S02]  /*c260*/  FMUL.FTZ R48, R69, R112 ;  /* 0x0000007045307220 */ /* 0x002fe40000410000 */
[----:B---3--:R-:W-:Y:S02]  /*c270*/  FFMA.FTZ R0, R11, c[0x0][0x2d0], -R94 ;  /* 0x0000b4000b007a23 */ /* 0x008fe4000001085e */
[----:B----4-:R-:W-:Y:S02]  /*c280*/  IMAD.MOV.U32 R189, RZ, RZ, R6 ;  /* 0x000000ffffbd7224 */ /* 0x010fe400078e0006 */
[----:B------:R1:W3:Y:S01]  /*c290*/  MUFU.EX2 R7, R0 ;  /* 0x0000000000077308 */ /* 0x0002e20000000800 */
[----:B------:R-:W-:Y:S02]  /*c2a0*/  FMUL.FTZ R6, R68, R138 ;  /* 0x0000008a44067220 */ /* 0x000fe40000410000 */
[----:B-----5:R-:W-:Y:S01]  /*c2b0*/  FFMA.FTZ R4, R190, c[0x0][0x2d0], -R71 ;  /* 0x0000b400be047a23 */ /* 0x020fe20000010847 */
[----:B------:R-:W-:Y:S01]  /*c2c0*/  MOV R190, R25 ;  /* 0x0000001900be7202 */ /* 0x000fe20000000f00 */
[----:B------:R-:W-:Y:S05]  /*c2d0*/  FMUL.FTZ R25, R2, R157 ;  /* 0x0000009d02197220 */ /* 0x000fea0000410000 */
[----:B------:R4:W-:Y:S01]  /*c2e0*/  MUFU.EX2 R90, R4 ;  /* 0x00000004005a7308 */ /* 0x0009e20000000800 */
[----:B------:R-:W-:Y:S01]  /*c2f0*/  F2FP.BF16.PACK_AB R74, R190, R63 ;  /* 0x0000003fbe4a723e */ /* 0x000fe200000010ff */
[----:B------:R-:W-:Y:S02]  /*c300*/  IMAD.MOV.U32 R157, RZ, RZ, R33 ;  /* 0x000000ffff9d7224 */ /* 0x000fe400078e0021 */
[----:B------:R-:W-:Y:S02]  /*c310*/  FMUL.FTZ R33, R69, R101 ;  /* 0x0000006545217220 */ /* 0x000fe40000410000 */
[----:B--2---:R-:W-:Y:S01]  /*c320*/  IMAD.MOV.U32 R145, RZ, RZ, R59 ;  /* 0x000000ffff917224 */ /* 0x004fe200078e003b */
[----:B-1----:R-:W-:Y:S01]  /*c330*/  FSEL R0, R3, RZ, P0 ;  /* 0x000000ff03007208 */ /* 0x002fe20000000000 */
[----:B---3--:R-:W-:Y:S01]  /*c340*/  IMAD.MOV.U32 R138, RZ, RZ, R7 ;  /* 0x000000ffff8a7224 */ /* 0x008fe200078e0007 */
[----:B------:R-:W-:Y:S01]  /*c350*/  ISETP.GT.AND P0, PT, R229, UR5, PT ;  /* 0x00000005e5007c0c */ /* 0x000fe2000bf04270 */
[----:B------:R-:W-:Y:S01]  /*c360*/  FMUL.FTZ R7, R68, R139 ;  /* 0x0000008b44077220 */ /* 0x000fe20000410000 */
[----:B------:R-:W-:Y:S01]  /*c370*/  MOV R139, R24 ;  /* 0x00000018008b7202 */ /* 0x000fe20000000f00 */
[----:B------:R-:W-:Y:S01]  /*c380*/  FADD.FTZ R0, -R0, R134 ;  /* 0x0000008600007221 */ /* 0x000fe20000010100 */
[----:B------:R-:W-:Y:S01]  /*c390*/  F2FP.BF16.PACK_AB R65, R138, R189 ;  /* 0x000000bd8a41723e */ /* 0x000fe200000010ff */
[----:B------:R-:W-:Y:S01]  /*c3a0*/  IMAD.MOV.U32 R134, RZ, RZ, R26 ;  /* 0x000000ffff867224 */ /* 0x000fe200078e001a */
[----:B------:R-:W-:Y:S01]  /*c3b0*/  F2FP.BF16.PACK_AB R66, R139, R61 ;  /* 0x0000003d8b42723e */ /* 0x000fe200000010ff */
[----:B------:R-:W-:Y:S01]  /*c3c0*/  FMUL.FTZ R0, R0, c[0x0][0x2d0] ;  /* 0x0000b40000007a20 */ /* 0x000fe20000410000 */
[----:B------:R-:W-:Y:S01]  /*c3d0*/  IADD3 R229, R229, -0x1, RZ ;  /* 0xffffffffe5e57810 */ /* 0x000fe20007ffe0ff */
[C---:B----4-:R-:W-:Y:S01]  /*c3e0*/  FMUL.FTZ R4, R69.reuse, R136 ;  /* 0x0000008845047220 */ /* 0x050fe20000410000 */
[----:B------:R-:W-:Y:S01]  /*c3f0*/  F2FP.BF16.PACK_AB R75, R134, R83 ;  /* 0x00000053864b723e */ /* 0x000fe200000010ff */
[----:B------:R-:W-:Y:S01]  /*c400*/  FFMA.FTZ R24, R194, c[0x0][0x2d0], -R92 ;  /* 0x0000b400c2187a23 */ /* 0x000fe2000001085c */
[----:B------:R-:W-:Y:S01]  /*c410*/  MOV R136, R5 ;  /* 0x0000000500887202 */ /* 0x000fe20000000f00 */
[----:B------:R-:W1:Y:S01]  /*c420*/  MUFU.EX2 R0, R0 ;  /* 0x0000000000007308 */ /* 0x000e620000000800 */
[----:B------:R-:W-:Y:S02]  /*c430*/  FMUL.FTZ R5, R69, R137 ;  /* 0x0000008945057220 */ /* 0x000fe40000410000 */
[----:B------:R-:W-:Y:S01]  /*c440*/  FMUL.FTZ R61, R2, R125 ;  /* 0x0000007d023d7220 */ /* 0x000fe20000410000 */
[----:B------:R-:W-:Y:S01]  /*c450*/  F2FP.BF16.PACK_AB R67, R59, R136 ;  /* 0x000000883b43723e */ /* 0x000fe200000010ff */
[----:B------:R-:W2:Y:S03]  /*c460*/  LDL.LU R125, [R1+0x8] ;  /* 0x00000800017d7983 */ /* 0x000ea60000300800 */
[-C--:B------:R-:W-:Y:S02]  /*c470*/  HMMA.16816.F32.BF16 R4, R72, R20.reuse, R4 ;  /* 0x000000144804723c */ /* 0x080fe40000041804 */
[----:B------:R3:W-:Y:S10]  /*c480*/  MUFU.EX2 R30, R24 ;  /* 0x00000018001e7308 */ /* 0x0007f40000000800 */
[----:B------:R-:W4:Y:S01]  /*c490*/  MUFU.EX2 R137, R44 ;  /* 0x0000002c00897308 */ /* 0x000f220000000800 */
[C---:B-1----:R-:W-:Y:S02]  /*c4a0*/  FMUL.FTZ R11, R0.reuse, R143 ;  /* 0x0000008f000b7220 */ /* 0x042fe40000410000 */
[C---:B------:R-:W-:Y:S02]  /*c4b0*/  FMUL.FTZ R10, R0.reuse, R142 ;  /* 0x0000008e000a7220 */ /* 0x040fe40000410000 */
[----:B------:R-:W-:Y:S05]  /*c4c0*/  IMAD.MOV.U32 R142, RZ, RZ, R83 ;  /* 0x000000ffff8e7224 */ /* 0x000fea00078e0053 */
[----:B------:R1:W-:Y:S01]  /*c4d0*/  MUFU.EX2 R143, R12 ;  /* 0x0000000c008f7308 */ /* 0x0003e20000000800 */
[C---:B------:R-:W-:Y:S01]  /*c4e0*/  FMUL.FTZ R14, R0.reuse, R146 ;  /* 0x00000092000e7220 */ /* 0x040fe20000410000 */
[----:B------:R-:W-:Y:S01]  /*c4f0*/  MOV R146, R62 ;  /* 0x0000003e00927202 */ /* 0x000fe20000000f00 */
[C---:B------:R-:W-:Y:S01]  /*c500*/  HMMA.16816.F32.BF16 R8, R64.reuse, R20, R8 ;  /* 0x000000144008723c */ /* 0x040fe20000041808 */
[----:B------:R-:W-:Y:S02]  /*c510*/  FMUL.FTZ R15, R0, R147 ;  /* 0x00000093000f7220 */ /* 0x000fe40000410000 */
[----:B---3--:R-:W-:Y:S01]  /*c520*/  FMUL.FTZ R24, R2, R156 ;  /* 0x0000009c02187220 */ /* 0x008fe20000410000 */
[----:B------:R-:W-:Y:S01]  /*c530*/  MOV R148, R146 ;  /* 0x0000009200947202 */ /* 0x000fe20000000f00 */
[C---:B------:R-:W-:Y:S01]  /*c540*/  FMUL.FTZ R26, R0.reuse, R158 ;  /* 0x0000009e001a7220 */ /* 0x040fe20000410000 */
[----:B------:R-:W-:Y:S01]  /*c550*/  MOV R158, R31 ;  /* 0x0000001f009e7202 */ /* 0x000fe20000000f00 */
[----:B------:R-:W-:Y:S01]  /*c560*/  FFMA.FTZ R20, R193, c[0x0][0x2d0], -R71 ;  /* 0x0000b400c1147a23 */ /* 0x000fe20000010847 */
[----:B------:R3:W-:Y:S01]  /*c570*/  MUFU.EX2 R156, R32 ;  /* 0x00000020009c7308 */ /* 0x0007e20000000800 */
[----:B------:R-:W-:Y:S03]  /*c580*/  FMUL.FTZ R21, R69, R153 ;  /* 0x0000009945157220 */ /* 0x000fe60000410000 */
[C---:B------:R-:W-:Y:S01]  /*c590*/  FMUL.FTZ R27, R0.reuse, R159 ;  /* 0x0000009f001b7220 */ /* 0x040fe20000410000 */
[----:B----4-:R-:W-:Y:S01]  /*c5a0*/  MOV R112, R137 ;  /* 0x0000008900707202 */ /* 0x010fe20000000f00 */
[----:B------:R-:W-:Y:S02]  /*c5b0*/  IMAD.MOV.U32 R161, RZ, RZ, R30 ;  /* 0x000000ffffa17224 */ /* 0x000fe400078e001e */
[C---:B------:R-:W-:Y:S01]  /*c5c0*/  FMUL.FTZ R30, R0.reuse, R162 ;  /* 0x000000a2001e7220 */ /* 0x040fe20000410000 */
[----:B------:R-:W-:Y:S01]  /*c5d0*/  MOV R162, R34 ;  /* 0x0000002200a27202 */ /* 0x000fe20000000f00 */
[----:B------:R4:W5:Y:S01]  /*c5e0*/  MUFU.EX2 R91, R20 ;  /* 0x00000014005b7308 */ /* 0x0009620000000800 */
[----:B------:R-:W-:Y:S01]  /*c5f0*/  FMUL.FTZ R31, R0, R163 ;  /* 0x000000a3001f7220 */ /* 0x000fe20000410000 */
[----:B------:R-:W-:Y:S01]  /*c600*/  MOV R163, R186 ;  /* 0x000000ba00a37202 */ /* 0x000fe20000000f00 */
[----:B-1----:R-:W-:Y:S01]  /*c610*/  FMUL.FTZ R12, R2, R144 ;  /* 0x00000090020c7220 */ /* 0x002fe20000410000 */
[----:B------:R-:W-:Y:S01]  /*c620*/  MOV R144, R58 ;  /* 0x0000003a00907202 */ /* 0x000fe20000000f00 */
[----:B------:R-:W-:Y:S02]  /*c630*/  IMAD.MOV.U32 R137, RZ, RZ, R90 ;  /* 0x000000ffff897224 */ /* 0x000fe400078e005a */
[--C-:B------:R-:W-:Y:S02]  /*c640*/  FFMA.FTZ R58, R57, c[0x0][0x2d0], -R94.reuse ;  /* 0x0000b400393a7a23 */ /* 0x100fe4000001085e */
[----:B------:R-:W-:Y:S01]  /*c650*/  FFMA.FTZ R62, R60, c[0x0][0x2d0], -R94 ;  /* 0x0000b4003c3e7a23 */ /* 0x000fe2000001085e */
[-C--:B------:R-:W-:Y:S01]  /*c660*/  HMMA.16816.F32.BF16 R12, R64, R22.reuse, R12 ;  /* 0x00000016400c723c */ /* 0x080fe2000004180c */
[----:B------:R1:W-:Y:S01]  /*c670*/  MUFU.EX2 R159, R40 ;  /* 0x00000028009f7308 */ /* 0x0003e20000000800 */
[----:B------:R-:W-:Y:S01]  /*c680*/  FMUL.FTZ R60, R2, R124 ;  /* 0x0000007c023c7220 */ /* 0x000fe20000410000 */
[----:B------:R-:W-:Y:S01]  /*c690*/  MOV R124, R144 ;  /* 0x00000090007c7202 */ /* 0x000fe20000000f00 */
[C---:B---3--:R-:W-:Y:S02]  /*c6a0*/  FMUL.FTZ R32, R69.reuse, R100 ;  /* 0x0000006445207220 */ /* 0x048fe40000410000 */
[----:B------:R-:W-:Y:S02]  /*c6b0*/  IMAD.MOV.U32 R144, RZ, RZ, R189 ;  /* 0x000000ffff907224 */ /* 0x000fe400078e00bd */
[C---:B------:R-:W-:Y:S01]  /*c6c0*/  HMMA.16816.F32.BF16 R16, R72.reuse, R22, R16 ;  /* 0x000000164810723c */ /* 0x040fe20000041810 */
[----:B------:R-:W-:Y:S02]  /*c6d0*/  FMUL.FTZ R34, R68, R102 ;  /* 0x0000006644227220 */ /* 0x000fe40000410000 */
[----:B------:R3:W-:Y:S01]  /*c6e0*/  MUFU.EX2 R100, R58 ;  /* 0x0000003a00647308 */ /* 0x0007e20000000800 */
[----:B------:R-:W-:Y:S02]  /*c6f0*/  FMUL.FTZ R42, R0, R106 ;  /* 0x0000006a002a7220 */ /* 0x000fe40000410000 */
[----:B----4-:R-:W-:Y:S01]  /*c700*/  FMUL.FTZ R20, R69, R152 ;  /* 0x0000009845147220 */ /* 0x010fe20000410000 */
[----:B-----5:R-:W-:Y:S01]  /*c710*/  MOV R114, R91 ;  /* 0x0000005b00727202 */ /* 0x020fe20000000f00 */
[C---:B------:R-:W-:Y:S01]  /*c720*/  FMUL.FTZ R22, R68.reuse, R154 ;  /* 0x0000009a44167220 */ /* 0x040fe20000410000 */
[----:B------:R-:W-:Y:S03]  /*c730*/  MOV R152, R133 ;  /* 0x0000008500987202 */ /* 0x000fe60000000f00 */
[----:B------:R-:W-:Y:S01]  /*c740*/  FMUL.FTZ R23, R68, R155 ;  /* 0x0000009b44177220 */ /* 0x000fe20000410000 */
[----:B------:R-:W-:Y:S01]  /*c750*/  MOV R155, R188 ;  /* 0x000000bc009b7202 */ /* 0x000fe20000000f00 */
[----:B------:R-:W-:Y:S01]  /*c760*/  IMAD.MOV.U32 R133, RZ, RZ, R187 ;  /* 0x000000ffff857224 */ /* 0x000fe200078e00bb */
[----:B------:R4:W-:Y:S01]  /*c770*/  MUFU.EX2 R153, R62 ;  /* 0x0000003e00997308 */ /* 0x0009e20000000800 */
[----:B------:R-:W-:Y:S02]  /*c780*/  IMAD.MOV.U32 R102, RZ, RZ, R184 ;  /* 0x000000ffff667224 */ /* 0x000fe400078e00b8 */
[----:B-1----:R-:W-:Y:S01]  /*c790*/  FMUL.FTZ R40, R2, R104 ;  /* 0x0000006802287220 */ /* 0x002fe20000410000 */
[-C--:B------:R-:W-:Y:S01]  /*c7a0*/  HMMA.16816.F32.BF16 R20, R72, R36.reuse, R20 ;  /* 0x000000244814723c */ /* 0x080fe20000041814 */
[----:B------:R-:W-:Y:S02]  /*c7b0*/  FMUL.FTZ R43, R0, R107 ;  /* 0x0000006b002b7220 */ /* 0x000fe40000410000 */
[----:B------:R-:W-:Y:S02]  /*c7c0*/  FMUL.FTZ R44, R2, R108 ;  /* 0x0000006c022c7220 */ /* 0x000fe40000410000 */
[C---:B------:R-:W-:Y:S02]  /*c7d0*/  FMUL.FTZ R46, R0.reuse, R110 ;  /* 0x0000006e002e7220 */ /* 0x040fe40000410000 */
[----:B------:R-:W-:Y:S01]  /*c7e0*/  FMUL.FTZ R47, R0, R111 ;  /* 0x0000006f002f7220 */ /* 0x000fe20000410000 */
[C---:B------:R-:W-:Y:S01]  /*c7f0*/  HMMA.16816.F32.BF16 R24, R64.reuse, R36, R24 ;  /* 0x000000244018723c */ /* 0x040fe20000041818 */
[----:B------:R-:W-:Y:S03]  /*c800*/  FMUL.FTZ R57, R2, R121 ;  /* 0x0000007902397220 */ /* 0x000fe60000410000 */
[C---:B---3--:R-:W-:Y:S02]  /*c810*/  FMUL.FTZ R58, R0.reuse, R122 ;  /* 0x0000007a003a7220 */ /* 0x048fe40000410000 */
[C---:B------:R-:W-:Y:S02]  /*c820*/  FMUL.FTZ R59, R0.reuse, R123 ;  /* 0x0000007b003b7220 */ /* 0x040fe40000410000 */
[-C--:B------:R-:W-:Y:S01]  /*c830*/  HMMA.16816.F32.BF16 R28, R64, R38.reuse, R28 ;  /* 0x00000026401c723c */ /* 0x080fe2000004181c */
[----:B------:R-:W-:Y:S03]  /*c840*/  FFMA.FTZ R36, R49, c[0x0][0x2d0], -R93 ;  /* 0x0000b40031247a23 */ /* 0x000fe6000001085d */
[C---:B------:R-:W-:Y:S01]  /*c850*/  FMUL.FTZ R37, R69.reuse, R165 ;  /* 0x000000a545257220 */ /* 0x040fe20000410000 */
[----:B------:R1:W-:Y:S01]  /*c860*/  MUFU.EX2 R160, R36 ;  /* 0x0000002400a07308 */ /* 0x0003e20000000800 */
[C---:B------:R-:W-:Y:S02]  /*c870*/  FMUL.FTZ R49, R69.reuse, R113 ;  /* 0x0000007145317220 */ /* 0x040fe40000410000 */
[C---:B------:R-:W-:Y:S01]  /*c880*/  HMMA.16816.F32.BF16 R32, R72.reuse, R38, R32 ;  /* 0x000000264820723c */ /* 0x040fe20000041820 */
[----:B------:R-:W-:Y:S03]  /*c890*/  IMAD.MOV.U32 R113, RZ, RZ, R95 ;  /* 0x000000ffff717224 */ /* 0x000fe600078e005f */
[----:B------:R-:W-:Y:S01]  /*c8a0*/  MOV R95, R80 ;  /* 0x00000050005f7202 */ /* 0x000fe20000000f00 */
[----:B----4-:R-:W-:Y:S01]  /*c8b0*/  FMUL.FTZ R62, R0, R126 ;  /* 0x0000007e003e7220 */ /* 0x010fe20000410000 */
[----:B------:R-:W3:Y:S01]  /*c8c0*/  LDSM.16.MT88.4 R80, [R213+0x900] ;  /* 0x00090000d550783b */ /* 0x000ee20000004200 */
[C---:B------:R-:W-:Y:S01]  /*c8d0*/  FMUL.FTZ R38, R68.reuse, R166 ;  /* 0x000000a644267220 */ /* 0x040fe20000410000 */
[----:B------:R4:W-:Y:S01]  /*c8e0*/  MUFU.EX2 R165, R88 ;  /* 0x0000005800a57308 */ /* 0x0009e20000000800 */
[----:B------:R-:W-:Y:S03]  /*c8f0*/  FMUL.FTZ R39, R68, R167 ;  /* 0x000000a744277220 */ /* 0x000fe60000410000 */
[----:B------:R-:W-:Y:S02]  /*c900*/  IMAD.MOV.U32 R147, RZ, RZ, R63 ;  /* 0x000000ffff937224 */ /* 0x000fe400078e003f */
[----:B------:R-:W-:Y:S02]  /*c910*/  FMUL.FTZ R63, R0, R127 ;  /* 0x0000007f003f7220 */ /* 0x000fe40000410000 */
[----:B------:R-:W-:Y:S01]  /*c920*/  IMAD.MOV.U32 R146, RZ, RZ, R142 ;  /* 0x000000ffff927224 */ /* 0x000fe200078e008e */
[----:B------:R-:W-:Y:S01]  /*c930*/  MOV R142, R190 ;  /* 0x000000be008e7202 */ /* 0x000fe20000000f00 */
[----:B------:R-:W-:Y:S01]  /*c940*/  IMAD.MOV.U32 R154, RZ, RZ, R132 ;  /* 0x000000ffff9a7224 */ /* 0x000fe200078e0084 */
[----:B------:R-:W-:Y:S01]  /*c950*/  MOV R132, R185 ;  /* 0x000000b900847202 */ /* 0x000fe20000000f00 */
[C---:B-1----:R-:W-:Y:S07]  /*c960*/  FMUL.FTZ R36, R69.reuse, R164 ;  /* 0x000000a445247220 */ /* 0x042fee0000410000 */
[-C--:B------:R-:W-:Y:S01]  /*c970*/  HMMA.16816.F32.BF16 R36, R72, R52.reuse, R36 ;  /* 0x000000344824723c */ /* 0x080fe20000041824 */
[----:B----4-:R-:W-:Y:S07]  /*c980*/  LDSM.16.MT88.4 R88, [R214+0x900] ;  /* 0x00090000d658783b */ /* 0x010fee0000004200 */
[C---:B------:R-:W-:Y:S07]  /*c990*/  HMMA.16816.F32.BF16 R40, R64.reuse, R52, R40 ;  /* 0x000000344028723c */ /* 0x040fee0000041828 */
[--C-:B------:R-:W-:Y:S01]  /*c9a0*/  FFMA.FTZ R52, R56, c[0x0][0x2d0], -R94.reuse ;  /* 0x0000b40038347a23 */ /* 0x100fe2000001085e */
[-C--:B------:R-:W-:Y:S01]  /*c9b0*/  HMMA.16816.F32.BF16 R44, R64, R54.reuse, R44 ;  /* 0x00000036402c723c */ /* 0x080fe2000004182c */
[----:B------:R-:W-:Y:S02]  /*c9c0*/  FMUL.FTZ R56, R2, R120 ;  /* 0x0000007802387220 */ /* 0x000fe40000410000 */
[----:B------:R1:W4:Y:S01]  /*c9d0*/  MUFU.EX2 R115, R52 ;  /* 0x0000003400737308 */ /* 0x0003220000000800 */
        /* <DEDUP_REMOVED lines=9> */
[----:B----4-:R-:W-:Y:S01]  /*ca70*/  F2FP.BF16.PACK_AB R77, R100, R115 ;  /* 0x00000073644d723e */ /* 0x010fe200000010ff */
[----:B------:R-:W1:Y:S01]  /*ca80*/  LDSM.16.MT88.4 R84, [R216+0x900] ;  /* 0x00090000d854783b */ /* 0x000e620000004200 */
[----:B------:R4:W5:Y:S04]  /*ca90*/  MUFU.EX2 R141, R76 ;  /* 0x0000004c008d7308 */ /* 0x0009680000000800 */
[C---:B------:R-:W-:Y:S02]  /*caa0*/  FMUL.FTZ R64, R69.reuse, R168 ;  /* 0x000000a845407220 */ /* 0x040fe40000410000 */
[----:B------:R-:W-:Y:S03]  /*cab0*/  FMUL.FTZ R65, R69, R169 ;  /* 0x000000a945417220 */ /* 0x000fe60000410000 */
[C---:B------:R-:W-:Y:S02]  /*cac0*/  FMUL.FTZ R66, R68.reuse, R170 ;  /* 0x000000aa44427220 */ /* 0x040fe40000410000 */
[----:B------:R-:W-:Y:S07]  /*cad0*/  FMUL.FTZ R67, R68, R171 ;  /* 0x000000ab44437220 */ /* 0x000fee0000410000 */
[----:B------:R-:W-:Y:S01]  /*cae0*/  HMMA.16816.F32.BF16 R64, R72, R78, R64 ;  /* 0x0000004e4840723c */ /* 0x000fe20000041840 */
[--C-:B----4-:R-:W-:Y:S06]  /*caf0*/  FFMA.FTZ R76, R197, c[0x0][0x2d0], -R71.reuse ;  /* 0x0000b400c54c7a23 */ /* 0x110fec0000010847 */
[----:B------:R-:W-:Y:S02]  /*cb00*/  F2FP.BF16.PACK_AB R74, R114, R162 ;  /* 0x000000a2724a723e */ /* 0x000fe400000010ff */
[----:B------:R-:W-:Y:S01]  /*cb10*/  F2FP.BF16.PACK_AB R75, R113, R161 ;  /* 0x000000a1714b723e */ /* 0x000fe200000010ff */
[----:B------:R4:W-:Y:S02]  /*cb20*/  MUFU.EX2 R167, R76 ;  /* 0x0000004c00a77308 */ /* 0x0009e40000000800 */
[----:B------:R-:W-:Y:S02]  /*cb30*/  F2FP.BF16.PACK_AB R72, R137, R158 ;  /* 0x0000009e8948723e */ /* 0x000fe400000010ff */
[----:B------:R-:W-:Y:S02]  /*cb40*/  F2FP.BF16.PACK_AB R73, R143, R157 ;  /* 0x0000009d8f49723e */ /* 0x000fe400000010ff */
[----:B------:R-:W-:Y:S02]  /*cb50*/  F2FP.BF16.PACK_AB R78, R112, R159 ;  /* 0x0000009f704e723e */ /* 0x000fe400000010ff */
[----:B-----5:R-:W-:Y:S03]  /*cb60*/  F2FP.BF16.PACK_AB R79, R141, R153 ;  /* 0x000000998d4f723e */ /* 0x020fe600000010ff */
[-C--:B---3--:R-:W-:Y:S01]  /*cb70*/  HMMA.16816.F32.BF16 R4, R72, R80.reuse, R4 ;  /* 0x000000504804723c */ /* 0x088fe20000041804 */
[--C-:B----4-:R-:W-:Y:S04]  /*cb80*/  FFMA.FTZ R76, R198, c[0x0][0x2d0], -R92.reuse ;  /* 0x0000b400c64c7a23 */ /* 0x110fe8000001085c */
[----:B------:R3:W-:Y:S02]  /*cb90*/  MUFU.EX2 R166, R76 ;  /* 0x0000004c00a67308 */ /* 0x0007e40000000800 */
[----:B---3--:R-:W-:Y:S07]  /*cba0*/  F2FP.BF16.PACK_AB R76, R160, R156 ;  /* 0x0000009ca04c723e */ /* 0x008fee00000010ff */
[C---:B------:R-:W-:Y:S07]  /*cbb0*/  HMMA.16816.F32.BF16 R8, R76.reuse, R80, R8 ;  /* 0x000000504c08723c */ /* 0x040fee0000041808 */
[--C-:B------:R-:W-:Y:S01]  /*cbc0*/  FFMA.FTZ R80, R203, c[0x0][0x2d0], -R71.reuse ;  /* 0x0000b400cb507a23 */ /* 0x100fe20000010847 */
[-C--:B------:R-:W-:Y:S03]  /*cbd0*/  HMMA.16816.F32.BF16 R12, R76, R82.reuse, R12 ;  /* 0x000000524c0c723c */ /* 0x080fe6000004180c */
[----:B------:R3:W4:Y:S05]  /*cbe0*/  MUFU.EX2 R101, R80 ;  /* 0x0000005000657308 */ /* 0x00072a0000000800 */
[C---:B------:R-:W-:Y:S08]  /*cbf0*/  HMMA.16816.F32.BF16 R16, R72.reuse, R82, R16 ;  /* 0x000000524810723c */ /* 0x040ff00000041810 */
[-C--:B-1----:R-:W-:Y:S08]  /*cc00*/  HMMA.16816.F32.BF16 R20, R72, R84.reuse, R20 ;  /* 0x000000544814723c */ /* 0x082ff00000041814 */
[C---:B------:R-:W-:Y:S01]  /*cc10*/  HMMA.16816.F32.BF16 R24, R76.reuse, R84, R24 ;  /* 0x000000544c18723c */ /* 0x040fe20000041818 */
[----:B---3--:R-:W-:Y:S06]  /*cc20*/  FFMA.FTZ R80, R204, c[0x0][0x2d0], -R71 ;  /* 0x0000b400cc507a23 */ /* 0x008fec0000010847 */
[----:B------:R-:W-:Y:S01]  /*cc30*/  FFMA.FTZ R84, R199, c[0x0][0x2d0], -R93 ;  /* 0x0000b400c7547a23 */ /* 0x000fe2000001085d */
[-C--:B------:R-:W-:Y:S01]  /*cc40*/  HMMA.16816.F32.BF16 R28, R76, R86.reuse, R28 ;  /* 0x000000564c1c723c */ /* 0x080fe2000004181c */
[----:B------:R1:W-:Y:S07]  /*cc50*/  MUFU.EX2 R204, R80 ;  /* 0x0000005000cc7308 */ /* 0x0003ee0000000800 */
[C---:B------:R-:W-:Y:S03]  /*cc60*/  HMMA.16816.F32.BF16 R32, R72.reuse, R86, R32 ;  /* 0x000000564820723c */ /* 0x040fe60000041820 */
[----:B------:R3:W-:Y:S05]  /*cc70*/  MUFU.EX2 R107, R84 ;  /* 0x00000054006b7308 */ /* 0x0007ea0000000800 */
[-C--:B------:R-:W-:Y:S08]  /*cc80*/  HMMA.16816.F32.BF16 R36, R72, R88.reuse, R36 ;  /* 0x000000584824723c */ /* 0x080ff00000041824 */
[C---:B------:R-:W-:Y:S01]  /*cc90*/  HMMA.16816.F32.BF16 R40, R76.reuse, R88, R40 ;  /* 0x000000584c28723c */ /* 0x040fe20000041828 */
[----:B-1----:R-:W-:Y:S03]  /*cca0*/  FFMA.FTZ R80, R205, c[0x0][0x2d0], -R92 ;  /* 0x0000b400cd507a23 */ /* 0x002fe6000001085c */
[----:B----4-:R-:W-:Y:S01]  /*ccb0*/  IMAD.MOV.U32 R205, RZ, RZ, R101 ;  /* 0x000000ffffcd7224 */ /* 0x010fe200078e0065 */
[----:B------:R1:W-:Y:S01]  /*ccc0*/  MUFU.EX2 R203, R80 ;  /* 0x0000005000cb7308 */ /* 0x0003e20000000800 */
[----:B------:R-:W-:Y:S02]  /*ccd0*/  IMAD.MOV.U32 R101, RZ, RZ, R95 ;  /* 0x000000ffff657224 */ /* 0x000fe400078e005f */
[-C--:B------:R-:W-:Y:S01]  /*cce0*/  HMMA.16816.F32.BF16 R44, R76, R90.reuse, R44 ;  /* 0x0000005a4c2c723c */ /* 0x080fe2000004182c */
[----:B------:R-:W-:Y:S03]  /*ccf0*/  FFMA.FTZ R88, R97, c[0x0][0x2d0], -R94 ;  /* 0x0000b40061587a23 */ /* 0x000fe6000001085e */
[--C-:B---3--:R-:W-:Y:S03]  /*cd00*/  FFMA.FTZ R84, R200, c[0x0][0x2d0], -R93.reuse ;  /* 0x0000b400c8547a23 */ /* 0x108fe6000001085d */
[----:B------:R3:W-:Y:S01]  /*cd10*/  MUFU.EX2 R200, R88 ;  /* 0x0000005800c87308 */ /* 0x0007e20000000800 */
[C---:B------:R-:W-:Y:S09]  /*cd20*/  HMMA.16816.F32.BF16 R48, R72.reuse, R90, R48 ;  /* 0x0000005a4830723c */ /* 0x040ff20000041830 */
[----:B------:R4:W-:Y:S03]  /*cd30*/  MUFU.EX2 R106, R84 ;  /* 0x00000054006a7308 */ /* 0x0009e60000000800 */
[----:B-1----:R-:W-:Y:S01]  /*cd40*/  FFMA.FTZ R80, R206, c[0x0][0x2d0], -R92 ;  /* 0x0000b400ce507a23 */ /* 0x002fe2000001085c */
[----:B------:R-:W-:Y:S06]  /*cd50*/  MOV R206, R141 ;  /* 0x0000008d00ce7202 */ /* 0x000fec0000000f00 */
[----:B------:R1:W-:Y:S01]  /*cd60*/  MUFU.EX2 R202, R80 ;  /* 0x0000005000ca7308 */ /* 0x0003e20000000800 */
[----:B---3--:R-:W-:Y:S09]  /*cd70*/  FFMA.FTZ R88, R98, c[0x0][0x2d0], -R94 ;  /* 0x0000b40062587a23 */ /* 0x008ff2000001085e */
[----:B------:R3:W-:Y:S01]  /*cd80*/  MUFU.EX2 R199, R88 ;  /* 0x0000005800c77308 */ /* 0x0007e20000000800 */
[--C-:B----4-:R-:W-:Y:S09]  /*cd90*/  FFMA.FTZ R84, R201, c[0x0][0x2d0], -R93.reuse ;  /* 0x0000b400c9547a23 */ /* 0x110ff2000001085d */
[----:B------:R4:W5:Y:S01]  /*cda0*/  MUFU.EX2 R105, R84 ;  /* 0x0000005400697308 */ /* 0x0009620000000800 */
[----:B-1----:R-:W-:Y:S09]  /*cdb0*/  FFMA.FTZ R80, R135, c[0x0][0x2d0], -R93 ;  /* 0x0000b40087507a23 */ /* 0x002ff2000001085d */
[----:B------:R1:W-:Y:S01]  /*cdc0*/  MUFU.EX2 R164, R80 ;  /* 0x0000005000a47308 */ /* 0x0003e20000000800 */
[----:B---3--:R-:W-:Y:S01]  /*cdd0*/  FFMA.FTZ R88, R232, c[0x0][0x2d0], -R92 ;  /* 0x0000b400e8587a23 */ /* 0x008fe2000001085c */
[----:B------:R-:W-:Y:S08]  /*cde0*/  MOV R232, R159 ;  /* 0x0000009f00e87202 */ /* 0x000ff00000000f00 */
[----:B------:R3:W-:Y:S01]  /*cdf0*/  MUFU.EX2 R109, R88 ;  /* 0x00000058006d7308 */ /* 0x0007e20000000800 */
[--C-:B----4-:R-:W-:Y:S01]  /*ce00*/  FFMA.FTZ R84, R207, c[0x0][0x2d0], -R71.reuse ;  /* 0x0000b400cf547a23 */ /* 0x110fe20000010847 */
[----:B------:R-:W-:Y:S08]  /*ce10*/  MOV R207, R147 ;  /* 0x0000009300cf7202 */ /* 0x000ff00000000f00 */
[----:B------:R4:W-:Y:S01]  /*ce20*/  MUFU.EX2 R201, R84 ;  /* 0x0000005400c97308 */ /* 0x0009e20000000800 */
[----:B-1----:R-:W1:Y:S08]  /*ce30*/  LDSM.16.MT88.4 R80, [R215+0x900] ;  /* 0x00090000d750783b */ /* 0x002e700000004200 */
[----:B---3--:R-:W-:Y:S01]  /*ce40*/  LDSM.16.MT88.4 R88, [R214+0x1100] ;  /* 0x00110000d658783b */ /* 0x008fe20000004200 */
[--C-:B----4-:R-:W-:Y:S04]  /*ce50*/  FFMA.FTZ R84, R96, c[0x0][0x2d0], -R94.reuse ;  /* 0x0000b40060547a23 */ /* 0x110fe8000001085e */
[----:B------:R3:W4:Y:S01]  /*ce60*/  MUFU.EX2 R104, R84 ;  /* 0x0000005400687308 */ /* 0x0007220000000800 */
[-C--:B-1----:R-:W-:Y:S08]  /*ce70*/  HMMA.16816.F32.BF16 R52, R72, R80.reuse, R52 ;  /* 0x000000504834723c */ /* 0x082ff00000041834 */
[C---:B------:R-:W-:Y:S01]  /*ce80*/  HMMA.16816.F32.BF16 R56, R76.reuse, R80, R56 ;  /* 0x000000504c38723c */ /* 0x040fe20000041838 */
[----:B---3--:R-:W1:Y:S06]  /*ce90*/  LDSM.16.MT88.4 R84, [R213+0x1100] ;  /* 0x00110000d554783b */ /* 0x008e6c0000004200 */
[----:B------:R-:W-:Y:S01]  /*cea0*/  FFMA.FTZ R80, R99, c[0x0][0x2d0], -R94 ;  /* 0x0000b40063507a23 */ /* 0x000fe2000001085e */
[-C--:B------:R-:W-:Y:S03]  /*ceb0*/  HMMA.16816.F32.BF16 R60, R76, R82.reuse, R60 ;  /* 0x000000524c3c723c */ /* 0x080fe6000004183c */
[----:B------:R3:W2:Y:S04]  /*cec0*/  MUFU.EX2 R198, R80 ;  /* 0x0000005000c67308 */ /* 0x0006a80000000800 */
[----:B------:R-:W-:Y:S01]  /*ced0*/  FFMA.FTZ R76, R208, c[0x0][0x2d0], -R71 ;  /* 0x0000b400d04c7a23 */ /* 0x000fe20000010847 */
[----:B------:R-:W-:Y:S01]  /*cee0*/  HMMA.16816.F32.BF16 R64, R72, R82, R64 ;  /* 0x000000524840723c */ /* 0x000fe20000041840 */
[----:B------:R-:W-:Y:S03]  /*cef0*/  MOV R208, R149 ;  /* 0x0000009500d07202 */ /* 0x000fe60000000f00 */
[----:B-----5:R-:W-:Y:S01]  /*cf00*/  F2FP.BF16.PACK_AB R78, R105, R106 ;  /* 0x0000006a694e723e */ /* 0x020fe200000010ff */
[----:B------:R5:W-:Y:S01]  /*cf10*/  MUFU.EX2 R111, R76 ;  /* 0x0000004c006f7308 */ /* 0x000be20000000800 */
[----:B----4-:R-:W-:Y:S01]  /*cf20*/  F2FP.BF16.PACK_AB R77, R200, R104 ;  /* 0x00000068c84d723e */ /* 0x010fe200000010ff */
[----:B------:R-:W-:Y:S01]  /*cf30*/  IMAD.MOV.U32 R149, RZ, RZ, R145 ;  /* 0x000000ffff957224 */ /* 0x000fe200078e0091 */
[----:B------:R-:W-:Y:S04]  /*cf40*/  F2FP.BF16.PACK_AB R72, R167, R208 ;  /* 0x000000d0a748723e */ /* 0x000fe800000010ff */
[----:B------:R-:W-:Y:S02]  /*cf50*/  F2FP.BF16.PACK_AB R73, R165, R166 ;  /* 0x000000a6a549723e */ /* 0x000fe400000010ff */
[----:B------:R-:W-:Y:S02]  /*cf60*/  F2FP.BF16.PACK_AB R74, R204, R205 ;  /* 0x000000cdcc4a723e */ /* 0x000fe400000010ff */
[----:B------:R-:W-:Y:S02]  /*cf70*/  F2FP.BF16.PACK_AB R75, R202, R203 ;  /* 0x000000cbca4b723e */ /* 0x000fe400000010ff */
[----:B------:R-:W-:Y:S01]  /*cf80*/  MOV R145, R140 ;  /* 0x0000008c00917202 */ /* 0x000fe20000000f00 */
[----:B---3--:R-:W3:Y:S01]  /*cf90*/  LDSM.16.MT88.4 R80, [R216+0x1100] ;  /* 0x00110000d850783b */ /* 0x008ee20000004200 */
[----:B--2---:R-:W-:Y:S01]  /*cfa0*/  F2FP.BF16.PACK_AB R79, R198, R199 ;  /* 0x000000c7c64f723e */ /* 0x004fe200000010ff */
[----:B------:R-:W-:Y:S02]  /*cfb0*/  IMAD.MOV.U32 R140, RZ, RZ, R134 ;  /* 0x000000ffff8c7224 */ /* 0x000fe400078e0086 */
[-C--:B-1----:R-:W-:Y:S01]  /*cfc0*/  HMMA.16816.F32.BF16 R4, R72, R84.reuse, R4 ;  /* 0x000000544804723c */ /* 0x082fe20000041804 */
[----:B-----5:R-:W-:Y:S02]  /*cfd0*/  FFMA.FTZ R76, R210, c[0x0][0x2d0], -R92 ;  /* 0x0000b400d24c7a23 */ /* 0x020fe4000001085c */
[----:B------:R-:W-:Y:S02]  /*cfe0*/  IMAD.MOV.U32 R210, RZ, RZ, R100 ;  /* 0x000000ffffd27224 */ /* 0x000fe400078e0064 */
[----:B------:R1:W-:Y:S02]  /*cff0*/  MUFU.EX2 R110, R76 ;  /* 0x0000004c006e7308 */ /* 0x0003e40000000800 */
[----:B-1----:R-:W-:Y:S07]  /*d000*/  F2FP.BF16.PACK_AB R76, R107, R164 ;  /* 0x000000a46b4c723e */ /* 0x002fee00000010ff */
[C---:B------:R-:W-:Y:S07]  /*d010*/  HMMA.16816.F32.BF16 R8, R76.reuse, R84, R8 ;  /* 0x000000544c08723c */ /* 0x040fee0000041808 */
[--C-:B------:R-:W-:Y:S01]  /*d020*/  FFMA.FTZ R84, R234, c[0x0][0x2d0], -R71.reuse ;  /* 0x0000b400ea547a23 */ /* 0x100fe20000010847 */
[-C--:B------:R-:W-:Y:S03]  /*d030*/  HMMA.16816.F32.BF16 R12, R76, R86.reuse, R12 ;  /* 0x000000564c0c723c */ /* 0x080fe6000004180c */
[----:B------:R1:W-:Y:S05]  /*d040*/  MUFU.EX2 R197, R84 ;  /* 0x0000005400c57308 */ /* 0x0003ea0000000800 */
[C---:B------:R-:W-:Y:S08]  /*d050*/  HMMA.16816.F32.BF16 R16, R72.reuse, R86, R16 ;  /* 0x000000564810723c */ /* 0x040ff00000041810 */
[-C--:B---3--:R-:W-:Y:S08]  /*d060*/  HMMA.16816.F32.BF16 R20, R72, R80.reuse, R20 ;  /* 0x000000504814723c */ /* 0x088ff00000041814 */
[C---:B------:R-:W-:Y:S01]  /*d070*/  HMMA.16816.F32.BF16 R24, R76.reuse, R80, R24 ;  /* 0x000000504c18723c */ /* 0x040fe20000041818 */
[----:B-1----:R-:W-:Y:S06]  /*d080*/  FFMA.FTZ R84, R235, c[0x0][0x2d0], -R71 ;  /* 0x0000b400eb547a23 */ /* 0x002fec0000010847 */
[----:B------:R-:W-:Y:S01]  /*d090*/  FFMA.FTZ R80, R209, c[0x0][0x2d0], -R93 ;  /* 0x0000b400d1507a23 */ /* 0x000fe2000001085d */
[-C--:B------:R-:W-:Y:S01]  /*d0a0*/  HMMA.16816.F32.BF16 R28, R76, R82.reuse, R28 ;  /* 0x000000524c1c723c */ /* 0x080fe2000004181c */
[----:B------:R1:W-:Y:S03]  /*d0b0*/  MUFU.EX2 R196, R84 ;  /* 0x0000005400c47308 */ /* 0x0003e60000000800 */
[----:B------:R-:W-:Y:S04]  /*d0c0*/  IMAD.MOV.U32 R209, RZ, RZ, R143 ;  /* 0x000000ffffd17224 */ /* 0x000fe800078e008f */
[C---:B------:R-:W-:Y:S03]  /*d0d0*/  HMMA.16816.F32.BF16 R32, R72.reuse, R82, R32 ;  /* 0x000000524820723c */ /* 0x040fe60000041820 */
[----:B------:R2:W-:Y:S05]  /*d0e0*/  MUFU.EX2 R108, R80 ;  /* 0x00000050006c7308 */ /* 0x0005ea0000000800 */
[-C--:B------:R-:W-:Y:S08]  /*d0f0*/  HMMA.16816.F32.BF16 R36, R72, R88.reuse, R36 ;  /* 0x000000584824723c */ /* 0x080ff00000041824 */
[C---:B------:R-:W-:Y:S01]  /*d100*/  HMMA.16816.F32.BF16 R40, R76.reuse, R88, R40 ;  /* 0x000000584c28723c */ /* 0x040fe20000041828 */
[----:B-1----:R-:W-:Y:S03]  /*d110*/  FFMA.FTZ R84, R236, c[0x0][0x2d0], -R92 ;  /* 0x0000b400ec547a23 */ /* 0x002fe6000001085c */
[----:B------:R-:W-:Y:S01]  /*d120*/  IMAD.MOV.U32 R236, RZ, RZ, R115 ;  /* 0x000000ffffec7224 */ /* 0x000fe200078e0073 */
[----:B------:R1:W-:Y:S02]  /*d130*/  MUFU.EX2 R194, R84 ;  /* 0x0000005400c27308 */ /* 0x0003e40000000800 */
[----:B------:R-:W-:Y:S01]  /*d140*/  FFMA.FTZ R88, R173, c[0x0][0x2d0], -R94 ;  /* 0x0000b400ad587a23 */ /* 0x000fe2000001085e */
[-C--:B------:R-:W-:Y:S01]  /*d150*/  HMMA.16816.F32.BF16 R44, R76, R90.reuse, R44 ;  /* 0x0000005a4c2c723c */ /* 0x080fe2000004182c */
[----:B--2---:R-:W-:Y:S03]  /*d160*/  FFMA.FTZ R80, R211, c[0x0][0x2d0], -R93 ;  /* 0x0000b400d3507a23 */ /* 0x004fe6000001085d */
[----:B------:R-:W-:Y:S03]  /*d170*/  IMAD.MOV.U32 R211, RZ, RZ, R137 ;  /* 0x000000ffffd37224 */ /* 0x000fe600078e0089 */
[----:B------:R2:W-:Y:S01]  /*d180*/  MUFU.EX2 R119, R88 ;  /* 0x0000005800777308 */ /* 0x0005e20000000800 */
[C---:B------:R-:W-:Y:S09]  /*d190*/  HMMA.16816.F32.BF16 R48, R72.reuse, R90, R48 ;  /* 0x0000005a4830723c */ /* 0x040ff20000041830 */
[----:B------:R3:W-:Y:S03]  /*d1a0*/  MUFU.EX2 R193, R80 ;  /* 0x0000005000c17308 */ /* 0x0007e60000000800 */
[----:B-1----:R-:W-:Y:S01]  /*d1b0*/  FFMA.FTZ R84, R237, c[0x0][0x2d0], -R92 ;  /* 0x0000b400ed547a23 */ /* 0x002fe2000001085c */
[----:B------:R-:W-:Y:S01]  /*d1c0*/  MOV R237, R232 ;  /* 0x000000e800ed7202 */ /* 0x000fe20000000f00 */
[----:B------:R-:W-:Y:S05]  /*d1d0*/  IMAD.MOV.U32 R232, RZ, RZ, R112 ;  /* 0x000000ffffe87224 */ /* 0x000fea00078e0070 */
        /* <DEDUP_REMOVED lines=9> */
[----:B---3--:R-:W-:Y:S01]  /*d270*/  FFMA.FTZ R80, R233, c[0x0][0x2d0], -R93 ;  /* 0x0000b400e9507a23 */ /* 0x008fe2000001085d */
[----:B------:R-:W-:Y:S08]  /*d280*/  MOV R233, R139 ;  /* 0x0000008b00e97202 */ /* 0x000ff00000000f00 */
[----:B------:R3:W4:Y:S01]  /*d290*/  MUFU.EX2 R192, R80 ;  /* 0x0000005000c07308 */ /* 0x0007220000000800 */
[----:B--2---:R-:W-:Y:S01]  /*d2a0*/  LDSM.16.MT88.4 R88, [R214+0x1900] ;  /* 0x00190000d658783b */ /* 0x004fe20000004200 */
[-C--:B-1----:R-:W-:Y:S08]  /*d2b0*/  HMMA.16816.F32.BF16 R52, R72, R84.reuse, R52 ;  /* 0x000000544834723c */ /* 0x082ff00000041834 */
[C---:B------:R-:W-:Y:S01]  /*d2c0*/  HMMA.16816.F32.BF16 R56, R76.reuse, R84, R56 ;  /* 0x000000544c38723c */ /* 0x040fe20000041838 */
[--C-:B---3--:R-:W-:Y:S03]  /*d2d0*/  FFMA.FTZ R80, R238, c[0x0][0x2d0], -R71.reuse ;  /* 0x0000b400ee507a23 */ /* 0x108fe60000010847 */
[----:B------:R-:W-:Y:S01]  /*d2e0*/  IMAD.MOV.U32 R238, RZ, RZ, R140 ;  /* 0x000000ffffee7224 */ /* 0x000fe200078e008c */
[----:B------:R1:W-:Y:S02]  /*d2f0*/  MUFU.EX2 R190, R80 ;  /* 0x0000005000be7308 */ /* 0x0003e40000000800 */
[--C-:B------:R-:W-:Y:S01]  /*d300*/  FFMA.FTZ R84, R175, c[0x0][0x2d0], -R94.reuse ;  /* 0x0000b400af547a23 */ /* 0x100fe2000001085e */
[-C--:B------:R-:W-:Y:S07]  /*d310*/  HMMA.16816.F32.BF16 R60, R76, R86.reuse, R60 ;  /* 0x000000564c3c723c */ /* 0x080fee000004183c */
[--C-:B------:R-:W-:Y:S01]  /*d320*/  FFMA.FTZ R76, R239, c[0x0][0x2d0], -R71.reuse ;  /* 0x0000b400ef4c7a23 */ /* 0x100fe20000010847 */
[----:B------:R-:W-:Y:S01]  /*d330*/  HMMA.16816.F32.BF16 R64, R72, R86, R64 ;  /* 0x000000564840723c */ /* 0x000fe20000041840 */
[----:B------:R-:W2:Y:S03]  /*d340*/  MUFU.EX2 R188, R84 ;  /* 0x0000005400bc7308 */ /* 0x000ea60000000800 */
[----:B----4-:R-:W-:Y:S02]  /*d350*/  F2FP.BF16.PACK_AB R78, R192, R191 ;  /* 0x000000bfc04e723e */ /* 0x010fe400000010ff */
[----:B------:R-:W-:Y:S02]  /*d360*/  MOV R239, R142 ;  /* 0x0000008e00ef7202 */ /* 0x000fe40000000f00 */
[----:B------:R-:W-:Y:S03]  /*d370*/  F2FP.BF16.PACK_AB R72, R111, R201 ;  /* 0x000000c96f48723e */ /* 0x000fe600000010ff */
[----:B------:R3:W-:Y:S01]  /*d380*/  MUFU.EX2 R187, R76 ;  /* 0x0000004c00bb7308 */ /* 0x0007e20000000800 */
[----:B------:R-:W-:Y:S01]  /*d390*/  F2FP.BF16.PACK_AB R73, R109, R110 ;  /* 0x0000006e6d49723e */ /* 0x000fe200000010ff */
[----:B-1----:R-:W-:Y:S01]  /*d3a0*/  FFMA.FTZ R80, R172, c[0x0][0x2d0], -R94 ;  /* 0x0000b400ac507a23 */ /* 0x002fe2000001085e */
[----:B------:R-:W-:Y:S02]  /*d3b0*/  F2FP.BF16.PACK_AB R74, R196, R197 ;  /* 0x000000c5c44a723e */ /* 0x000fe400000010ff */
[----:B------:R-:W-:Y:S05]  /*d3c0*/  F2FP.BF16.PACK_AB R75, R195, R194 ;  /* 0x000000c2c34b723e */ /* 0x000fea00000010ff */
[----:B------:R1:W4:Y:S01]  /*d3d0*/  MUFU.EX2 R189, R80 ;  /* 0x0000005000bd7308 */ /* 0x0003220000000800 */
[----:B--2---:R-:W-:Y:S01]  /*d3e0*/  F2FP.BF16.PACK_AB R79, R188, R118 ;  /* 0x00000076bc4f723e */ /* 0x004fe200000010ff */
[----:B------:R-:W-:Y:S01]  /*d3f0*/  LDSM.16.MT88.4 R84, [R216+0x1900] ;  /* 0x00190000d854783b */ /* 0x000fe20000004200 */
[--C-:B---3--:R-:W-:Y:S07]  /*d400*/  FFMA.FTZ R76, R240, c[0x0][0x2d0], -R92.reuse ;  /* 0x0000b400f04c7a23 */ /* 0x108fee000001085c */
        /* <DEDUP_REMOVED lines=36> */
[----:B--2---:R-:W-:Y:S01]  /*d650*/  FFMA.FTZ R88, R102, c[0x0][0x2d0], -R92 ;  /* 0x0000b40066587a23 */ /* 0x004fe2000001085c */
[----:B------:R-:W-:Y:S08]  /*d660*/  MOV R102, R132 ;  /* 0x0000008400667202 */ /* 0x000ff00000000f00 */
        /* <DEDUP_REMOVED lines=25> */
[----:B---3--:R-:W-:Y:S01]  /*d800*/  FFMA.FTZ R76, R252, c[0x0][0x2d0], -R92 ;  /* 0x0000b400fc4c7a23 */ /* 0x008fe2000001085c */
[----:B----4-:R-:W-:Y:S03]  /*d810*/  F2FP.BF16.PACK_AB R168, R135, R173 ;  /* 0x000000ad87a8723e */ /* 0x010fe600000010ff */
[----:B------:R1:W3:Y:S02]  /*d820*/  MUFU.EX2 R134, R76 ;  /* 0x0000004c00867308 */ /* 0x0002e40000000800 */
[----:B-1----:R-:W-:Y:S02]  /*d830*/  F2FP.BF16.PACK_AB R76, R121, R116 ;  /* 0x00000074794c723e */ /* 0x002fe400000010ff */
[----:B---3--:R-:W-:Y:S05]  /*d840*/  F2FP.BF16.PACK_AB R169, R132, R134 ;  /* 0x0000008684a9723e */ /* 0x008fea00000010ff */
[C---:B------:R-:W-:Y:S07]  /*d850*/  HMMA.16816.F32.BF16 R8, R76.reuse, R84, R8 ;  /* 0x000000544c08723c */ /* 0x040fee0000041808 */
[--C-:B------:R-:W-:Y:S01]  /*d860*/  FFMA.FTZ R84, R101, c[0x0][0x2d0], -R71.reuse ;  /* 0x0000b40065547a23 */ /* 0x100fe20000010847 */
[-C--:B------:R-:W-:Y:S01]  /*d870*/  HMMA.16816.F32.BF16 R12, R76, R86.reuse, R12 ;  /* 0x000000564c0c723c */ /* 0x080fe2000004180c */
[----:B------:R-:W-:Y:S03]  /*d880*/  FFMA.FTZ R71, R155, c[0x0][0x2d0], -R71 ;  /* 0x0000b4009b477a23 */ /* 0x000fe60000010847 */
[----:B------:R-:W-:Y:S01]  /*d890*/  IMAD.MOV.U32 R155, RZ, RZ, R154 ;  /* 0x000000ffff9b7224 */ /* 0x000fe200078e009a */
[----:B------:R-:W-:Y:S01]  /*d8a0*/  MOV R154, R152 ;  /* 0x00000098009a7202 */ /* 0x000fe20000000f00 */
[----:B------:R-:W-:Y:S01]  /*d8b0*/  IMAD.MOV.U32 R152, RZ, RZ, R151 ;  /* 0x000000ffff987224 */ /* 0x000fe200078e0097 */
[----:B------:R-:W-:Y:S01]  /*d8c0*/  MOV R151, R150 ;  /* 0x0000009600977202 */ /* 0x000fe20000000f00 */
[C---:B------:R-:W-:Y:S01]  /*d8d0*/  HMMA.16816.F32.BF16 R16, R72.reuse, R86, R16 ;  /* 0x000000564810723c */ /* 0x040fe20000041810 */
[----:B------:R-:W-:Y:S02]  /*d8e0*/  IMAD.MOV.U32 R150, RZ, RZ, R131 ;  /* 0x000000ffff967224 */ /* 0x000fe400078e0083 */
[----:B------:R1:W-:Y:S01]  /*d8f0*/  MUFU.EX2 R131, R71 ;  /* 0x0000004700837308 */ /* 0x0003e20000000800 */
[----:B------:R-:W-:Y:S01]  /*d900*/  IMAD.MOV.U32 R101, RZ, RZ, R163 ;  /* 0x000000ffff657224 */ /* 0x000fe200078e00a3 */
[----:B------:R-:W-:Y:S01]  /*d910*/  MOV R159, R151 ;  /* 0x00000097009f7202 */ /* 0x000fe20000000f00 */
[----:B------:R-:W-:Y:S01]  /*d920*/  IMAD.MOV.U32 R235, RZ, RZ, R154 ;  /* 0x000000ffffeb7224 */ /* 0x000fe200078e009a */
[----:B------:R-:W-:Y:S01]  /*d930*/  MOV R154, R149 ;  /* 0x00000095009a7202 */ /* 0x000fe20000000f00 */
[-C--:B--2---:R-:W-:Y:S01]  /*d940*/  HMMA.16816.F32.BF16 R20, R72, R80.reuse, R20 ;  /* 0x000000504814723c */ /* 0x084fe20000041814 */
[----:B------:R-:W-:Y:S03]  /*d950*/  MOV R163, R133 ;  /* 0x0000008500a37202 */ /* 0x000fe60000000f00 */
[----:B------:R-:W-:Y:S01]  /*d960*/  MOV R234, R155 ;  /* 0x0000009b00ea7202 */ /* 0x000fe20000000f00 */
[----:B------:R-:W2:Y:S01]  /*d970*/  MUFU.EX2 R133, R84 ;  /* 0x0000005400857308 */ /* 0x000ea20000000800 */
[----:B------:R-:W-:Y:S02]  /*d980*/  MOV R155, R152 ;  /* 0x00000098009b7202 */ /* 0x000fe40000000f00 */
[----:B------:R-:W-:Y:S01]  /*d990*/  MOV R152, R148 ;  /* 0x0000009400987202 */ /* 0x000fe20000000f00 */
[C---:B------:R-:W-:Y:S03]  /*d9a0*/  HMMA.16816.F32.BF16 R24, R76.reuse, R80, R24 ;  /* 0x000000504c18723c */ /* 0x040fe60000041818 */
[----:B------:R-:W-:Y:S02]  /*d9b0*/  MOV R240, R152 ;  /* 0x0000009800f07202 */ /* 0x000fe40000000f00 */
[----:B------:R-:W-:Y:S03]  /*d9c0*/  MOV R152, R144 ;  /* 0x0000009000987202 */ /* 0x000fe60000000f00 */
[-C--:B------:R-:W-:Y:S01]  /*d9d0*/  HMMA.16816.F32.BF16 R28, R76, R82.reuse, R28 ;  /* 0x000000524c1c723c */ /* 0x080fe2000004181c */
[--C-:B-1----:R-:W-:Y:S03]  /*d9e0*/  FFMA.FTZ R71, R124, c[0x0][0x2d0], -R92.reuse ;  /* 0x0000b4007c477a23 */ /* 0x102fe6000001085c */
[----:B------:R-:W-:Y:S01]  /*d9f0*/  FFMA.FTZ R92, R103, c[0x0][0x2d0], -R92 ;  /* 0x0000b400675c7a23 */ /* 0x000fe2000001085c */
[----:B------:R-:W3:Y:S01]  /*da00*/  LDL.LU R124, [R1+0xc] ;  /* 0x00000c00017c7983 */ /* 0x000ee20000300800 */
[----:B------:R1:W-:Y:S02]  /*da10*/  MUFU.EX2 R99, R71 ;  /* 0x0000004700637308 */ /* 0x0003e40000000800 */
[C---:B------:R-:W-:Y:S01]  /*da20*/  HMMA.16816.F32.BF16 R32, R72.reuse, R82, R32 ;  /* 0x000000524820723c */ /* 0x040fe20000041820 */
[----:B------:R-:W4:Y:S03]  /*da30*/  LDL.LU R83, [R1+0x10] ;  /* 0x0000100001537983 */ /* 0x000f260000300800 */
[----:B--2---:R-:W-:Y:S01]  /*da40*/  F2FP.BF16.PACK_AB R170, R131, R133 ;  /* 0x0000008583aa723e */ /* 0x004fe200000010ff */
[----:B------:R-:W2:Y:S03]  /*da50*/  LDSM.16.MT88.4 R84, [R215+0x2100] ;  /* 0x00210000d754783b */ /* 0x000ea60000004200 */
[-C--:B------:R-:W-:Y:S01]  /*da60*/  HMMA.16816.F32.BF16 R36, R72, R88.reuse, R36 ;  /* 0x000000584824723c */ /* 0x080fe20000041824 */
[----:B------:R-:W5:Y:S07]  /*da70*/  MUFU.EX2 R98, R92 ;  /* 0x0000005c00627308 */ /* 0x000f6e0000000800 */
[C---:B------:R-:W-:Y:S01]  /*da80*/  HMMA.16816.F32.BF16 R40, R76.reuse, R88, R40 ;  /* 0x000000584c28723c */ /* 0x040fe20000041828 */
[--C-:B-1----:R-:W-:Y:S07]  /*da90*/  FFMA.FTZ R71, R102, c[0x0][0x2d0], -R93.reuse ;  /* 0x0000b40066477a23 */ /* 0x102fee000001085d */
[-C--:B------:R-:W-:Y:S01]  /*daa0*/  HMMA.16816.F32.BF16 R44, R76, R90.reuse, R44 ;  /* 0x0000005a4c2c723c */ /* 0x080fe2000004182c */
[----:B------:R1:W-:Y:S07]  /*dab0*/  MUFU.EX2 R97, R71 ;  /* 0x0000004700617308 */ /* 0x0003ee0000000800 */
[C---:B------:R-:W-:Y:S01]  /*dac0*/  HMMA.16816.F32.BF16 R48, R72.reuse, R90, R48 ;  /* 0x0000005a4830723c */ /* 0x040fe20000041830 */
[----:B-----5:R-:W-:Y:S07]  /*dad0*/  F2FP.BF16.PACK_AB R171, R98, R99 ;  /* 0x0000006362ab723e */ /* 0x020fee00000010ff */
[-C--:B--2---:R-:W-:Y:S01]  /*dae0*/  HMMA.16816.F32.BF16 R52, R72, R84.reuse, R52 ;  /* 0x000000544834723c */ /* 0x084fe20000041834 */
[--C-:B-1----:R-:W-:Y:S02]  /*daf0*/  FFMA.FTZ R71, R101, c[0x0][0x2d0], -R93.reuse ;  /* 0x0000b40065477a23 */ /* 0x102fe4000001085d */
[----:B------:R-:W-:Y:S05]  /*db00*/  LDSM.16.MT88.4 R100, [R216+0x2900] ;  /* 0x00290000d864783b */ /* 0x000fea0000004200 */
[C---:B------:R-:W-:Y:S01]  /*db10*/  HMMA.16816.F32.BF16 R56, R76.reuse, R84, R56 ;  /* 0x000000544c38723c */ /* 0x040fe20000041838 */
[----:B------:R1:W-:Y:S07]  /*db20*/  MUFU.EX2 R92, R71 ;  /* 0x00000047005c7308 */ /* 0x0003ee0000000800 */
[-C--:B------:R-:W-:Y:S08]  /*db30*/  HMMA.16816.F32.BF16 R60, R76, R86.reuse, R60 ;  /* 0x000000564c3c723c */ /* 0x080ff0000004183c */
[----:B------:R-:W-:Y:S01]  /*db40*/  HMMA.16816.F32.BF16 R64, R72, R86, R64 ;  /* 0x000000564840723c */ /* 0x000fe20000041840 */
[--C-:B-1----:R-:W-:Y:S03]  /*db50*/  FFMA.FTZ R71, R163, c[0x0][0x2d0], -R93.reuse ;  /* 0x0000b400a3477a23 */ /* 0x102fe6000001085d */
[----:B------:R-:W-:Y:S01]  /*db60*/  IMAD.MOV.U32 R163, RZ, RZ, R150 ;  /* 0x000000ffffa37224 */ /* 0x000fe200078e0096 */
[----:B------:R1:W-:Y:S01]  /*db70*/  MUFU.EX2 R82, R71 ;  /* 0x0000004700527308 */ /* 0x0003e20000000800 */
[----:B------:R-:W-:Y:S01]  /*db80*/  FFMA.FTZ R93, R183, c[0x0][0x2d0], -R93 ;  /* 0x0000b400b75d7a23 */ /* 0x000fe2000001085d */
[----:B------:R-:W2:Y:S01]  /*db90*/  LDSM.16.MT88.4 R148, [R213+0x2900] ;  /* 0x00290000d594783b */ /* 0x000ea20000004200 */
[----:B------:R-:W-:Y:S04]  /*dba0*/  FFMA.FTZ R69, R69, R125, R163 ;  /* 0x0000007d45457223 */ /* 0x000fe800000100a3 */
[----:B------:R-:W-:Y:S01]  /*dbb0*/  IMAD.MOV.U32 R163, RZ, RZ, R154 ;  /* 0x000000ffffa37224 */ /* 0x000fe200078e009a */
[----:B------:R-:W-:Y:S02]  /*dbc0*/  MOV R154, R145 ;  /* 0x00000091009a7202 */ /* 0x000fe40000000f00 */
[----:B------:R-:W5:Y:S01]  /*dbd0*/  MUFU.EX2 R93, R93 ;  /* 0x0000005d005d7308 */ /* 0x000f620000000800 */
[--C-:B-1----:R-:W-:Y:S09]  /*dbe0*/  FFMA.FTZ R71, R178, c[0x0][0x2d0], -R94.reuse ;  /* 0x0000b400b2477a23 */ /* 0x102ff2000001085e */
[----:B------:R1:W-:Y:S01]  /*dbf0*/  MUFU.EX2 R80, R71 ;  /* 0x0000004700507308 */ /* 0x0003e20000000800 */
[----:B-----5:R-:W-:Y:S01]  /*dc00*/  F2FP.BF16.PACK_AB R126, R93, R82 ;  /* 0x000000525d7e723e */ /* 0x020fe200000010ff */
[--C-:B-1----:R-:W-:Y:S08]  /*dc10*/  FFMA.FTZ R71, R179, c[0x0][0x2d0], -R94.reuse ;  /* 0x0000b400b3477a23 */ /* 0x102ff0000001085e */
[----:B------:R1:W5:Y:S02]  /*dc20*/  MUFU.EX2 R81, R71 ;  /* 0x0000004700517308 */ /* 0x0003640000000800 */
[--C-:B-1----:R-:W-:Y:S01]  /*dc30*/  FFMA.FTZ R71, R180, c[0x0][0x2d0], -R94.reuse ;  /* 0x0000b400b4477a23 */ /* 0x102fe2000001085e */
[----:B-----5:R-:W-:Y:S01]  /*dc40*/  F2FP.BF16.PACK_AB R125, R81, R80 ;  /* 0x00000050517d723e */ /* 0x020fe200000010ff */
[----:B------:R-:W-:Y:S02]  /*dc50*/  FFMA.FTZ R94, R70, c[0x0][0x2d0], -R94 ;  /* 0x0000b400465e7a23 */ /* 0x000fe4000001085e */
[----:B------:R-:W5:Y:S04]  /*dc60*/  LDL.LU R70, [R1+0x14] ;  /* 0x0000140001467983 */ /* 0x000f680000300800 */
[----:B------:R-:W-:Y:S10]  /*dc70*/  MUFU.EX2 R71, R71 ;  /* 0x0000004700477308 */ /* 0x000ff40000000800 */
[----:B------:R-:W1:Y:S02]  /*dc80*/  MUFU.EX2 R94, R94 ;  /* 0x0000005e005e7308 */ /* 0x000e640000000800 */
[----:B-1----:R-:W-:Y:S01]  /*dc90*/  F2FP.BF16.PACK_AB R127, R94, R71 ;  /* 0x000000475e7f723e */ /* 0x002fe200000010ff */
[----:B---3--:R-:W-:Y:S01]  /*dca0*/  FFMA.FTZ R68, R68, R124, R159 ;  /* 0x0000007c44447223 */ /* 0x008fe2000001009f */
[----:B------:R-:W-:Y:S02]  /*dcb0*/  F2FP.BF16.PACK_AB R124, R92, R97 ;  /* 0x000000615c7c723e */ /* 0x000fe400000010ff */
[----:B------:R-:W-:Y:S01]  /*dcc0*/  MOV R159, R138 ;  /* 0x0000008a009f7202 */ /* 0x000fe20000000f00 */
[----:B----4-:R-:W-:Y:S01]  /*dcd0*/  FFMA.FTZ R2, R2, R83, R155 ;  /* 0x0000005302027223 */ /* 0x010fe2000001009b */
[-C--:B--2---:R-:W-:Y:S01]  /*dce0*/  HMMA.16816.F32.BF16 R136, R168, R148.reuse, R4 ;  /* 0x00000094a888723c */ /* 0x084fe20000041804 */
[----:B------:R-:W-:Y:S02]  /*dcf0*/  IMAD.MOV.U32 R155, RZ, RZ, R146 ;  /* 0x000000ffff9b7224 */ /* 0x000fe400078e0092 */
[----:B------:R-:W-:Y:S04]  /*dd00*/  FADD.FTZ R2, R240, R2 ;  /* 0x00000002f0027221 */ /* 0x000fe80000010000 */
[----:B------:R-:W-:Y:S01]  /*dd10*/  FADD.FTZ R4, R235, R69 ;  /* 0x00000045eb047221 */ /* 0x000fe20000010000 */
[----:B------:R-:W-:Y:S01]  /*dd20*/  MOV R235, R114 ;  /* 0x0000007200eb7202 */ /* 0x000fe20000000f00 */
[----:B------:R-:W-:Y:S01]  /*dd30*/  FADD.FTZ R6, R234, R68 ;  /* 0x00000044ea067221 */ /* 0x000fe20000010000 */
[C---:B------:R-:W-:Y:S02]  /*dd40*/  HMMA.16816.F32.BF16 R140, R124.reuse, R148, R8 ;  /* 0x000000947c8c723c */ /* 0x040fe40000041808 */
[----:B------:R-:W-:Y:S01]  /*dd50*/  FADD.FTZ R4, R207, R4 ;  /* 0x00000004cf047221 */ /* 0x000fe20000010000 */
[----:B------:R-:W-:Y:S01]  /*dd60*/  MOV R234, R113 ;  /* 0x0000007100ea7202 */ /* 0x000fe20000000f00 */
[----:B------:R-:W-:Y:S01]  /*dd70*/  FADD.FTZ R6, R155, R6 ;  /* 0x000000069b067221 */ /* 0x000fe20000010000 */
[----:B------:R-:W1:Y:S01]  /*dd80*/  LDSM.16.MT88.4 R112, [R214+0x2900] ;  /* 0x00290000d670783b */ /* 0x000e620000004200 */
[----:B------:R-:W-:Y:S01]  /*dd90*/  FADD.FTZ R5, R154, R2 ;  /* 0x000000029a057221 */ /* 0x000fe20000010000 */
[----:B------:R-:W-:Y:S01]  /*dda0*/  MOV R207, R153 ;  /* 0x0000009900cf7202 */ /* 0x000fe20000000f00 */
[----:B------:R-:W-:Y:S01]  /*ddb0*/  FADD.FTZ R4, R239, R4 ;  /* 0x00000004ef047221 */ /* 0x000fe20000010000 */
[-C--:B------:R-:W-:Y:S03]  /*ddc0*/  HMMA.16816.F32.BF16 R144, R124, R150.reuse, R12 ;  /* 0x000000967c90723c */ /* 0x080fe6000004180c */
[----:B------:R-:W-:Y:S02]  /*ddd0*/  FADD.FTZ R2, R238, R6 ;  /* 0x00000006ee027221 */ /* 0x000fe40000010000 */
[----:B------:R-:W-:Y:S03]  /*dde0*/  FADD.FTZ R6, R158, R4 ;  /* 0x000000049e067221 */ /* 0x000fe60000010000 */
[C---:B------:R-:W-:Y:S01]  /*ddf0*/  HMMA.16816.F32.BF16 R148, R168.reuse, R150, R16 ;  /* 0x00000096a894723c */ /* 0x040fe20000041810 */
[----:B-----5:R-:W-:Y:S03]  /*de00*/  FFMA.FTZ R8, R0, R70, R152 ;  /* 0x0000004600087223 */ /* 0x020fe60000010098 */
[----:B------:R-:W-:Y:S04]  /*de10*/  FADD.FTZ R0, R233, R5 ;  /* 0x00000005e9007221 */ /* 0x000fe80000010000 */
[-C--:B------:R-:W-:Y:S01]  /*de20*/  HMMA.16816.F32.BF16 R152, R168, R100.reuse, R20 ;  /* 0x00000064a898723c */ /* 0x080fe20000041814 */
[----:B------:R-:W-:Y:S03]  /*de30*/  FADD.FTZ R8, R159, R8 ;  /* 0x000000089f087221 */ /* 0x000fe60000010000 */
[----:B------:R-:W-:Y:S02]  /*de40*/  FADD.FTZ R5, R157, R2 ;  /* 0x000000029d057221 */ /* 0x000fe40000010000 */
[----:B------:R-:W-:Y:S02]  /*de50*/  FADD.FTZ R7, R156, R0 ;  /* 0x000000009c077221 */ /* 0x000fe40000010000 */
[----:B------:R-:W-:Y:S01]  /*de60*/  FADD.FTZ R4, R230, R8 ;  /* 0x00000008e6047221 */ /* 0x000fe20000010000 */
[C---:B------:R-:W-:Y:S03]  /*de70*/  HMMA.16816.F32.BF16 R156, R124.reuse, R100, R24 ;  /* 0x000000647c9c723c */ /* 0x040fe60000041818 */
[----:B------:R-:W-:Y:S02]  /*de80*/  FADD.FTZ R2, R211, R6 ;  /* 0x00000006d3027221 */ /* 0x000fe40000010000 */
[----:B------:R-:W-:Y:S02]  /*de90*/  FADD.FTZ R0, R209, R5 ;  /* 0x00000005d1007221 */ /* 0x000fe40000010000 */
[----:B------:R-:W-:Y:S02]  /*dea0*/  FADD.FTZ R7, R160, R7 ;  /* 0x00000007a0077221 */ /* 0x000fe40000010000 */
[----:B------:R-:W-:Y:S03]  /*deb0*/  FADD.FTZ R4, R163, R4 ;  /* 0x00000004a3047221 */ /* 0x000fe60000010000 */
[----:B------:R-:W-:Y:S02]  /*dec0*/  FADD.FTZ R6, R162, R2 ;  /* 0x00000002a2067221 */ /* 0x000fe40000010000 */
        /* <DEDUP_REMOVED lines=60> */
[----:B------:R-:W-:Y:S06]  /*e290*/  FADD.FTZ R0, R185, R11 ;  /* 0x0000000bb9007221 */ /* 0x000fec0000010000 */
[----:B------:R-:W-:Y:S01]  /*e2a0*/  FADD.FTZ R4, R172, R8 ;  /* 0x00000008ac047221 */ /* 0x000fe20000010000 */
[-C--:B------:R-:W-:Y:S01]  /*e2b0*/  HMMA.16816.F32.BF16 R124, R124, R6.reuse, R60 ;  /* 0x000000067c7c723c */ /* 0x080fe2000004183c */
[----:B------:R-:W-:Y:S03]  /*e2c0*/  FADD.FTZ R8, R184, R9 ;  /* 0x00000009b8087221 */ /* 0x000fe60000010000 */
[----:B------:R-:W-:Y:S02]  /*e2d0*/  FADD.FTZ R9, R174, R2 ;  /* 0x00000002ae097221 */ /* 0x000fe40000010000 */
[----:B------:R-:W-:Y:S02]  /*e2e0*/  FADD.FTZ R4, R96, R4 ;  /* 0x0000000460047221 */ /* 0x000fe40000010000 */
[----:B------:R-:W-:Y:S01]  /*e2f0*/  FADD.FTZ R5, R173, R0 ;  /* 0x00000000ad057221 */ /* 0x000fe20000010000 */
[----:B------:R-:W-:Y:S03]  /*e300*/  HMMA.16816.F32.BF16 R168, R168, R6, R64 ;  /* 0x00000006a8a8723c */ /* 0x000fe60000041840 */
[----:B------:R-:W-:Y:S01]  /*e310*/  FADD.FTZ R2, R134, R8 ;  /* 0x0000000886027221 */ /* 0x000fe20000010000 */
[----:B------:R-:W-:Y:S01]  /*e320*/  MOV R134, R3 ;  /* 0x0000000300867202 */ /* 0x000fe20000000f00 */
[----:B------:R-:W-:Y:S02]  /*e330*/  FADD.FTZ R4, R95, R4 ;  /* 0x000000045f047221 */ /* 0x000fe40000010000 */
[----:B------:R-:W-:Y:S02]  /*e340*/  FADD.FTZ R0, R97, R9 ;  /* 0x0000000961007221 */ /* 0x000fe40000010000 */
[----:B------:R-:W-:Y:S03]  /*e350*/  FADD.FTZ R5, R135, R5 ;  /* 0x0000000587057221 */ /* 0x000fe60000010000 */
[----:B------:R-:W-:Y:S01]  /*e360*/  FADD.FTZ R8, R132, R2 ;  /* 0x0000000284087221 */ /* 0x000fe20000010000 */
[----:B------:R-:W-:Y:S01]  /*e370*/  MOV R132, R129 ;  /* 0x0000008100847202 */ /* 0x000fe20000000f00 */
[----:B------:R-:W-:Y:S02]  /*e380*/  FADD.FTZ R2, R80, R4 ;  /* 0x0000000450027221 */ /* 0x000fe40000010000 */
[----:B------:R-:W-:Y:S02]  /*e390*/  FADD.FTZ R4, R92, R0 ;  /* 0x000000005c047221 */ /* 0x000fe40000010000 */
[----:B------:R-:W-:Y:S01]  /*e3a0*/  FADD.FTZ R0, R133, R5 ;  /* 0x0000000585007221 */ /* 0x000fe20000010000 */
[----:B------:R-:W-:Y:S01]  /*e3b0*/  MOV R133, R128 ;  /* 0x0000008000857202 */ /* 0x000fe20000000f00 */
        /* <DEDUP_REMOVED lines=9> */
[----:B------:R-:W-:Y:S02]  /*e450*/  FADD.FTZ R0, R94, R0 ;  /* 0x000000005e007221 */ /* 0x000fe40000010000 */
[----:B------:R-:W-:Y:S01]  /*e460*/  IMAD.MOV.U32 R131, RZ, RZ, R130 ;  /* 0x000000ffff837224 */ /* 0x000fe200078e0082 */
[----:B------:R1:W-:Y:S04]  /*e470*/  STL [R1+0x10], R2 ;  /* 0x0000100201007387 */ /* 0x0003e80000100800 */
[----:B------:R1:W-:Y:S01]  /*e480*/  STL [R1+0x14], R0 ;  /* 0x0000140001007387 */ /* 0x0003e20000100800 */
[----:B------:R-:W-:-:S05]  /*e490*/  @P0 BRA `(.L_x_278) ;  /* 0xffffa39000000947 */ /* 0x000fca000383ffff */
.L_x_261:
[----:B------:R-:W2:Y:S01]  /*e4a0*/  S2UR UR5, SR_CTAID.X ;  /* 0x00000000000579c3 */ /* 0x000ea20000002500 */
[----:B------:R-:W-:Y:S01]  /*e4b0*/  ULDC.64 UR14, c[0x0][0x2c8] ;  /* 0x0000b200000e7ab9 */ /* 0x000fe20000000a00 */
[----:B------:R-:W-:Y:S01]  /*e4c0*/  PLOP3.LUT P0, PT, PT, PT, UP0, 0x40, 0x0 ;  /* 0x000000000000781c */ /* 0x000fe20003f0e808 */
[----:B------:R-:W-:-:S02]  /*e4d0*/  UIADD3 UR6, UR7, 0x1, -UR12 ;  /* 0x0000000107067890 */ /* 0x000fc4000fffe80c */
[----:B--2---:R-:W-:-:S04]  /*e4e0*/  ULEA UR5, UR5, 0x7f, 0x7 ;  /* 0x0000007f05057891 */ /* 0x004fc8000f8e383f */
[----:B------:R-:W-:-:S04]  /*e4f0*/  UIMAD.WIDE.U32 UR16, UR5, UR14, URZ ;  /* 0x0000000e051072a5 */ /* 0x000fc8000f8e003f */
[----:B------:R-:W-:-:S04]  /*e500*/  @UP1 USHF.R.U32.HI UR5, URZ, UR15, UR17 ;  /* 0x0000000f3f051299 */ /* 0x000fc80008011611 */
[----:B------:R-:W-:-:S03]  /*e510*/  UIADD3 UR6, UR6, UR5, URZ ;  /* 0x0000000506067290 */ /* 0x000fc6000fffe03f */
        /* <DEDUP_REMOVED lines=15> */
.L_x_280:
[----:B------:R-:W-:Y:S02]  /*e610*/  ULDC UR11, c[0x0][0x32c] ;  /* 0x0000cb00000b7ab9 */ /* 0x000fe40000000800 */
[----:B------:R-:W-:Y:S02]  /*e620*/  UISETP.NE.AND UP2, UPT, UR11, 0x1, UPT ;  /* 0x000000010b00788c */ /* 0x000fe4000bf45270 */
[----:B------:R-:W-:Y:S02]  /*e630*/  ULDC.64 UR14, c[0x0][0x330] ;  /* 0x0000cc00000e7ab9 */ /* 0x000fe40000000a00 */
[----:B------:R-:W-:-:S07]  /*e640*/  UIMAD.WIDE.U32 UR16, UR6, UR14, URZ ;  /* 0x0000000e061072a5 */ /* 0x000fce000f8e003f */
[----:B------:R-:W-:Y:S02]  /*e650*/  @UP2 UMOV UR11, UR17 ;  /* 0x00000011000b2c82 */ /* 0x000fe40008000000 */
[----:B------:R-:W-:-:S03]  /*e660*/  @UP2 USHF.R.U32.HI UR6, URZ, UR15, UR11 ;  /* 0x0000000f3f062299 */ /* 0x000fc6000801160b */
.L_x_281:
[----:B------:R-:W-:Y:S02]  /*e670*/  ULDC UR11, c[0x0][0x32c] ;  /* 0x0000cb00000b7ab9 */ /* 0x000fe40000000800 */
[----:B------:R-:W-:-:S04]  /*e680*/  UIMAD UR11, UR6, UR11, URZ ;  /* 0x0000000b060b72a4 */ /* 0x000fc8000f8e023f */
[----:B------:R-:W-:-:S04]  /*e690*/  UISETP.LT.AND UP2, UPT, UR5, UR11, UPT ;  /* 0x0000000b0500728c */ /* 0x000fc8000bf41270 */
[----:B------:R-:W-:-:S04]  /*e6a0*/  USEL UR5, UR5, UR11, !UP2 ;  /* 0x0000000b05057287 */ /* 0x000fc8000d000000 */
.L_x_279:
[----:B------:R-:W-:-:S04]  /*e6b0*/  UIADD3 UR5, UR5, 0x5f, URZ ;  /* 0x0000005f05057890 */ /* 0x000fc8000fffe03f */
        /* <DEDUP_REMOVED lines=15> */
.L_x_283:
[----:B------:R-:W-:Y:S04]  /*e7b0*/  DEPBAR.LE SB0, 0x0 ;  /* 0x000080000000791a */ /* 0x000fe80000000000 */
[----:B------:R-:W-:Y:S01]  /*e7c0*/  BAR.SYNC.DEFER_BLOCKING 0x0 ;  /* 0x0000000000007b1d */ /* 0x000fe20000010000 */
[C---:B------:R-:W-:Y:S02]  /*e7d0*/  ISETP.LT.AND P2, PT, R230.reuse, UR4, PT ;  /* 0x00000004e6007c0c */ /* 0x040fe4000bf41270 */
[C---:B------:R-:W-:Y:S02]  /*e7e0*/  ISETP.GT.AND P4, PT, R230.reuse, UR4, PT ;  /* 0x00000004e6007c0c */ /* 0x040fe4000bf84270 */
[C---:B------:R-:W-:Y:S09]  /*e7f0*/  IADD3 R229, R230.reuse, -0x1, RZ ;  /* 0xffffffffe6e57810 */ /* 0x040ff20007ffe0ff */
[----:B------:R-:W-:Y:S01]  /*e800*/  @!P2 SHF.R.S32.HI R2, RZ, 0x1f, R230 ;  /* 0x0000001fff02a819 */ /* 0x000fe200000114e6 */
[----:B------:R-:W-:Y:S04]  /*e810*/  @!P2 IMAD.WIDE.U32 R128, R230, c[0x0][0x208], RZ ;  /* 0x00008200e680aa25 */ /* 0x000fe800078e00ff */
[----:B------:R-:W-:Y:S04]  /*e820*/  @!P2 IMAD R2, R2, c[0x0][0x208], RZ ;  /* 0x000082000202aa24 */ /* 0x000fe800078e02ff */
[----:B------:R-:W-:Y:S01]  /*e830*/  @!P2 IMAD R2, R230, c[0x0][0x20c], R2 ;  /* 0x00008300e602aa24 */ /* 0x000fe200078e0202 */
[----:B------:R-:W2:Y:S04]  /*e840*/  LDL.64 R202, [R1+0x38] ;  /* 0x0000380001ca7983 */ /* 0x000ea80000100a00 */
[----:B------:R-:W-:Y:S02]  /*e850*/  @!P2 IADD3 R129, R129, R2, RZ ;  /* 0x000000028181a210 */ /* 0x000fe40007ffe0ff */
[----:B------:R-:W3:Y:S06]  /*e860*/  LDL.64 R200, [R1+0x40] ;  /* 0x0000400001c87983 */ /* 0x000eec0000100a00 */
[----:B------:R-:W-:Y:S08]  /*e870*/  LDSM.16.M88.4 R96, [R219+0x6100] ;  /* 0x00610000db60783b */ /* 0x000ff00000000200 */
[----:B------:R-:W1:Y:S08]  /*e880*/  LDSM.16.M88.4 R16, [R212+0x3100] ;  /* 0x00310000d410783b */ /* 0x000e700000000200 */
[----:B------:R-:W4:Y:S08]  /*e890*/  LDSM.16.M88.4 R92, [R219+0x8100] ;  /* 0x00810000db5c783b */ /* 0x000f300000000200 */
[----:B------:R-:W5:Y:S08]  /*e8a0*/  LDSM.16.M88.4 R32, [R212+0x3900] ;  /* 0x00390000d420783b */ /* 0x000f700000000200 */
[----:B------:R-:W3:Y:S06]  /*e8b0*/  LDL.64 R232, [R1+0x30] ;  /* 0x0000300001e87983 */ /* 0x000eec0000100a00 */
[----:B------:R-:W5:Y:S08]  /*e8c0*/  LDSM.16.M88.4 R48, [R212+0x4100] ;  /* 0x00410000d430783b */ /* 0x000f700000000200 */
[----:B------:R-:W5:Y:S01]  /*e8d0*/  LDSM.16.M88.4 R64, [R212+0x4900] ;  /* 0x00490000d440783b */ /* 0x000f620000000200 */
        /* <DEDUP_REMOVED lines=8> */
[-C--:B-----5:R-:W-:Y:S07]  /*e960*/  HMMA.16816.F32.BF16 R20, R96, R32.reuse, RZ ;  /* 0x000000206014723c */ /* 0x0a0fee00000418ff */
[----:B------:R-:W5:Y:S01]  /*e970*/  LDSM.16.M88.4 R184, [R222+0x8100] ;  /* 0x00810000deb8783b */ /* 0x000f620000000200 */
        /* <DEDUP_REMOVED lines=26> */
[C---:B-----5:R-:W-:Y:S08]  /*eb20*/  HMMA.16816.F32.BF16 R8, R184.reuse, R180, R8 ;  /* 0x000000b4b808723c */ /* 0x060ff00000041808 */
        /* <DEDUP_REMOVED lines=42> */
[----:B------:R4:W-:Y:S07]  /*edd0*/  @!P2 LDGSTS.E.BYPASS.LTC128B.128 [R231+0x2900], [R192.64], !P3 ;  /* 0x02900000c0e7afae */ /* 0x0009ee000d901d6c */
        /* <DEDUP_REMOVED lines=60> */
[----:B-----5:R-:W-:Y:S04]  /*f1a0*/  FMNMX.FTZ R128, R8, R134, !PT ;  /* 0x0000008608807209 */ /* 0x020fe80007810000 */
        /* <DEDUP_REMOVED lines=181> */
[----:B-----5:R-:W-:Y:S01]  /*fd00*/  @P4 MOV R7, R235 ;  /* 0x000000eb00074202 */ /* 0x020fe20000000f00 */
        /* <DEDUP_REMOVED lines=73> */
[----:B-----5:R-:W-:Y:S01]  /*101a0*/  @P4 SHF.L.U64.HI R12, R249, 0x5, R250 ;  /* 0x00000005f90c4819 */ /* 0x020fe200000102fa */
        /* <DEDUP_REMOVED lines=19> */
[----:B-----5:R-:W-:Y:S01]  /*102e0*/  @P4 IADD3 R8, P1, R10, R13, RZ ;  /* 0x0000000d0a084210 */ /* 0x020fe20007f3e0ff */
[C---:B------:R-:W-:Y:S02]  /*102f0*/  FMUL.FTZ R122, R0.reuse, R122 ;  /* 0x0000007a007a7220 */ /* 0x040fe40000410000 */
[----:B------:R-:W-:Y:S01]  /*10300*/  FMUL.FTZ R123, R0, R123 ;  /* 0x0000007b007b7220 */ /* 0x000fe20000410000 */
[----:B------:R-:W-:Y:S01]  /*10310*/  @P4 IADD3 R6, P0, R8, R13, RZ ;  /* 0x0000000d08064210 */ /* 0x000fe20007f1e0ff */
[C---:B------:R-:W-:Y:S01]  /*10320*/  FMUL.FTZ R126, R0.reuse, R126 ;  /* 0x0000007e007e7220 */ /* 0x040fe20000410000 */
[----:B------:R5:W5:Y:S01]  /*10330*/  MUFU.EX2 R184, R15 ;  /* 0x0000000f00b87308 */ /* 0x000b620000000800 */
[C---:B------:R-:W-:Y:S02]  /*10340*/  FMUL.FTZ R127, R0.reuse, R127 ;  /* 0x0000007f007f7220 */ /* 0x040fe40000410000 */
        /* <DEDUP_REMOVED lines=9> */
[-C--:B------:R-:W-:Y:S01]  /*103e0*/  @P4 IADD3 R4, P1, R6, R13.reuse, RZ ;  /* 0x0000000d06044210 */ /* 0x080fe20007f3e0ff */
[--C-:B------:R-:W-:Y:S01]  /*103f0*/  FFMA.FTZ R80, R80, c[0x0][0x2d0], -R180.reuse ;  /* 0x0000b40050507a23 */ /* 0x100fe200000108b4 */
[-C--:B------:R-:W-:Y:S01]  /*10400*/  @P4 IADD3.X R7, R9, R12.reuse, RZ, P0, !PT ;  /* 0x0000000c09074210 */ /* 0x080fe200007fe4ff */
[----:B------:R4:W-:Y:S01]  /*10410*/  @P4 LDGSTS.E.BYPASS.LTC128B.128 [R231+0x4100], [R8.64], !P3 ;  /* 0x0410000008e74fae */ /* 0x0009e2000d901d6c */
[----:B------:R-:W-:Y:S01]  /*10420*/  @P4 IADD3 R10, P0, R4, R13, RZ ;  /* 0x0000000d040a4210 */ /* 0x000fe20007f1e0ff */
[----:B------:R4:W-:Y:S01]  /*10430*/  MUFU.EX2 R206, R28 ;  /* 0x0000001c00ce7308 */ /* 0x0009e20000000800 */
[-C--:B------:R-:W-:Y:S01]  /*10440*/  @P4 IADD3.X R5, R7, R12.reuse, RZ, P1, !PT ;  /* 0x0000000c07054210 */ /* 0x080fe20000ffe4ff */
[----:B------:R-:W-:Y:S02]  /*10450*/  FMUL.FTZ R13, R131, R145 ;  /* 0x00000091830d7220 */ /* 0x000fe40000410000 */
[----:B-----5:R-:W-:Y:S01]  /*10460*/  FMUL.FTZ R15, R0, R147 ;  /* 0x00000093000f7220 */ /* 0x020fe20000410000 */
[----:B------:R-:W-:Y:S01]  /*10470*/  @P4 IADD3.X R11, R5, R12, RZ, P0, !PT ;  /* 0x0000000c050b4210 */ /* 0x000fe200007fe4ff */
[----:B------:R5:W-:Y:S01]  /*10480*/  @P4 LDGSTS.E.BYPASS.LTC128B.128 [R231+0x4900], [R6.64], !P3 ;  /* 0x0490000006e74fae */ /* 0x000be2000d901d6c */
[----:B------:R-:W-:Y:S01]  /*10490*/  FMUL.FTZ R12, R131, R144 ;  /* 0x00000090830c7220 */ /* 0x000fe20000410000 */
[----:B------:R-:W-:Y:S01]  /*104a0*/  ISETP.GT.AND P0, PT, R230, UR5, PT ;  /* 0x00000005e6007c0c */ /* 0x000fe2000bf04270 */
[----:B------:R-:W-:Y:S01]  /*104b0*/  FFMA.FTZ R81, R81, c[0x0][0x2d0], -R180 ;  /* 0x0000b40051517a23 */ /* 0x000fe200000108b4 */
[----:B------:R5:W-:Y:S01]  /*104c0*/  MUFU.EX2 R211, R34 ;  /* 0x0000002200d37308 */ /* 0x000be20000000800 */
[--C-:B------:R-:W-:Y:S01]  /*104d0*/  FFMA.FTZ R70, R70, c[0x0][0x2d0], -R181.reuse ;  /* 0x0000b40046467a23 */ /* 0x100fe200000108b5 */
[----:B------:R-:W-:Y:S01]  /*104e0*/  MOV R230, R229 ;  /* 0x000000e500e67202 */ /* 0x000fe20000000f00 */
[----:B-1----:R-:W-:Y:S01]  /*104f0*/  FMUL.FTZ R22, R132, R154 ;  /* 0x0000009a84167220 */ /* 0x002fe20000410000 */
[----:B------:R1:W-:Y:S01]  /*10500*/  @P4 LDGSTS.E.BYPASS.LTC128B.128 [R231+0x5100], [R4.64], !P3 ;  /* 0x0510000004e74fae */ /* 0x0003e2000d901d6c */
[--C-:B------:R-:W-:Y:S02]  /*10510*/  FFMA.FTZ R71, R71, c[0x0][0x2d0], -R181.reuse ;  /* 0x0000b40047477a23 */ /* 0x100fe400000108b5 */
[--C-:B------:R-:W-:Y:S02]  /*10520*/  FFMA.FTZ R82, R82, c[0x0][0x2d0], -R181.reuse ;  /* 0x0000b40052527a23 */ /* 0x100fe400000108b5 */
[----:B------:R-:W-:Y:S01]  /*10530*/  FFMA.FTZ R83, R83, c[0x0][0x2d0], -R181 ;  /* 0x0000b40053537a23 */ /* 0x000fe200000108b5 */
[----:B------:R1:W-:Y:S01]  /*10540*/  MUFU.EX2 R233, R33 ;  /* 0x0000002100e97308 */ /* 0x0003e20000000800 */
[--C-:B------:R-:W-:Y:S01]  /*10550*/  FFMA.FTZ R72, R72, c[0x0][0x2d0], -R135.reuse ;  /* 0x0000b40048487a23 */ /* 0x100fe20000010887 */
[----:B------:R1:W-:Y:S01]  /*10560*/  @P4 LDGSTS.E.BYPASS.LTC128B.128 [R231+0x5900], [R10.64], !P3 ;  /* 0x059000000ae74fae */ /* 0x0003e2000d901d6c */
[--C-:B------:R-:W-:Y:S02]  /*10570*/  FFMA.FTZ R73, R73, c[0x0][0x2d0], -R135.reuse ;  /* 0x0000b40049497a23 */ /* 0x100fe40000010887 */
[C---:B----4-:R-:W-:Y:S01]  /*10580*/  FMUL.FTZ R8, R131.reuse, R140 ;  /* 0x0000008c83087220 */ /* 0x050fe20000410000 */
[----:B------:R-:W-:Y:S01]  /*10590*/  F2FP.BF16.PACK_AB R140, R238, R237 ;  /* 0x000000edee8c723e */ /* 0x000fe200000010ff */
[----:B------:R-:W-:Y:S01]  /*105a0*/  FMUL.FTZ R9, R131, R141 ;  /* 0x0000008d83097220 */ /* 0x000fe20000410000 */
[----:B------:R-:W-:Y:S01]  /*105b0*/  F2FP.BF16.PACK_AB R141, R186, R183 ;  /* 0x000000b7ba8d723e */ /* 0x000fe200000010ff */
[--C-:B------:R-:W-:Y:S01]  /*105c0*/  FFMA.FTZ R28, R27, c[0x0][0x2d0], -R2.reuse ;  /* 0x0000b4001b1c7a23 */ /* 0x100fe20000010802 */
[----:B------:R-:W4:Y:S01]  /*105d0*/  LDSM.16.MT88.4 R172, [R213+0x100] ;  /* 0x00010000d5ac783b */ /* 0x000f220000004200 */
[----:B------:R1:W1:Y:S01]  /*105e0*/  MUFU.EX2 R232, R35 ;  /* 0x0000002300e87308 */ /* 0x0002620000000800 */
[----:B------:R-:W-:Y:S02]  /*105f0*/  FMUL.FTZ R27, R0, R163 ;  /* 0x000000a3001b7220 */ /* 0x000fe40000410000 */
[----:B-----5:R-:W-:Y:S01]  /*10600*/  FMUL.FTZ R6, R132, R138 ;  /* 0x0000008a84067220 */ /* 0x020fe20000410000 */
[----:B------:R-:W-:Y:S01]  /*10610*/  F2FP.BF16.PACK_AB R138, R248, R246 ;  /* 0x000000f6f88a723e */ /* 0x000fe200000010ff */
[----:B------:R-:W-:Y:S01]  /*10620*/  FMUL.FTZ R7, R132, R139 ;  /* 0x0000008b84077220 */ /* 0x000fe20000410000 */
[----:B------:R-:W-:Y:S01]  /*10630*/  F2FP.BF16.PACK_AB R139, R244, R245 ;  /* 0x000000f5f48b723e */ /* 0x000fe200000010ff */
[----:B------:R-:W5:Y:S01]  /*10640*/  LDSM.16.MT88.4 R176, [R216+0x100] ;  /* 0x00010000d8b0783b */ /* 0x000f620000004200 */
[C---:B------:R-:W-:Y:S02]  /*10650*/  FMUL.FTZ R34, R0.reuse, R158 ;  /* 0x0000009e00227220 */ /* 0x040fe40000410000 */
[----:B-1----:R-:W-:Y:S01]  /*10660*/  FMUL.FTZ R4, R133, R136 ;  /* 0x0000008885047220 */ /* 0x002fe20000410000 */
[----:B------:R-:W-:Y:S01]  /*10670*/  F2FP.BF16.PACK_AB R136, R247, R241 ;  /* 0x000000f1f788723e */ /* 0x000fe200000010ff */
[----:B------:R-:W-:Y:S01]  /*10680*/  FMUL.FTZ R5, R133, R137 ;  /* 0x0000008985057220 */ /* 0x000fe20000410000 */
[----:B------:R-:W-:Y:S01]  /*10690*/  F2FP.BF16.PACK_AB R137, R243, R240 ;  /* 0x000000f0f389723e */ /* 0x000fe200000010ff */
[----:B------:R-:W-:Y:S01]  /*106a0*/  MUFU.EX2 R196, R44 ;  /* 0x0000002c00c47308 */ /* 0x000fe20000000800 */
[----:B------:R-:W1:Y:S01]  /*106b0*/  LDSM.16.MT88.4 R144, [R214+0x100] ;  /* 0x00010000d690783b */ /* 0x000e620000004200 */
[----:B------:R-:W-:Y:S02]  /*106c0*/  FMUL.FTZ R33, R131, R157 ;  /* 0x0000009d83217220 */ /* 0x000fe40000410000 */
[----:B------:R-:W-:Y:S01]  /*106d0*/  FMUL.FTZ R10, R0, R142 ;  /* 0x0000008e000a7220 */ /* 0x000fe20000410000 */
[----:B------:R-:W-:Y:S01]  /*106e0*/  F2FP.BF16.PACK_AB R142, R242, R239 ;  /* 0x000000eff28e723e */ /* 0x000fe200000010ff */
[----:B------:R-:W-:Y:S01]  /*106f0*/  FMUL.FTZ R11, R0, R143 ;  /* 0x0000008f000b7220 */ /* 0x000fe20000410000 */
[----:B------:R-:W-:Y:S01]  /*10700*/  F2FP.BF16.PACK_AB R143, R184, R185 ;  /* 0x000000b9b88f723e */ /* 0x000fe200000010ff */
[--C-:B------:R-:W-:Y:S01]  /*10710*/  FFMA.FTZ R76, R76, c[0x0][0x2d0], -R135.reuse ;  /* 0x0000b4004c4c7a23 */ /* 0x100fe20000010887 */
[----:B------:R-:W1:Y:S01]  /*10720*/  LDSM.16.MT88.4 R148, [R215+0x100] ;  /* 0x00010000d794783b */ /* 0x000e620000004200 */
[----:B------:R-:W-:Y:S01]  /*10730*/  MUFU.EX2 R195, R45 ;  /* 0x0000002d00c37308 */ /* 0x000fe20000000800 */
[----:B------:R-:W-:Y:S02]  /*10740*/  FMUL.FTZ R35, R0, R159 ;  /* 0x0000009f00237220 */ /* 0x000fe40000410000 */
[----:B------:R-:W-:Y:S02]  /*10750*/  FFMA.FTZ R77, R77, c[0x0][0x2d0], -R135 ;  /* 0x0000b4004d4d7a23 */ /* 0x000fe40000010887 */
[--C-:B------:R-:W-:Y:S02]  /*10760*/  FFMA.FTZ R74, R74, c[0x0][0x2d0], -R2.reuse ;  /* 0x0000b4004a4a7a23 */ /* 0x100fe40000010802 */
[----:B------:R-:W0:Y:S01]  /*10770*/  LDGDEPBAR ;  /* 0x00000000000079af */ /* 0x000e220000000000 */
[--C-:B------:R-:W-:Y:S02]  /*10780*/  FFMA.FTZ R75, R75, c[0x0][0x2d0], -R2.reuse ;  /* 0x0000b4004b4b7a23 */ /* 0x100fe40000010802 */
[----:B------:R-:W-:Y:S01]  /*10790*/  MUFU.EX2 R193, R53 ;  /* 0x0000003500c17308 */ /* 0x000fe20000000800 */
[--C-:B------:R-:W-:Y:S02]  /*107a0*/  FFMA.FTZ R78, R78, c[0x0][0x2d0], -R2.reuse ;  /* 0x0000b4004e4e7a23 */ /* 0x100fe40000010802 */
[----:B------:R-:W-:Y:S01]  /*107b0*/  FFMA.FTZ R79, R79, c[0x0][0x2d0], -R2 ;  /* 0x0000b4004f4f7a23 */ /* 0x000fe20000010802 */
[-C--:B----4-:R-:W-:Y:S06]  /*107c0*/  HMMA.16816.F32.BF16 R4, R136, R172.reuse, R4 ;  /* 0x000000ac8804723c */ /* 0x090fec0000041804 */
[----:B------:R-:W-:Y:S01]  /*107d0*/  MUFU.EX2 R190, R54 ;  /* 0x0000003600be7308 */ /* 0x000fe20000000800 */
[--C-:B------:R-:W-:Y:S01]  /*107e0*/  FFMA.FTZ R84, R84, c[0x0][0x2d0], -R180.reuse ;  /* 0x0000b40054547a23 */ /* 0x100fe200000108b4 */
[C---:B------:R-:W-:Y:S04]  /*107f0*/  HMMA.16816.F32.BF16 R8, R140.reuse, R172, R8 ;  /* 0x000000ac8c08723c */ /* 0x040fe80000041808 */
[--C-:B------:R-:W-:Y:S02]  /*10800*/  FFMA.FTZ R85, R85, c[0x0][0x2d0], -R180.reuse ;  /* 0x0000b40055557a23 */ /* 0x100fe400000108b4 */
[----:B------:R-:W-:Y:S02]  /*10810*/  FFMA.FTZ R96, R96, c[0x0][0x2d0], -R180 ;  /* 0x0000b40060607a23 */ /* 0x000fe400000108b4 */
[----:B------:R-:W-:Y:S01]  /*10820*/  MUFU.EX2 R172, R46 ;  /* 0x0000002e00ac7308 */ /* 0x000fe20000000800 */
[-C--:B------:R-:W-:Y:S03]  /*10830*/  HMMA.16816.F32.BF16 R12, R140, R174.reuse, R12 ;  /* 0x000000ae8c0c723c */ /* 0x080fe6000004180c */
[--C-:B------:R-:W-:Y:S02]  /*10840*/  FFMA.FTZ R86, R86, c[0x0][0x2d0], -R181.reuse ;  /* 0x0000b40056567a23 */ /* 0x100fe400000108b5 */
[--C-:B------:R-:W-:Y:S03]  /*10850*/  FFMA.FTZ R87, R87, c[0x0][0x2d0], -R181.reuse ;  /* 0x0000b40057577a23 */ /* 0x100fe600000108b5 */
[C---:B------:R-:W-:Y:S01]  /*10860*/  HMMA.16816.F32.BF16 R16, R136.reuse, R174, R16 ;  /* 0x000000ae8810723c */ /* 0x040fe20000041810 */
[----:B------:R4:W-:Y:S03]  /*10870*/  MUFU.EX2 R207, R25 ;  /* 0x0000001900cf7308 */ /* 0x0009e60000000800 */
[----:B------:R-:W-:Y:S02]  /*10880*/  FFMA.FTZ R98, R98, c[0x0][0x2d0], -R181 ;  /* 0x0000b40062627a23 */ /* 0x000fe400000108b5 */
[--C-:B------:R-:W-:Y:S02]  /*10890*/  FFMA.FTZ R92, R92, c[0x0][0x2d0], -R135.reuse ;  /* 0x0000b4005c5c7a23 */ /* 0x100fe40000010887 */
[-C--:B-----5:R-:W-:Y:S03]  /*108a0*/  HMMA.16816.F32.BF16 R20, R136, R176.reuse, R20 ;  /* 0x000000b08814723c */ /* 0x0a0fe60000041814 */
[----:B------:R5:W1:Y:S01]  /*108b0*/  MUFU.EX2 R208, R24 ;  /* 0x0000001800d07308 */ /* 0x000a620000000800 */
[--C-:B------:R-:W-:Y:S02]  /*108c0*/  FFMA.FTZ R90, R90, c[0x0][0x2d0], -R2.reuse ;  /* 0x0000b4005a5a7a23 */ /* 0x100fe40000010802 */
[--C-:B------:R-:W-:Y:S02]  /*108d0*/  FFMA.FTZ R91, R91, c[0x0][0x2d0], -R2.reuse ;  /* 0x0000b4005b5b7a23 */ /* 0x100fe40000010802 */
[C---:B------:R-:W-:Y:S04]  /*108e0*/  HMMA.16816.F32.BF16 R32, R140.reuse, R176, R32 ;  /* 0x000000b08c20723c */ /* 0x040fe80000041820 */
[--C-:B------:R-:W-:Y:S01]  /*108f0*/  FFMA.FTZ R94, R94, c[0x0][0x2d0], -R2.reuse ;  /* 0x0000b4005e5e7a23 */ /* 0x100fe20000010802 */
[----:B------:R1:W-:Y:S01]  /*10900*/  MUFU.EX2 R182, R26 ;  /* 0x0000001a00b67308 */ /* 0x0003e20000000800 */
[----:B------:R-:W-:Y:S02]  /*10910*/  FFMA.FTZ R2, R95, c[0x0][0x2d0], -R2 ;  /* 0x0000b4005f027a23 */ /* 0x000fe40000010802 */
[--C-:B------:R-:W-:Y:S04]  /*10920*/  FFMA.FTZ R88, R88, c[0x0][0x2d0], -R135.reuse ;  /* 0x0000b40058587a23 */ /* 0x100fe80000010887 */
[----:B----4-:R-:W-:Y:S02]  /*10930*/  FMUL.FTZ R25, R131, R161 ;  /* 0x000000a183197220 */ /* 0x010fe40000410000 */
[----:B------:R-:W-:Y:S01]  /*10940*/  FFMA.FTZ R89, R89, c[0x0][0x2d0], -R135 ;  /* 0x0000b40059597a23 */ /* 0x000fe20000010887 */
[----:B------:R4:W-:Y:S01]  /*10950*/  MUFU.EX2 R175, R28 ;  /* 0x0000001c00af7308 */ /* 0x0009e20000000800 */
[----:B------:R-:W-:Y:S01]  /*10960*/  MOV R135, R3 ;  /* 0x0000000300877202 */ /* 0x000fe20000000f00 */
[C---:B-----5:R-:W-:Y:S02]  /*10970*/  FMUL.FTZ R24, R131.reuse, R160 ;  /* 0x000000a083187220 */ /* 0x060fe40000410000 */
[----:B------:R-:W-:Y:S06]  /*10980*/  FFMA.FTZ R131, R131, R252, R237 ;  /* 0x000000fc83837223 */ /* 0x000fec00000100ed */
[----:B------:R5:W-:Y:S01]  /*10990*/  MUFU.EX2 R174, R30 ;  /* 0x0000001e00ae7308 */ /* 0x000be20000000800 */
[C---:B-1----:R-:W-:Y:S02]  /*109a0*/  FMUL.FTZ R26, R0.reuse, R162 ;  /* 0x000000a2001a7220 */ /* 0x042fe40000410000 */
[----:B------:R-:W-:Y:S07]  /*109b0*/  FFMA.FTZ R0, R0, R251, R183 ;  /* 0x000000fb00007223 */ /* 0x000fee00000100b7 */
[----:B------:R1:W1:Y:S01]  /*109c0*/  MUFU.EX2 R205, R29 ;  /* 0x0000001d00cd7308 */ /* 0x0002620000000800 */
[-C--:B------:R-:W-:Y:S03]  /*109d0*/  HMMA.16816.F32.BF16 R24, R140, R178.reuse, R24 ;  /* 0x000000b28c18723c */ /* 0x080fe60000041818 */
[----:B----4-:R-:W-:Y:S02]  /*109e0*/  FMUL.FTZ R28, R133, R164 ;  /* 0x000000a4851c7220 */ /* 0x010fe40000410000 */
[----:B------:R-:W-:Y:S03]  /*109f0*/  FADD.FTZ R0, R186, R0 ;  /* 0x00000000ba007221 */ /* 0x000fe60000010000 */
[C---:B------:R-:W-:Y:S01]  /*10a00*/  HMMA.16816.F32.BF16 R100, R136.reuse, R178, R100 ;  /* 0x000000b28864723c */ /* 0x040fe20000041864 */
[----:B------:R4:W-:Y:S03]  /*10a10*/  MUFU.EX2 R204, R36 ;  /* 0x0000002400cc7308 */ /* 0x0009e60000000800 */
[----:B------:R-:W-:Y:S02]  /*10a20*/  FADD.FTZ R0, R185, R0 ;  /* 0x00000000b9007221 */ /* 0x000fe40000010000 */
[C---:B-----5:R-:W-:Y:S05]  /*10a30*/  FMUL.FTZ R30, R132.reuse, R166 ;  /* 0x000000a6841e7220 */ /* 0x060fea0000410000 */
[----:B------:R5:W-:Y:S01]  /*10a40*/  MUFU.EX2 R203, R37 ;  /* 0x0000002500cb7308 */ /* 0x000be20000000800 */
[C---:B-1----:R-:W-:Y:S09]  /*10a50*/  FMUL.FTZ R29, R133.reuse, R165 ;  /* 0x000000a5851d7220 */ /* 0x042ff20000410000 */
[----:B------:R1:W-:Y:S01]  /*10a60*/  MUFU.EX2 R189, R55 ;  /* 0x0000003700bd7308 */ /* 0x0003e20000000800 */
[-C--:B------:R-:W-:Y:S03]  /*10a70*/  HMMA.16816.F32.BF16 R28, R136, R144.reuse, R28 ;  /* 0x00000090881c723c */ /* 0x080fe6000004181c */
[C---:B----4-:R-:W-:Y:S05]  /*10a80*/  FMUL.FTZ R36, R133.reuse, R168 ;  /* 0x000000a885247220 */ /* 0x050fea0000410000 */
[C---:B------:R-:W-:Y:S01]  /*10a90*/  HMMA.16816.F32.BF16 R104, R140.reuse, R144, R104 ;  /* 0x000000908c68723c */ /* 0x040fe20000041868 */
[----:B------:R-:W-:Y:S03]  /*10aa0*/  MUFU.EX2 R191, R64 ;  /* 0x0000004000bf7308 */ /* 0x000fe60000000800 */
[C---:B-----5:R-:W-:Y:S04]  /*10ab0*/  FMUL.FTZ R37, R133.reuse, R169 ;  /* 0x000000a985257220 */ /* 0x060fe80000410000 */
[-C--:B------:R-:W-:Y:S03]  /*10ac0*/  HMMA.16816.F32.BF16 R108, R140, R146.reuse, R108 ;  /* 0x000000928c6c723c */ /* 0x080fe6000004186c */
[----:B------:R-:W-:Y:S01]  /*10ad0*/  MUFU.EX2 R192, R65 ;  /* 0x0000004100c07308 */ /* 0x000fe20000000800 */
[----:B---3--:R-:W-:Y:S01]  /*10ae0*/  FFMA.FTZ R133, R133, R153, R241 ;  /* 0x0000009985857223 */ /* 0x008fe200000100f1 */
[----:B-1----:R-:W-:Y:S03]  /*10af0*/  LDSM.16.MT88.4 R52, [R216+0x1100] ;  /* 0x00110000d834783b */ /* 0x002fe60000004200 */
[C---:B------:R-:W-:Y:S05]  /*10b00*/  HMMA.16816.F32.BF16 R112, R136.reuse, R146, R112 ;  /* 0x000000928870723c */ /* 0x040fea0000041870 */
[----:B------:R1:W-:Y:S01]  /*10b10*/  MUFU.EX2 R167, R38 ;  /* 0x0000002600a77308 */ /* 0x0003e20000000800 */
[----:B------:R-:W3:Y:S02]  /*10b20*/  LDSM.16.MT88.4 R144, [R213+0x900] ;  /* 0x00090000d590783b */ /* 0x000ee40000004200 */
[-C--:B------:R-:W-:Y:S07]  /*10b30*/  HMMA.16816.F32.BF16 R116, R136, R148.reuse, R116 ;  /* 0x000000948874723c */ /* 0x080fee0000041874 */
[----:B------:R4:W-:Y:S01]  /*10b40*/  MUFU.EX2 R200, R39 ;  /* 0x0000002700c87308 */ /* 0x0009e20000000800 */
[C---:B------:R-:W-:Y:S08]  /*10b50*/  HMMA.16816.F32.BF16 R120, R140.reuse, R148, R120 ;  /* 0x000000948c78723c */ /* 0x040ff00000041878 */
[-C--:B------:R-:W-:Y:S01]  /*10b60*/  HMMA.16816.F32.BF16 R124, R140, R150.reuse, R124 ;  /* 0x000000968c7c723c */ /* 0x080fe2000004187c */
[----:B------:R5:W3:Y:S01]  /*10b70*/  MUFU.EX2 R165, R134 ;  /* 0x0000008600a57308 */ /* 0x000ae20000000800 */
[----:B------:R-:W3:Y:S02]  /*10b80*/  LDSM.16.MT88.4 R140, [R216+0x900] ;  /* 0x00090000d88c783b */ /* 0x000ee40000004200 */
[C---:B-1----:R-:W-:Y:S07]  /*10b90*/  FMUL.FTZ R38, R132.reuse, R170 ;  /* 0x000000aa84267220 */ /* 0x042fee0000410000 */
[----:B------:R1:W-:Y:S01]  /*10ba0*/  MUFU.EX2 R202, R48 ;  /* 0x0000003000ca7308 */ /* 0x0003e20000000800 */
[C---:B----4-:R-:W-:Y:S02]  /*10bb0*/  FMUL.FTZ R39, R132.reuse, R171 ;  /* 0x000000ab84277220 */ /* 0x050fe40000410000 */
[----:B--2---:R-:W-:Y:S07]  /*10bc0*/  FFMA.FTZ R132, R132, R152, R240 ;  /* 0x0000009884847223 */ /* 0x004fee00000100f0 */
[----:B------:R2:W4:Y:S01]  /*10bd0*/  MUFU.EX2 R201, R49 ;  /* 0x0000003100c97308 */ /* 0x0005220000000800 */
[----:B------:R-:W-:Y:S01]  /*10be0*/  HMMA.16816.F32.BF16 R36, R136, R150, R36 ;  /* 0x000000968824723c */ /* 0x000fe20000041824 */
[----:B------:R-:W4:Y:S03]  /*10bf0*/  LDSM.16.MT88.4 R148, [R214+0x900] ;  /* 0x00090000d694783b */ /* 0x000f260000004200 */
[----:B-----5:R-:W-:Y:S01]  /*10c00*/  FFMA.FTZ R134, R51, c[0x0][0x2d0], -R181 ;  /* 0x0000b40033867a23 */ /* 0x020fe200000108b5 */
[----:B------:R-:W-:Y:S02]  /*10c10*/  F2FP.BF16.PACK_AB R51, R232, R211 ;  /* 0x000000d3e833723e */ /* 0x000fe400000010ff */
[----:B------:R-:W-:Y:S02]  /*10c20*/  F2FP.BF16.PACK_AB R136, R207, R208 ;  /* 0x000000d0cf88723e */ /* 0x000fe400000010ff */
[----:B------:R5:W-:Y:S03]  /*10c30*/  MUFU.EX2 R199, R50 ;  /* 0x0000003200c77308 */ /* 0x000be60000000800 */
[----:B------:R-:W-:Y:S02]  /*10c40*/  F2FP.BF16.PACK_AB R138, R205, R206 ;  /* 0x000000cecd8a723e */ /* 0x000fe400000010ff */
[----:B-1----:R-:W-:Y:S02]  /*10c50*/  F2FP.BF16.PACK_AB R48, R235, R236 ;  /* 0x000000eceb30723e */ /* 0x002fe400000010ff */
[----:B------:R-:W-:Y:S02]  /*10c60*/  F2FP.BF16.PACK_AB R137, R175, R182 ;  /* 0x000000b6af89723e */ /* 0x000fe400000010ff */
[----:B---3--:R-:W-:Y:S01]  /*10c70*/  F2FP.BF16.PACK_AB R139, R165, R174 ;  /* 0x000000aea58b723e */ /* 0x008fe200000010ff */
[----:B------:R-:W-:Y:S01]  /*10c80*/  MUFU.EX2 R187, R66 ;  /* 0x0000004200bb7308 */ /* 0x000fe20000000800 */
[----:B--2---:R-:W-:Y:S09]  /*10c90*/  F2FP.BF16.PACK_AB R49, R210, R209 ;  /* 0x000000d1d231723e */ /* 0x004ff200000010ff */
[----:B------:R1:W-:Y:S01]  /*10ca0*/  MUFU.EX2 R188, R67 ;  /* 0x0000004300bc7308 */ /* 0x0003e20000000800 */
[----:B-----5:R-:W-:Y:S09]  /*10cb0*/  F2FP.BF16.PACK_AB R50, R233, R234 ;  /* 0x000000eae932723e */ /* 0x020ff200000010ff */
[----:B------:R-:W-:Y:S01]  /*10cc0*/  MUFU.EX2 R177, R56 ;  /* 0x0000003800b17308 */ /* 0x000fe20000000800 */
[-C--:B------:R-:W-:Y:S08]  /*10cd0*/  HMMA.16816.F32.BF16 R4, R48, R144.reuse, R4 ;  /* 0x000000903004723c */ /* 0x080ff00000041804 */
[C---:B------:R-:W-:Y:S01]  /*10ce0*/  HMMA.16816.F32.BF16 R8, R136.reuse, R144, R8 ;  /* 0x000000908808723c */ /* 0x040fe20000041808 */
[----:B------:R-:W-:Y:S01]  /*10cf0*/  MUFU.EX2 R179, R57 ;  /* 0x0000003900b37308 */ /* 0x000fe20000000800 */
[----:B-1----:R-:W-:Y:S06]  /*10d00*/  LDSM.16.MT88.4 R64, [R214+0x1100] ;  /* 0x00110000d640783b */ /* 0x002fec0000004200 */
[-C--:B------:R-:W-:Y:S03]  /*10d10*/  HMMA.16816.F32.BF16 R12, R136, R146.reuse, R12 ;  /* 0x00000092880c723c */ /* 0x080fe6000004180c */
[----:B------:R-:W1:Y:S05]  /*10d20*/  MUFU.EX2 R198, R134 ;  /* 0x0000008600c67308 */ /* 0x000e6a0000000800 */
[C---:B------:R-:W-:Y:S01]  /*10d30*/  HMMA.16816.F32.BF16 R16, R48.reuse, R146, R16 ;  /* 0x000000923010723c */ /* 0x040fe20000041810 */
[----:B------:R-:W2:Y:S04]  /*10d40*/  LDSM.16.MT88.4 R144, [R215+0x900] ;  /* 0x00090000d790783b */ /* 0x000ea80000004200 */
[----:B------:R3:W-:Y:S03]  /*10d50*/  MUFU.EX2 R134, R47 ;  /* 0x0000002f00867308 */ /* 0x0007e60000000800 */
[-C--:B------:R-:W-:Y:S07]  /*10d60*/  HMMA.16816.F32.BF16 R20, R48, R140.reuse, R20 ;  /* 0x0000008c3014723c */ /* 0x080fee0000041814 */
[----:B------:R5:W-:Y:S01]  /*10d70*/  MUFU.EX2 R166, R40 ;  /* 0x0000002800a67308 */ /* 0x000be20000000800 */
[C---:B------:R-:W-:Y:S08]  /*10d80*/  HMMA.16816.F32.BF16 R32, R136.reuse, R140, R32 ;  /* 0x0000008c8820723c */ /* 0x040ff00000041820 */
[-C--:B------:R-:W-:Y:S01]  /*10d90*/  HMMA.16816.F32.BF16 R24, R136, R142.reuse, R24 ;  /* 0x0000008e8818723c */ /* 0x080fe20000041818 */
[----:B------:R1:W1:Y:S01]  /*10da0*/  MUFU.EX2 R197, R41 ;  /* 0x0000002900c57308 */ /* 0x0002620000000800 */
[----:B---3--:R-:W3:Y:S06]  /*10db0*/  LDSM.16.MT88.4 R44, [R213+0x1100] ;  /* 0x00110000d52c783b */ /* 0x008eec0000004200 */
[C---:B------:R-:W-:Y:S03]  /*10dc0*/  HMMA.16816.F32.BF16 R100, R48.reuse, R142, R100 ;  /* 0x0000008e3064723c */ /* 0x040fe60000041864 */
[----:B------:R2:W-:Y:S01]  /*10dd0*/  MUFU.EX2 R164, R42 ;  /* 0x0000002a00a47308 */ /* 0x0005e20000000800 */
[----:B-----5:R-:W-:Y:S04]  /*10de0*/  F2FP.BF16.PACK_AB R40, R203, R204 ;  /* 0x000000cccb28723e */ /* 0x020fe800000010ff */
[-C--:B----4-:R-:W-:Y:S05]  /*10df0*/  HMMA.16816.F32.BF16 R28, R48, R148.reuse, R28 ;  /* 0x00000094301c723c */ /* 0x090fea000004181c */
[----:B------:R4:W5:Y:S03]  /*10e00*/  MUFU.EX2 R173, R43 ;  /* 0x0000002b00ad7308 */ /* 0x0009660000000800 */
[C---:B------:R-:W-:Y:S04]  /*10e10*/  HMMA.16816.F32.BF16 R104, R136.reuse, R148, R104 ;  /* 0x000000948868723c */ /* 0x040fe80000041868 */
[----:B-1----:R-:W-:Y:S03]  /*10e20*/  F2FP.BF16.PACK_AB R41, R200, R167 ;  /* 0x000000a7c829723e */ /* 0x002fe600000010ff */
[----:B------:R-:W-:Y:S01]  /*10e30*/  MUFU.EX2 R178, R60 ;  /* 0x0000003c00b27308 */ /* 0x000fe20000000800 */
[-C--:B------:R-:W-:Y:S04]  /*10e40*/  HMMA.16816.F32.BF16 R108, R136, R150.reuse, R108 ;  /* 0x00000096886c723c */ /* 0x080fe8000004186c */
[----:B--2---:R-:W-:Y:S04]  /*10e50*/  F2FP.BF16.PACK_AB R42, R201, R202 ;  /* 0x000000cac92a723e */ /* 0x004fe800000010ff */
[C---:B------:R-:W-:Y:S01]  /*10e60*/  HMMA.16816.F32.BF16 R112, R48.reuse, R150, R112 ;  /* 0x000000963070723c */ /* 0x040fe20000041870 */
[----:B------:R-:W-:Y:S01]  /*10e70*/  LDSM.16.MT88.4 R148, [R213+0x2900] ;  /* 0x00290000d594783b */ /* 0x000fe20000004200 */
[----:B------:R-:W-:Y:S02]  /*10e80*/  MUFU.EX2 R60, R59 ;  /* 0x0000003b003c7308 */ /* 0x000fe40000000800 */
[----:B----4-:R-:W-:Y:S04]  /*10e90*/  F2FP.BF16.PACK_AB R43, R198, R199 ;  /* 0x000000c7c62b723e */ /* 0x010fe800000010ff */
[-C--:B------:R-:W-:Y:S04]  /*10ea0*/  HMMA.16816.F32.BF16 R116, R48, R144.reuse, R116 ;  /* 0x000000903074723c */ /* 0x080fe80000041874 */
[----:B------:R-:W-:Y:S04]  /*10eb0*/  MUFU.EX2 R176, R61 ;  /* 0x0000003d00b07308 */ /* 0x000fe80000000800 */
[C---:B------:R-:W-:Y:S06]  /*10ec0*/  HMMA.16816.F32.BF16 R120, R136.reuse, R144, R120 ;  /* 0x000000908878723c */ /* 0x040fec0000041878 */
[----:B------:R1:W2:Y:S02]  /*10ed0*/  MUFU.EX2 R61, R58 ;  /* 0x0000003a003d7308 */ /* 0x0002a40000000800 */
[-C--:B------:R-:W-:Y:S08]  /*10ee0*/  HMMA.16816.F32.BF16 R124, R136, R146.reuse, R124 ;  /* 0x00000092887c723c */ /* 0x080ff0000004187c */
[----:B------:R-:W-:Y:S01]  /*10ef0*/  HMMA.16816.F32.BF16 R36, R48, R146, R36 ;  /* 0x000000923024723c */ /* 0x000fe20000041824 */
[----:B------:R-:W-:Y:S06]  /*10f00*/  MUFU.EX2 R97, R97 ;  /* 0x0000006100617308 */ /* 0x000fec0000000800 */
[----:B------:R-:W-:Y:S01]  /*10f10*/  F2FP.BF16.PACK_AB R48, R197, R166 ;  /* 0x000000a6c530723e */ /* 0x000fe200000010ff */
[-C--:B---3--:R-:W-:Y:S03]  /*10f20*/  HMMA.16816.F32.BF16 R4, R40, R44.reuse, R4 ;  /* 0x0000002c2804723c */ /* 0x088fe60000041804 */
[----:B------:R-:W-:Y:S02]  /*10f30*/  MUFU.EX2 R99, R99 ;  /* 0x0000006300637308 */ /* 0x000fe40000000800 */
[----:B------:R-:W-:Y:S01]  /*10f40*/  F2FP.BF16.PACK_AB R50, R195, R196 ;  /* 0x000000c4c332723e */ /* 0x000fe200000010ff */
[----:B-1----:R-:W-:Y:S01]  /*10f50*/  LDSM.16.MT88.4 R56, [R214+0x1900] ;  /* 0x00190000d638783b */ /* 0x002fe20000004200 */
[----:B-----5:R-:W-:Y:S02]  /*10f60*/  F2FP.BF16.PACK_AB R49, R173, R164 ;  /* 0x000000a4ad31723e */ /* 0x020fe400000010ff */
[----:B------:R-:W-:Y:S04]  /*10f70*/  F2FP.BF16.PACK_AB R51, R134, R172 ;  /* 0x000000ac8633723e */ /* 0x000fe800000010ff */
[----:B------:R-:W-:Y:S03]  /*10f80*/  MUFU.EX2 R93, R93 ;  /* 0x0000005d005d7308 */ /* 0x000fe60000000800 */
[C---:B------:R-:W-:Y:S07]  /*10f90*/  HMMA.16816.F32.BF16 R8, R48.reuse, R44, R8 ;  /* 0x0000002c3008723c */ /* 0x040fee0000041808 */
[----:B------:R-:W-:Y:S01]  /*10fa0*/  MUFU.EX2 R62, R62 ;  /* 0x0000003e003e7308 */ /* 0x000fe20000000800 */
[-C--:B------:R-:W-:Y:S08]  /*10fb0*/  HMMA.16816.F32.BF16 R12, R48, R46.reuse, R12 ;  /* 0x0000002e300c723c */ /* 0x080ff0000004180c */
[C---:B------:R-:W-:Y:S01]  /*10fc0*/  HMMA.16816.F32.BF16 R16, R40.reuse, R46, R16 ;  /* 0x0000002e2810723c */ /* 0x040fe20000041810 */
[----:B------:R-:W1:Y:S01]  /*10fd0*/  LDSM.16.MT88.4 R44, [R215+0x1100] ;  /* 0x00110000d72c783b */ /* 0x000e620000004200 */
[----:B------:R-:W3:Y:S06]  /*10fe0*/  MUFU.EX2 R63, R63 ;  /* 0x0000003f003f7308 */ /* 0x000eec0000000800 */
[-C--:B------:R-:W-:Y:S04]  /*10ff0*/  HMMA.16816.F32.BF16 R20, R40, R52.reuse, R20 ;  /* 0x000000342814723c */ /* 0x080fe80000041814 */
[----:B------:R-:W-:Y:S04]  /*11000*/  MUFU.EX2 R68, R68 ;  /* 0x0000004400447308 */ /* 0x000fe80000000800 */
        /* <DEDUP_REMOVED lines=48> */
[----:B------:R-:W3:Y:S03]  /*11310*/  MUFU.EX2 R85, R85 ;  /* 0x0000005500557308 */ /* 0x000ee60000000800 */
[C---:B------:R-:W-:Y:S07]  /*11320*/  HMMA.16816.F32.BF16 R104, R44.reuse, R56, R104 ;  /* 0x000000382c68723c */ /* 0x040fee0000041868 */
[----:B------:R-:W4:Y:S01]  /*11330*/  MUFU.EX2 R96, R96 ;  /* 0x0000006000607308 */ /* 0x000f220000000800 */
[-C--:B------:R-:W-:Y:S08]  /*11340*/  HMMA.16816.F32.BF16 R108, R44, R58.reuse, R108 ;  /* 0x0000003a2c6c723c */ /* 0x080ff0000004186c */
[C---:B------:R-:W-:Y:S01]  /*11350*/  HMMA.16816.F32.BF16 R112, R40.reuse, R58, R112 ;  /* 0x0000003a2870723c */ /* 0x040fe20000041870 */
[----:B------:R-:W-:Y:S01]  /*11360*/  LDSM.16.MT88.4 R56, [R214+0x2100] ;  /* 0x00210000d638783b */ /* 0x000fe20000004200 */
[----:B------:R-:W-:Y:S02]  /*11370*/  MUFU.EX2 R86, R86 ;  /* 0x0000005600567308 */ /* 0x000fe40000000800 */
[----:B---3--:R-:W-:Y:S04]  /*11380*/  F2FP.BF16.PACK_AB R168, R85, R84 ;  /* 0x0000005455a8723e */ /* 0x008fe800000010ff */
[-C--:B--2---:R-:W-:Y:S04]  /*11390*/  HMMA.16816.F32.BF16 R116, R40, R52.reuse, R116 ;  /* 0x000000342874723c */ /* 0x084fe80000041874 */
[----:B------:R-:W2:Y:S01]  /*113a0*/  MUFU.EX2 R87, R87 ;  /* 0x0000005700577308 */ /* 0x000ea20000000800 */
[----:B----4-:R-:W-:Y:S03]  /*113b0*/  F2FP.BF16.PACK_AB R170, R97, R96 ;  /* 0x0000006061aa723e */ /* 0x010fe600000010ff */
[C---:B------:R-:W-:Y:S06]  /*113c0*/  HMMA.16816.F32.BF16 R120, R44.reuse, R52, R120 ;  /* 0x000000342c78723c */ /* 0x040fec0000041878 */
[----:B------:R-:W3:Y:S02]  /*113d0*/  MUFU.EX2 R98, R98 ;  /* 0x0000006200627308 */ /* 0x000ee40000000800 */
        /* <DEDUP_REMOVED lines=13> */
[----:B--2---:R-:W-:Y:S02]  /*114b0*/  F2FP.BF16.PACK_AB R169, R87, R86 ;  /* 0x0000005657a9723e */ /* 0x004fe400000010ff */
[----:B---3--:R-:W-:Y:S01]  /*114c0*/  F2FP.BF16.PACK_AB R171, R99, R98 ;  /* 0x0000006263ab723e */ /* 0x008fe200000010ff */
[-C--:B-1----:R-:W-:Y:S01]  /*114d0*/  HMMA.16816.F32.BF16 R4, R40, R48.reuse, R4 ;  /* 0x000000302804723c */ /* 0x082fe20000041804 */
[----:B------:R-:W-:Y:S07]  /*114e0*/  MUFU.EX2 R94, R94 ;  /* 0x0000005e005e7308 */ /* 0x000fee0000000800 */
[C---:B------:R-:W-:Y:S03]  /*114f0*/  HMMA.16816.F32.BF16 R8, R44.reuse, R48, R8 ;  /* 0x000000302c08723c */ /* 0x040fe60000041808 */
[----:B------:R-:W-:Y:S05]  /*11500*/  MUFU.EX2 R88, R88 ;  /* 0x0000005800587308 */ /* 0x000fea0000000800 */
[-C--:B------:R-:W-:Y:S05]  /*11510*/  HMMA.16816.F32.BF16 R12, R44, R50.reuse, R12 ;  /* 0x000000322c0c723c */ /* 0x080fea000004180c */
[----:B------:R-:W1:Y:S03]  /*11520*/  MUFU.EX2 R89, R89 ;  /* 0x0000005900597308 */ /* 0x000e660000000800 */
[C---:B------:R-:W-:Y:S01]  /*11530*/  HMMA.16816.F32.BF16 R16, R40.reuse, R50, R16 ;  /* 0x000000322810723c */ /* 0x040fe20000041810 */
[----:B------:R-:W2:Y:S06]  /*11540*/  LDSM.16.MT88.4 R48, [R215+0x2100] ;  /* 0x00210000d730783b */ /* 0x000eac0000004200 */
[----:B------:R-:W3:Y:S01]  /*11550*/  MUFU.EX2 R90, R90 ;  /* 0x0000005a005a7308 */ /* 0x000ee20000000800 */
[-C--:B----4-:R-:W-:Y:S08]  /*11560*/  HMMA.16816.F32.BF16 R20, R40, R52.reuse, R20 ;  /* 0x000000342814723c */ /* 0x090ff00000041814 */
[C---:B------:R-:W-:Y:S08]  /*11570*/  HMMA.16816.F32.BF16 R32, R44.reuse, R52, R32 ;  /* 0x000000342c20723c */ /* 0x040ff00000041820 */
[-C--:B------:R-:W-:Y:S08]  /*11580*/  HMMA.16816.F32.BF16 R24, R44, R54.reuse, R24 ;  /* 0x000000362c18723c */ /* 0x080ff00000041818 */
[C---:B------:R-:W-:Y:S01]  /*11590*/  HMMA.16816.F32.BF16 R100, R40.reuse, R54, R100 ;  /* 0x000000362864723c */ /* 0x040fe20000041864 */
[----:B------:R-:W4:Y:S07]  /*115a0*/  LDSM.16.MT88.4 R52, [R216+0x2900] ;  /* 0x00290000d834783b */ /* 0x000f2e0000004200 */
[-C--:B------:R-:W-:Y:S08]  /*115b0*/  HMMA.16816.F32.BF16 R28, R40, R56.reuse, R28 ;  /* 0x00000038281c723c */ /* 0x080ff0000004181c */
[C---:B------:R-:W-:Y:S01]  /*115c0*/  HMMA.16816.F32.BF16 R104, R44.reuse, R56, R104 ;  /* 0x000000382c68723c */ /* 0x040fe20000041868 */
[----:B------:R5:W1:Y:S07]  /*115d0*/  MUFU.EX2 R56, R2 ;  /* 0x0000000200387308 */ /* 0x000a6e0000000800 */
[-C--:B------:R-:W-:Y:S08]  /*115e0*/  HMMA.16816.F32.BF16 R108, R44, R58.reuse, R108 ;  /* 0x0000003a2c6c723c */ /* 0x080ff0000004186c */
[C---:B------:R-:W-:Y:S08]  /*115f0*/  HMMA.16816.F32.BF16 R112, R40.reuse, R58, R112 ;  /* 0x0000003a2870723c */ /* 0x040ff00000041870 */
[-C--:B--2---:R-:W-:Y:S04]  /*11600*/  HMMA.16816.F32.BF16 R116, R40, R48.reuse, R116 ;  /* 0x000000302874723c */ /* 0x084fe80000041874 */
[----:B-----5:R-:W-:Y:S01]  /*11610*/  FADD.FTZ R2, R238, R131 ;  /* 0x00000083ee027221 */ /* 0x020fe20000010000 */
[----:B------:R-:W-:Y:S03]  /*11620*/  MOV R131, R129 ;  /* 0x0000008100837202 */ /* 0x000fe60000000f00 */
[----:B------:R-:W-:Y:S01]  /*11630*/  FADD.FTZ R2, R239, R2 ;  /* 0x00000002ef027221 */ /* 0x000fe20000010000 */
[C---:B------:R-:W-:Y:S08]  /*11640*/  HMMA.16816.F32.BF16 R120, R44.reuse, R48, R120 ;  /* 0x000000302c78723c */ /* 0x040ff00000041878 */
[-C--:B------:R-:W-:Y:S08]  /*11650*/  HMMA.16816.F32.BF16 R124, R44, R50.reuse, R124 ;  /* 0x000000322c7c723c */ /* 0x080ff0000004187c */
[----:B------:R-:W-:Y:S07]  /*11660*/  HMMA.16816.F32.BF16 R36, R40, R50, R36 ;  /* 0x000000322824723c */ /* 0x000fee0000041824 */
[----:B-1----:R-:W-:Y:S01]  /*11670*/  F2FP.BF16.PACK_AB R40, R89, R88 ;  /* 0x000000585928723e */ /* 0x002fe200000010ff */
        /* <DEDUP_REMOVED lines=116> */
.L_x_282:
        /* <DEDUP_REMOVED lines=19> */
.L_x_301:
[----:B------:R-:W-:Y:S04]  /*11ef0*/  DEPBAR.LE SB0, 0x0 ;  /* 0x000080000000791a */ /* 0x000fe80000000000 */
[----:B------:R-:W-:Y:S01]  /*11f00*/  BAR.SYNC.DEFER_BLOCKING 0x0 ;  /* 0x0000000000007b1d */ /* 0x000fe20000010000 */
[C---:B------:R-:W-:Y:S01]  /*11f10*/  ISETP.GT.AND P4, PT, R229.reuse, UR4, PT ;  /* 0x00000004e5007c0c */ /* 0x040fe2000bf84270 */
[C---:B------:R-:W-:Y:S01]  /*11f20*/  IMAD R0, R229.reuse, UR15, RZ ;  /* 0x0000000fe5007c24 */ /* 0x040fe2000f8e02ff */
[----:B------:R-:W-:Y:S05]  /*11f30*/  SHF.R.S32.HI R128, RZ, 0x1f, R229 ;  /* 0x0000001fff807819 */ /* 0x000fea00000114e5 */
[----:B------:R-:W-:Y:S01]  /*11f40*/  IMAD R0, R128, UR18, R0 ;  /* 0x0000001280007c24 */ /* 0x000fe2000f8e0200 */
[----:B------:R-:W-:Y:S06]  /*11f50*/  LDSM.16.M88.4 R96, [R219+0x6100] ;  /* 0x00610000db60783b */ /* 0x000fec0000000200 */
[----:B--2---:R-:W2:Y:S06]  /*11f60*/  LDSM.16.M88.4 R16, [R212+0x3100] ;  /* 0x00310000d410783b */ /* 0x004eac0000000200 */
[----:B------:R-:W3:Y:S06]  /*11f70*/  LDSM.16.M88.4 R92, [R219+0x8100] ;  /* 0x00810000db5c783b */ /* 0x000eec0000000200 */
[----:B-1----:R-:W4:Y:S06]  /*11f80*/  LDL.64 R2, [R1] ;  /* 0x0000000001027983 */ /* 0x002f2c0000100a00 */
[----:B------:R-:W1:Y:S06]  /*11f90*/  LDSM.16.M88.4 R32, [R212+0x3900] ;  /* 0x00390000d420783b */ /* 0x000e6c0000000200 */
[----:B------:R-:W5:Y:S06]  /*11fa0*/  LDL.64 R234, [R1+0x20] ;  /* 0x0000200001ea7983 */ /* 0x000f6c0000100a00 */
[----:B------:R-:W1:Y:S06]  /*11fb0*/  LDSM.16.M88.4 R48, [R212+0x4100] ;  /* 0x00410000d430783b */ /* 0x000e6c0000000200 */
[----:B------:R-:W5:Y:S01]  /*11fc0*/  LDL.64 R232, [R1+0x30] ;  /* 0x0000300001e87983 */ /* 0x000f620000100a00 */
        /* <DEDUP_REMOVED lines=76> */
[----:B--2---:R-:W-:Y:S02]  /*12490*/  IADD3 R128, P0, R188, UR9, RZ ;  /* 0x00000009bc807c10 */ /* 0x004fe4000ff1e0ff */
[----:B------:R-:W-:Y:S02]  /*124a0*/  @P4 IADD3 R0, R229, -0x1, RZ ;  /* 0xffffffffe5004810 */ /* 0x000fe40007ffe0ff */
[-C--:B------:R-:W-:Y:S04]  /*124b0*/  HMMA.16816.F32.BF16 R76, R184, R194.reuse, R76 ;  /* 0x000000c2b84c723c */ /* 0x080fe8000004184c */
[----:B------:R-:W-:Y:S02]  /*124c0*/  IADD3.X R129, R189, UR8, RZ, P0, !PT ;  /* 0x00000008bd817c10 */ /* 0x000fe400087fe4ff */
[----:B------:R-:W-:Y:S02]  /*124d0*/  PLOP3.LUT P0, PT, PT, PT, UP1, 0x80, 0x0 ;  /* 0x000000000000781c */ /* 0x000fe40003f0f018 */
[C---:B------:R-:W-:Y:S01]  /*124e0*/  HMMA.16816.F32.BF16 R80, R176.reuse, R194, R80 ;  /* 0x000000c2b050723c */ /* 0x040fe20000041850 */
[----:B------:R2:W-:Y:S03]  /*124f0*/  LDGSTS.E.BYPASS.LTC128B.128 [R231+0x2900], [R128.64], !P3 ;  /* 0x0290000080e77fae */ /* 0x0005e6000d901d6c */
[----:B----4-:R-:W-:Y:S03]  /*12500*/  @P4 IMAD.WIDE.U32 R2, R0, c[0x0][0x1e0], RZ ;  /* 0x0000780000024a25 */ /* 0x010fe600078e00ff */
[----:B-1----:R-:W-:Y:S01]  /*12510*/  LDSM.16.M88.4 R200, [R218+0x3100] ;  /* 0x00310000dac8783b */ /* 0x002fe20000000200 */
[-C--:B------:R-:W-:Y:S05]  /*12520*/  HMMA.16816.F32.BF16 R84, R176, R196.reuse, R84 ;  /* 0x000000c4b054723c */ /* 0x080fea0000041854 */
[----:B---3--:R-:W1:Y:S03]  /*12530*/  LDSM.16.M88.4 R188, [R220+0x6100] ;  /* 0x00610000dcbc783b */ /* 0x008e660000000200 */
[C---:B------:R-:W-:Y:S03]  /*12540*/  HMMA.16816.F32.BF16 R88, R184.reuse, R196, R88 ;  /* 0x000000c4b858723c */ /* 0x040fe60000041858 */
[----:B------:R-:W3:Y:S05]  /*12550*/  LDSM.16.M88.4 R204, [R220+0x8100] ;  /* 0x00810000dccc783b */ /* 0x000eea0000000200 */
[-C--:B------:R-:W-:Y:S01]  /*12560*/  HMMA.16816.F32.BF16 R92, R184, R198.reuse, R92 ;  /* 0x000000c6b85c723c */ /* 0x080fe2000004185c */
[----:B------:R-:W0:Y:S03]  /*12570*/  LDGDEPBAR ;  /* 0x00000000000079af */ /* 0x000e260000000000 */
[----:B--2---:R-:W-:Y:S01]  /*12580*/  @P4 SHF.R.S32.HI R128, RZ, 0x1f, R0 ;  /* 0x0000001fff804819 */ /* 0x004fe20000011400 */
[----:B-----5:R-:W-:Y:S02]  /*12590*/  @P4 IMAD.MOV.U32 R129, RZ, RZ, R235 ;  /* 0x000000ffff814224 */ /* 0x020fe400078e00eb */
[----:B------:R-:W2:Y:S01]  /*125a0*/  LDSM.16.M88.4 R208, [R218+0x3900] ;  /* 0x00390000dad0783b */ /* 0x000ea20000000200 */
[----:B------:R-:W-:Y:S04]  /*125b0*/  HMMA.16816.F32.BF16 R96, R176, R198, R96 ;  /* 0x000000c6b060723c */ /* 0x000fe80000041860 */
[----:B------:R-:W-:Y:S01]  /*125c0*/  @P4 IMAD R128, R128, c[0x0][0x1e0], RZ ;  /* 0x0000780080804a24 */ /* 0x000fe200078e02ff */
[----:B------:R-:W4:Y:S03]  /*125d0*/  LDSM.16.M88.4 R172, [R218+0x4100] ;  /* 0x00410000daac783b */ /* 0x000f260000000200 */
[----:B------:R-:W-:Y:S03]  /*125e0*/  @P4 IMAD R128, R0, c[0x0][0x1e4], R128 ;  /* 0x0000790000804a24 */ /* 0x000fe600078e0280 */
[----:B------:R-:W5:Y:S01]  /*125f0*/  LDSM.16.M88.4 R180, [R218+0x4900] ;  /* 0x00490000dab4783b */ /* 0x000f620000000200 */
        /* <DEDUP_REMOVED lines=12> */
[----:B------:R-:W-:Y:S03]  /*126c0*/  @P1 IMAD.HI.U32 R0, R135, c[0x0][0x2c8], RZ ;  /* 0x0000b20087001a27 */ /* 0x000fe600078e00ff */
[----:B------:R-:W-:Y:S01]  /*126d0*/  LDSM.16.M88.4 R196, [R221+0x8100] ;  /* 0x00810000ddc4783b */ /* 0x000fe20000000200 */
[-C--:B------:R-:W-:Y:S03]  /*126e0*/  HMMA.16816.F32.BF16 R12, R204, R202.reuse, R12 ;  /* 0x000000cacc0c723c */ /* 0x080fe6000004180c */
[----:B------:R-:W-:Y:S05]  /*126f0*/  @P0 SHF.R.U32.HI R135, RZ, c[0x0][0x2cc], R0 ;  /* 0x0000b300ff870a19 */ /* 0x000fea0000011600 */
        /* <DEDUP_REMOVED lines=35> */
[C---:B------:R-:W-:Y:S08]  /*12930*/  HMMA.16816.F32.BF16 R40, R196.reuse, R180, R40 ;  /* 0x000000b4c428723c */ /* 0x040ff00000041828 */
[-C--:B------:R-:W-:Y:S08]  /*12940*/  HMMA.16816.F32.BF16 R44, R196, R182.reuse, R44 ;  /* 0x000000b6c42c723c */ /* 0x080ff0000004182c */
[C---:B------:R-:W-:Y:S07]  /*12950*/  HMMA.16816.F32.BF16 R48, R172.reuse, R182, R48 ;  /* 0x000000b6ac30723c */ /* 0x040fee0000041830 */
[----:B------:R-:W-:Y:S01]  /*12960*/  @P4 IADD3 R182, P2, R2, UR16, RZ ;  /* 0x0000001002b64c10 */ /* 0x000fe2000ff5e0ff */
[-C--:B----4-:R-:W-:Y:S04]  /*12970*/  HMMA.16816.F32.BF16 R52, R172, R176.reuse, R52 ;  /* 0x000000b0ac34723c */ /* 0x090fe80000041834 */
[----:B------:R-:W-:Y:S02]  /*12980*/  @P4 IADD3.X R183, R3, UR17, RZ, P2, !PT ;  /* 0x0000001103b74c10 */ /* 0x000fe400097fe4ff */
[----:B------:R-:W-:Y:S02]  /*12990*/  @P4 IADD3 R128, P1, R182, UR16, RZ ;  /* 0x00000010b6804c10 */ /* 0x000fe4000ff3e0ff */
[C---:B------:R-:W-:Y:S04]  /*129a0*/  HMMA.16816.F32.BF16 R56, R196.reuse, R176, R56 ;  /* 0x000000b0c438723c */ /* 0x040fe80000041838 */
[----:B------:R-:W-:Y:S02]  /*129b0*/  @P4 IADD3.X R129, R183, UR17, RZ, P1, !PT ;  /* 0x00000011b7814c10 */ /* 0x000fe40008ffe4ff */
[----:B------:R-:W-:Y:S02]  /*129c0*/  @P4 IADD3 R180, P0, R128, UR16, RZ ;  /* 0x0000001080b44c10 */ /* 0x000fe4000ff1e0ff */
[-C--:B------:R-:W-:Y:S04]  /*129d0*/  HMMA.16816.F32.BF16 R60, R196, R178.reuse, R60 ;  /* 0x000000b2c43c723c */ /* 0x080fe8000004183c */
[----:B------:R-:W-:Y:S04]  /*129e0*/  @P4 IADD3.X R181, R129, UR17, RZ, P0, !PT ;  /* 0x0000001181b54c10 */ /* 0x000fe800087fe4ff */
        /* <DEDUP_REMOVED lines=14> */
[----:B------:R2:W-:Y:S06]  /*12ad0*/  @P4 LDGSTS.E.BYPASS.LTC128B.128 [R231+0x4100], [R128.64], !P3 ;  /* 0x0410000080e74fae */ /* 0x0005ec000d901d6c */
[----:B------:R3:W-:Y:S01]  /*12ae0*/  @P4 LDGSTS.E.BYPASS.LTC128B.128 [R231+0x4900], [R180.64], !P3 ;  /* 0x04900000b4e74fae */ /* 0x0007e2000d901d6c */
[C---:B------:R-:W-:Y:S04]  /*12af0*/  HMMA.16816.F32.BF16 R88, R196.reuse, R176, R88 ;  /* 0x000000b0c458723c */ /* 0x040fe80000041858 */
[----:B-1----:R-:W-:Y:S04]  /*12b00*/  @P4 IADD3 R2, P1, R180, UR16, RZ ;  /* 0x00000010b4024c10 */ /* 0x002fe8000ff3e0ff */
[-C--:B------:R-:W-:Y:S04]  /*12b10*/  HMMA.16816.F32.BF16 R92, R196, R178.reuse, R92 ;  /* 0x000000b2c45c723c */ /* 0x080fe8000004185c */
[----:B------:R-:W-:Y:S02]  /*12b20*/  @P4 IADD3.X R3, R181, UR17, RZ, P1, !PT ;  /* 0x00000011b5034c10 */ /* 0x000fe40008ffe4ff */
[----:B------:R-:W-:Y:S03]  /*12b30*/  @P4 IADD3 R176, P0, R2, UR16, RZ ;  /* 0x0000001002b04c10 */ /* 0x000fe6000ff1e0ff */
[----:B------:R1:W-:Y:S03]  /*12b40*/  @P4 LDGSTS.E.BYPASS.LTC128B.128 [R231+0x5100], [R2.64], !P3 ;  /* 0x0510000002e74fae */ /* 0x0003e6000d901d6c */
[----:B------:R-:W-:Y:S01]  /*12b50*/  @P4 IADD3.X R177, R3, UR17, RZ, P0, !PT ;  /* 0x0000001103b14c10 */ /* 0x000fe200087fe4ff */
[----:B------:R-:W-:Y:S01]  /*12b60*/  HMMA.16816.F32.BF16 R96, R172, R178, R96 ;  /* 0x000000b2ac60723c */ /* 0x000fe20000041860 */
[----:B------:R-:W-:Y:S03]  /*12b70*/  PLOP3.LUT P0, PT, PT, PT, UP0, 0x40, 0x0 ;  /* 0x000000000000781c */ /* 0x000fe60003f0e808 */
[----:B------:R3:W-:Y:S03]  /*12b80*/  @P4 LDGSTS.E.BYPASS.LTC128B.128 [R231+0x5900], [R176.64], !P3 ;  /* 0x05900000b0e74fae */ /* 0x0007e6000d901d6c */
[----:B------:R-:W-:Y:S03]  /*12b90*/  IMAD.U32 R173, RZ, RZ, UR12 ;  /* 0x0000000cffad7e24 */ /* 0x000fe6000f8e00ff */
[----:B--2---:R-:W2:Y:S06]  /*12ba0*/  SHFL.IDX PT, R129, R135, RZ, 0x1c1f ;  /* 0x001c1fff87817589 */ /* 0x004eac00000e0000 */
[----:B------:R-:W0:Y:S01]  /*12bb0*/  LDGDEPBAR ;  /* 0x00000000000079af */ /* 0x000e220000000000 */
[----:B-1----:R-:W-:Y:S04]  /*12bc0*/  IMAD R2, R229, -0x60, RZ ;  /* 0xffffffa0e5027824 */ /* 0x002fe800078e02ff */
[----:B------:R-:W-:Y:S01]  /*12bd0*/  IMAD.IADD R174, R2, 0x1, -R130 ;  /* 0x0000000102ae7824 */ /* 0x000fe200078e0a82 */
[----:B------:R-:W-:Y:S04]  /*12be0*/  IADD3 R0, -R130, 0x1, R2 ;  /* 0x0000000182007810 */ /* 0x000fe80007ffe102 */
[----:B------:R-:W-:Y:S04]  /*12bf0*/  IADD3 R173, -R173, UR7, R0 ;  /* 0x00000007adad7c10 */ /* 0x000fe8000fffe100 */
[C---:B------:R-:W-:Y:S02]  /*12c00*/  IADD3 R172, R173.reuse, c[0x0][0x328], RZ ;  /* 0x0000ca00adac7a10 */ /* 0x040fe40007ffe0ff */
[----:B------:R-:W-:Y:S03]  /*12c10*/  IADD3 R173, R173, UR10, RZ ;  /* 0x0000000aadad7c10 */ /* 0x000fe6000fffe0ff */
[--C-:B--2---:R-:W-:Y:S02]  /*12c20*/  IMAD.IADD R128, R172, 0x1, R129.reuse ;  /* 0x00000001ac807824 */ /* 0x104fe400078e0281 */
[----:B------:R-:W-:Y:S01]  /*12c30*/  IMAD.IADD R0, R173, 0x1, R129 ;  /* 0x00000001ad007824 */ /* 0x000fe200078e0281 */
[----:B------:R-:W-:-:S05]  /*12c40*/  @P0 BRA `(.L_x_285) ;  /* 0x0000018000000947 */ /* 0x000fca0003800000 */
[----:B---3--:R-:W-:Y:S01]  /*12c50*/  IMAD.U32 R3, RZ, RZ, UR12 ;  /* 0x0000000cff037e24 */ /* 0x008fe2000f8e00ff */
        /* <DEDUP_REMOVED lines=13> */
.L_x_287:
[----:B------:R-:W-:Y:S04]  /*12d30*/  MOV R129, c[0x0][0x32c] ;  /* 0x0000cb0000817a02 */ /* 0x000fe80000000f00 */
[----:B------:R-:W-:Y:S11]  /*12d40*/  ISETP.NE.AND P0, PT, R129, 0x1, PT ;  /* 0x000000018100780c */ /* 0x000ff60003f05270 */
[----:B------:R-:W-:Y:S02]  /*12d50*/  @!UPT UIADD3 URZ, URZ, URZ, URZ ;  /* 0x0000003f3f3ff290 */ /* 0x000fe4000fffe03f */
[----:B------:R-:W-:Y:S05]  /*12d60*/  @P0 IMAD.HI.U32 R129, R3, c[0x0][0x330], RZ ;  /* 0x0000cc0003810a27 */ /* 0x000fea00078e00ff */
[----:B------:R-:W-:Y:S02]  /*12d70*/  @P0 SHF.R.U32.HI R3, RZ, c[0x0][0x334], R129 ;  /* 0x0000cd00ff030a19 */ /* 0x000fe40000011681 */
.L_x_288:
[----:B------:R-:W-:Y:S05]  /*12d80*/  BSYNC B0 ;  /* 0x0000000000007941 */ /* 0x000fea0003800000 */
.L_x_286:
[----:B------:R-:W-:Y:S05]  /*12d90*/  IMAD R3, R3, c[0x0][0x32c], R174 ;  /* 0x0000cb0003037a24 */ /* 0x000fea00078e02ae */
[----:B------:R-:W-:Y:S02]  /*12da0*/  IADD3 R129, R3, c[0x0][0x32c], RZ ;  /* 0x0000cb0003817a10 */ /* 0x000fe40007ffe0ff */
[----:B------:R-:W-:Y:S02]  /*12db0*/  IMNMX R0, R0, R3, !PT ;  /* 0x0000000300007217 */ /* 0x000fe40007800200 */
[----:B------:R-:W-:Y:S02]  /*12dc0*/  IMNMX R128, R128, R129, PT ;  /* 0x0000008180807217 */ /* 0x000fe40003800200 */
.L_x_285:
[----:B---3--:R-:W-:Y:S01]  /*12dd0*/  PLOP3.LUT P0, PT, PT, PT, UP0, 0x40, 0x0 ;  /* 0x000000000000781c */ /* 0x008fe20003f0e808 */
        /* <DEDUP_REMOVED lines=18> */
.L_x_291:
[----:B------:R-:W-:Y:S04]  /*12f00*/  MOV R175, c[0x0][0x32c] ;  /* 0x0000cb0000af7a02 */ /* 0x000fe80000000f00 */
[----:B------:R-:W-:Y:S11]  /*12f10*/  ISETP.NE.AND P0, PT, R175, 0x1, PT ;  /* 0x00000001af00780c */ /* 0x000ff60003f05270 */
[----:B------:R-:W-:Y:S02]  /*12f20*/  @!UPT UIADD3 URZ, URZ, URZ, URZ ;  /* 0x0000003f3f3ff290 */ /* 0x000fe4000fffe03f */
[----:B------:R-:W-:Y:S05]  /*12f30*/  @P0 IMAD.HI.U32 R175, R130, c[0x0][0x330], RZ ;  /* 0x0000cc0082af0a27 */ /* 0x000fea00078e00ff */
[----:B------:R-:W-:Y:S02]  /*12f40*/  @P0 SHF.R.U32.HI R130, RZ, c[0x0][0x334], R175 ;  /* 0x0000cd00ff820a19 */ /* 0x000fe400000116af */
.L_x_292:
[----:B------:R-:W-:Y:S05]  /*12f50*/  BSYNC B0 ;  /* 0x0000000000007941 */ /* 0x000fea0003800000 */
.L_x_290:
[----:B------:R-:W-:Y:S05]  /*12f60*/  IMAD R130, R130, c[0x0][0x32c], R174 ;  /* 0x0000cb0082827a24 */ /* 0x000fea00078e02ae */
[----:B------:R-:W-:Y:S02]  /*12f70*/  IADD3 R175, R130, c[0x0][0x32c], RZ ;  /* 0x0000cb0082af7a10 */ /* 0x000fe40007ffe0ff */
[----:B------:R-:W-:Y:S02]  /*12f80*/  IMNMX R3, R3, R130, !PT ;  /* 0x0000008203037217 */ /* 0x000fe40007800200 */
[----:B------:R-:W-:Y:S02]  /*12f90*/  IMNMX R129, R129, R175, PT ;  /* 0x000000af81817217 */ /* 0x000fe40003800200 */
.L_x_289:
[C---:B------:R-:W-:Y:S02]  /*12fa0*/  ISETP.GE.AND P0, PT, R2.reuse, 0x9, PT ;  /* 0x000000090200780c */ /* 0x040fe40003f06270 */
[----:B------:R-:W-:Y:S02]  /*12fb0*/  ISETP.GE.AND P1, PT, R2, 0x2, PT ;  /* 0x000000020200780c */ /* 0x000fe40003f26270 */
[----:B------:R-:W-:Y:S02]  /*12fc0*/  P2R R181, PR, RZ, 0x1 ;  /* 0x00000001ffb57803 */ /* 0x000fe40000000000 */
[C---:B------:R-:W-:Y:S02]  /*12fd0*/  ISETP.GT.AND P0, PT, R0.reuse, 0x8, !P0 ;  /* 0x000000080000780c */ /* 0x040fe40004704270 */
[----:B------:R-:W-:Y:S02]  /*12fe0*/  P2R R182, PR, RZ, 0x2 ;  /* 0x00000002ffb67803 */ /* 0x000fe40000000000 */
[----:B------:R-:W-:Y:S02]  /*12ff0*/  ISETP.GT.AND P1, PT, R0, 0x1, !P1 ;  /* 0x000000010000780c */ /* 0x000fe40004f24270 */
[----:B------:R-:W-:Y:S02]  /*13000*/  ISETP.GE.AND P2, PT, R2, 0x11, PT ;  /* 0x000000110200780c */ /* 0x000fe40003f46270 */
        /* <DEDUP_REMOVED lines=99> */
[----:B------:R-:W-:Y:S04]  /*13640*/  ISETP.LT.OR P0, PT, R128, 0x59, P0 ;  /* 0x000000598000780c */ /* 0x000fe80000701670 */
[----:B------:R-:W-:Y:S02]  /*13650*/  FSEL R246, R96, -INF , !P0 ;  /* 0xff80000060f67808 */ /* 0x000fe40004000000 */
[----:B------:R-:W-:Y:S04]  /*13660*/  ISETP.GT.AND P0, PT, R0, RZ, !P2 ;  /* 0x000000ff0000720c */ /* 0x000fe80005704270 */
[----:B------:R-:W-:Y:S04]  /*13670*/  ISETP.LT.OR P0, PT, R128, 0x1, P0 ;  /* 0x000000018000780c */ /* 0x000fe80000701670 */
[----:B------:R-:W-:Y:S02]  /*13680*/  FSEL R52, R4, -INF , !P0 ;  /* 0xff80000004347808 */ /* 0x000fe40004000000 */
[----:B------:R-:W-:Y:S01]  /*13690*/  ISETP.GE.AND P0, PT, R2, 0x5a, PT ;  /* 0x0000005a0200780c */ /* 0x000fe20003f06270 */
[----:B------:R-:W1:Y:S03]  /*136a0*/  SHFL.IDX PT, R4, R135, 0x2, 0x1c1f ;  /* 0x005c1f0087047f89 */ /* 0x000e6600000e0000 */
[----:B------:R-:W-:Y:S04]  /*136b0*/  ISETP.GT.AND P2, PT, R0, 0x59, !P0 ;  /* 0x000000590000780c */ /* 0x000fe80004744270 */
[----:B------:R-:W-:Y:S04]  /*136c0*/  ISETP.LT.OR P2, PT, R128, 0x5a, P2 ;  /* 0x0000005a8000780c */ /* 0x000fe80001741670 */
[----:B------:R-:W-:Y:S02]  /*136d0*/  FSEL R247, R97, -INF , !P2 ;  /* 0xff80000061f77808 */ /* 0x000fe40005000000 */
[----:B------:R-:W-:Y:S01]  /*136e0*/  PLOP3.LUT P2, PT, PT, PT, UP0, 0x40, 0x0 ;  /* 0x000000000000781c */ /* 0x000fe20003f4e808 */
[--C-:B-1----:R-:W-:Y:S02]  /*136f0*/  IMAD.IADD R2, R172, 0x1, R4.reuse ;  /* 0x00000001ac027824 */ /* 0x102fe400078e0204 */
[----:B------:R-:W-:Y:S10]  /*13700*/  IMAD.IADD R0, R173, 0x1, R4 ;  /* 0x00000001ad007824 */ /* 0x000ff400078e0204 */
        /* <DEDUP_REMOVED lines=15> */
.L_x_295:
[----:B------:R-:W-:Y:S04]  /*13800*/  MOV R49, c[0x0][0x32c] ;  /* 0x0000cb0000317a02 */ /* 0x000fe80000000f00 */
[----:B------:R-:W-:Y:S11]  /*13810*/  ISETP.NE.AND P2, PT, R49, 0x1, PT ;  /* 0x000000013100780c */ /* 0x000ff60003f45270 */
[----:B------:R-:W-:Y:S02]  /*13820*/  @!UPT UIADD3 URZ, URZ, URZ, URZ ;  /* 0x0000003f3f3ff290 */ /* 0x000fe4000fffe03f */
[----:B------:R-:W-:Y:S05]  /*13830*/  @P2 IMAD.HI.U32 R49, R4, c[0x0][0x330], RZ ;  /* 0x0000cc0004312a27 */ /* 0x000fea00078e00ff */
[----:B------:R-:W-:Y:S02]  /*13840*/  @P2 SHF.R.U32.HI R4, RZ, c[0x0][0x334], R49 ;  /* 0x0000cd00ff042a19 */ /* 0x000fe40000011631 */
.L_x_296:
[----:B------:R-:W-:Y:S05]  /*13850*/  BSYNC B0 ;  /* 0x0000000000007941 */ /* 0x000fea0003800000 */
.L_x_294:
[----:B------:R-:W-:Y:S05]  /*13860*/  IMAD R4, R4, c[0x0][0x32c], R174 ;  /* 0x0000cb0004047a24 */ /* 0x000fea00078e02ae */
[----:B------:R-:W-:Y:S02]  /*13870*/  IADD3 R49, R4, c[0x0][0x32c], RZ ;  /* 0x0000cb0004317a10 */ /* 0x000fe40007ffe0ff */
[----:B------:R-:W-:Y:S02]  /*13880*/  IMNMX R0, R0, R4, !PT ;  /* 0x0000000400007217 */ /* 0x000fe40007800200 */
[----:B------:R-:W-:Y:S02]  /*13890*/  IMNMX R2, R2, R49, PT ;  /* 0x0000003102027217 */ /* 0x000fe40003800200 */
.L_x_293:
[----:B------:R-:W-:Y:S02]  /*138a0*/  ISETP.NE.AND P2, PT, R181, RZ, PT ;  /* 0x000000ffb500720c */ /* 0x000fe40003f45270 */
[----:B------:R-:W-:Y:S02]  /*138b0*/  P2R R49, PR, RZ, 0x8 ;  /* 0x00000008ff317803 */ /* 0x000fe40000000000 */
[----:B------:R-:W-:Y:S02]  /*138c0*/  ISETP.GT.AND P2, PT, R3, 0x8, !P2 ;  /* 0x000000080300780c */ /* 0x000fe40005744270 */
[----:B------:R-:W-:Y:S02]  /*138d0*/  ISETP.NE.AND P3, PT, R48, RZ, PT ;  /* 0x000000ff3000720c */ /* 0x000fe40003f65270 */
[----:B------:R-:W-:Y:S02]  /*138e0*/  ISETP.LT.OR P2, PT, R129, 0x9, P2 ;  /* 0x000000098100780c */ /* 0x000fe40001741670 */
[----:B------:R-:W-:Y:S02]  /*138f0*/  P2R R4, PR, RZ, 0x8 ;  /* 0x00000008ff047803 */ /* 0x000fe40000000000 */
        /* <DEDUP_REMOVED lines=61> */
[----:B------:R-:W-:Y:S02]  /*13cd0*/  ISETP.GT.AND P2, PT, R3, 0x48, !P3 ;  /* 0x000000480300780c */ /* 0x000fe40005f44270 */
[----:B------:R-:W-:Y:S02]  /*13ce0*/  ISETP.NE.AND P3, PT, R37, RZ, PT ;  /* 0x000000ff2500720c */ /* 0x000fe40003f65270 */
        /* <DEDUP_REMOVED lines=21> */
[----:B------:R-:W-:Y:S02]  /*13e40*/  ISETP.GT.AND P2, PT, R3, 0x59, !P0 ;  /* 0x000000590300780c */ /* 0x000fe40004744270 */
[----:B------:R-:W1:Y:S02]  /*13e50*/  SHFL.IDX PT, R3, R135, 0x3, 0x1c1f ;  /* 0x007c1f0087037f89 */ /* 0x000e6400000e0000 */
[----:B------:R-:W-:Y:S04]  /*13e60*/  ISETP.LT.OR P2, PT, R129, 0x5a, P2 ;  /* 0x0000005a8100780c */ /* 0x000fe80001741670 */
[----:B------:R-:W-:Y:S02]  /*13e70*/  FSEL R245, R99, -INF , !P2 ;  /* 0xff80000063f57808 */ /* 0x000fe40005000000 */
[----:B------:R-:W-:Y:S02]  /*13e80*/  ISETP.GT.AND P2, PT, R0, RZ, !P3 ;  /* 0x000000ff0000720c */ /* 0x000fe40005f44270 */
        /* <DEDUP_REMOVED lines=87> */
[----:B------:R-:W-:Y:S01]  /*14400*/  ISETP.GT.AND P2, PT, R0, 0x59, !P0 ;  /* 0x000000590000780c */ /* 0x000fe20004744270 */
[--C-:B-1----:R-:W-:Y:S03]  /*14410*/  IMAD.IADD R0, R173, 0x1, R3.reuse ;  /* 0x00000001ad007824 */ /* 0x102fe600078e0203 */
[----:B------:R-:W-:Y:S01]  /*14420*/  ISETP.LT.OR P2, PT, R2, 0x5a, P2 ;  /* 0x0000005a0200780c */ /* 0x000fe20001741670 */
[----:B------:R-:W-:Y:S03]  /*14430*/  IMAD.IADD R2, R172, 0x1, R3 ;  /* 0x00000001ac027824 */ /* 0x000fe600078e0203 */
        /* <DEDUP_REMOVED lines=18> */
.L_x_299:
[----:B------:R-:W-:Y:S04]  /*14560*/  MOV R4, c[0x0][0x32c] ;  /* 0x0000cb0000047a02 */ /* 0x000fe80000000f00 */
[----:B------:R-:W-:Y:S11]  /*14570*/  ISETP.NE.AND P2, PT, R4, 0x1, PT ;  /* 0x000000010400780c */ /* 0x000ff60003f45270 */
[----:B------:R-:W-:Y:S02]  /*14580*/  @!UPT UIADD3 URZ, URZ, URZ, URZ ;  /* 0x0000003f3f3ff290 */ /* 0x000fe4000fffe03f */
[----:B------:R-:W-:Y:S05]  /*14590*/  @P2 IMAD.HI.U32 R4, R3, c[0x0][0x330], RZ ;  /* 0x0000cc0003042a27 */ /* 0x000fea00078e00ff */
[----:B------:R-:W-:Y:S02]  /*145a0*/  @P2 SHF.R.U32.HI R3, RZ, c[0x0][0x334], R4 ;  /* 0x0000cd00ff032a19 */ /* 0x000fe40000011604 */
.L_x_300:
[----:B------:R-:W-:Y:S05]  /*145b0*/  BSYNC B0 ;  /* 0x0000000000007941 */ /* 0x000fea0003800000 */
.L_x_298:
[----:B------:R-:W-:Y:S05]  /*145c0*/  IMAD R3, R3, c[0x0][0x32c], R174 ;  /* 0x0000cb0003037a24 */ /* 0x000fea00078e02ae */
[----:B------:R-:W-:Y:S02]  /*145d0*/  IADD3 R4, R3, c[0x0][0x32c], RZ ;  /* 0x0000cb0003047a10 */ /* 0x000fe40007ffe0ff */
[----:B------:R-:W-:Y:S02]  /*145e0*/  IMNMX R0, R0, R3, !PT ;  /* 0x0000000300007217 */ /* 0x000fe40007800200 */
[----:B------:R-:W-:Y:S02]  /*145f0*/  IMNMX R2, R2, R4, PT ;  /* 0x0000000402027217 */ /* 0x000fe40003800200 */
.L_x_297:
[----:B------:R-:W-:Y:S02]  /*14600*/  ISETP.NE.AND P2, PT, R37, RZ, PT ;  /* 0x000000ff2500720c */ /* 0x000fe40003f45270 */
        /* <DEDUP_REMOVED lines=125> */
[----:B------:R-:W-:Y:S01]  /*14de0*/  FMNMX.FTZ R3, R238, R3, !PT ;  /* 0x00000003ee037209 */ /* 0x000fe20007810000 */
[----:B------:R-:W1:Y:S01]  /*14df0*/  SHFL.BFLY PT, R5, R130, 0x2, 0x1f ;  /* 0x0c401f0082057f89 */ /* 0x000e6200000e0000 */
[----:B------:R-:W-:Y:S02]  /*14e00*/  FMNMX.FTZ R4, R87, R4, !PT ;  /* 0x0000000457047209 */ /* 0x000fe40007810000 */
[----:B------:R-:W-:Y:S02]  /*14e10*/  FMNMX.FTZ R3, R243, R3, !PT ;  /* 0x00000003f3037209 */ /* 0x000fe40007810000 */
[----:B------:R-:W-:Y:S02]  /*14e20*/  FMNMX.FTZ R4, R98, R4, !PT ;  /* 0x0000000462047209 */ /* 0x000fe40007810000 */
[----:B------:R-:W-:Y:S02]  /*14e30*/  FMNMX.FTZ R3, R245, R3, !PT ;  /* 0x00000003f5037209 */ /* 0x000fe40007810000 */
[----:B------:R-:W-:Y:S02]  /*14e40*/  FMNMX.FTZ R4, R99, R4, !PT ;  /* 0x0000000463047209 */ /* 0x000fe40007810000 */
[----:B------:R-:W-:Y:S01]  /*14e50*/  ISETP.GT.AND P2, PT, R0, 0x41, !P2 ;  /* 0x000000410000780c */ /* 0x000fe20005744270 */
[----:B------:R-:W2:Y:S01]  /*14e60*/  SHFL.BFLY PT, R129, R3, 0x2, 0x1f ;  /* 0x0c401f0003817f89 */ /* 0x000ea200000e0000 */
[----:B------:R-:W-:Y:S02]  /*14e70*/  FMNMX.FTZ R4, R199, R4, !PT ;  /* 0x00000004c7047209 */ /* 0x000fe40007810000 */
[----:B------:R-:W-:Y:S02]  /*14e80*/  ISETP.LT.OR P2, PT, R2, 0x42, P2 ;  /* 0x000000420200780c */ /* 0x000fe40001741670 */
[----:B------:R-:W-:Y:S02]  /*14e90*/  FMNMX.FTZ R4, R200, R4, !PT ;  /* 0x00000004c8047209 */ /* 0x000fe40007810000 */
[----:B------:R-:W-:Y:S02]  /*14ea0*/  FSEL R75, R75, -INF , !P2 ;  /* 0xff8000004b4b7808 */ /* 0x000fe40005000000 */
[----:B------:R-:W-:Y:S02]  /*14eb0*/  FMNMX.FTZ R4, R208, R4, !PT ;  /* 0x00000004d0047209 */ /* 0x000fe40007810000 */
        /* <DEDUP_REMOVED lines=8> */
[C---:B------:R-:W-:Y:S02]  /*14f40*/  ISETP.GT.AND P1, PT, R0.reuse, 0x49, !P1 ;  /* 0x000000490000780c */ /* 0x040fe40004f24270 */
[----:B------:R-:W-:Y:S02]  /*14f50*/  ISETP.GT.AND P0, PT, R0, 0x59, !P0 ;  /* 0x000000590000780c */ /* 0x000fe40004704270 */
[C---:B------:R-:W-:Y:S02]  /*14f60*/  ISETP.LT.OR P1, PT, R2.reuse, 0x4a, P1 ;  /* 0x0000004a0200780c */ /* 0x040fe40000f21670 */
[----:B------:R-:W-:Y:S02]  /*14f70*/  ISETP.LT.OR P0, PT, R2, 0x5a, P0 ;  /* 0x0000005a0200780c */ /* 0x000fe40000701670 */
[----:B------:R-:W-:Y:S02]  /*14f80*/  FSEL R79, R79, -INF , !P1 ;  /* 0xff8000004f4f7808 */ /* 0x000fe40004800000 */
[----:B------:R-:W-:Y:S02]  /*14f90*/  FSEL R42, R95, -INF , !P0 ;  /* 0xff8000005f2a7808 */ /* 0x000fe40004000000 */
[C---:B------:R-:W-:Y:S02]  /*14fa0*/  ISETP.GT.AND P6, PT, R0.reuse, 0x50, !P6 ;  /* 0x000000500000780c */ /* 0x040fe400077c4270 */
[C---:B------:R-:W-:Y:S02]  /*14fb0*/  ISETP.GT.AND P5, PT, R0.reuse, 0x51, !P5 ;  /* 0x000000510000780c */ /* 0x040fe40006fa4270 */
[----:B------:R-:W-:Y:S02]  /*14fc0*/  ISETP.GT.AND P4, PT, R0, 0x58, !P4 ;  /* 0x000000580000780c */ /* 0x000fe40006784270 */
[C---:B------:R-:W-:Y:S02]  /*14fd0*/  ISETP.LT.OR P6, PT, R2.reuse, 0x51, P6 ;  /* 0x000000510200780c */ /* 0x040fe400037c1670 */
[C---:B------:R-:W-:Y:S02]  /*14fe0*/  ISETP.LT.OR P5, PT, R2.reuse, 0x52, P5 ;  /* 0x000000520200780c */ /* 0x040fe40002fa1670 */
[----:B------:R-:W-:Y:S02]  /*14ff0*/  ISETP.LT.OR P4, PT, R2, 0x59, P4 ;  /* 0x000000590200780c */ /* 0x000fe40002781670 */
[----:B------:R-:W-:Y:S02]  /*15000*/  FSEL R90, R90, -INF , !P6 ;  /* 0xff8000005a5a7808 */ /* 0x000fe40007000000 */
[----:B------:R-:W-:Y:S02]  /*15010*/  FSEL R91, R91, -INF , !P5 ;  /* 0xff8000005b5b7808 */ /* 0x000fe40006800000 */
[----:B------:R-:W-:Y:S02]  /*15020*/  FSEL R94, R94, -INF , !P4 ;  /* 0xff8000005e5e7808 */ /* 0x000fe40006000000 */
[----:B-1----:R-:W-:Y:S02]  /*15030*/  FMNMX.FTZ R130, R130, R5, !PT ;  /* 0x0000000582827209 */ /* 0x002fe40007810000 */
[----:B--2---:R-:W-:Y:S02]  /*15040*/  FMNMX.FTZ R129, R3, R129, !PT ;  /* 0x0000008103817209 */ /* 0x004fe40007810000 */
        /* <DEDUP_REMOVED lines=8> */
[----:B------:R-:W-:Y:S03]  /*150d0*/  FMNMX.FTZ R5, R15, R5, !PT ;  /* 0x000000050f057209 */ /* 0x000fe60007810000 */
[----:B------:R-:W2:Y:S01]  /*150e0*/  SHFL.BFLY PT, R7, R3, 0x2, 0x1f ;  /* 0x0c401f0003077f89 */ /* 0x000ea200000e0000 */
[----:B------:R-:W-:Y:S04]  /*150f0*/  FMNMX.FTZ R5, R57, R5, !PT ;  /* 0x0000000539057209 */ /* 0x000fe80007810000 */
[----:B------:R-:W-:Y:S02]  /*15100*/  FMNMX.FTZ R5, R60, R5, !PT ;  /* 0x000000053c057209 */ /* 0x000fe40007810000 */
[----:B-1----:R-:W-:Y:S02]  /*15110*/  FMNMX.FTZ R130, R130, R6, !PT ;  /* 0x0000000682827209 */ /* 0x002fe40007810000 */
[----:B------:R-:W1:Y:S01]  /*15120*/  SHFL.BFLY PT, R6, R129, 0x1, 0x1f ;  /* 0x0c201f0081067f89 */ /* 0x000e6200000e0000 */
[----:B------:R-:W-:Y:S02]  /*15130*/  FMNMX.FTZ R5, R61, R5, !PT ;  /* 0x000000053d057209 */ /* 0x000fe40007810000 */
[C---:B------:R-:W-:Y:S01]  /*15140*/  FMUL.FTZ R43, R130.reuse, c[0x0][0x2d0] ;  /* 0x0000b400822b7a20 */ /* 0x040fe20000410000 */
[----:B------:R-:W-:Y:S02]  /*15150*/  FSETP.NEU.FTZ.AND P2, PT, R130, -INF , PT ;  /* 0xff8000008200780b */ /* 0x000fe40003f5d000 */
[----:B------:R-:W-:Y:S02]  /*15160*/  FMNMX.FTZ R5, R71, R5, !PT ;  /* 0x0000000547057209 */ /* 0x000fe40007810000 */
[----:B------:R-:W-:Y:S02]  /*15170*/  FSEL R43, R43, RZ, P2 ;  /* 0x000000ff2b2b7208 */ /* 0x000fe40001000000 */
[----:B------:R-:W-:Y:S03]  /*15180*/  FMNMX.FTZ R5, R72, R5, !PT ;  /* 0x0000000548057209 */ /* 0x000fe60007810000 */
[--C-:B------:R-:W-:Y:S01]  /*15190*/  FFMA.FTZ R4, R52, c[0x0][0x2d0], -R43.reuse ;  /* 0x0000b40034047a23 */ /* 0x100fe2000001082b */
[----:B------:R-:W-:Y:S01]  /*151a0*/  FMNMX.FTZ R5, R73, R5, !PT ;  /* 0x0000000549057209 */ /* 0x000fe20007810000 */
[--C-:B------:R-:W-:Y:S01]  /*151b0*/  FFMA.FTZ R16, R188, c[0x0][0x2d0], -R43.reuse ;  /* 0x0000b400bc107a23 */ /* 0x100fe2000001082b */
[----:B--2---:R-:W-:Y:S01]  /*151c0*/  FMNMX.FTZ R3, R3, R7, !PT ;  /* 0x0000000703037209 */ /* 0x004fe20007810000 */
[----:B------:R2:W3:Y:S04]  /*151d0*/  MUFU.EX2 R25, R4 ;  /* 0x0000000400197308 */ /* 0x0004e80000000800 */
[----:B------:R-:W4:Y:S01]  /*151e0*/  SHFL.BFLY PT, R128, R3, 0x1, 0x1f ;  /* 0x0c201f0003807f89 */ /* 0x000f2200000e0000 */
[----:B-1----:R-:W-:Y:S05]  /*151f0*/  FMNMX.FTZ R129, R129, R6, !PT ;  /* 0x0000000681817209 */ /* 0x002fea0007810000 */
[----:B------:R-:W-:Y:S01]  /*15200*/  MUFU.EX2 R56, R16 ;  /* 0x0000001000387308 */ /* 0x000fe20000000800 */
[C---:B------:R-:W-:Y:S01]  /*15210*/  FSETP.NEU.FTZ.AND P1, PT, R129.reuse, -INF , PT ;  /* 0xff8000008100780b */ /* 0x040fe20003f3d000 */
[----:B------:R-:W-:Y:S05]  /*15220*/  FMUL.FTZ R64, R129, c[0x0][0x2d0] ;  /* 0x0000b40081407a20 */ /* 0x000fea0000410000 */
[----:B------:R-:W-:Y:S05]  /*15230*/  FSEL R64, R64, RZ, P1 ;  /* 0x000000ff40407208 */ /* 0x000fea0000800000 */
[--C-:B------:R-:W-:Y:S01]  /*15240*/  FFMA.FTZ R0, R19, c[0x0][0x2d0], -R64.reuse ;  /* 0x0000b40013007a23 */ /* 0x100fe20000010840 */
[----:B--2---:R-:W-:Y:S01]  /*15250*/  FMNMX.FTZ R4, R76, R5, !PT ;  /* 0x000000054c047209 */ /* 0x004fe20007810000 */
[--C-:B------:R-:W-:Y:S02]  /*15260*/  FFMA.FTZ R5, R183, c[0x0][0x2d0], -R43.reuse ;  /* 0x0000b400b7057a23 */ /* 0x100fe4000001082b */
[----:B------:R-:W-:Y:S01]  /*15270*/  MUFU.EX2 R22, R0 ;  /* 0x0000000000167308 */ /* 0x000fe20000000800 */
[--C-:B------:R-:W-:Y:S01]  /*15280*/  FFMA.FTZ R2, R53, c[0x0][0x2d0], -R64.reuse ;  /* 0x0000b40035027a23 */ /* 0x100fe20000010840 */
[----:B------:R-:W-:Y:S01]  /*15290*/  FMNMX.FTZ R4, R77, R4, !PT ;  /* 0x000000044d047209 */ /* 0x000fe20007810000 */
[--C-:B------:R-:W-:Y:S01]  /*152a0*/  FFMA.FTZ R28, R84, c[0x0][0x2d0], -R64.reuse ;  /* 0x0000b400541c7a23 */ /* 0x100fe20000010840 */
[----:B----4-:R-:W-:Y:S01]  /*152b0*/  FMNMX.FTZ R128, R3, R128, !PT ;  /* 0x0000008003807209 */ /* 0x010fe20007810000 */
[--C-:B------:R-:W-:Y:S01]  /*152c0*/  FFMA.FTZ R3, R68, c[0x0][0x2d0], -R64.reuse ;  /* 0x0000b40044037a23 */ /* 0x100fe20000010840 */
[----:B---3--:R-:W-:Y:S02]  /*152d0*/  MOV R68, R25 ;  /* 0x0000001900447202 */ /* 0x008fe40000000f00 */
[C---:B------:R-:W-:Y:S01]  /*152e0*/  FSETP.NEU.FTZ.AND P0, PT, R128.reuse, -INF , PT ;  /* 0xff8000008000780b */ /* 0x040fe20003f1d000 */
[----:B------:R-:W-:Y:S01]  /*152f0*/  FMUL.FTZ R65, R128, c[0x0][0x2d0] ;  /* 0x0000b40080417a20 */ /* 0x000fe20000410000 */
[----:B------:R1:W-:Y:S04]  /*15300*/  MUFU.EX2 R23, R5 ;  /* 0x0000000500177308 */ /* 0x0003e80000000800 */
[----:B------:R-:W-:Y:S06]  /*15310*/  FSEL R65, R65, RZ, P0 ;  /* 0x000000ff41417208 */ /* 0x000fec0000000000 */
[----:B------:R2:W-:Y:S10]  /*15320*/  MUFU.EX2 R175, R3 ;  /* 0x0000000300af7308 */ /* 0x0005f40000000800 */
[----:B------:R-:W3:Y:S01]  /*15330*/  MUFU.EX2 R174, R2 ;  /* 0x0000000200ae7308 */ /* 0x000ee20000000800 */
[----:B-1----:R-:W-:Y:S01]  /*15340*/  FMNMX.FTZ R5, R88, R4, !PT ;  /* 0x0000000458057209 */ /* 0x002fe20007810000 */
[----:B------:R-:W-:Y:S03]  /*15350*/  FFMA.FTZ R4, R184, c[0x0][0x2d0], -R43 ;  /* 0x0000b400b8047a23 */ /* 0x000fe6000001082b */
[----:B------:R-:W-:Y:S05]  /*15360*/  FMNMX.FTZ R5, R89, R5, !PT ;  /* 0x0000000559057209 */ /* 0x000fea0007810000 */
[----:B------:R1:W-:Y:S01]  /*15370*/  MUFU.EX2 R172, R4 ;  /* 0x0000000400ac7308 */ /* 0x0003e20000000800 */
[----:B--2---:R-:W-:Y:S02]  /*15380*/  FFMA.FTZ R3, R8, c[0x0][0x2d0], -R65 ;  /* 0x0000b40008037a23 */ /* 0x004fe40000010841 */
[--C-:B------:R-:W-:Y:S07]  /*15390*/  FFMA.FTZ R8, R69, c[0x0][0x2d0], -R64.reuse ;  /* 0x0000b40045087a23 */ /* 0x100fee0000010840 */
[----:B------:R2:W-:Y:S01]  /*153a0*/  MUFU.EX2 R135, R3 ;  /* 0x0000000300877308 */ /* 0x0005e20000000800 */
[----:B---3--:R-:W-:Y:S09]  /*153b0*/  F2FP.BF16.PACK_AB R47, R175, R174 ;  /* 0x000000aeaf2f723e */ /* 0x008ff200000010ff */
[----:B------:R-:W-:Y:S01]  /*153c0*/  MUFU.EX2 R53, R8 ;  /* 0x0000000800357308 */ /* 0x000fe20000000800 */
[----:B-1----:R-:W-:Y:S01]  /*153d0*/  FMNMX.FTZ R4, R92, R5, !PT ;  /* 0x000000055c047209 */ /* 0x002fe20007810000 */
[----:B------:R-:W-:Y:S03]  /*153e0*/  FFMA.FTZ R5, R185, c[0x0][0x2d0], -R43 ;  /* 0x0000b400b9057a23 */ /* 0x000fe6000001082b */
[----:B------:R-:W-:Y:S05]  /*153f0*/  FMNMX.FTZ R4, R93, R4, !PT ;  /* 0x000000045d047209 */ /* 0x000fea0007810000 */
[----:B------:R1:W3:Y:S01]  /*15400*/  MUFU.EX2 R182, R5 ;  /* 0x0000000500b67308 */ /* 0x0002e20000000800 */
[----:B------:R-:W-:Y:S01]  /*15410*/  FMNMX.FTZ R4, R74, R4, !PT ;  /* 0x000000044a047209 */ /* 0x000fe20007810000 */
[--C-:B--2---:R-:W-:Y:S03]  /*15420*/  FFMA.FTZ R3, R9, c[0x0][0x2d0], -R65.reuse ;  /* 0x0000b40009037a23 */ /* 0x104fe60000010841 */
[----:B------:R-:W-:Y:S05]  /*15430*/  FMNMX.FTZ R4, R75, R4, !PT ;  /* 0x000000044b047209 */ /* 0x000fea0007810000 */
[----:B------:R2:W4:Y:S01]  /*15440*/  MUFU.EX2 R173, R3 ;  /* 0x0000000300ad7308 */ /* 0x0005220000000800 */
[----:B------:R-:W-:Y:S04]  /*15450*/  FMNMX.FTZ R4, R78, R4, !PT ;  /* 0x000000044e047209 */ /* 0x000fe80007810000 */
[----:B------:R-:W-:Y:S04]  /*15460*/  FMNMX.FTZ R4, R79, R4, !PT ;  /* 0x000000044f047209 */ /* 0x000fe80007810000 */
[----:B------:R-:W-:Y:S04]  /*15470*/  FMNMX.FTZ R4, R90, R4, !PT ;  /* 0x000000045a047209 */ /* 0x000fe80007810000 */
[----:B------:R-:W-:Y:S01]  /*15480*/  FMNMX.FTZ R0, R91, R4, !PT ;  /* 0x000000045b007209 */ /* 0x000fe20007810000 */
[--C-:B-1----:R-:W-:Y:S01]  /*15490*/  FFMA.FTZ R5, R18, c[0x0][0x2d0], -R64.reuse ;  /* 0x0000b40012057a23 */ /* 0x102fe20000010840 */
[----:B---3--:R-:W-:Y:S01]  /*154a0*/  F2FP.BF16.PACK_AB R46, R182, R172 ;  /* 0x000000acb62e723e */ /* 0x008fe200000010ff */
[--C-:B------:R-:W-:Y:S01]  /*154b0*/  FFMA.FTZ R4, R13, c[0x0][0x2d0], -R65.reuse ;  /* 0x0000b4000d047a23 */ /* 0x100fe20000010841 */
[----:B------:R-:W-:Y:S01]  /*154c0*/  FMNMX.FTZ R0, R94, R0, !PT ;  /* 0x000000005e007209 */ /* 0x000fe20007810000 */
[----:B------:R-:W1:Y:S03]  /*154d0*/  MUFU.EX2 R24, R5 ;  /* 0x0000000500187308 */ /* 0x000e660000000800 */
[----:B------:R-:W-:Y:S01]  /*154e0*/  FMNMX.FTZ R0, R42, R0, !PT ;  /* 0x000000002a007209 */ /* 0x000fe20007810000 */
[----:B--2---:R-:W-:Y:S01]  /*154f0*/  FFMA.FTZ R3, R12, c[0x0][0x2d0], -R65 ;  /* 0x0000b4000c037a23 */ /* 0x004fe20000010841 */
[----:B----4-:R-:W-:Y:S01]  /*15500*/  F2FP.BF16.PACK_AB R36, R173, R135 ;  /* 0x00000087ad24723e */ /* 0x010fe200000010ff */
[----:B------:R-:W-:Y:S02]  /*15510*/  FFMA.FTZ R12, R80, c[0x0][0x2d0], -R64 ;  /* 0x0000b400500c7a23 */ /* 0x000fe40000010840 */
[----:B------:R-:W2:Y:S02]  /*15520*/  SHFL.BFLY PT, R2, R0, 0x2, 0x1f ;  /* 0x0c401f0000027f89 */ /* 0x000ea400000e0000 */
[----:B------:R2:W-:Y:S10]  /*15530*/  MUFU.EX2 R5, R3 ;  /* 0x0000000300057308 */ /* 0x0005f40000000800 */
[----:B------:R3:W-:Y:S01]  /*15540*/  MUFU.EX2 R176, R4 ;  /* 0x0000000400b07308 */ /* 0x0007e20000000800 */
[----:B-1----:R-:W-:Y:S02]  /*15550*/  IMAD.MOV.U32 R69, RZ, RZ, R24 ;  /* 0x000000ffff457224 */ /* 0x002fe400078e0018 */
[----:B------:R-:W-:Y:S07]  /*15560*/  FFMA.FTZ R24, R81, c[0x0][0x2d0], -R64 ;  /* 0x0000b40051187a23 */ /* 0x000fee0000010840 */
[----:B------:R-:W-:Y:S01]  /*15570*/  MUFU.EX2 R30, R24 ;  /* 0x00000018001e7308 */ /* 0x000fe20000000800 */
[----:B--2---:R-:W-:Y:S01]  /*15580*/  FMNMX.FTZ R3, R0, R2, !PT ;  /* 0x0000000200037209 */ /* 0x004fe20007810000 */
[----:B------:R-:W-:Y:S01]  /*15590*/  FFMA.FTZ R2, R186, c[0x0][0x2d0], -R43 ;  /* 0x0000b400ba027a23 */ /* 0x000fe2000001082b */
[----:B------:R-:W-:Y:S07]  /*155a0*/  FSEL R0, R130, RZ, P2 ;  /* 0x000000ff82007208 */ /* 0x000fee0001000000 */
[----:B------:R1:W-:Y:S01]  /*155b0*/  MUFU.EX2 R52, R2 ;  /* 0x0000000200347308 */ /* 0x0003e20000000800 */
[----:B------:R-:W-:Y:S02]  /*155c0*/  FADD.FTZ R0, -R0, R131 ;  /* 0x0000008300007221 */ /* 0x000fe40000010100 */
[----:B------:R-:W-:Y:S01]  /*155d0*/  IMAD.MOV.U32 R131, RZ, RZ, R23 ;  /* 0x000000ffff837224 */ /* 0x000fe200078e0017 */
[----:B---3--:R-:W2:Y:S01]  /*155e0*/  SHFL.BFLY PT, R4, R3, 0x1, 0x1f ;  /* 0x0c201f0003047f89 */ /* 0x008ea200000e0000 */
[----:B------:R-:W-:Y:S03]  /*155f0*/  FMUL.FTZ R0, R0, c[0x0][0x2d0] ;  /* 0x0000b40000007a20 */ /* 0x000fe60000410000 */
[----:B------:R-:W-:Y:S02]  /*15600*/  F2FP.BF16.PACK_AB R44, R131, R68 ;  /* 0x00000044832c723e */ /* 0x000fe400000010ff */
[----:B------:R3:W4:Y:S01]  /*15610*/  MUFU.EX2 R41, R0 ;  /* 0x0000000000297308 */ /* 0x0007220000000800 */
[----:B-1----:R-:W-:Y:S02]  /*15620*/  FSEL R2, R129, RZ, P1 ;  /* 0x000000ff81027208 */ /* 0x002fe40000800000 */
[----:B--2---:R-:W-:Y:S03]  /*15630*/  FMNMX.FTZ R3, R3, R4, !PT ;  /* 0x0000000403037209 */ /* 0x004fe60007810000 */
[----:B------:R-:W-:Y:S01]  /*15640*/  FADD.FTZ R2, -R2, R132 ;  /* 0x0000008402027221 */ /* 0x000fe20000010100 */
[----:B------:R-:W-:Y:S02]  /*15650*/  MOV R132, R22 ;  /* 0x0000001600847202 */ /* 0x000fe40000000f00 */
[----:B------:R-:W1:Y:S01]  /*15660*/  LDSM.16.MT88.4 R20, [R213+0x100] ;  /* 0x00010000d514783b */ /* 0x000e620000004200 */
[----:B------:R-:W-:Y:S01]  /*15670*/  FMUL.FTZ R2, R2, c[0x0][0x2d0] ;  /* 0x0000b40002027a20 */ /* 0x000fe20000410000 */
[----:B---3--:R-:W-:Y:S01]  /*15680*/  FSEL R0, R128, RZ, P0 ;  /* 0x000000ff80007208 */ /* 0x008fe20000000000 */
[----:B----4-:R-:W-:Y:S01]  /*15690*/  FMUL.FTZ R16, R41, R148 ;  /* 0x0000009429107220 */ /* 0x010fe20000410000 */
[----:B------:R-:W-:Y:S01]  /*156a0*/  F2FP.BF16.PACK_AB R45, R132, R69 ;  /* 0x00000045842d723e */ /* 0x000fe200000010ff */
[----:B------:R-:W2:Y:S01]  /*156b0*/  MUFU.EX2 R40, R2 ;  /* 0x0000000200287308 */ /* 0x000ea20000000800 */
[C---:B------:R-:W-:Y:S01]  /*156c0*/  FMUL.FTZ R66, R3.reuse, c[0x0][0x2d0] ;  /* 0x0000b40003427a20 */ /* 0x040fe20000410000 */
[----:B------:R-:W-:Y:S01]  /*156d0*/  FSETP.NEU.FTZ.AND P0, PT, R3, -INF , PT ;  /* 0xff8000000300780b */ /* 0x000fe20003f1d000 */
[----:B------:R-:W-:Y:S02]  /*156e0*/  FADD.FTZ R0, -R0, R133 ;  /* 0x0000008500007221 */ /* 0x000fe40000010100 */
[----:B------:R-:W-:Y:S01]  /*156f0*/  IMAD.MOV.U32 R133, RZ, RZ, R5 ;  /* 0x000000ffff857224 */ /* 0x000fe200078e0005 */
[----:B------:R-:W-:Y:S01]  /*15700*/  FSEL R66, R66, RZ, P0 ;  /* 0x000000ff42427208 */ /* 0x000fe20000000000 */
[----:B------:R-:W-:Y:S02]  /*15710*/  FMUL.FTZ R0, R0, c[0x0][0x2d0] ;  /* 0x0000b40000007a20 */ /* 0x000fe40000410000 */
[C---:B------:R-:W-:Y:S01]  /*15720*/  FMUL.FTZ R17, R41.reuse, R149 ;  /* 0x0000009529117220 */ /* 0x040fe20000410000 */
[----:B------:R-:W-:Y:S01]  /*15730*/  F2FP.BF16.PACK_AB R38, R176, R133 ;  /* 0x00000085b026723e */ /* 0x000fe200000010ff */
[----:B------:R3:W4:Y:S01]  /*15740*/  MUFU.EX2 R2, R0 ;  /* 0x0000000000027308 */ /* 0x0007220000000800 */
[--C-:B------:R-:W-:Y:S02]  /*15750*/  FFMA.FTZ R4, R14, c[0x0][0x2d0], -R66.reuse ;  /* 0x0000b4000e047a23 */ /* 0x100fe40000010842 */
[C---:B------:R-:W-:Y:S02]  /*15760*/  FMUL.FTZ R112, R41.reuse, R112 ;  /* 0x0000007029707220 */ /* 0x040fe40000410000 */
[C---:B------:R-:W-:Y:S02]  /*15770*/  FMUL.FTZ R113, R41.reuse, R113 ;  /* 0x0000007129717220 */ /* 0x040fe40000410000 */
[C---:B------:R-:W-:Y:S02]  /*15780*/  FMUL.FTZ R100, R41.reuse, R100 ;  /* 0x0000006429647220 */ /* 0x040fe40000410000 */
[C---:B------:R-:W-:Y:S01]  /*15790*/  FMUL.FTZ R101, R41.reuse, R101 ;  /* 0x0000006529657220 */ /* 0x040fe20000410000 */
[----:B------:R5:W-:Y:S01]  /*157a0*/  MUFU.EX2 R6, R4 ;  /* 0x0000000400067308 */ /* 0x000be20000000800 */
[----:B------:R-:W-:Y:S02]  /*157b0*/  FMUL.FTZ R116, R41, R116 ;  /* 0x0000007429747220 */ /* 0x000fe40000410000 */
[C---:B--2---:R-:W-:Y:S02]  /*157c0*/  FMUL.FTZ R7, R40.reuse, R139 ;  /* 0x0000008b28077220 */ /* 0x044fe40000410000 */
[C---:B------:R-:W-:Y:S02]  /*157d0*/  FMUL.FTZ R18, R40.reuse, R150 ;  /* 0x0000009628127220 */ /* 0x040fe40000410000 */
[C---:B------:R-:W-:Y:S02]  /*157e0*/  FMUL.FTZ R19, R40.reuse, R151 ;  /* 0x0000009728137220 */ /* 0x040fe40000410000 */
[C---:B------:R-:W-:Y:S01]  /*157f0*/  FMUL.FTZ R102, R40.reuse, R102 ;  /* 0x0000006628667220 */ /* 0x040fe20000410000 */
[----:B------:R-:W-:Y:S01]  /*15800*/  LDSM.16.MT88.4 R148, [R213+0x2900] ;  /* 0x00290000d594783b */ /* 0x000fe20000004200 */
[C---:B------:R-:W-:Y:S02]  /*15810*/  FMUL.FTZ R103, R40.reuse, R103 ;  /* 0x0000006728677220 */ /* 0x040fe40000410000 */
[----:B------:R-:W-:Y:S02]  /*15820*/  FMUL.FTZ R114, R40, R114 ;  /* 0x0000007228727220 */ /* 0x000fe40000410000 */
[--C-:B---3--:R-:W-:Y:S02]  /*15830*/  FFMA.FTZ R0, R10, c[0x0][0x2d0], -R66.reuse ;  /* 0x0000b4000a007a23 */ /* 0x108fe40000010842 */
[C---:B----4-:R-:W-:Y:S01]  /*15840*/  FMUL.FTZ R25, R2.reuse, R157 ;  /* 0x0000009d02197220 */ /* 0x050fe20000410000 */
[----:B------:R-:W-:Y:S01]  /*15850*/  MOV R157, R53 ;  /* 0x00000035009d7202 */ /* 0x000fe20000000f00 */
[----:B------:R2:W-:Y:S01]  /*15860*/  MUFU.EX2 R5, R0 ;  /* 0x0000000000057308 */ /* 0x0005e20000000800 */
[C---:B------:R-:W-:Y:S02]  /*15870*/  FMUL.FTZ R8, R2.reuse, R140 ;  /* 0x0000008c02087220 */ /* 0x040fe40000410000 */
[C---:B------:R-:W-:Y:S02]  /*15880*/  FMUL.FTZ R13, R2.reuse, R145 ;  /* 0x00000091020d7220 */ /* 0x040fe40000410000 */
[--C-:B-----5:R-:W-:Y:S02]  /*15890*/  FFMA.FTZ R4, R15, c[0x0][0x2d0], -R66.reuse ;  /* 0x0000b4000f047a23 */ /* 0x120fe40000010842 */
[C---:B------:R-:W-:Y:S02]  /*158a0*/  FMUL.FTZ R104, R2.reuse, R104 ;  /* 0x0000006802687220 */ /* 0x040fe40000410000 */
[C---:B------:R-:W-:Y:S01]  /*158b0*/  FMUL.FTZ R105, R2.reuse, R105 ;  /* 0x0000006902697220 */ /* 0x040fe20000410000 */
[----:B------:R3:W4:Y:S01]  /*158c0*/  MUFU.EX2 R9, R4 ;  /* 0x0000000400097308 */ /* 0x0007220000000800 */
[C---:B------:R-:W-:Y:S02]  /*158d0*/  FMUL.FTZ R24, R2.reuse, R156 ;  /* 0x0000009c02187220 */ /* 0x040fe40000410000 */
[C---:B------:R-:W-:Y:S01]  /*158e0*/  FMUL.FTZ R29, R2.reuse, R161 ;  /* 0x000000a1021d7220 */ /* 0x040fe20000410000 */
[----:B------:R-:W-:Y:S01]  /*158f0*/  MOV R161, R30 ;  /* 0x0000001e00a17202 */ /* 0x000fe20000000f00 */
[C---:B------:R-:W-:Y:S02]  /*15900*/  FMUL.FTZ R108, R2.reuse, R108 ;  /* 0x0000006c026c7220 */ /* 0x040fe40000410000 */
[----:B------:R-:W-:Y:S02]  /*15910*/  FMUL.FTZ R109, R2, R109 ;  /* 0x0000006d026d7220 */ /* 0x000fe40000410000 */
[C---:B------:R-:W-:Y:S02]  /*15920*/  FMUL.FTZ R115, R40.reuse, R115 ;  /* 0x0000007328737220 */ /* 0x040fe40000410000 */
[----:B------:R-:W-:Y:S02]  /*15930*/  FMUL.FTZ R117, R41, R117 ;  /* 0x0000007529757220 */ /* 0x000fe40000410000 */
[C---:B------:R-:W-:Y:S02]  /*15940*/  FMUL.FTZ R118, R40.reuse, R118 ;  /* 0x0000007628767220 */ /* 0x040fe40000410000 */
[----:B--2---:R-:W-:Y:S02]  /*15950*/  FFMA.FTZ R0, R11, c[0x0][0x2d0], -R66 ;  /* 0x0000b4000b007a23 */ /* 0x004fe40000010842 */
[----:B------:R-:W-:Y:S02]  /*15960*/  FMUL.FTZ R119, R40, R119 ;  /* 0x0000007728777220 */ /* 0x000fe40000410000 */
[----:B------:R2:W5:Y:S01]  /*15970*/  MUFU.EX2 R58, R0 ;  /* 0x00000000003a7308 */ /* 0x0005620000000800 */
[C---:B------:R-:W-:Y:S02]  /*15980*/  FMUL.FTZ R120, R2.reuse, R120 ;  /* 0x0000007802787220 */ /* 0x040fe40000410000 */
[C---:B------:R-:W-:Y:S02]  /*15990*/  FMUL.FTZ R121, R2.reuse, R121 ;  /* 0x0000007902797220 */ /* 0x040fe40000410000 */
[----:B---3--:R-:W-:Y:S02]  /*159a0*/  FFMA.FTZ R4, R187, c[0x0][0x2d0], -R43 ;  /* 0x0000b400bb047a23 */ /* 0x008fe4000001082b */
[----:B----4-:R-:W-:Y:S02]  /*159b0*/  IMAD.MOV.U32 R139, RZ, RZ, R9 ;  /* 0x000000ffff8b7224 */ /* 0x010fe400078e0009 */
[C---:B------:R-:W-:Y:S01]  /*159c0*/  FMUL.FTZ R9, R2.reuse, R141 ;  /* 0x0000008d02097220 */ /* 0x040fe20000410000 */
[----:B------:R3:W4:Y:S01]  /*159d0*/  MUFU.EX2 R31, R4 ;  /* 0x00000004001f7308 */ /* 0x0007220000000800 */
[C---:B------:R-:W-:Y:S02]  /*159e0*/  FMUL.FTZ R124, R2.reuse, R124 ;  /* 0x0000007c027c7220 */ /* 0x040fe40000410000 */
[----:B------:R-:W-:Y:S07]  /*159f0*/  FMUL.FTZ R125, R2, R125 ;  /* 0x0000007d027d7220 */ /* 0x000fee0000410000 */
[----:B------:R1:W-:Y:S01]  /*15a00*/  MUFU.EX2 R141, R28 ;  /* 0x0000001c008d7308 */ /* 0x0003e20000000800 */
[----:B--2---:R-:W-:Y:S02]  /*15a10*/  FSEL R0, R3, RZ, P0 ;  /* 0x000000ff03007208 */ /* 0x004fe40000000000 */
[----:B------:R-:W-:Y:S03]  /*15a20*/  ISETP.GT.AND P0, PT, R229, UR4, PT ;  /* 0x00000004e5007c0c */ /* 0x000fe6000bf04270 */
[----:B------:R-:W-:Y:S01]  /*15a30*/  FADD.FTZ R0, -R0, R134 ;  /* 0x0000008600007221 */ /* 0x000fe20000010100 */
[----:B------:R-:W-:Y:S01]  /*15a40*/  MOV R134, R5 ;  /* 0x0000000500867202 */ /* 0x000fe20000000f00 */
[C---:B------:R-:W-:Y:S01]  /*15a50*/  FMUL.FTZ R5, R41.reuse, R137 ;  /* 0x0000008929057220 */ /* 0x040fe20000410000 */
[----:B------:R-:W-:Y:S01]  /*15a60*/  MOV R137, R6 ;  /* 0x0000000600897202 */ /* 0x000fe20000000f00 */
[----:B------:R-:W-:Y:S01]  /*15a70*/  FMUL.FTZ R0, R0, c[0x0][0x2d0] ;  /* 0x0000b40000007a20 */ /* 0x000fe20000410000 */
[----:B-----5:R-:W-:Y:S01]  /*15a80*/  F2FP.BF16.PACK_AB R37, R58, R134 ;  /* 0x000000863a25723e */ /* 0x020fe200000010ff */
[----:B---3--:R-:W-:Y:S01]  /*15a90*/  FMUL.FTZ R4, R41, R136 ;  /* 0x0000008829047220 */ /* 0x008fe20000410000 */
[----:B------:R-:W-:Y:S01]  /*15aa0*/  F2FP.BF16.PACK_AB R39, R139, R137 ;  /* 0x000000898b27723e */ /* 0x000fe200000010ff */
[----:B------:R-:W-:Y:S02]  /*15ab0*/  FMUL.FTZ R6, R40, R138 ;  /* 0x0000008a28067220 */ /* 0x000fe40000410000 */
[----:B------:R-:W2:Y:S01]  /*15ac0*/  MUFU.EX2 R0, R0 ;  /* 0x0000000000007308 */ /* 0x000ea20000000800 */
[----:B----4-:R-:W-:Y:S04]  /*15ad0*/  IMAD.MOV.U32 R136, RZ, RZ, R31 ;  /* 0x000000ffff887224 */ /* 0x010fe800078e001f */
[-C--:B-1----:R-:W-:Y:S05]  /*15ae0*/  HMMA.16816.F32.BF16 R4, R44, R20.reuse, R4 ;  /* 0x000000142c04723c */ /* 0x082fea0000041804 */
[----:B------:R1:W3:Y:S01]  /*15af0*/  MUFU.EX2 R138, R12 ;  /* 0x0000000c008a7308 */ /* 0x0002e20000000800 */
[----:B------:R-:W-:Y:S02]  /*15b00*/  FMUL.FTZ R28, R2, R160 ;  /* 0x000000a0021c7220 */ /* 0x000fe40000410000 */
[C---:B--2---:R-:W-:Y:S04]  /*15b10*/  FMUL.FTZ R10, R0.reuse, R142 ;  /* 0x0000008e000a7220 */ /* 0x044fe80000410000 */
[C---:B------:R-:W-:Y:S02]  /*15b20*/  FMUL.FTZ R11, R0.reuse, R143 ;  /* 0x0000008f000b7220 */ /* 0x040fe40000410000 */
[C---:B------:R-:W-:Y:S01]  /*15b30*/  FMUL.FTZ R26, R0.reuse, R158 ;  /* 0x0000009e001a7220 */ /* 0x040fe20000410000 */
[----:B------:R-:W-:Y:S01]  /*15b40*/  MOV R158, R52 ;  /* 0x00000034009e7202 */ /* 0x000fe20000000f00 */
[C---:B------:R-:W-:Y:S01]  /*15b50*/  FMUL.FTZ R27, R0.reuse, R159 ;  /* 0x0000009f001b7220 */ /* 0x040fe20000410000 */
[----:B------:R-:W-:Y:S01]  /*15b60*/  MOV R159, R58 ;  /* 0x0000003a009f7202 */ /* 0x000fe20000000f00 */
[----:B------:R-:W-:Y:S01]  /*15b70*/  FMUL.FTZ R106, R0, R106 ;  /* 0x0000006a006a7220 */ /* 0x000fe20000410000 */
[C---:B------:R-:W-:Y:S04]  /*15b80*/  HMMA.16816.F32.BF16 R8, R36.reuse, R20, R8 ;  /* 0x000000142408723c */ /* 0x040fe80000041808 */
[----:B-1----:R-:W-:Y:S02]  /*15b90*/  FMUL.FTZ R12, R2, R144 ;  /* 0x00000090020c7220 */ /* 0x002fe40000410000 */
[C---:B------:R-:W-:Y:S02]  /*15ba0*/  FMUL.FTZ R14, R0.reuse, R146 ;  /* 0x00000092000e7220 */ /* 0x040fe40000410000 */
[----:B------:R-:W-:Y:S04]  /*15bb0*/  FFMA.FTZ R20, R189, c[0x0][0x2d0], -R43 ;  /* 0x0000b400bd147a23 */ /* 0x000fe8000001082b */
[----:B------:R1:W2:Y:S01]  /*15bc0*/  MUFU.EX2 R95, R20 ;  /* 0x00000014005f7308 */ /* 0x0002a20000000800 */
[C---:B------:R-:W-:Y:S02]  /*15bd0*/  FMUL.FTZ R15, R0.reuse, R147 ;  /* 0x00000093000f7220 */ /* 0x040fe40000410000 */
[C---:B------:R-:W-:Y:S02]  /*15be0*/  FMUL.FTZ R107, R0.reuse, R107 ;  /* 0x0000006b006b7220 */ /* 0x040fe40000410000 */
[C---:B------:R-:W-:Y:S02]  /*15bf0*/  FMUL.FTZ R110, R0.reuse, R110 ;  /* 0x0000006e006e7220 */ /* 0x040fe40000410000 */
[C---:B------:R-:W-:Y:S01]  /*15c00*/  FMUL.FTZ R111, R0.reuse, R111 ;  /* 0x0000006f006f7220 */ /* 0x040fe20000410000 */
[-C--:B------:R-:W-:Y:S03]  /*15c10*/  HMMA.16816.F32.BF16 R12, R36, R22.reuse, R12 ;  /* 0x00000016240c723c */ /* 0x080fe6000004180c */
[----:B------:R-:W-:Y:S02]  /*15c20*/  IMAD.MOV.U32 R142, RZ, RZ, R182 ;  /* 0x000000ffff8e7224 */ /* 0x000fe400078e00b6 */
[C---:B------:R-:W-:Y:S01]  /*15c30*/  FMUL.FTZ R21, R41.reuse, R153 ;  /* 0x0000009929157220 */ /* 0x040fe20000410000 */
[----:B------:R-:W-:Y:S01]  /*15c40*/  MOV R153, R134 ;  /* 0x0000008600997202 */ /* 0x000fe20000000f00 */
[C---:B------:R-:W-:Y:S01]  /*15c50*/  FMUL.FTZ R30, R0.reuse, R162 ;  /* 0x000000a2001e7220 */ /* 0x040fe20000410000 */
[C---:B------:R-:W-:Y:S04]  /*15c60*/  HMMA.16816.F32.BF16 R16, R44.reuse, R22, R16 ;  /* 0x000000162c10723c */ /* 0x040fe80000041810 */
[C---:B------:R-:W-:Y:S02]  /*15c70*/  FMUL.FTZ R31, R0.reuse, R163 ;  /* 0x000000a3001f7220 */ /* 0x040fe40000410000 */
[----:B------:R-:W-:Y:S02]  /*15c80*/  FMUL.FTZ R122, R0, R122 ;  /* 0x0000007a007a7220 */ /* 0x000fe40000410000 */
[----:B-1----:R-:W-:Y:S02]  /*15c90*/  FMUL.FTZ R20, R41, R152 ;  /* 0x0000009829147220 */ /* 0x002fe40000410000 */
[----:B------:R-:W4:Y:S02]  /*15ca0*/  LDL.LU R152, [R1+0x14] ;  /* 0x0000140001987983 */ /* 0x000f240000300800 */
[C---:B------:R-:W-:Y:S01]  /*15cb0*/  FMUL.FTZ R22, R40.reuse, R154 ;  /* 0x0000009a28167220 */ /* 0x040fe20000410000 */
[----:B------:R-:W-:Y:S01]  /*15cc0*/  MOV R154, R133 ;  /* 0x00000085009a7202 */ /* 0x000fe20000000f00 */
[----:B------:R-:W-:Y:S02]  /*15cd0*/  FMUL.FTZ R23, R40, R155 ;  /* 0x0000009b28177220 */ /* 0x000fe40000410000 */
[----:B------:R-:W-:Y:S02]  /*15ce0*/  IMAD.MOV.U32 R162, RZ, RZ, R56 ;  /* 0x000000ffffa27224 */ /* 0x000fe400078e0038 */
[----:B------:R-:W-:Y:S02]  /*15cf0*/  FFMA.FTZ R56, R67, c[0x0][0x2d0], -R65 ;  /* 0x0000b40043387a23 */ /* 0x000fe40000010841 */
[----:B------:R-:W-:Y:S01]  /*15d00*/  IMAD.MOV.U32 R163, RZ, RZ, R139 ;  /* 0x000000ffffa37224 */ /* 0x000fe200078e008b */
[-C--:B------:R-:W-:Y:S01]  /*15d10*/  HMMA.16816.F32.BF16 R20, R44, R32.reuse, R20 ;  /* 0x000000202c14723c */ /* 0x080fe20000041814 */
[----:B------:R1:W-:Y:S02]  /*15d20*/  MUFU.EX2 R140, R56 ;  /* 0x00000038008c7308 */ /* 0x0003e40000000800 */
[C---:B------:R-:W-:Y:S02]  /*15d30*/  FMUL.FTZ R123, R0.reuse, R123 ;  /* 0x0000007b007b7220 */ /* 0x040fe40000410000 */
[C---:B------:R-:W-:Y:S02]  /*15d40*/  FMUL.FTZ R126, R0.reuse, R126 ;  /* 0x0000007e007e7220 */ /* 0x040fe40000410000 */
[----:B------:R-:W-:Y:S01]  /*15d50*/  FMUL.FTZ R127, R0, R127 ;  /* 0x0000007f007f7220 */ /* 0x000fe20000410000 */
[C---:B------:R-:W-:Y:S04]  /*15d60*/  HMMA.16816.F32.BF16 R24, R36.reuse, R32, R24 ;  /* 0x000000202418723c */ /* 0x040fe80000041818 */
[----:B------:R-:W-:Y:S03]  /*15d70*/  IMAD.MOV.U32 R155, RZ, RZ, R174 ;  /* 0x000000ffff9b7224 */ /* 0x000fe600078e00ae */
[--C-:B------:R-:W-:Y:S01]  /*15d80*/  FFMA.FTZ R32, R54, c[0x0][0x2d0], -R65.reuse ;  /* 0x0000b40036207a23 */ /* 0x100fe20000010841 */
[-C--:B------:R-:W-:Y:S03]  /*15d90*/  HMMA.16816.F32.BF16 R28, R36, R34.reuse, R28 ;  /* 0x00000022241c723c */ /* 0x080fe6000004181c */
[----:B------:R5:W-:Y:S01]  /*15da0*/  MUFU.EX2 R156, R32 ;  /* 0x00000020009c7308 */ /* 0x000be20000000800 */
[----:B------:R-:W-:Y:S04]  /*15db0*/  FMUL.FTZ R33, R41, R165 ;  /* 0x000000a529217220 */ /* 0x000fe80000410000 */
[C---:B------:R-:W-:Y:S04]  /*15dc0*/  HMMA.16816.F32.BF16 R100, R44.reuse, R34, R100 ;  /* 0x000000222c64723c */ /* 0x040fe80000041864 */
[--C-:B-1----:R-:W-:Y:S03]  /*15dd0*/  FFMA.FTZ R56, R70, c[0x0][0x2d0], -R65.reuse ;  /* 0x0000b40046387a23 */ /* 0x102fe60000010841 */
[C---:B------:R-:W-:Y:S01]  /*15de0*/  FMUL.FTZ R34, R40.reuse, R166 ;  /* 0x000000a628227220 */ /* 0x040fe20000410000 */
[----:B------:R1:W1:Y:S01]  /*15df0*/  MUFU.EX2 R59, R56 ;  /* 0x00000038003b7308 */ /* 0x0002620000000800 */
[----:B------:R-:W-:Y:S03]  /*15e00*/  FMUL.FTZ R35, R40, R167 ;  /* 0x000000a728237220 */ /* 0x000fe60000410000 */
[----:B-----5:R-:W-:Y:S02]  /*15e10*/  FFMA.FTZ R32, R55, c[0x0][0x2d0], -R65 ;  /* 0x0000b40037207a23 */ /* 0x020fe40000010841 */
[----:B------:R-:W5:Y:S04]  /*15e20*/  LDSM.16.MT88.4 R52, [R215+0x100] ;  /* 0x00010000d734783b */ /* 0x000f680000004200 */
[----:B------:R2:W-:Y:S01]  /*15e30*/  MUFU.EX2 R160, R32 ;  /* 0x0000002000a07308 */ /* 0x0005e20000000800 */
[--C-:B-1----:R-:W-:Y:S09]  /*15e40*/  FFMA.FTZ R56, R61, c[0x0][0x2d0], -R66.reuse ;  /* 0x0000b4003d387a23 */ /* 0x102ff20000010842 */
[----:B------:R-:W-:Y:S01]  /*15e50*/  MUFU.EX2 R249, R56 ;  /* 0x0000003800f97308 */ /* 0x000fe20000000800 */
[----:B--2---:R-:W-:Y:S07]  /*15e60*/  FMUL.FTZ R32, R41, R164 ;  /* 0x000000a429207220 */ /* 0x004fee0000410000 */
[-C--:B------:R-:W-:Y:S08]  /*15e70*/  HMMA.16816.F32.BF16 R32, R44, R48.reuse, R32 ;  /* 0x000000302c20723c */ /* 0x080ff00000041820 */
[C---:B------:R-:W-:Y:S07]  /*15e80*/  HMMA.16816.F32.BF16 R104, R36.reuse, R48, R104 ;  /* 0x000000302468723c */ /* 0x040fee0000041868 */
[--C-:B------:R-:W-:Y:S01]  /*15e90*/  FFMA.FTZ R48, R190, c[0x0][0x2d0], -R43.reuse ;  /* 0x0000b400be307a23 */ /* 0x100fe2000001082b */
[-C--:B------:R-:W-:Y:S03]  /*15ea0*/  HMMA.16816.F32.BF16 R108, R36, R50.reuse, R108 ;  /* 0x00000032246c723c */ /* 0x080fe6000004186c */
[----:B------:R1:W-:Y:S05]  /*15eb0*/  MUFU.EX2 R252, R48 ;  /* 0x0000003000fc7308 */ /* 0x0003ea0000000800 */
[C---:B------:R-:W-:Y:S08]  /*15ec0*/  HMMA.16816.F32.BF16 R112, R44.reuse, R50, R112 ;  /* 0x000000322c70723c */ /* 0x040ff00000041870 */
[-C--:B-----5:R-:W-:Y:S08]  /*15ed0*/  HMMA.16816.F32.BF16 R116, R44, R52.reuse, R116 ;  /* 0x000000342c74723c */ /* 0x0a0ff00000041874 */
[C---:B------:R-:W-:Y:S04]  /*15ee0*/  HMMA.16816.F32.BF16 R120, R36.reuse, R52, R120 ;  /* 0x000000342478723c */ /* 0x040fe80000041878 */
[--C-:B-1----:R-:W-:Y:S03]  /*15ef0*/  FFMA.FTZ R48, R57, c[0x0][0x2d0], -R66.reuse ;  /* 0x0000b40039307a23 */ /* 0x102fe60000010842 */
[--C-:B------:R-:W-:Y:S01]  /*15f00*/  FFMA.FTZ R52, R71, c[0x0][0x2d0], -R66.reuse ;  /* 0x0000b40047347a23 */ /* 0x100fe20000010842 */
[----:B------:R1:W-:Y:S01]  /*15f10*/  MUFU.EX2 R251, R48 ;  /* 0x0000003000fb7308 */ /* 0x0003e20000000800 */
[-C--:B------:R-:W-:Y:S07]  /*15f20*/  HMMA.16816.F32.BF16 R124, R36, R54.reuse, R124 ;  /* 0x00000036247c723c */ /* 0x080fee000004187c */
[C---:B------:R-:W-:Y:S02]  /*15f30*/  FMUL.FTZ R36, R41.reuse, R168 ;  /* 0x000000a829247220 */ /* 0x040fe40000410000 */
[----:B------:R2:W5:Y:S03]  /*15f40*/  MUFU.EX2 R248, R52 ;  /* 0x0000003400f87308 */ /* 0x0005660000000800 */
[----:B------:R-:W-:Y:S02]  /*15f50*/  FMUL.FTZ R37, R41, R169 ;  /* 0x000000a929257220 */ /* 0x000fe40000410000 */
[C---:B------:R-:W-:Y:S02]  /*15f60*/  FMUL.FTZ R38, R40.reuse, R170 ;  /* 0x000000aa28267220 */ /* 0x040fe40000410000 */
[----:B------:R-:W-:Y:S07]  /*15f70*/  FMUL.FTZ R39, R40, R171 ;  /* 0x000000ab28277220 */ /* 0x000fee0000410000 */
[----:B------:R-:W-:Y:S04]  /*15f80*/  HMMA.16816.F32.BF16 R36, R44, R54, R36 ;  /* 0x000000362c24723c */ /* 0x000fe80000041824 */
[----:B-1----:R-:W-:Y:S02]  /*15f90*/  FFMA.FTZ R48, R60, c[0x0][0x2d0], -R66 ;  /* 0x0000b4003c307a23 */ /* 0x002fe40000010842 */
[--C-:B------:R-:W-:Y:S01]  /*15fa0*/  FFMA.FTZ R60, R96, c[0x0][0x2d0], -R64.reuse ;  /* 0x0000b400603c7a23 */ /* 0x100fe20000010840 */
[----:B------:R-:W-:Y:S01]  /*15fb0*/  F2FP.BF16.PACK_AB R47, R141, R161 ;  /* 0x000000a18d2f723e */ /* 0x000fe200000010ff */
[----:B------:R1:W1:Y:S01]  /*15fc0*/  MUFU.EX2 R250, R48 ;  /* 0x0000003000fa7308 */ /* 0x0002620000000800 */
[----:B------:R-:W-:Y:S03]  /*15fd0*/  F2FP.BF16.PACK_AB R44, R136, R158 ;  /* 0x0000009e882c723e */ /* 0x000fe600000010ff */
[--C-:B--2---:R-:W-:Y:S01]  /*15fe0*/  FFMA.FTZ R52, R191, c[0x0][0x2d0], -R43.reuse ;  /* 0x0000b400bf347a23 */ /* 0x104fe2000001082b */
[----:B---3--:R-:W-:Y:S02]  /*15ff0*/  F2FP.BF16.PACK_AB R45, R138, R157 ;  /* 0x0000009d8a2d723e */ /* 0x008fe400000010ff */
[----:B------:R-:W-:Y:S02]  /*16000*/  F2FP.BF16.PACK_AB R46, R95, R162 ;  /* 0x000000a25f2e723e */ /* 0x000fe400000010ff */
[----:B------:R-:W-:Y:S01]  /*16010*/  MOV R191, R59 ;  /* 0x0000003b00bf7202 */ /* 0x000fe20000000f00 */
[----:B------:R2:W-:Y:S01]  /*16020*/  MUFU.EX2 R190, R52 ;  /* 0x0000003400be7308 */ /* 0x0005e20000000800 */
[----:B-----5:R-:W-:Y:S01]  /*16030*/  F2FP.BF16.PACK_AB R55, R248, R249 ;  /* 0x000000f9f837723e */ /* 0x020fe200000010ff */
[----:B------:R-:W-:Y:S01]  /*16040*/  LDSM.16.MT88.4 R56, [R216+0x900] ;  /* 0x00090000d838783b */ /* 0x000fe20000004200 */
[----:B------:R-:W-:Y:S07]  /*16050*/  F2FP.BF16.PACK_AB R54, R191, R140 ;  /* 0x0000008cbf36723e */ /* 0x000fee00000010ff */
[----:B------:R3:W-:Y:S01]  /*16060*/  MUFU.EX2 R166, R60 ;  /* 0x0000003c00a67308 */ /* 0x0007e20000000800 */
[----:B-1----:R-:W1:Y:S01]  /*16070*/  LDSM.16.MT88.4 R48, [R213+0x900] ;  /* 0x00090000d530783b */ /* 0x002e620000004200 */
[----:B------:R-:W-:Y:S01]  /*16080*/  F2FP.BF16.PACK_AB R53, R250, R251 ;  /* 0x000000fbfa35723e */ /* 0x000fe200000010ff */
[--C-:B--2---:R-:W-:Y:S07]  /*16090*/  FFMA.FTZ R52, R85, c[0x0][0x2d0], -R64.reuse ;  /* 0x0000b40055347a23 */ /* 0x104fee0000010840 */
[----:B------:R2:W-:Y:S01]  /*160a0*/  MUFU.EX2 R167, R52 ;  /* 0x0000003400a77308 */ /* 0x0005e20000000800 */
[----:B---3--:R-:W3:Y:S01]  /*160b0*/  LDSM.16.MT88.4 R60, [R214+0x900] ;  /* 0x00090000d63c783b */ /* 0x008ee20000004200 */
[----:B--2---:R-:W-:Y:S01]  /*160c0*/  F2FP.BF16.PACK_AB R52, R160, R156 ;  /* 0x0000009ca034723e */ /* 0x004fe200000010ff */
[-C--:B-1----:R-:W-:Y:S08]  /*160d0*/  HMMA.16816.F32.BF16 R4, R44, R48.reuse, R4 ;  /* 0x000000302c04723c */ /* 0x082ff00000041804 */
[C---:B------:R-:W-:Y:S07]  /*160e0*/  HMMA.16816.F32.BF16 R8, R52.reuse, R48, R8 ;  /* 0x000000303408723c */ /* 0x040fee0000041808 */
[--C-:B------:R-:W-:Y:S01]  /*160f0*/  FFMA.FTZ R48, R193, c[0x0][0x2d0], -R43.reuse ;  /* 0x0000b400c1307a23 */ /* 0x100fe2000001082b */
[-C--:B------:R-:W-:Y:S03]  /*16100*/  HMMA.16816.F32.BF16 R12, R52, R50.reuse, R12 ;  /* 0x00000032340c723c */ /* 0x080fe6000004180c */
[----:B------:R1:W-:Y:S01]  /*16110*/  MUFU.EX2 R189, R48 ;  /* 0x0000003000bd7308 */ /* 0x0003e20000000800 */
[----:B------:R-:W-:Y:S04]  /*16120*/  MOV R193, R141 ;  /* 0x0000008d00c17202 */ /* 0x000fe80000000f00 */
[C---:B------:R-:W-:Y:S08]  /*16130*/  HMMA.16816.F32.BF16 R16, R44.reuse, R50, R16 ;  /* 0x000000322c10723c */ /* 0x040ff00000041810 */
[-C--:B------:R-:W-:Y:S08]  /*16140*/  HMMA.16816.F32.BF16 R20, R44, R56.reuse, R20 ;  /* 0x000000382c14723c */ /* 0x080ff00000041814 */
[C---:B------:R-:W-:Y:S04]  /*16150*/  HMMA.16816.F32.BF16 R24, R52.reuse, R56, R24 ;  /* 0x000000383418723c */ /* 0x040fe80000041818 */
[----:B-1----:R-:W-:Y:S01]  /*16160*/  FFMA.FTZ R48, R194, c[0x0][0x2d0], -R43 ;  /* 0x0000b400c2307a23 */ /* 0x002fe2000001082b */
[----:B------:R-:W-:Y:S02]  /*16170*/  MOV R194, R95 ;  /* 0x0000005f00c27202 */ /* 0x000fe40000000f00 */
[--C-:B------:R-:W-:Y:S01]  /*16180*/  FFMA.FTZ R56, R83, c[0x0][0x2d0], -R65.reuse ;  /* 0x0000b40053387a23 */ /* 0x100fe20000010841 */
[-C--:B------:R-:W-:Y:S01]  /*16190*/  HMMA.16816.F32.BF16 R28, R52, R58.reuse, R28 ;  /* 0x0000003a341c723c */ /* 0x080fe2000004181c */
[----:B------:R1:W-:Y:S07]  /*161a0*/  MUFU.EX2 R188, R48 ;  /* 0x0000003000bc7308 */ /* 0x0003ee0000000800 */
        /* <DEDUP_REMOVED lines=13> */
[----:B------:R-:W-:Y:S08]  /*16280*/  MOV R192, R140 ;  /* 0x0000008c00c07202 */ /* 0x000ff00000000f00 */
[----:B------:R1:W-:Y:S01]  /*16290*/  MUFU.EX2 R186, R48 ;  /* 0x0000003000ba7308 */ /* 0x0003e20000000800 */
[--C-:B--2---:R-:W-:Y:S09]  /*162a0*/  FFMA.FTZ R56, R87, c[0x0][0x2d0], -R65.reuse ;  /* 0x0000b40057387a23 */ /* 0x104ff20000010841 */
[----:B------:R2:W-:Y:S01]  /*162b0*/  MUFU.EX2 R184, R56 ;  /* 0x0000003800b87308 */ /* 0x0005e20000000800 */
[----:B---3--:R-:W-:Y:S09]  /*162c0*/  FFMA.FTZ R60, R76, c[0x0][0x2d0], -R66 ;  /* 0x0000b4004c3c7a23 */ /* 0x008ff20000010842 */
[----:B------:R3:W-:Y:S01]  /*162d0*/  MUFU.EX2 R180, R60 ;  /* 0x0000003c00b47308 */ /* 0x0007e20000000800 */
[----:B-1----:R-:W-:Y:S09]  /*162e0*/  FFMA.FTZ R48, R82, c[0x0][0x2d0], -R65 ;  /* 0x0000b40052307a23 */ /* 0x002ff20000010841 */
[----:B------:R1:W-:Y:S01]  /*162f0*/  MUFU.EX2 R165, R48 ;  /* 0x0000003000a57308 */ /* 0x0003e20000000800 */
[--C-:B--2---:R-:W-:Y:S01]  /*16300*/  FFMA.FTZ R56, R195, c[0x0][0x2d0], -R43.reuse ;  /* 0x0000b400c3387a23 */ /* 0x104fe2000001082b */
[----:B------:R-:W-:Y:S08]  /*16310*/  MOV R195, R138 ;  /* 0x0000008a00c37202 */ /* 0x000ff00000000f00 */
[----:B------:R2:W-:Y:S01]  /*16320*/  MUFU.EX2 R183, R56 ;  /* 0x0000003800b77308 */ /* 0x0005e20000000800 */
[----:B---3--:R-:W-:Y:S01]  /*16330*/  FFMA.FTZ R60, R197, c[0x0][0x2d0], -R64 ;  /* 0x0000b400c53c7a23 */ /* 0x008fe20000010840 */
[----:B------:R-:W-:Y:S08]  /*16340*/  MOV R197, R176 ;  /* 0x000000b000c57202 */ /* 0x000ff00000000f00 */
[----:B------:R3:W-:Y:S01]  /*16350*/  MUFU.EX2 R176, R60 ;  /* 0x0000003c00b07308 */ /* 0x0007e20000000800 */
[----:B-1----:R-:W1:Y:S01]  /*16360*/  LDSM.16.MT88.4 R48, [R215+0x900] ;  /* 0x00090000d730783b */ /* 0x002e620000004200 */
[--C-:B--2---:R-:W-:Y:S08]  /*16370*/  FFMA.FTZ R56, R72, c[0x0][0x2d0], -R66.reuse ;  /* 0x0000b40048387a23 */ /* 0x104ff00000010842 */
[----:B------:R2:W5:Y:S01]  /*16380*/  MUFU.EX2 R182, R56 ;  /* 0x0000003800b67308 */ /* 0x0005620000000800 */
[----:B---3--:R-:W-:Y:S08]  /*16390*/  LDSM.16.MT88.4 R60, [R214+0x1100] ;  /* 0x00110000d63c783b */ /* 0x008ff00000004200 */
[----:B--2---:R-:W2:Y:S01]  /*163a0*/  LDSM.16.MT88.4 R56, [R213+0x1100] ;  /* 0x00110000d538783b */ /* 0x004ea20000004200 */
[-C--:B-1----:R-:W-:Y:S08]  /*163b0*/  HMMA.16816.F32.BF16 R116, R44, R48.reuse, R116 ;  /* 0x000000302c74723c */ /* 0x082ff00000041874 */
[C---:B------:R-:W-:Y:S07]  /*163c0*/  HMMA.16816.F32.BF16 R120, R52.reuse, R48, R120 ;  /* 0x000000303478723c */ /* 0x040fee0000041878 */
[----:B------:R-:W-:Y:S01]  /*163d0*/  FFMA.FTZ R48, R77, c[0x0][0x2d0], -R66 ;  /* 0x0000b4004d307a23 */ /* 0x000fe20000010842 */
[-C--:B------:R-:W-:Y:S01]  /*163e0*/  HMMA.16816.F32.BF16 R124, R52, R50.reuse, R124 ;  /* 0x00000032347c723c */ /* 0x080fe2000004187c */
[----:B------:R-:W1:Y:S02]  /*163f0*/  LDSM.16.MT88.4 R52, [R216+0x1100] ;  /* 0x00110000d834783b */ /* 0x000e640000004200 */
[----:B------:R3:W2:Y:S01]  /*16400*/  MUFU.EX2 R179, R48 ;  /* 0x0000003000b37308 */ /* 0x0006a20000000800 */
[----:B-----5:R-:W-:Y:S04]  /*16410*/  F2FP.BF16.PACK_AB R49, R181, R182 ;  /* 0x000000b6b531723e */ /* 0x020fe800000010ff */
[----:B------:R-:W-:Y:S07]  /*16420*/  HMMA.16816.F32.BF16 R36, R44, R50, R36 ;  /* 0x000000322c24723c */ /* 0x000fee0000041824 */
[----:B------:R-:W-:Y:S02]  /*16430*/  F2FP.BF16.PACK_AB R44, R190, R252 ;  /* 0x000000fcbe2c723e */ /* 0x000fe400000010ff */
[----:B------:R-:W-:Y:S03]  /*16440*/  F2FP.BF16.PACK_AB R45, R166, R167 ;  /* 0x000000a7a62d723e */ /* 0x000fe600000010ff */
[----:B------:R-:W-:Y:S02]  /*16450*/  F2FP.BF16.PACK_AB R46, R188, R189 ;  /* 0x000000bdbc2e723e */ /* 0x000fe400000010ff */
[----:B------:R-:W-:Y:S02]  /*16460*/  F2FP.BF16.PACK_AB R47, R186, R187 ;  /* 0x000000bbba2f723e */ /* 0x000fe400000010ff */
[----:B------:R-:W-:Y:S01]  /*16470*/  F2FP.BF16.PACK_AB R50, R184, R185 ;  /* 0x000000b9b832723e */ /* 0x000fe200000010ff */
[--C-:B---3--:R-:W-:Y:S01]  /*16480*/  FFMA.FTZ R48, R198, c[0x0][0x2d0], -R43.reuse ;  /* 0x0000b400c6307a23 */ /* 0x108fe2000001082b */
[----:B--2---:R-:W-:Y:S03]  /*16490*/  F2FP.BF16.PACK_AB R51, R179, R180 ;  /* 0x000000b4b333723e */ /* 0x004fe600000010ff */
[-C--:B------:R-:W-:Y:S01]  /*164a0*/  HMMA.16816.F32.BF16 R4, R44, R56.reuse, R4 ;  /* 0x000000382c04723c */ /* 0x080fe20000041804 */
[----:B------:R2:W-:Y:S02]  /*164b0*/  MUFU.EX2 R178, R48 ;  /* 0x0000003000b27308 */ /* 0x0005e40000000800 */
[----:B------:R-:W-:Y:S02]  /*164c0*/  IMAD.MOV.U32 R198, RZ, RZ, R136 ;  /* 0x000000ffffc67224 */ /* 0x000fe400078e0088 */
[----:B--2---:R-:W-:Y:S01]  /*164d0*/  FFMA.FTZ R48, R196, c[0x0][0x2d0], -R64 ;  /* 0x0000b400c4307a23 */ /* 0x004fe20000010840 */
[----:B------:R-:W-:Y:S05]  /*164e0*/  MOV R196, R137 ;  /* 0x0000008900c47202 */ /* 0x000fea0000000f00 */
[----:B------:R2:W-:Y:S02]  /*164f0*/  MUFU.EX2 R177, R48 ;  /* 0x0000003000b17308 */ /* 0x0005e40000000800 */
[----:B--2---:R-:W-:Y:S07]  /*16500*/  F2FP.BF16.PACK_AB R48, R164, R165 ;  /* 0x000000a5a430723e */ /* 0x004fee00000010ff */
[C---:B------:R-:W-:Y:S07]  /*16510*/  HMMA.16816.F32.BF16 R8, R48.reuse, R56, R8 ;  /* 0x000000383008723c */ /* 0x040fee0000041808 */
[--C-:B------:R-:W-:Y:S01]  /*16520*/  FFMA.FTZ R56, R203, c[0x0][0x2d0], -R43.reuse ;  /* 0x0000b400cb387a23 */ /* 0x100fe2000001082b */
[-C--:B------:R-:W-:Y:S04]  /*16530*/  HMMA.16816.F32.BF16 R12, R48, R58.reuse, R12 ;  /* 0x0000003a300c723c */ /* 0x080fe8000004180c */
[----:B------:R-:W-:Y:S02]  /*16540*/  MOV R203, R175 ;  /* 0x000000af00cb7202 */ /* 0x000fe40000000f00 */
[----:B------:R2:W-:Y:S02]  /*16550*/  MUFU.EX2 R175, R56 ;  /* 0x0000003800af7308 */ /* 0x0005e40000000800 */
[C---:B------:R-:W-:Y:S08]  /*16560*/  HMMA.16816.F32.BF16 R16, R44.reuse, R58, R16 ;  /* 0x0000003a2c10723c */ /* 0x040ff00000041810 */
[-C--:B-1----:R-:W-:Y:S08]  /*16570*/  HMMA.16816.F32.BF16 R20, R44, R52.reuse, R20 ;  /* 0x000000342c14723c */ /* 0x082ff00000041814 */
[C---:B------:R-:W-:Y:S04]  /*16580*/  HMMA.16816.F32.BF16 R24, R48.reuse, R52, R24 ;  /* 0x000000343018723c */ /* 0x040fe80000041818 */
[----:B--2---:R-:W-:Y:S04]  /*16590*/  FFMA.FTZ R56, R204, c[0x0][0x2d0], -R43 ;  /* 0x0000b400cc387a23 */ /* 0x004fe8000001082b */
[-C--:B------:R-:W-:Y:S01]  /*165a0*/  HMMA.16816.F32.BF16 R28, R48, R54.reuse, R28 ;  /* 0x00000036301c723c */ /* 0x080fe2000004181c */
[----:B------:R1:W-:Y:S03]  /*165b0*/  MUFU.EX2 R174, R56 ;  /* 0x0000003800ae7308 */ /* 0x0003e60000000800 */
[----:B------:R-:W-:Y:S02]  /*165c0*/  FFMA.FTZ R52, R98, c[0x0][0x2d0], -R65 ;  /* 0x0000b40062347a23 */ /* 0x000fe40000010841 */
[----:B------:R-:W-:Y:S02]  /*165d0*/  IMAD.MOV.U32 R204, RZ, RZ, R142 ;  /* 0x000000ffffcc7224 */ /* 0x000fe400078e008e */
[C---:B------:R-:W-:Y:S03]  /*165e0*/  HMMA.16816.F32.BF16 R100, R44.reuse, R54, R100 ;  /* 0x000000362c64723c */ /* 0x040fe60000041864 */
[----:B------:R2:W-:Y:S01]  /*165f0*/  MUFU.EX2 R133, R52 ;  /* 0x0000003400857308 */ /* 0x0005e20000000800 */
[----:B------:R-:W-:Y:S04]  /*16600*/  IMAD.MOV.U32 R142, RZ, RZ, R135 ;  /* 0x000000ffff8e7224 */ /* 0x000fe800078e0087 */
[-C--:B------:R-:W-:Y:S08]  /*16610*/  HMMA.16816.F32.BF16 R32, R44, R60.reuse, R32 ;  /* 0x0000003c2c20723c */ /* 0x080ff00000041820 */
[C---:B------:R-:W-:Y:S04]  /*16620*/  HMMA.16816.F32.BF16 R104, R48.reuse, R60, R104 ;  /* 0x0000003c3068723c */ /* 0x040fe80000041868 */
[----:B-1----:R-:W-:Y:S01]  /*16630*/  FFMA.FTZ R56, R201, c[0x0][0x2d0], -R64 ;  /* 0x0000b400c9387a23 */ /* 0x002fe20000010840 */
[----:B------:R-:W-:Y:S02]  /*16640*/  MOV R201, R172 ;  /* 0x000000ac00c97202 */ /* 0x000fe40000000f00 */
[----:B------:R-:W-:Y:S01]  /*16650*/  FFMA.FTZ R60, R89, c[0x0][0x2d0], -R66 ;  /* 0x0000b400593c7a23 */ /* 0x000fe20000010842 */
[-C--:B------:R-:W-:Y:S01]  /*16660*/  HMMA.16816.F32.BF16 R108, R48, R62.reuse, R108 ;  /* 0x0000003e306c723c */ /* 0x080fe2000004186c */
[----:B------:R1:W-:Y:S03]  /*16670*/  MUFU.EX2 R172, R56 ;  /* 0x0000003800ac7308 */ /* 0x0003e60000000800 */
[--C-:B--2---:R-:W-:Y:S04]  /*16680*/  FFMA.FTZ R52, R99, c[0x0][0x2d0], -R65.reuse ;  /* 0x0000b40063347a23 */ /* 0x104fe80000010841 */
[C---:B------:R-:W-:Y:S03]  /*16690*/  HMMA.16816.F32.BF16 R112, R44.reuse, R62, R112 ;  /* 0x0000003e2c70723c */ /* 0x040fe60000041870 */
[----:B------:R2:W-:Y:S10]  /*166a0*/  MUFU.EX2 R135, R52 ;  /* 0x0000003400877308 */ /* 0x0005f40000000800 */
[----:B------:R3:W-:Y:S01]  /*166b0*/  MUFU.EX2 R98, R60 ;  /* 0x0000003c00627308 */ /* 0x0007e20000000800 */
[----:B-1----:R-:W-:Y:S01]  /*166c0*/  FFMA.FTZ R56, R202, c[0x0][0x2d0], -R64 ;  /* 0x0000b400ca387a23 */ /* 0x002fe20000010840 */
[----:B------:R-:W-:Y:S08]  /*166d0*/  MOV R202, R173 ;  /* 0x000000ad00ca7202 */ /* 0x000ff00000000f00 */
[----:B------:R1:W-:Y:S01]  /*166e0*/  MUFU.EX2 R173, R56 ;  /* 0x0000003800ad7308 */ /* 0x0003e20000000800 */
[--C-:B--2---:R-:W-:Y:S01]  /*166f0*/  FFMA.FTZ R52, R199, c[0x0][0x2d0], -R65.reuse ;  /* 0x0000b400c7347a23 */ /* 0x104fe20000010841 */
[----:B------:R-:W-:Y:S08]  /*16700*/  MOV R199, R132 ;  /* 0x0000008400c77202 */ /* 0x000ff00000000f00 */
[----:B------:R2:W-:Y:S01]  /*16710*/  MUFU.EX2 R132, R52 ;  /* 0x0000003400847308 */ /* 0x0005e20000000800 */
[----:B---3--:R-:W-:Y:S09]  /*16720*/  FFMA.FTZ R60, R92, c[0x0][0x2d0], -R66 ;  /* 0x0000b4005c3c7a23 */ /* 0x008ff20000010842 */
[----:B------:R3:W-:Y:S01]  /*16730*/  MUFU.EX2 R97, R60 ;  /* 0x0000003c00617308 */ /* 0x0007e20000000800 */
[----:B-1----:R-:W1:Y:S01]  /*16740*/  LDSM.16.MT88.4 R56, [R215+0x1100] ;  /* 0x00110000d738783b */ /* 0x002e620000004200 */
[----:B--2---:R-:W-:Y:S01]  /*16750*/  FFMA.FTZ R52, R200, c[0x0][0x2d0], -R65 ;  /* 0x0000b400c8347a23 */ /* 0x004fe20000010841 */
[----:B------:R-:W-:Y:S07]  /*16760*/  MOV R200, R131 ;  /* 0x0000008300c87202 */ /* 0x000fee0000000f00 */
[----:B------:R2:W5:Y:S01]  /*16770*/  MUFU.EX2 R134, R52 ;  /* 0x0000003400867308 */ /* 0x0005620000000800 */
[----:B---3--:R-:W-:Y:S02]  /*16780*/  FFMA.FTZ R60, R207, c[0x0][0x2d0], -R64 ;  /* 0x0000b400cf3c7a23 */ /* 0x008fe40000010840 */
[----:B------:R-:W-:Y:S02]  /*16790*/  IMAD.MOV.U32 R207, RZ, RZ, R69 ;  /* 0x000000ffffcf7224 */ /* 0x000fe400078e0045 */
[--C-:B--2---:R-:W-:Y:S01]  /*167a0*/  FFMA.FTZ R52, R205, c[0x0][0x2d0], -R43.reuse ;  /* 0x0000b400cd347a23 */ /* 0x104fe2000001082b */
[-C--:B-1----:R-:W-:Y:S01]  /*167b0*/  HMMA.16816.F32.BF16 R116, R44, R56.reuse, R116 ;  /* 0x000000382c74723c */ /* 0x082fe20000041874 */
[----:B------:R-:W2:Y:S03]  /*167c0*/  LDL.LU R205, [R1+0x10] ;  /* 0x0000100001cd7983 */ /* 0x000ea60000300800 */
[----:B------:R1:W-:Y:S04]  /*167d0*/  MUFU.EX2 R131, R52 ;  /* 0x0000003400837308 */ /* 0x0003e80000000800 */
[C---:B------:R-:W-:Y:S07]  /*167e0*/  HMMA.16816.F32.BF16 R120, R48.reuse, R56, R120 ;  /* 0x000000383078723c */ /* 0x040fee0000041878 */
[--C-:B------:R-:W-:Y:S01]  /*167f0*/  FFMA.FTZ R56, R93, c[0x0][0x2d0], -R66.reuse ;  /* 0x0000b4005d387a23 */ /* 0x100fe20000010842 */
[-C--:B------:R-:W-:Y:S01]  /*16800*/  HMMA.16816.F32.BF16 R124, R48, R58.reuse, R124 ;  /* 0x0000003a307c723c */ /* 0x080fe2000004187c */
[----:B------:R3:W-:Y:S06]  /*16810*/  MUFU.EX2 R93, R60 ;  /* 0x0000003c005d7308 */ /* 0x0007ec0000000800 */
[--C-:B------:R-:W-:Y:S01]  /*16820*/  FFMA.FTZ R48, R211, c[0x0][0x2d0], -R43.reuse ;  /* 0x0000b400d3307a23 */ /* 0x100fe2000001082b */
[----:B------:R-:W-:Y:S03]  /*16830*/  HMMA.16816.F32.BF16 R36, R44, R58, R36 ;  /* 0x0000003a2c24723c */ /* 0x000fe60000041824 */
[----:B------:R4:W-:Y:S01]  /*16840*/  MUFU.EX2 R95, R48 ;  /* 0x00000030005f7308 */ /* 0x0009e20000000800 */
[----:B-1----:R-:W-:Y:S01]  /*16850*/  FFMA.FTZ R52, R88, c[0x0][0x2d0], -R66 ;  /* 0x0000b40058347a23 */ /* 0x002fe20000010842 */
[----:B-----5:R-:W-:Y:S01]  /*16860*/  F2FP.BF16.PACK_AB R50, R134, R132 ;  /* 0x000000848632723e */ /* 0x020fe200000010ff */
[----:B------:R-:W-:Y:S01]  /*16870*/  IMAD.MOV.U32 R211, RZ, RZ, R142 ;  /* 0x000000ffffd37224 */ /* 0x000fe200078e008e */
[----:B------:R-:W-:Y:S02]  /*16880*/  F2FP.BF16.PACK_AB R44, R178, R183 ;  /* 0x000000b7b22c723e */ /* 0x000fe400000010ff */
[----:B------:R-:W-:Y:S03]  /*16890*/  F2FP.BF16.PACK_AB R45, R176, R177 ;  /* 0x000000b1b02d723e */ /* 0x000fe600000010ff */
[----:B------:R-:W-:Y:S01]  /*168a0*/  F2FP.BF16.PACK_AB R46, R174, R175 ;  /* 0x000000afae2e723e */ /* 0x000fe200000010ff */
[----:B------:R-:W1:Y:S01]  /*168b0*/  MUFU.EX2 R99, R52 ;  /* 0x0000003400637308 */ /* 0x000e620000000800 */
[----:B------:R-:W-:Y:S02]  /*168c0*/  F2FP.BF16.PACK_AB R47, R173, R172 ;  /* 0x000000acad2f723e */ /* 0x000fe400000010ff */
[----:B------:R-:W-:Y:S01]  /*168d0*/  MOV R142, R68 ;  /* 0x00000044008e7202 */ /* 0x000fe20000000f00 */
[----:B---3--:R-:W-:Y:S06]  /*168e0*/  LDSM.16.MT88.4 R60, [R214+0x1900] ;  /* 0x00190000d63c783b */ /* 0x008fec0000004200 */
[----:B------:R3:W5:Y:S01]  /*168f0*/  MUFU.EX2 R96, R56 ;  /* 0x0000003800607308 */ /* 0x0007620000000800 */
[--C-:B----4-:R-:W-:Y:S02]  /*16900*/  FFMA.FTZ R48, R206, c[0x0][0x2d0], -R64.reuse ;  /* 0x0000b400ce307a23 */ /* 0x110fe40000010840 */
[----:B------:R-:W4:Y:S07]  /*16910*/  LDL.LU R206, [R1+0xc] ;  /* 0x00000c0001ce7983 */ /* 0x000f2e0000300800 */
[----:B------:R5:W-:Y:S01]  /*16920*/  MUFU.EX2 R89, R48 ;  /* 0x0000003000597308 */ /* 0x000be20000000800 */
[----:B------:R-:W4:Y:S01]  /*16930*/  LDL.LU R141, [R1+0x8] ;  /* 0x00000800018d7983 */ /* 0x000f220000300800 */
[----:B-1----:R-:W-:Y:S03]  /*16940*/  F2FP.BF16.PACK_AB R49, R98, R99 ;  /* 0x000000636231723e */ /* 0x002fe600000010ff */
[----:B------:R-:W1:Y:S08]  /*16950*/  LDSM.16.MT88.4 R52, [R213+0x1900] ;  /* 0x00190000d534783b */ /* 0x000e700000004200 */
[----:B---3--:R-:W3:Y:S01]  /*16960*/  LDSM.16.MT88.4 R56, [R216+0x1900] ;  /* 0x00190000d838783b */ /* 0x008ee20000004200 */
[----:B-----5:R-:W-:Y:S02]  /*16970*/  F2FP.BF16.PACK_AB R51, R96, R97 ;  /* 0x000000616033723e */ /* 0x020fe400000010ff */
[----:B------:R-:W-:Y:S01]  /*16980*/  F2FP.BF16.PACK_AB R48, R135, R133 ;  /* 0x000000858730723e */ /* 0x000fe200000010ff */
[-C--:B-1----:R-:W-:Y:S08]  /*16990*/  HMMA.16816.F32.BF16 R4, R44, R52.reuse, R4 ;  /* 0x000000342c04723c */ /* 0x082ff00000041804 */
[C---:B------:R-:W-:Y:S07]  /*169a0*/  HMMA.16816.F32.BF16 R8, R48.reuse, R52, R8 ;  /* 0x000000343008723c */ /* 0x040fee0000041808 */
[--C-:B------:R-:W-:Y:S01]  /*169b0*/  FFMA.FTZ R52, R234, c[0x0][0x2d0], -R43.reuse ;  /* 0x0000b400ea347a23 */ /* 0x100fe2000001082b */
[-C--:B------:R-:W-:Y:S03]  /*169c0*/  HMMA.16816.F32.BF16 R12, R48, R54.reuse, R12 ;  /* 0x00000036300c723c */ /* 0x080fe6000004180c */
[----:B------:R1:W-:Y:S05]  /*169d0*/  MUFU.EX2 R88, R52 ;  /* 0x0000003400587308 */ /* 0x0003ea0000000800 */
[C---:B------:R-:W-:Y:S08]  /*169e0*/  HMMA.16816.F32.BF16 R16, R44.reuse, R54, R16 ;  /* 0x000000362c10723c */ /* 0x040ff00000041810 */
[-C--:B---3--:R-:W-:Y:S08]  /*169f0*/  HMMA.16816.F32.BF16 R20, R44, R56.reuse, R20 ;  /* 0x000000382c14723c */ /* 0x088ff00000041814 */
        /* <DEDUP_REMOVED lines=21> */
[----:B-----5:R-:W-:Y:S09]  /*16b50*/  FFMA.FTZ R60, R78, c[0x0][0x2d0], -R66 ;  /* 0x0000b4004e3c7a23 */ /* 0x020ff20000010842 */
[----:B------:R5:W-:Y:S01]  /*16b60*/  MUFU.EX2 R68, R60 ;  /* 0x0000003c00447308 */ /* 0x000be20000000800 */
[----:B-1----:R-:W-:Y:S09]  /*16b70*/  FFMA.FTZ R52, R208, c[0x0][0x2d0], -R65 ;  /* 0x0000b400d0347a23 */ /* 0x002ff20000010841 */
[----:B------:R1:W-:Y:S01]  /*16b80*/  MUFU.EX2 R83, R52 ;  /* 0x0000003400537308 */ /* 0x0003e20000000800 */
[----:B---3--:R-:W-:Y:S09]  /*16b90*/  FFMA.FTZ R56, R236, c[0x0][0x2d0], -R43 ;  /* 0x0000b400ec387a23 */ /* 0x008ff2000001082b */
[----:B------:R3:W-:Y:S01]  /*16ba0*/  MUFU.EX2 R81, R56 ;  /* 0x0000003800517308 */ /* 0x0007e20000000800 */
[----:B-----5:R-:W-:Y:S09]  /*16bb0*/  FFMA.FTZ R60, R238, c[0x0][0x2d0], -R64 ;  /* 0x0000b400ee3c7a23 */ /* 0x020ff20000010840 */
[----:B------:R5:W-:Y:S01]  /*16bc0*/  MUFU.EX2 R73, R60 ;  /* 0x0000003c00497308 */ /* 0x000be20000000800 */
[----:B-1----:R-:W1:Y:S01]  /*16bd0*/  LDSM.16.MT88.4 R52, [R215+0x1900] ;  /* 0x00190000d734783b */ /* 0x002e620000004200 */
[----:B---3--:R-:W-:Y:S08]  /*16be0*/  FFMA.FTZ R56, R74, c[0x0][0x2d0], -R66 ;  /* 0x0000b4004a387a23 */ /* 0x008ff00000010842 */
[----:B------:R3:W1:Y:S01]  /*16bf0*/  MUFU.EX2 R80, R56 ;  /* 0x0000003800507308 */ /* 0x0006620000000800 */
[----:B-----5:R-:W-:Y:S01]  /*16c00*/  LDSM.16.MT88.4 R60, [R214+0x2100] ;  /* 0x00210000d63c783b */ /* 0x020fe20000004200 */
[----:B--2---:R-:W-:Y:S07]  /*16c10*/  FFMA.FTZ R2, R2, R205, R211 ;  /* 0x000000cd02027223 */ /* 0x004fee00000100d3 */
[----:B---3--:R-:W2:Y:S01]  /*16c20*/  LDSM.16.MT88.4 R56, [R213+0x2100] ;  /* 0x00210000d538783b */ /* 0x008ea20000004200 */
[----:B------:R-:W-:Y:S01]  /*16c30*/  FADD.FTZ R2, R202, R2 ;  /* 0x00000002ca027221 */ /* 0x000fe20000010000 */
[-C--:B-1----:R-:W-:Y:S08]  /*16c40*/  HMMA.16816.F32.BF16 R116, R44, R52.reuse, R116 ;  /* 0x000000342c74723c */ /* 0x082ff00000041874 */
[C---:B------:R-:W-:Y:S07]  /*16c50*/  HMMA.16816.F32.BF16 R120, R48.reuse, R52, R120 ;  /* 0x000000343078723c */ /* 0x040fee0000041878 */
[----:B------:R-:W-:Y:S01]  /*16c60*/  FFMA.FTZ R52, R79, c[0x0][0x2d0], -R66 ;  /* 0x0000b4004f347a23 */ /* 0x000fe20000010842 */
[-C--:B------:R-:W-:Y:S03]  /*16c70*/  HMMA.16816.F32.BF16 R124, R48, R54.reuse, R124 ;  /* 0x00000036307c723c */ /* 0x080fe6000004187c */
[----:B------:R1:W3:Y:S04]  /*16c80*/  MUFU.EX2 R67, R52 ;  /* 0x0000003400437308 */ /* 0x0002e80000000800 */
[----:B------:R-:W-:Y:S01]  /*16c90*/  FFMA.FTZ R48, R240, c[0x0][0x2d0], -R43 ;  /* 0x0000b400f0307a23 */ /* 0x000fe2000001082b */
[----:B------:R-:W-:Y:S04]  /*16ca0*/  HMMA.16816.F32.BF16 R36, R44, R54, R36 ;  /* 0x000000362c24723c */ /* 0x000fe80000041824 */
[----:B------:R-:W-:Y:S01]  /*16cb0*/  F2FP.BF16.PACK_AB R50, R82, R84 ;  /* 0x000000545232723e */ /* 0x000fe200000010ff */
[----:B------:R5:W5:Y:S01]  /*16cc0*/  MUFU.EX2 R76, R48 ;  /* 0x00000030004c7308 */ /* 0x000b620000000800 */
[----:B------:R-:W-:Y:S02]  /*16cd0*/  F2FP.BF16.PACK_AB R49, R77, R80 ;  /* 0x000000504d31723e */ /* 0x000fe400000010ff */
[----:B------:R-:W-:Y:S04]  /*16ce0*/  F2FP.BF16.PACK_AB R44, R95, R131 ;  /* 0x000000835f2c723e */ /* 0x000fe800000010ff */
[----:B------:R-:W-:Y:S02]  /*16cf0*/  F2FP.BF16.PACK_AB R45, R93, R89 ;  /* 0x000000595d2d723e */ /* 0x000fe400000010ff */
[----:B------:R-:W-:Y:S02]  /*16d00*/  F2FP.BF16.PACK_AB R46, R92, R88 ;  /* 0x000000585c2e723e */ /* 0x000fe400000010ff */
[----:B------:R-:W-:Y:S01]  /*16d10*/  F2FP.BF16.PACK_AB R47, R87, R86 ;  /* 0x00000056572f723e */ /* 0x000fe200000010ff */
[----:B-1----:R-:W1:Y:S01]  /*16d20*/  LDSM.16.MT88.4 R52, [R216+0x2100] ;  /* 0x00210000d834783b */ /* 0x002e620000004200 */
[----:B---3--:R-:W-:Y:S01]  /*16d30*/  F2FP.BF16.PACK_AB R51, R67, R68 ;  /* 0x000000444333723e */ /* 0x008fe200000010ff */
[----:B----4-:R-:W-:Y:S04]  /*16d40*/  FFMA.FTZ R40, R40, R206, R207 ;  /* 0x000000ce28287223 */ /* 0x010fe800000100cf */
[-C--:B--2---:R-:W-:Y:S03]  /*16d50*/  HMMA.16816.F32.BF16 R4, R44, R56.reuse, R4 ;  /* 0x000000382c04723c */ /* 0x084fe60000041804 */
[----:B------:R-:W-:Y:S02]  /*16d60*/  FFMA.FTZ R41, R41, R141, R142 ;  /* 0x0000008d29297223 */ /* 0x000fe4000001008e */
[--C-:B-----5:R-:W-:Y:S01]  /*16d70*/  FFMA.FTZ R48, R237, c[0x0][0x2d0], -R64.reuse ;  /* 0x0000b400ed307a23 */ /* 0x120fe20000010840 */
[----:B------:R-:W-:Y:S03]  /*16d80*/  F2FP.BF16.PACK_AB R168, R76, R81 ;  /* 0x000000514ca8723e */ /* 0x000fe600000010ff */
[----:B------:R2:W3:Y:S03]  /*16d90*/  MUFU.EX2 R75, R48 ;  /* 0x00000030004b7308 */ /* 0x0004e60000000800 */
        /* <DEDUP_REMOVED lines=47> */
[----:B------:R-:W-:Y:S06]  /*17090*/  FFMA.FTZ R66, R42, c[0x0][0x2d0], -R66 ;  /* 0x0000b4002a427a23 */ /* 0x000fec0000010842 */
[----:B------:R-:W-:Y:S10]  /*170a0*/  MUFU.EX2 R43, R43 ;  /* 0x0000002b002b7308 */ /* 0x000ff40000000800 */
[----:B------:R-:W2:Y:S02]  /*170b0*/  MUFU.EX2 R66, R66 ;  /* 0x0000004200427308 */ /* 0x000ea40000000800 */
[----:B--2---:R-:W-:Y:S07]  /*170c0*/  F2FP.BF16.PACK_AB R47, R66, R43 ;  /* 0x0000002b422f723e */ /* 0x004fee00000010ff */
        /* <DEDUP_REMOVED lines=8> */
[----:B------:R-:W-:Y:S02]  /*17150*/  FFMA.FTZ R12, R0, R152, R153 ;  /* 0x00000098000c7223 */ /* 0x000fe40000010099 */
[----:B------:R-:W-:Y:S01]  /*17160*/  FADD.FTZ R8, R204, R8 ;  /* 0x00000008cc087221 */ /* 0x000fe20000010000 */
[-C--:B-1----:R-:W-:Y:S03]  /*17170*/  HMMA.16816.F32.BF16 R152, R168, R48.reuse, R20 ;  /* 0x00000030a898723c */ /* 0x082fe60000041814 */
        /* <DEDUP_REMOVED lines=108> */
.L_x_284:
[----:B-1----:R-:W3:Y:S04]  /*17840*/  LDL.LU R0, [R1+0x8] ;  /* 0x0000080001007983 */ /* 0x002ee80000300800 */
[----:B--2---:R-:W2:Y:S04]  /*17850*/  LDL.LU R4, [R1+0xc] ;  /* 0x00000c0001047983 */ /* 0x004ea80000300800 */
[----:B------:R-:W4:Y:S04]  /*17860*/  LDL.LU R9, [R1+0x10] ;  /* 0x0000100001097983 */ /* 0x000f280000300800 */
[----:B------:R-:W5:Y:S01]  /*17870*/  LDL.LU R2, [R1+0x14] ;  /* 0x0000140001027983 */ /* 0x000f620000300800 */
[----:B------:R-:W-:-:S02]  /*17880*/  MOV R37, 0xff800000 ;  /* 0xff80000000257802 */ /* 0x000fc40000000f00 */
[----:B------:R-:W-:Y:S02]  /*17890*/  MOV R38, 0xff800000 ;  /* 0xff80000000267802 */ /* 0x000fe40000000f00 */
[----:B------:R-:W-:Y:S02]  /*178a0*/  MOV R39, 0xff800000 ;  /* 0xff80000000277802 */ /* 0x000fe40000000f00 */
[----:B------:R-:W-:Y:S02]  /*178b0*/  MOV R40, 0xff800000 ;  /* 0xff80000000287802 */ /* 0x000fe40000000f00 */
[----:B------:R-:W-:Y:S01]  /*178c0*/  PLOP3.LUT P4, PT, PT, PT, PT, 0x8, 0x0 ;  /* 0x000000000000781c */ /* 0x000fe20003f8e170 */
[----:B---3--:R-:W1:Y:S04]  /*178d0*/  SHFL.BFLY PT, R5, R0, 0x2, 0x1f ;  /* 0x0c401f0000057f89 */ /* 0x008e6800000e0000 */
[----:B--2---:R-:W2:Y:S04]  /*178e0*/  SHFL.BFLY PT, R6, R4, 0x2, 0x1f ;  /* 0x0c401f0004067f89 */ /* 0x004ea800000e0000 */
[----:B----4-:R-:W3:Y:S04]  /*178f0*/  SHFL.BFLY PT, R7, R9, 0x2, 0x1f ;  /* 0x0c401f0009077f89 */ /* 0x010ee800000e0000 */
[----:B-----5:R-:W4:Y:S01]  /*17900*/  SHFL.BFLY PT, R8, R2, 0x2, 0x1f ;  /* 0x0c401f0002087f89 */ /* 0x020f2200000e0000 */
[----:B-1----:R-:W-:-:S02]  /*17910*/  FADD.FTZ R5, R5, R0 ;  /* 0x0000000005057221 */ /* 0x002fc40000010000 */
[----:B--2---:R-:W-:-:S03]  /*17920*/  FADD.FTZ R6, R6, R4 ;  /* 0x0000000406067221 */ /* 0x004fc60000010000 */
[----:B------:R-:W1:Y:S01]  /*17930*/  SHFL.BFLY PT, R0, R5, 0x1, 0x1f ;  /* 0x0c201f0005007f89 */ /* 0x000e6200000e0000 */
[----:B---3--:R-:W-:-:S03]  /*17940*/  FADD.FTZ R7, R7, R9 ;  /* 0x0000000907077221 */ /* 0x008fc60000010000 */
[----:B------:R-:W2:Y:S01]  /*17950*/  SHFL.BFLY PT, R4, R6, 0x1, 0x1f ;  /* 0x0c201f0006047f89 */ /* 0x000ea200000e0000 */
[----:B----4-:R-:W-:-:S03]  /*17960*/  FADD.FTZ R8, R8, R2 ;  /* 0x0000000208087221 */ /* 0x010fc60000010000 */
[----:B------:R-:W3:Y:S04]  /*17970*/  SHFL.BFLY PT, R2, R7, 0x1, 0x1f ;  /* 0x0c201f0007027f89 */ /* 0x000ee800000e0000 */
[----:B------:R-:W4:Y:S01]  /*17980*/  SHFL.BFLY PT, R9, R8, 0x1, 0x1f ;  /* 0x0c201f0008097f89 */ /* 0x000f2200000e0000 */
[----:B-1----:R-:W-:Y:S01]  /*17990*/  FADD.FTZ R5, R5, R0 ;  /* 0x0000000005057221 */ /* 0x002fe20000010000 */
[----:B------:R-:W-:Y:S01]  /*179a0*/  MOV R0, RZ ;  /* 0x000000ff00007202 */ /* 0x000fe20000000f00 */
[----:B--2---:R-:W-:-:S03]  /*179b0*/  FADD.FTZ R6, R6, R4 ;  /* 0x0000000406067221 */ /* 0x004fc60000010000 */
[----:B------:R-:W-:Y:S02]  /*179c0*/  FSETP.NE.FTZ.AND P3, PT, R5, RZ, PT ;  /* 0x000000ff0500720b */ /* 0x000fe40003f75000 */
[----:B------:R-:W-:Y:S01]  /*179d0*/  MOV R4, RZ ;  /* 0x000000ff00047202 */ /* 0x000fe20000000f00 */
[----:B---3--:R-:W-:Y:S01]  /*179e0*/  FADD.FTZ R7, R7, R2 ;  /* 0x0000000207077221 */ /* 0x008fe20000010000 */
[----:B------:R-:W-:Y:S02]  /*179f0*/  FSETP.NE.FTZ.AND P2, PT, R6, RZ, PT ;  /* 0x000000ff0600720b */ /* 0x000fe40003f55000 */
[----:B------:R-:W-:Y:S01]  /*17a00*/  MOV R2, RZ ;  /* 0x000000ff00027202 */ /* 0x000fe20000000f00 */
[----:B----4-:R-:W-:Y:S01]  /*17a10*/  FADD.FTZ R8, R9, R8 ;  /* 0x0000000809087221 */ /* 0x010fe20000010000 */
[----:B------:R-:W-:-:S05]  /*17a20*/  FSETP.NE.FTZ.AND P1, PT, R7, RZ, PT ;  /* 0x000000ff0700720b */ /* 0x000fca0003f35000 */
        /* <DEDUP_REMOVED lines=90> */
.L_x_226:
[----:B------:R-:W-:Y:S05]  /*17fd0*/  @P4 BRA `(.L_x_302) ;  /* 0x0000131000004947 */ /* 0x000fea0003800000 */
        /* <DEDUP_REMOVED lines=121> */
.L_x_303:
[----:B----4-:R-:W-:Y:S01]  /*18770*/  IMAD.MOV.U32 R4, RZ, RZ, c[0x0][0x4e8] ;  /* 0x00013a00ff047624 */ /* 0x010fe200078e00ff */
[----:B------:R-:W-:Y:S01]  /*18780*/  LEA.HI R6, R18, R18, RZ, 0x1 ;  /* 0x0000001212067211 */ /* 0x000fe200078f08ff */
[----:B------:R-:W1:Y:S01]  /*18790*/  S2R R19, SR_CTAID.Y ;  /* 0x0000000000137919 */ /* 0x000e620000002600 */
[----:B------:R-:W-:Y:S01]  /*187a0*/  SHF.R.S32.HI R8, RZ, 0x1f, R35 ;  /* 0x0000001fff087819 */ /* 0x000fe20000011423 */
[----:B------:R-:W-:Y:S01]  /*187b0*/  IMAD R7, R3, c[0x0][0x3a0], RZ ;  /* 0x0000e80003077a24 */ /* 0x000fe200078e02ff */
[----:B------:R-:W-:Y:S01]  /*187c0*/  LOP3.LUT R0, R6, 0x1ffffffe, RZ, 0xc0, !PT ;  /* 0x1ffffffe06007812 */ /* 0x000fe200078ec0ff */
[----:B------:R-:W2:Y:S01]  /*187d0*/  S2R R23, SR_CTAID.X ;  /* 0x0000000000177919 */ /* 0x000ea20000002500 */
[----:B------:R-:W-:Y:S01]  /*187e0*/  ISETP.NE.AND P2, PT, R4, 0x1, PT ;  /* 0x000000010400780c */ /* 0x000fe20003f45270 */
[----:B------:R-:W-:Y:S01]  /*187f0*/  IMAD.SHL.U32 R6, R6, 0x20, RZ ;  /* 0x0000002006067824 */ /* 0x000fe200078e00ff */
[----:B------:R-:W-:Y:S01]  /*18800*/  LOP3.LUT R4, R36, 0xffffffe0, RZ, 0xc0, !PT ;  /* 0xffffffe024047812 */ /* 0x000fe200078ec0ff */
[----:B------:R-:W-:Y:S01]  /*18810*/  IMAD.IADD R11, R18, 0x1, -R0 ;  /* 0x00000001120b7824 */ /* 0x000fe200078e0a00 */
[----:B------:R-:W-:Y:S01]  /*18820*/  LEA.HI R20, R42, R41, RZ, 0x3 ;  /* 0x000000292a147211 */ /* 0x000fe200078f18ff */
[----:B------:R-:W-:Y:S01]  /*18830*/  IMAD R7, R2, c[0x0][0x3a4], R7 ;  /* 0x0000e90002077a24 */ /* 0x000fe200078e0207 */
[----:B------:R-:W-:Y:S01]  /*18840*/  LEA.HI R8, R8, R35, RZ, 0x2 ;  /* 0x0000002308087211 */ /* 0x000fe200078f10ff */
[----:B------:R-:W-:Y:S01]  /*18850*/  IMAD.IADD R0, R41, 0x1, -R4 ;  /* 0x0000000129007824 */ /* 0x000fe200078e0a04 */
[----:B------:R-:W-:-:S02]  /*18860*/  LOP3.LUT R5, R20, 0xfffffff8, RZ, 0xc0, !PT ;  /* 0xfffffff814057812 */ /* 0x000fc400078ec0ff */
[----:B------:R-:W-:Y:S02]  /*18870*/  LOP3.LUT R9, R8, 0xffffffc, RZ, 0xc0, !PT ;  /* 0x0ffffffc08097812 */ /* 0x000fe400078ec0ff */
[----:B------:R-:W-:Y:S01]  /*18880*/  SHF.R.S32.HI R10, RZ, 0x1f, R0 ;  /* 0x0000001fff0a7819 */ /* 0x000fe20000011400 */
[----:B------:R-:W-:Y:S01]  /*18890*/  IMAD.IADD R13, R41, 0x1, -R5 ;  /* 0x00000001290d7824 */ /* 0x000fe200078e0a05 */
[----:B------:R-:W-:Y:S01]  /*188a0*/  LOP3.LUT R8, R6, 0xffffffc0, RZ, 0xc0, !PT ;  /* 0xffffffc006087812 */ /* 0x000fe200078ec0ff */
[----:B------:R-:W-:Y:S01]  /*188b0*/  IMAD.WIDE.U32 R4, R2, c[0x0][0x3a0], RZ ;  /* 0x0000e80002047a25 */ /* 0x000fe200078e00ff */
[----:B------:R-:W-:Y:S02]  /*188c0*/  LEA.HI R10, R10, R0, RZ, 0x2 ;  /* 0x000000000a0a7211 */ /* 0x000fe400078f10ff */
[----:B------:R-:W-:Y:S01]  /*188d0*/  LOP3.LUT P1, RZ, R0, 0x3, RZ, 0xc0, !PT ;  /* 0x0000000300ff7812 */ /* 0x000fe2000782c0ff */
[----:B------:R-:W-:Y:S01]  /*188e0*/  IMAD.IADD R0, R35, 0x1, -R9 ;  /* 0x0000000123007824 */ /* 0x000fe200078e0a09 */
[----:B------:R-:W-:Y:S01]  /*188f0*/  SHF.R.S32.HI R6, RZ, 0x2, R10 ;  /* 0x00000002ff067819 */ /* 0x000fe2000001140a */
[----:B------:R-:W-:Y:S01]  /*18900*/  IMAD.IADD R5, R5, 0x1, R7 ;  /* 0x0000000105057824 */ /* 0x000fe200078e0207 */
[----:B-1----:R-:W-:Y:S01]  /*18910*/  SHF.R.S32.HI R7, RZ, 0x1f, R19 ;  /* 0x0000001fff077819 */ /* 0x002fe20000011413 */
[----:B------:R-:W-:Y:S01]  /*18920*/  IMAD R8, R11, 0x8, R8 ;  /* 0x000000080b087824 */ /* 0x000fe200078e0208 */
[----:B------:R-:W-:Y:S01]  /*18930*/  SHF.R.S32.HI R20, RZ, 0x3, R20 ;  /* 0x00000003ff147819 */ /* 0x000fe20000011414 */
[----:B------:R-:W-:Y:S01]  /*18940*/  IMAD R16, R0, 0x10, R6 ;  /* 0x0000001000107824 */ /* 0x000fe200078e0206 */
[----:B------:R-:W-:Y:S01]  /*18950*/  LEA.HI R22, R42, R41, RZ, 0x6 ;  /* 0x000000292a167211 */ /* 0x000fe200078f30ff */
[----:B------:R-:W-:-:S02]  /*18960*/  IMAD R9, R7, c[0x0][0x490], RZ ;  /* 0x0001240007097a24 */ /* 0x000fc400078e02ff */
[----:B------:R-:W-:Y:S02]  /*18970*/  IMAD.IADD R0, R16, 0x1, R8 ;  /* 0x0000000110007824 */ /* 0x000fe400078e0208 */
[----:B------:R-:W-:Y:S02]  /*18980*/  IMAD R12, R7, c[0x0][0x3e8], RZ ;  /* 0x0000fa00070c7a24 */ /* 0x000fe400078e02ff */
[----:B------:R-:W-:Y:S02]  /*18990*/  IMAD.SHL.U32 R7, R20, 0x40, RZ ;  /* 0x0000004014077824 */ /* 0x000fe400078e00ff */
[----:B--2---:R-:W-:Y:S02]  /*189a0*/  IMAD R6, R23, 0x80, R0 ;  /* 0x0000008017067824 */ /* 0x004fe400078e0200 */
[----:B------:R-:W-:Y:S01]  /*189b0*/  IMAD.WIDE.U32 R14, R19, c[0x0][0x490], R2 ;  /* 0x00012400130e7a25 */ /* 0x000fe200078e0002 */
[----:B------:R-:W-:-:S03]  /*189c0*/  LOP3.LUT R7, R7, 0x1c0, RZ, 0xc0, !PT ;  /* 0x000001c007077812 */ /* 0x000fc600078ec0ff */
[----:B------:R-:W-:Y:S02]  /*189d0*/  IMAD R9, R19, c[0x0][0x494], R9 ;  /* 0x0001250013097a24 */ /* 0x000fe400078e0209 */
        /* <DEDUP_REMOVED lines=34> */
[----:B------:R-:W-:-:S03]  /*18c00*/  IMAD.WIDE.U32 R4, R7, c[0x0][0x488], R4 ;  /* 0x0001220007047a25 */ /* 0x000fc600078e0004 */
[----:B------:R-:W-:Y:S01]  /*18c10*/  SHF.R.S32.HI R13, RZ, 0x1f, R6 ;  /* 0x0000001fff0d7819 */ /* 0x000fe20000011406 */
[----:B------:R-:W-:Y:S01]  /*18c20*/  IMAD R9, R7, c[0x0][0x48c], R0 ;  /* 0x0001230007097a24 */ /* 0x000fe200078e0200 */
[----:B------:R-:W-:Y:S01]  /*18c30*/  LEA R7, P0, R4, c[0x0][0x450], 0x2 ;  /* 0x0001140004077a11 */ /* 0x000fe200078010ff */
[----:B------:R-:W-:-:S04]  /*18c40*/  IMAD.WIDE.U32 R2, R10, c[0x0][0x3f0], R2 ;  /* 0x0000fc000a027a25 */ /* 0x000fc800078e0002 */
[----:B------:R-:W-:Y:S01]  /*18c50*/  IMAD.IADD R5, R5, 0x1, R9 ;  /* 0x0000000105057824 */ /* 0x000fe200078e0209 */
[----:B------:R-:W-:Y:S01]  /*18c60*/  SHFL.IDX PT, R14, R7, 0x1, 0x1c1f ;  /* 0x003c1f00070e7f89 */ /* 0x000fe200000e0000 */
[----:B------:R-:W-:Y:S02]  /*18c70*/  IMAD R0, R13, c[0x0][0x3e0], RZ ;  /* 0x0000f8000d007a24 */ /* 0x000fe400078e02ff */
[----:B------:R-:W-:Y:S01]  /*18c80*/  IMAD.MOV R10, RZ, RZ, -R6 ;  /* 0x000000ffff0a7224 */ /* 0x000fe200078e0a06 */
[----:B------:R-:W-:Y:S01]  /*18c90*/  LEA.HI.X R4, R4, c[0x0][0x454], R5, 0x2, P0 ;  /* 0x0001150004047a11 */ /* 0x000fe200000f1405 */
[----:B------:R-:W-:Y:S02]  /*18ca0*/  IMAD R9, R6, c[0x0][0x3e4], R0 ;  /* 0x0000f90006097a24 */ /* 0x000fe400078e0200 */
        /* <DEDUP_REMOVED lines=12> */
[----:B------:R-:W-:Y:S02]  /*18d70*/  SHFL.IDX PT, R12, R7, 0x2, 0x1c1f ;  /* 0x005c1f00070c7f89 */ /* 0x000fe400000e0000 */
[----:B------:R-:W-:Y:S01]  /*18d80*/  IMAD R6, R6, c[0x0][0x3d8], RZ ;  /* 0x0000f60006067a24 */ /* 0x000fe200078e02ff */
[----:B------:R-:W-:Y:S01]  /*18d90*/  ISETP.GE.OR P3, PT, R9, R0, P1 ;  /* 0x000000000900720c */ /* 0x000fe20000f66670 */
[----:B------:R-:W2:Y:S01]  /*18da0*/  SHFL.IDX PT, R13, R4, 0x2, 0x1c1f ;  /* 0x005c1f00040d7f89 */ /* 0x000ea200000e0000 */
[----:B------:R-:W-:-:S02]  /*18db0*/  IMAD.SHL.U32 R9, R22, 0x8, RZ ;  /* 0x0000000816097824 */ /* 0x000fc400078e00ff */
[----:B------:R-:W-:Y:S01]  /*18dc0*/  IMAD R19, R18, c[0x0][0x3dc], R6 ;  /* 0x0000f70012137a24 */ /* 0x000fe200078e0206 */
[----:B------:R3:W-:Y:S04]  /*18dd0*/  SHFL.IDX PT, R11, R4, 0x3, 0x1c1f ;  /* 0x007c1f00040b7f89 */ /* 0x0007e800000e0000 */
[----:B------:R4:W2:Y:S04]  /*18de0*/  SHFL.IDX PT, R10, R7, 0x3, 0x1c1f ;  /* 0x007c1f00070a7f89 */ /* 0x0008a800000e0000 */
[----:B-1----:R-:W-:Y:S04]  /*18df0*/  @!P4 ST.E [R16.64], R37 ;  /* 0x000000251000c985 */ /* 0x002fe8000c10192c */
[----:B------:R-:W-:Y:S01]  /*18e00*/  @!P3 ST.E [R14.64], R38 ;  /* 0x000000260e00b985 */ /* 0x000fe2000c10192c */
[----:B---3--:R-:W-:-:S04]  /*18e10*/  IADD3 R4, R5, 0x40, RZ ;  /* 0x0000004005047810 */ /* 0x008fc80007ffe0ff */
[-C--:B------:R-:W-:Y:S01]  /*18e20*/  ISETP.GE.OR P2, PT, R4, R0.reuse, P1 ;  /* 0x000000000400720c */ /* 0x080fe20000f46670 */
[----:B----4-:R-:W-:Y:S01]  /*18e30*/  IMAD.WIDE.U32 R6, R18, c[0x0][0x3d8], R2 ;  /* 0x0000f60012067a25 */ /* 0x010fe200078e0002 */
[----:B------:R-:W-:Y:S02]  /*18e40*/  IADD3 R18, R5, 0x48, RZ ;  /* 0x0000004805127810 */ /* 0x000fe40007ffe0ff */
[----:B------:R-:W-:Y:S01]  /*18e50*/  LOP3.LUT R5, R21, 0x7ffffe00, R9, 0xf8, !PT ;  /* 0x7ffffe0015057812 */ /* 0x000fe200078ef809 */
[----:B------:R-:W-:Y:S01]  /*18e60*/  IMAD.IADD R3, R7, 0x1, R19 ;  /* 0x0000000107037824 */ /* 0x000fe200078e0213 */
[----:B------:R-:W-:Y:S01]  /*18e70*/  LEA R4, P0, R6, c[0x0][0x380], 0x1 ;  /* 0x0000e00006047a11 */ /* 0x000fe200078008ff */
[----:B------:R-:W-:Y:S01]  /*18e80*/  IMAD R2, R23, 0x80, R20 ;  /* 0x0000008017027824 */ /* 0x000fe200078e0214 */
[-C--:B------:R-:W-:Y:S01]  /*18e90*/  ISETP.GE.OR P1, PT, R18, R0.reuse, P1 ;  /* 0x000000001200720c */ /* 0x080fe20000f26670 */
[----:B------:R-:W-:Y:S01]  /*18ea0*/  IMAD.SHL.U32 R5, R5, 0x2, RZ ;  /* 0x0000000205057824 */ /* 0x000fe200078e00ff */
[----:B------:R-:W-:Y:S01]  /*18eb0*/  LEA.HI.X R3, R6, c[0x0][0x384], R3, 0x1, P0 ;  /* 0x0000e10006037a11 */ /* 0x000fe200000f0c03 */
[----:B------:R-:W-:Y:S01]  /*18ec0*/  SHFL.IDX PT, R7, R4, 0x1, 0x181f ;  /* 0x00381f0004077f89 */ /* 0x000fe200000e0000 */
[----:B------:R-:W-:-:S02]  /*18ed0*/  ISETP.GE.OR P3, PT, R2, R0, P6 ;  /* 0x000000000200720c */ /* 0x000fc40003766670 */
[C---:B------:R-:W-:Y:S01]  /*18ee0*/  IADD3 R6, R2.reuse, 0x10, RZ ;  /* 0x0000001002067810 */ /* 0x040fe20007ffe0ff */
[----:B--2---:R-:W-:Y:S01]  /*18ef0*/  @!P2 ST.E [R12.64], R39 ;  /* 0x000000270c00a985 */ /* 0x004fe2000c10192c */
[----:B------:R-:W-:Y:S02]  /*18f00*/  IADD3 R32, R2, 0x40, RZ ;  /* 0x0000004002207810 */ /* 0x000fe40007ffe0ff */
[-C--:B------:R-:W-:Y:S01]  /*18f10*/  ISETP.GE.OR P2, PT, R6, R0.reuse, P6 ;  /* 0x000000000600720c */ /* 0x080fe20003746670 */
[----:B------:R-:W1:Y:S01]  /*18f20*/  SHFL.IDX PT, R12, R4, RZ, 0x181f ;  /* 0x00181fff040c7589 */ /* 0x000e6200000e0000 */
[C---:B------:R-:W-:Y:S02]  /*18f30*/  IADD3 R6, R2.reuse, 0x20, RZ ;  /* 0x0000002002067810 */ /* 0x040fe40007ffe0ff */
[----:B------:R-:W-:Y:S01]  /*18f40*/  IADD3 R54, R2, 0x60, RZ ;  /* 0x0000006002367810 */ /* 0x000fe20007ffe0ff */
[----:B------:R-:W2:Y:S04]  /*18f50*/  SHFL.IDX PT, R9, R3, RZ, 0x181f ;  /* 0x00181fff03097589 */ /* 0x000ea800000e0000 */
[----:B------:R3:W-:Y:S01]  /*18f60*/  @!P1 ST.E [R10.64], R40 ;  /* 0x000000280a009985 */ /* 0x0007e2000c10192c */
[----:B------:R-:W-:-:S02]  /*18f70*/  ISETP.GE.OR P1, PT, R6, R0, P6 ;  /* 0x000000000600720c */ /* 0x000fc40003726670 */
[----:B------:R-:W-:Y:S01]  /*18f80*/  IADD3 R6, R2, 0x30, RZ ;  /* 0x0000003002067810 */ /* 0x000fe20007ffe0ff */
[----:B------:R-:W-:Y:S03]  /*18f90*/  LDS.128 R24, [R5+0x80] ;  /* 0x0000800005187984 */ /* 0x000fe60000000c00 */
[----:B------:R-:W-:Y:S01]  /*18fa0*/  ISETP.GE.OR P0, PT, R6, R0, P6 ;  /* 0x000000000600720c */ /* 0x000fe20003706670 */
[----:B------:R-:W4:Y:S04]  /*18fb0*/  SHFL.IDX PT, R11, R3, 0x1, 0x181f ;  /* 0x00381f00030b7f89 */ /* 0x000f2800000e0000 */
[----:B------:R-:W4:Y:S04]  /*18fc0*/  SHFL.IDX PT, R14, R4, 0x2, 0x181f ;  /* 0x00581f00040e7f89 */ /* 0x000f2800000e0000 */
[----:B------:R-:W4:Y:S01]  /*18fd0*/  SHFL.IDX PT, R44, R3, 0x2, 0x181f ;  /* 0x00581f00032c7f89 */ /* 0x000f2200000e0000 */
[----:B-1----:R-:W-:-:S03]  /*18fe0*/  @!P3 LEA R12, P5, R8, R12, 0x1 ;  /* 0x0000000c080cb211 */ /* 0x002fc600078a08ff */
[----:B------:R-:W1:Y:S01]  /*18ff0*/  SHFL.IDX PT, R15, R4, 0x3, 0x181f ;  /* 0x00781f00040f7f89 */ /* 0x000e6200000e0000 */
[----:B--2---:R-:W-:Y:S02]  /*19000*/  @!P3 LEA.HI.X R13, R8, R9, R53, 0x1, P5 ;  /* 0x00000009080db211 */ /* 0x004fe400028f0c35 */
[----:B------:R-:W-:Y:S01]  /*19010*/  ISETP.GE.OR P5, PT, R32, R0, P6 ;  /* 0x000000002000720c */ /* 0x000fe200037a6670 */
[----:B------:R-:W-:Y:S01]  /*19020*/  LDS.128 R20, [R5+0x880] ;  /* 0x0008800005147984 */ /* 0x000fe20000000c00 */
[----:B---3--:R-:W-:-:S03]  /*19030*/  @!P2 LEA R10, P4, R8, R7, 0x1 ;  /* 0x00000007080aa211 */ /* 0x008fc600078808ff */
[----:B------:R-:W-:Y:S04]  /*19040*/  LDS.128 R16, [R5+0x1080] ;  /* 0x0010800005107984 */ /* 0x000fe80000000c00 */
[----:B------:R-:W2:Y:S01]  /*19050*/  SHFL.IDX PT, R45, R3, 0x3, 0x181f ;  /* 0x00781f00032d7f89 */ /* 0x000ea200000e0000 */
[----:B----4-:R-:W-:-:S03]  /*19060*/  @!P2 LEA.HI.X R11, R8, R11, R53, 0x1, P4 ;  /* 0x0000000b080ba211 */ /* 0x010fc600020f0c35 */
[----:B------:R-:W3:Y:S01]  /*19070*/  LDS.128 R28, [R5+0x1880] ;  /* 0x00188000051c7984 */ /* 0x000ee20000000c00 */
[----:B------:R-:W-:-:S03]  /*19080*/  @!P1 LEA R6, P4, R8, R14, 0x1 ;  /* 0x0000000e08069211 */ /* 0x000fc600078808ff */
[----:B------:R-:W-:Y:S01]  /*19090*/  LDS.128 R32, [R5+0x2080] ;  /* 0x0020800005207984 */ /* 0x000fe20000000c00 */
[--C-:B------:R-:W-:Y:S02]  /*190a0*/  @!P1 LEA.HI.X R7, R8, R44, R53.reuse, 0x1, P4 ;  /* 0x0000002c08079211 */ /* 0x100fe400020f0c35 */
[----:B------:R-:W-:Y:S01]  /*190b0*/  IADD3 R44, R2, 0x50, RZ ;  /* 0x00000050022c7810 */ /* 0x000fe20007ffe0ff */
[----:B------:R-:W-:Y:S01]  /*190c0*/  LDS.128 R36, [R5+0x2880] ;  /* 0x0028800005247984 */ /* 0x000fe20000000c00 */
[----:B-1----:R-:W-:Y:S02]  /*190d0*/  @!P0 LEA R14, P4, R8, R15, 0x1 ;  /* 0x0000000f080e8211 */ /* 0x002fe400078808ff */
[----:B------:R-:W-:Y:S01]  /*190e0*/  IADD3 R2, R2, 0x70, RZ ;  /* 0x0000007002027810 */ /* 0x000fe20007ffe0ff */
[----:B------:R-:W-:Y:S04]  /*190f0*/  LDS.128 R40, [R5+0x3080] ;  /* 0x0030800005287984 */ /* 0x000fe80000000c00 */
[----:B------:R-:W1:Y:S04]  /*19100*/  SHFL.IDX PT, R48, R4, 0x4, 0x181f ;  /* 0x00981f0004307f89 */ /* 0x000e6800000e0000 */
[----:B------:R-:W4:Y:S01]  /*19110*/  SHFL.IDX PT, R9, R4, 0x5, 0x181f ;  /* 0x00b81f0004097f89 */ /* 0x000f2200000e0000 */
[----:B--2---:R-:W-:-:S02]  /*19120*/  @!P0 LEA.HI.X R15, R8, R45, R53, 0x1, P4 ;  /* 0x0000002d080f8211 */ /* 0x004fc400020f0c35 */
[-C--:B------:R-:W-:Y:S01]  /*19130*/  ISETP.GE.OR P4, PT, R44, R0.reuse, P6 ;  /* 0x000000002c00720c */ /* 0x080fe20003786670 */
[----:B------:R-:W-:Y:S04]  /*19140*/  SHFL.IDX PT, R49, R4, 0x6, 0x181f ;  /* 0x00d81f0004317f89 */ /* 0x000fe800000e0000 */
[----:B------:R-:W2:Y:S04]  /*19150*/  SHFL.IDX PT, R52, R3, 0x4, 0x181f ;  /* 0x00981f0003347f89 */ /* 0x000ea800000e0000 */
[----:B------:R-:W1:Y:S04]  /*19160*/  SHFL.IDX PT, R51, R3, 0x5, 0x181f ;  /* 0x00b81f0003337f89 */ /* 0x000e6800000e0000 */
[----:B------:R-:W1:Y:S04]  /*19170*/  SHFL.IDX PT, R50, R3, 0x6, 0x181f ;  /* 0x00d81f0003327f89 */ /* 0x000e6800000e0000 */
[----:B------:R-:W2:Y:S04]  /*19180*/  LDS.128 R44, [R5+0x3880] ;  /* 0x00388000052c7984 */ /* 0x000ea80000000c00 */
[----:B------:R1:W-:Y:S01]  /*19190*/  @!P3 ST.E.128 [R12.64], R24 ;  /* 0x000000180c00b985 */ /* 0x0003e2000c101d2c */
[----:B------:R-:W-:-:S02]  /*191a0*/  ISETP.GE.OR P3, PT, R54, R0, P6 ;  /* 0x000000003600720c */ /* 0x000fc40003766670 */
[----:B------:R-:W-:Y:S01]  /*191b0*/  ISETP.GE.OR P6, PT, R2, R0, P6 ;  /* 0x000000000200720c */ /* 0x000fe200037c6670 */
[----:B------:R4:W-:Y:S04]  /*191c0*/  @!P2 ST.E.128 [R10.64], R20 ;  /* 0x000000140a00a985 */ /* 0x0009e8000c101d2c */
[----:B------:R2:W-:Y:S04]  /*191d0*/  @!P1 ST.E.128 [R6.64], R16 ;  /* 0x0000001006009985 */ /* 0x0005e8000c101d2c */
[----:B---3--:R3:W-:Y:S04]  /*191e0*/  @!P0 ST.E.128 [R14.64], R28 ;  /* 0x0000001c0e008985 */ /* 0x0087e8000c101d2c */
[----:B------:R-:W2:Y:S04]  /*191f0*/  SHFL.IDX PT, R4, R4, 0x7, 0x181f ;  /* 0x00f81f0004047f89 */ /* 0x000ea800000e0000 */
[----:B------:R-:W3:Y:S01]  /*19200*/  SHFL.IDX PT, R3, R3, 0x7, 0x181f ;  /* 0x00f81f0003037f89 */ /* 0x000ee200000e0000 */
[----:B-1----:R-:W-:-:S02]  /*19210*/  @!P5 LEA R12, P2, R8, R48, 0x1 ;  /* 0x00000030080cd211 */ /* 0x002fc400078408ff */
[C---:B----4-:R-:W-:Y:S02]  /*19220*/  @!P4 LEA R10, P1, R8.reuse, R9, 0x1 ;  /* 0x00000009080ac211 */ /* 0x050fe400078208ff */
[C-C-:B--2---:R-:W-:Y:S02]  /*19230*/  @!P5 LEA.HI.X R13, R8.reuse, R52, R53.reuse, 0x1, P2 ;  /* 0x00000034080dd211 */ /* 0x144fe400010f0c35 */
[C---:B------:R-:W-:Y:S02]  /*19240*/  @!P3 LEA R6, P0, R8.reuse, R49, 0x1 ;  /* 0x000000310806b211 */ /* 0x040fe400078008ff */
[C-C-:B------:R-:W-:Y:S01]  /*19250*/  @!P4 LEA.HI.X R11, R8.reuse, R51, R53.reuse, 0x1, P1 ;  /* 0x00000033080bc211 */ /* 0x140fe200008f0c35 */
[----:B------:R1:W-:Y:S01]  /*19260*/  @!P5 ST.E.128 [R12.64], R32 ;  /* 0x000000200c00d985 */ /* 0x0003e2000c101d2c */
[----:B------:R-:W-:-:S03]  /*19270*/  @!P3 LEA.HI.X R7, R8, R50, R53, 0x1, P0 ;  /* 0x000000320807b211 */ /* 0x000fc600000f0c35 */
[----:B------:R1:W-:Y:S04]  /*19280*/  @!P4 ST.E.128 [R10.64], R36 ;  /* 0x000000240a00c985 */ /* 0x0003e8000c101d2c */
[----:B------:R1:W-:Y:S01]  /*19290*/  @!P3 ST.E.128 [R6.64], R40 ;  /* 0x000000280600b985 */ /* 0x0003e2000c101d2c */
[----:B------:R-:W-:Y:S05]  /*192a0*/  @P6 EXIT ;  /* 0x000000000000694d */ /* 0x000fea0003800000 */
[----:B---3--:R-:W-:-:S04]  /*192b0*/  LEA R2, P0, R8, R4, 0x1 ;  /* 0x0000000408027211 */ /* 0x008fc800078008ff */
[----:B------:R-:W-:-:S05]  /*192c0*/  LEA.HI.X R3, R8, R3, R53, 0x1, P0 ;  /* 0x0000000308037211 */ /* 0x000fca00000f0c35 */
[----:B------:R-:W-:Y:S01]  /*192d0*/  ST.E.128 [R2.64], R44 ;  /* 0x0000002c02007985 */ /* 0x000fe2000c101d2c */
[----:B------:R-:W-:Y:S05]  /*192e0*/  EXIT ;  /* 0x000000000000794d */ /* 0x000fea0003800000 */
.L_x_302:
        /* <DEDUP_REMOVED lines=19> */
.L_x_304:
[----:B-1----:R-:W1:Y:S01]  /*19420*/  S2R R12, SR_TID.X ;  /* 0x00000000000c7919 */ /* 0x002e620000002100 */
[----:B------:R-:W-:Y:S01]  /*19430*/  SHF.R.S32.HI R0, RZ, 0x1f, R8 ;  /* 0x0000001fff007819 */ /* 0x000fe20000011408 */
[----:B------:R-:W-:Y:S01]  /*19440*/  BSSY B0, `(.L_x_305) ;  /* 0x0000028000007945 */ /* 0x000fe20003800000 */
[----:B------:R-:W-:-:S02]  /*19450*/  SEL R10, R8, RZ, !P1 ;  /* 0x000000ff080a7207 */ /* 0x000fc40004800000 */
[----:B------:R-:W-:Y:S02]  /*19460*/  SEL R11, R0, RZ, !P1 ;  /* 0x000000ff000b7207 */ /* 0x000fe40004800000 */
[----:B-1----:R-:W-:-:S13]  /*19470*/  ISETP.GT.AND P0, PT, R12, 0x7f, PT ;  /* 0x0000007f0c00780c */ /* 0x002fda0003f04270 */
        /* <DEDUP_REMOVED lines=36> */
.L_x_306:
[----:B------:R-:W-:Y:S05]  /*196c0*/  BSYNC B0 ;  /* 0x0000000000007941 */ /* 0x000fea0003800000 */
.L_x_305:
        /* <DEDUP_REMOVED lines=103> */
.L_x_307:
        /* <DEDUP_REMOVED lines=12> */
.L_x_739:


//--------------------- .text._ZN7cutlass13device_kernelIN5flash19enable_sm80_to_sm89INS1_16FlashAttnFwdSm80INS1_25CollectiveMainloopFwdSm80ILi4ELi1ELb0EN4cute5tupleIJNS5_1CILi128EEENS7_ILi96EEENS7_ILi64EEEEEELi64ENS_10bfloat16_tEfNS_4arch4Sm80ELb0ELb1ELb0ELb1ELb0ELb1ELb1ELb0EEENS1_21CollectiveEpilogueFwdINS6_IJS8_SA_S9_EEENS6_IJNS7_ILi1EEESI_SI_EEESC_SE_Li128ELb1ELb1ELb0ELb0EEENS1_19SingleTileSchedulerILb1ELb0ELb1ELi128EEEEEEEEEvNT_6ParamsE --------------------------
	.section	.text._ZN7cutlass13device_kernelIN5flash19enable_sm80_to_sm89INS1_16FlashAttnFwdSm80INS1_25CollectiveMainloopFwdSm80ILi4ELi1ELb0EN4cute5tupleIJNS5_1CILi128EEENS7_ILi96EEENS7_ILi64EEEEEELi64ENS_10bfloat16_tEfNS_4arch4Sm80ELb0ELb1ELb0ELb1ELb0ELb1ELb1ELb0EEENS1_21CollectiveEpilogueFwdINS6_IJS8_SA_S9_EEENS6_IJNS7_ILi1EEESI_SI_EEESC_SE_Li128ELb1ELb1ELb0ELb0EEENS1_19SingleTileSchedulerILb1ELb0ELb1ELi128EEEEEEEEEvNT_6ParamsE,"ax",@progbits
	.sectioninfo	@"SHI_REGISTERS=255"
	.align	128
.text._ZN7cutlass13device_kernelIN5flash19enable_sm80_to_sm89INS1_16FlashAttnFwdSm80INS1_25CollectiveMainloopFwdSm80ILi4ELi1ELb0EN4cute5tupleIJNS5_1CILi128EEENS7_ILi96EEENS7_ILi64EEEEEELi64ENS_10bfloat16_tEfNS_4arch4Sm80ELb0ELb1ELb0ELb1ELb0ELb1ELb1ELb0EEENS1_21CollectiveEpilogueFwdINS6_IJS8_SA_S9_EEENS6_IJNS7_ILi1EEESI_SI_EEESC_SE_Li128ELb1ELb1ELb0ELb0EEENS1_19SingleTileSchedulerILb1ELb0ELb1ELi128EEEEEEEEEvNT_6ParamsE:
        .type           _ZN7cutlass13device_kernelIN5flash19enable_sm80_to_sm89INS1_16FlashAttnFwdSm80INS1_25CollectiveMainloopFwdSm80ILi4ELi1ELb0EN4cute5tupleIJNS5_1CILi128EEENS7_ILi96EEENS7_ILi64EEEEEELi64ENS_10bfloat16_tEfNS_4arch4Sm80ELb0ELb1ELb0ELb1ELb0ELb1ELb1ELb0EEENS1_21CollectiveEpilogueFwdINS6_IJS8_SA_S9_EEENS6_IJNS7_ILi1EEESI_SI_EEESC_SE_Li128ELb1ELb1ELb0ELb0EEENS1_19SingleTileSchedulerILb1ELb0ELb1ELi128EEEEEEEEEvNT_6ParamsE,@function
        .size           _ZN7cutlass13device_kernelIN5flash19enable_sm80_to_sm89INS1_16FlashAttnFwdSm80INS1_25CollectiveMainloopFwdSm80ILi4ELi1ELb0EN4cute5tupleIJNS5_1CILi128EEENS7_ILi96EEENS7_ILi64EEEEEELi64ENS_10bfloat16_tEfNS_4arch4Sm80ELb0ELb1ELb0ELb1ELb0ELb1ELb1ELb0EEENS1_21CollectiveEpilogueFwdINS6_IJS8_SA_S9_EEENS6_IJNS7_ILi1EEESI_SI_EEESC_SE_Li128ELb1ELb1ELb0ELb0EEENS1_19SingleTileSchedulerILb1ELb0ELb1ELi128EEEEEEEEEvNT_6ParamsE,(.L_x_740 - _ZN7cutlass13device_kernelIN5flash19enable_sm80_to_sm89INS1_16FlashAttnFwdSm80INS1_25CollectiveMainloopFwdSm80ILi4ELi1ELb0EN4cute5tupleIJNS5_1CILi128EEENS7_ILi96EEENS7_ILi64EEEEEELi64ENS_10bfloat16_tEfNS_4arch4Sm80ELb0ELb1ELb0ELb1ELb0ELb1ELb1ELb0EEENS1_21CollectiveEpilogueFwdINS6_IJS8_SA_S9_EEENS6_IJNS7_ILi1EEESI_SI_EEESC_SE_Li128ELb1ELb1ELb0ELb0EEENS1_19SingleTileSchedulerILb1ELb0ELb1ELi128EEEEEEEEEvNT_6ParamsE)
        .other          _ZN7cutlass13device_kernelIN5flash19enable_sm80_to_sm89INS1_16FlashAttnFwdSm80INS1_25CollectiveMainloopFwdSm80ILi4ELi1ELb0EN4cute5tupleIJNS5_1CILi128EEENS7_ILi96EEENS7_ILi64EEEEEELi64ENS_10bfloat16_tEfNS_4arch4Sm80ELb0ELb1ELb0ELb1ELb0ELb1ELb1ELb0EEENS1_21CollectiveEpilogueFwdINS6_IJS8_SA_S9_EEENS6_IJNS7_ILi1EEESI_SI_EEESC_SE_Li128ELb1ELb1ELb0ELb0EEENS1_19SingleTileSchedulerILb1ELb0ELb1ELi128EEEEEEEEEvNT_6ParamsE,@"STO_CUDA_ENTRY STV_DEFAULT"
_ZN7cutlass13device_kernelIN5flash19enable_sm80_to_sm89INS1_16FlashAttnFwdSm80INS1_25CollectiveMainloopFwdSm80ILi4ELi1ELb0EN4cute5tupleIJNS5_1CILi128EEENS7_ILi96EEENS7_ILi64EEEEEELi64ENS_10bfloat16_tEfNS_4arch4Sm80ELb0ELb1ELb0ELb1ELb0ELb1ELb1ELb0EEENS1_21CollectiveEpilogueFwdINS6_IJS8_SA_S9_EEENS6_IJNS7_ILi1EEESI_SI_EEESC_SE_Li128ELb1ELb1ELb0ELb0EEENS1_19SingleTileSchedulerILb1ELb0ELb1ELi128EEEEEEEEEvNT_6ParamsE:
        /* <DEDUP_REMOVED lines=17> */
.L_x_309:
        /* <DEDUP_REMOVED lines=8> */
.L_x_311:
[----:B------:R-:W-:-:S04]  /*0190*/  MOV R0, c[0x0][0x54c] ;  /* 0x0001530000007a02 */ /* 0x000fc80000000f00 */
.L_x_310:
[----:B------:R-:W-:Y:S01]  /*01a0*/  USHF.L.U32 UR4, UR4, 0x7, URZ ;  /* 0x0000000704047899 */ /* 0x000fe2000800063f */
[----:B-----5:R-:W-:-:S05]  /*01b0*/  IMAD R0, R0, c[0x0][0x548], RZ ;  /* 0x0001520000007a24 */ /* 0x020fca00078e02ff */
[----:B------:R-:W-:-:S04]  /*01c0*/  MOV R12, UR4 ;  /* 0x00000004000c7c02 */ /* 0x000fc80008000f00 */
[----:B------:R-:W-:-:S04]  /*01d0*/  ISETP.GE.AND P0, PT, R12, R0, PT ;  /* 0x000000000c00720c */ /* 0x000fc80003f06270 */
[----:B------:R-:W-:-:S05]  /*01e0*/  SEL R0, R5, 0xffffffff, !P0 ;  /* 0xffffffff05007807 */ /* 0x000fca0004000000 */
[----:B------:R2:W-:Y:S01]  /*01f0*/  STL [R1+0x64], R0 ;  /* 0x0000640001007387 */ /* 0x0005e20000100800 */
[----:B------:R-:W-:Y:S05]  /*0200*/  BRA `(.L_x_312) ;  /* 0x0000014000007947 */ /* 0x000fea0003800000 */
.L_x_308:
[----:B------:R-:W-:-:S04]  /*0210*/  ISETP.NE.U32.AND P0, PT, RZ, c[0x0][0x568], PT ;  /* 0x00015a00ff007a0c */ /* 0x000fc80003f05070 */
[----:B------:R-:W-:-:S13]  /*0220*/  ISETP.NE.AND.EX P0, PT, RZ, c[0x0][0x56c], PT, P0 ;  /* 0x00015b00ff007a0c */ /* 0x000fda0003f05300 */
[----:B------:R-:W-:Y:S05]  /*0230*/  @!P0 BRA `(.L_x_313) ;  /* 0x0000002000008947 */ /* 0x000fea0003800000 */
[----:B------:R1:W5:Y:S01]  /*0240*/  LDG.E R0, [R2.64] ;  /* 0x0000000802007981 */ /* 0x000362000c1e1900 */
[----:B------:R-:W-:Y:S05]  /*0250*/  BRA `(.L_x_314) ;  /* 0x0000009000007947 */ /* 0x000fea0003800000 */
.L_x_313:
        /* <DEDUP_REMOVED lines=8> */
.L_x_315:
[----:B------:R-:W-:-:S04]  /*02e0*/  MOV R0, c[0x0][0x54c] ;  /* 0x0001530000007a02 */ /* 0x000fc80000000f00 */
.L_x_314:
[----:B------:R-:W-:Y:S01]  /*02f0*/  USHF.L.U32 UR4, UR4, 0x7, URZ ;  /* 0x0000000704047899 */ /* 0x000fe2000800063f */
[----:B-----5:R-:W-:-:S05]  /*0300*/  IMAD R0, R0, c[0x0][0x548], RZ ;  /* 0x0001520000007a24 */ /* 0x020fca00078e02ff */
[----:B------:R-:W-:-:S04]  /*0310*/  MOV R12, UR4 ;  /* 0x00000004000c7c02 */ /* 0x000fc80008000f00 */
[----:B------:R-:W-:-:S04]  /*0320*/  ISETP.GE.AND P0, PT, R12, R0, PT ;  /* 0x000000000c00720c */ /* 0x000fc80003f06270 */
[----:B------:R-:W-:-:S05]  /*0330*/  SEL R0, R5, 0xffffffff, !P0 ;  /* 0xffffffff05007807 */ /* 0x000fca0004000000 */
[----:B------:R2:W-:Y:S04]  /*0340*/  STL [R1+0x64], R0 ;  /* 0x0000640001007387 */ /* 0x0005e80000100800 */
.L_x_312:
[----:B------:R-:W3:Y:S02]  /*0350*/  LDL R15, [R1+0x64] ;  /* 0x00006400010f7983 */ /* 0x000ee40000100800 */
[----:B---3--:R-:W-:-:S13]  /*0360*/  ISETP.GE.AND P0, PT, R15, RZ, PT ;  /* 0x000000ff0f00720c */ /* 0x008fda0003f06270 */
[----:B------:R-:W-:Y:S05]  /*0370*/  @!P0 EXIT ;  /* 0x000000000000894d */ /* 0x000fea0003800000 */
[----:B------:R-:W-:Y:S01]  /*0380*/  ISETP.NE.U32.AND P0, PT, RZ, c[0x0][0x370], PT ;  /* 0x0000dc00ff007a0c */ /* 0x000fe20003f05070 */
[----:B--2---:R-:W-:Y:S01]  /*0390*/  IMAD.MOV.U32 R0, RZ, RZ, c[0x0][0x168] ;  /* 0x00005a00ff007624 */ /* 0x004fe200078e00ff */
[----:B------:R-:W-:Y:S01]  /*03a0*/  ISETP.NE.U32.AND P1, PT, RZ, c[0x0][0x360], PT ;  /* 0x0000d800ff007a0c */ /* 0x000fe20003f25070 */
[----:B------:R-:W-:Y:S01]  /*03b0*/  CS2R R166, SRZ ;  /* 0x0000000000a67805 */ /* 0x000fe2000001ff00 */
[----:B------:R-:W-:Y:S01]  /*03c0*/  ISETP.NE.AND.EX P2, PT, RZ, c[0x0][0x374], PT, P0 ;  /* 0x0000dd00ff007a0c */ /* 0x000fe20003f45300 */
[----:B------:R-:W-:Y:S01]  /*03d0*/  IMAD.MOV.U32 R13, RZ, RZ, RZ ;  /* 0x000000ffff0d7224 */ /* 0x000fe200078e00ff */
[----:B------:R-:W-:Y:S01]  /*03e0*/  ISETP.NE.AND.EX P0, PT, RZ, c[0x0][0x364], PT, P1 ;  /* 0x0000d900ff007a0c */ /* 0x000fe20003f05310 */
[CC--:B------:R-:W-:Y:S01]  /*03f0*/  IMAD.WIDE R6, R15.reuse, R14.reuse, c[0x0][0x348] ;  /* 0x0000d2000f067625 */ /* 0x0c0fe200078e020e */
[----:B------:R-:W-:Y:S02]  /*0400*/  ISETP.NE.U32.AND P1, PT, RZ, c[0x0][0x348], PT ;  /* 0x0000d200ff007a0c */ /* 0x000fe40003f25070 */
[----:B------:R-:W-:Y:S01]  /*0410*/  ISETP.NE.U32.AND P4, PT, RZ, c[0x0][0x350], PT ;  /* 0x0000d400ff007a0c */ /* 0x000fe20003f85070 */
[----:B------:R-:W-:Y:S01]  /*0420*/  IMAD.WIDE R4, R15, R14, c[0x0][0x350] ;  /* 0x0000d4000f047625 */ /* 0x000fe200078e020e */
[----:B------:R-:W-:-:S02]  /*0430*/  ISETP.NE.U32.AND P3, PT, RZ, c[0x0][0x358], PT ;  /* 0x0000d600ff007a0c */ /* 0x000fc40003f65070 */
[----:B------:R-:W-:Y:S01]  /*0440*/  ISETP.NE.AND.EX P1, PT, RZ, c[0x0][0x34c], PT, P1 ;  /* 0x0000d300ff007a0c */ /* 0x000fe20003f25310 */
[CC--:B-1----:R-:W-:Y:S01]  /*0450*/  IMAD.WIDE R2, R15.reuse, R14.reuse, c[0x0][0x358] ;  /* 0x0000d6000f027625 */ /* 0x0c2fe200078e020e */
[----:B------:R-:W-:Y:S02]  /*0460*/  ISETP.NE.AND.EX P4, PT, RZ, c[0x0][0x354], PT, P4 ;  /* 0x0000d500ff007a0c */ /* 0x000fe40003f85340 */
[----:B------:R-:W-:Y:S01]  /*0470*/  ISETP.NE.AND.EX P3, PT, RZ, c[0x0][0x35c], PT, P3 ;  /* 0x0000d700ff007a0c */ /* 0x000fe20003f65330 */
[CC--:B------:R-:W-:Y:S01]  /*0480*/  @P0 IMAD.WIDE R8, R15.reuse, R14.reuse, c[0x0][0x360] ;  /* 0x0000d8000f080625 */ /* 0x0c0fe200078e020e */
[----:B------:R-:W1:Y:S03]  /*0490*/  S2R R35, SR_CTAID.Y ;  /* 0x0000000000237919 */ /* 0x000e660000002600 */
[----:B------:R-:W-:Y:S01]  /*04a0*/  IMAD.MOV.U32 R168, RZ, RZ, RZ ;  /* 0x000000ffffa87224 */ /* 0x000fe200078e00ff */
[----:B------:R-:W2:Y:S01]  /*04b0*/  @P0 LDG.E R0, [R8.64] ;  /* 0x0000000808000981 */ /* 0x000ea2000c1e1900 */
[----:B------:R-:W-:-:S03]  /*04c0*/  @P2 IMAD.WIDE R10, R15, R14, c[0x0][0x370] ;  /* 0x0000dc000f0a2625 */ /* 0x000fc600078e020e */
[----:B------:R3:W5:Y:S04]  /*04d0*/  @P1 LDG.E R167, [R6.64] ;  /* 0x0000000806a71981 */ /* 0x000768000c1e1900 */
[----:B------:R3:W5:Y:S04]  /*04e0*/  @P4 LDG.E R166, [R4.64] ;  /* 0x0000000804a64981 */ /* 0x000768000c1e1900 */
[----:B------:R3:W5:Y:S04]  /*04f0*/  @P3 LDG.E R13, [R2.64] ;  /* 0x00000008020d3981 */ /* 0x000768000c1e1900 */
[----:B------:R4:W5:Y:S01]  /*0500*/  @P2 LDG.E R168, [R10.64] ;  /* 0x000000080aa82981 */ /* 0x000962000c1e1900 */
[----:B-1----:R-:W-:Y:S01]  /*0510*/  SHF.R.S32.HI R188, RZ, 0x1f, R35 ;  /* 0x0000001fffbc7819 */ /* 0x002fe20000011423 */
[----:B----4-:R-:W-:-:S02]  /*0520*/  IMAD.MOV.U32 R10, RZ, RZ, c[0x0][0x1d0] ;  /* 0x00007400ff0a7624 */ /* 0x010fc400078e00ff */
[----:B--2---:R1:W-:Y:S01]  /*0530*/  STL [R1+0x2c], R0 ;  /* 0x00002c0001007387 */ /* 0x0043e20000100800 */
[----:B------:R-:W-:Y:S02]  /*0540*/  IMAD.MOV.U32 R9, RZ, RZ, R0 ;  /* 0x000000ffff097224 */ /* 0x000fe400078e0000 */
[----:B-1----:R-:W-:Y:S01]  /*0550*/  IMAD.MOV.U32 R0, RZ, RZ, c[0x0][0x228] ;  /* 0x00008a00ff007624 */ /* 0x002fe200078e00ff */
[----:B------:R-:W-:Y:S05]  /*0560*/  @P0 BRA `(.L_x_316) ;  /* 0x0000005000000947 */ /* 0x000fea0003800000 */
[----:B---3--:R-:W-:Y:S05]  /*0570*/  @!P1 BRA `(.L_x_316) ;  /* 0x0000004000009947 */ /* 0x008fea0003800000 */
[----:B------:R1:W2:Y:S04]  /*0580*/  LDG.E R8, [R6.64] ;  /* 0x0000000806087981 */ /* 0x0002a8000c1e1900 */
[----:B-1----:R-:W2:Y:S02]  /*0590*/  LDG.E R6, [R6.64+0x4] ;  /* 0x0000040806067981 */ /* 0x002ea4000c1e1900 */
[----:B--2---:R-:W-:-:S05]  /*05a0*/  IADD3 R9, -R8, R6, RZ ;  /* 0x0000000608097210 */ /* 0x004fca0007ffe1ff */
[----:B------:R1:W-:Y:S02]  /*05b0*/  STL [R1+0x2c], R9 ;  /* 0x00002c0901007387 */ /* 0x0003e40000100800 */
.L_x_316:
[----:B---3--:R-:W-:-:S04]  /*05c0*/  ISETP.NE.U32.AND P0, PT, RZ, c[0x0][0x368], PT ;  /* 0x0000da00ff007a0c */ /* 0x008fc80003f05070 */
[----:B------:R-:W-:-:S13]  /*05d0*/  ISETP.NE.AND.EX P0, PT, RZ, c[0x0][0x36c], PT, P0 ;  /* 0x0000db00ff007a0c */ /* 0x000fda0003f05300 */
[----:B------:R-:W-:Y:S05]  /*05e0*/  @!P0 BRA `(.L_x_317) ;  /* 0x0000003000008947 */ /* 0x000fea0003800000 */
[----:B------:R-:W-:-:S05]  /*05f0*/  IMAD.WIDE R4, R15, R14, c[0x0][0x368] ;  /* 0x0000da000f047625 */ /* 0x000fca00078e020e */
[----:B------:R2:W5:Y:S01]  /*0600*/  LDG.E R10, [R4.64] ;  /* 0x00000008040a7981 */ /* 0x000562000c1e1900 */
[----:B------:R-:W-:Y:S05]  /*0610*/  BRA `(.L_x_318) ;  /* 0x0000004000007947 */ /* 0x000fea0003800000 */
.L_x_317:
[----:B------:R-:W-:Y:S05]  /*0620*/  @!P4 BRA `(.L_x_318) ;  /* 0x000000300000c947 */ /* 0x000fea0003800000 */
[----:B------:R2:W3:Y:S04]  /*0630*/  LDG.E R6, [R4.64] ;  /* 0x0000000804067981 */ /* 0x0004e8000c1e1900 */
[----:B--2---:R-:W3:Y:S02]  /*0640*/  LDG.E R4, [R4.64+0x4] ;  /* 0x0000040804047981 */ /* 0x004ee4000c1e1900 */
[----:B---3--:R-:W-:Y:S02]  /*0650*/  IADD3 R10, -R6, R4, RZ ;  /* 0x00000004060a7210 */ /* 0x008fe40007ffe1ff */
.L_x_318:
[----:B--2---:R2:W3:Y:S04]  /*0660*/  @P3 LDG.E R5, [R2.64] ;  /* 0x0000000802053981 */ /* 0x0044e8000c1e1900 */
[----:B------:R2:W3:Y:S01]  /*0670*/  @P3 LDG.E R4, [R2.64+0x4] ;  /* 0x0000040802043981 */ /* 0x0004e2000c1e1900 */
[----:B------:R-:W-:Y:S01]  /*0680*/  ISETP.NE.U32.AND P0, PT, RZ, c[0x0][0x378], PT ;  /* 0x0000de00ff007a0c */ /* 0x000fe20003f05070 */
[----:B------:R-:W-:-:S02]  /*0690*/  IMAD.MOV.U32 R6, RZ, RZ, c[0x0][0x2c4] ;  /* 0x0000b100ff067624 */ /* 0x000fc400078e00ff */
[----:B-----5:R-:W-:Y:S01]  /*06a0*/  IMAD.MOV.U32 R147, RZ, RZ, R10 ;  /* 0x000000ffff937224 */ /* 0x020fe200078e000a */
[----:B------:R-:W-:Y:S02]  /*06b0*/  ISETP.NE.AND.EX P0, PT, RZ, c[0x0][0x37c], PT, P0 ;  /* 0x0000df00ff007a0c */ /* 0x000fe40003f05300 */
[----:B------:R-:W-:Y:S01]  /*06c0*/  ISETP.NE.AND P2, PT, R6, 0x1, PT ;  /* 0x000000010600780c */ /* 0x000fe20003f45270 */
[----:B------:R-:W-:Y:S02]  /*06d0*/  IMAD.IADD R6, R10, 0x1, -R168 ;  /* 0x000000010a067824 */ /* 0x000fe400078e0aa8 */
[----:B------:R-:W-:Y:S02]  /*06e0*/  IMAD.MOV.U32 R209, RZ, RZ, R12 ;  /* 0x000000ffffd17224 */ /* 0x000fe400078e000c */
[----:B------:R-:W-:-:S06]  /*06f0*/  IMAD.MOV.U32 R7, RZ, RZ, c[0x0][0x32c] ;  /* 0x0000cb00ff077624 */ /* 0x000fcc00078e00ff */
[----:B--2---:R-:W-:-:S05]  /*0700*/  @P0 IMAD.WIDE R2, R15, R14, c[0x0][0x378] ;  /* 0x0000de000f020625 */ /* 0x004fca00078e020e */
[----:B------:R2:W5:Y:S01]  /*0710*/  @P0 LDG.E R147, [R2.64] ;  /* 0x0000000802930981 */ /* 0x000562000c1e1900 */
[----:B------:R-:W-:Y:S02]  /*0720*/  ISETP.GE.AND P1, PT, R7, 0x1, PT ;  /* 0x000000010700780c */ /* 0x000fe40003f26270 */
[----:B------:R-:W-:-:S04]  /*0730*/  LOP3.LUT R229, R229, 0xffefffff, RZ, 0xc0, !PT ;  /* 0xffefffffe5e57812 */ /* 0x000fc800078ec0ff */
[----:B------:R-:W-:-:S04]  /*0740*/  @P2 LOP3.LUT R229, R229, 0x100000, RZ, 0xfc, !PT ;  /* 0x00100000e5e52812 */ /* 0x000fc800078efcff */
[----:B------:R-:W-:-:S04]  /*0750*/  LOP3.LUT R229, R229, 0xfff7ffff, RZ, 0xc0, !PT ;  /* 0xfff7ffffe5e57812 */ /* 0x000fc800078ec0ff */
[----:B------:R-:W-:Y:S02]  /*0760*/  @P1 LOP3.LUT R229, R229, 0x80000, RZ, 0xfc, !PT ;  /* 0x00080000e5e51812 */ /* 0x000fe400078efcff */
[----:B--2---:R-:W-:-:S05]  /*0770*/  @P2 IADD3 R2, R209, 0x7f, RZ ;  /* 0x0000007fd1022810 */ /* 0x004fca0007ffe0ff */
[----:B------:R-:W-:Y:S01]  /*0780*/  @P2 IMAD.HI.U32 R3, R2, c[0x0][0x2c8], RZ ;  /* 0x0000b20002032a27 */ /* 0x000fe200078e00ff */
[----:B------:R-:W-:-:S04]  /*0790*/  IADD3 R2, R12, 0x7f, RZ ;  /* 0x0000007f0c027810 */ /* 0x000fc80007ffe0ff */
[----:B------:R-:W-:Y:S01]  /*07a0*/  @P2 SHF.R.U32.HI R2, RZ, c[0x0][0x2cc], R3 ;  /* 0x0000b300ff022a19 */ /* 0x000fe20000011603 */
[----:B---3--:R-:W-:-:S04]  /*07b0*/  @P3 IMAD.IADD R0, R4, 0x1, -R5 ;  /* 0x0000000104003824 */ /* 0x008fc800078e0a05 */
[----:B------:R-:W-:-:S05]  /*07c0*/  IMAD.IADD R8, R6, 0x1, R0 ;  /* 0x0000000106087824 */ /* 0x000fca00078e0200 */
[----:B------:R2:W-:Y:S01]  /*07d0*/  STL [R1+0x28], R8 ;  /* 0x0000280801007387 */ /* 0x0005e20000100800 */
[----:B------:R-:W-:-:S05]  /*07e0*/  IADD3 R178, R8, 0x1, -R9 ;  /* 0x0000000108b27810 */ /* 0x000fca0007ffe809 */
[----:B------:R-:W-:-:S05]  /*07f0*/  IMAD.IADD R2, R178, 0x1, R2 ;  /* 0x00000001b2027824 */ /* 0x000fca00078e0202 */
[----:B------:R-:W-:Y:S01]  /*0800*/  IADD3 R5, R2, c[0x0][0x328], RZ ;  /* 0x0000ca0002057a10 */ /* 0x000fe20007ffe0ff */
[----:B------:R-:W-:Y:S05]  /*0810*/  @!P1 BRA `(.L_x_319) ;  /* 0x000000e000009947 */ /* 0x000fea0003800000 */
[C---:B------:R-:W-:Y:S02]  /*0820*/  ISETP.GT.AND P0, PT, R2.reuse, RZ, PT ;  /* 0x000000ff0200720c */ /* 0x040fe40003f04270 */
[----:B------:R-:W-:-:S11]  /*0830*/  IADD3 R3, R2, -0x1, RZ ;  /* 0xffffffff02037810 */ /* 0x000fd60007ffe0ff */
[----:B------:R-:W-:Y:S05]  /*0840*/  @P0 BRA `(.L_x_320) ;  /* 0x0000006000000947 */ /* 0x000fea0003800000 */
[----:B------:R-:W-:Y:S01]  /*0850*/  ISETP.NE.AND P0, PT, R7, 0x1, PT ;  /* 0x000000010700780c */ /* 0x000fe20003f05270 */
[----:B------:R-:W-:-:S12]  /*0860*/  IMAD.MOV R2, RZ, RZ, -R2 ;  /* 0x000000ffff027224 */ /* 0x000fd800078e0a02 */
[----:B------:R-:W-:-:S05]  /*0870*/  @P0 IMAD.HI.U32 R3, R2, c[0x0][0x330], RZ ;  /* 0x0000cc0002030a27 */ /* 0x000fca00078e00ff */
[----:B------:R-:W-:-:S04]  /*0880*/  @P0 SHF.R.U32.HI R2, RZ, c[0x0][0x334], R3 ;  /* 0x0000cd00ff020a19 */ /* 0x000fc80000011603 */
[----:B------:R-:W-:Y:S01]  /*0890*/  LOP3.LUT R3, RZ, R2, RZ, 0x33, !PT ;  /* 0x00000002ff037212 */ /* 0x000fe200078e33ff */
[----:B------:R-:W-:Y:S05]  /*08a0*/  BRA `(.L_x_321) ;  /* 0x0000003000007947 */ /* 0x000fea0003800000 */
.L_x_320:
[----:B------:R-:W-:-:S13]  /*08b0*/  ISETP.NE.AND P0, PT, R7, 0x1, PT ;  /* 0x000000010700780c */ /* 0x000fda0003f05270 */
[----:B------:R-:W-:-:S05]  /*08c0*/  @P0 IMAD.HI.U32 R2, R3, c[0x0][0x330], RZ ;  /* 0x0000cc0003020a27 */ /* 0x000fca00078e00ff */
[----:B------:R-:W-:-:S05]  /*08d0*/  @P0 SHF.R.U32.HI R3, RZ, c[0x0][0x334], R2 ;  /* 0x0000cd00ff030a19 */ /* 0x000fca0000011602 */
.L_x_321:
[----:B------:R-:W-:-:S05]  /*08e0*/  IMAD R3, R3, R7, c[0x0][0x32c] ;  /* 0x0000cb0003037624 */ /* 0x000fca00078e0207 */
[----:B------:R-:W-:Y:S02]  /*08f0*/  IMNMX R5, R5, R3, PT ;  /* 0x0000000305057217 */ /* 0x000fe40003800200 */
.L_x_319:
[C---:B------:R-:W-:Y:S01]  /*0900*/  IADD3 R3, R8.reuse, 0x5f, RZ ;  /* 0x0000005f08037810 */ /* 0x040fe20007ffe0ff */
[----:B--2---:R-:W-:Y:S02]  /*0910*/  IMAD.IADD R8, R8, 0x1, -R9 ;  /* 0x0000000108087824 */ /* 0x004fe400078e0a09 */
[----:B------:R-:W-:-:S03]  /*0920*/  @P2 IMAD.HI.U32 R4, R209, c[0x0][0x2c8], RZ ;  /* 0x0000b200d1042a27 */ /* 0x000fc600078e00ff */
[----:B------:R2:W-:Y:S01]  /*0930*/  STL [R1+0x20], R8 ;  /* 0x0000200801007387 */ /* 0x0005e20000100800 */
[----:B------:R-:W-:Y:S01]  /*0940*/  IMAD.MOV.U32 R2, RZ, RZ, R209 ;  /* 0x000000ffff027224 */ /* 0x000fe200078e00d1 */
[----:B------:R-:W-:Y:S01]  /*0950*/  @P2 SHF.R.U32.HI R2, RZ, c[0x0][0x2cc], R4 ;  /* 0x0000b300ff022a19 */ /* 0x000fe20000011604 */
[----:B------:R-:W-:-:S04]  /*0960*/  IMAD.HI R3, R3, 0x2aaaaaab, RZ ;  /* 0x2aaaaaab03037827 */ /* 0x000fc800078e02ff */
[----:B------:R-:W-:Y:S01]  /*0970*/  IMAD.IADD R2, R8, 0x1, R2 ;  /* 0x0000000108027824 */ /* 0x000fe200078e0202 */
[----:B------:R-:W-:-:S04]  /*0980*/  SHF.R.U32.HI R4, RZ, 0x1f, R3 ;  /* 0x0000001fff047819 */ /* 0x000fc80000011603 */
[----:B------:R-:W-:Y:S02]  /*0990*/  LEA.HI.SX32 R179, R3, R4, 0x1c ;  /* 0x0000000403b37211 */ /* 0x000fe400078fe2ff */
[----:B------:R-:W-:Y:S01]  /*09a0*/  IADD3 R4, R2, -c[0x0][0x324], RZ ;  /* 0x8000c90002047a10 */ /* 0x000fe20007ffe0ff */
[----:B------:R-:W-:Y:S05]  /*09b0*/  @!P1 BRA `(.L_x_322) ;  /* 0x000000d000009947 */ /* 0x000fea0003800000 */
[----:B------:R-:W-:-:S13]  /*09c0*/  ISETP.GT.AND P0, PT, R2, -0x1, PT ;  /* 0xffffffff0200780c */ /* 0x000fda0003f04270 */
[----:B------:R-:W-:Y:S05]  /*09d0*/  @P0 BRA `(.L_x_323) ;  /* 0x0000006000000947 */ /* 0x000fea0003800000 */
[----:B------:R-:W-:Y:S02]  /*09e0*/  ISETP.NE.AND P0, PT, R7, 0x1, PT ;  /* 0x000000010700780c */ /* 0x000fe40003f05270 */
[----:B------:R-:W-:-:S11]  /*09f0*/  LOP3.LUT R2, RZ, R2, RZ, 0x33, !PT ;  /* 0x00000002ff027212 */ /* 0x000fd600078e33ff */
[----:B------:R-:W-:-:S05]  /*0a00*/  @P0 IMAD.HI.U32 R3, R2, c[0x0][0x330], RZ ;  /* 0x0000cc0002030a27 */ /* 0x000fca00078e00ff */
[----:B------:R-:W-:-:S04]  /*0a10*/  @P0 SHF.R.U32.HI R2, RZ, c[0x0][0x334], R3 ;  /* 0x0000cd00ff020a19 */ /* 0x000fc80000011603 */
[----:B------:R-:W-:Y:S01]  /*0a20*/  LOP3.LUT R2, RZ, R2, RZ, 0x33, !PT ;  /* 0x00000002ff027212 */ /* 0x000fe200078e33ff */
[----:B------:R-:W-:Y:S05]  /*0a30*/  BRA `(.L_x_324) ;  /* 0x0000003000007947 */ /* 0x000fea0003800000 */
.L_x_323:
[----:B------:R-:W-:-:S13]  /*0a40*/  ISETP.NE.AND P0, PT, R7, 0x1, PT ;  /* 0x000000010700780c */ /* 0x000fda0003f05270 */
[----:B------:R-:W-:-:S05]  /*0a50*/  @P0 IMAD.HI.U32 R3, R2, c[0x0][0x330], RZ ;  /* 0x0000cc0002030a27 */ /* 0x000fca00078e00ff */
[----:B------:R-:W-:-:S05]  /*0a60*/  @P0 SHF.R.U32.HI R2, RZ, c[0x0][0x334], R3 ;  /* 0x0000cd00ff020a19 */ /* 0x000fca0000011603 */
.L_x_324:
[----:B------:R-:W-:-:S05]  /*0a70*/  IMAD R2, R2, c[0x0][0x32c], RZ ;  /* 0x0000cb0002027a24 */ /* 0x000fca00078e02ff */
[----:B------:R-:W-:-:S04]  /*0a80*/  IMNMX R4, R4, R2, !PT ;  /* 0x0000000204047217 */ /* 0x000fc80007800200 */
.L_x_322:
[----:B------:R-:W-:Y:S01]  /*0a90*/  IADD3 R3, R5, 0x5f, RZ ;  /* 0x0000005f05037810 */ /* 0x000fe20007ffe0ff */
[----:B------:R-:W-:-:S04]  /*0aa0*/  IMAD.HI R2, R4, 0x2aaaaaab, RZ ;  /* 0x2aaaaaab04027827 */ /* 0x000fc800078e02ff */
[----:B------:R-:W-:Y:S01]  /*0ab0*/  IMAD.HI R4, R3, 0x2aaaaaab, RZ ;  /* 0x2aaaaaab03047827 */ /* 0x000fe200078e02ff */
[----:B------:R-:W-:-:S04]  /*0ac0*/  SHF.R.U32.HI R3, RZ, 0x1f, R2 ;  /* 0x0000001fff037819 */ /* 0x000fc80000011602 */
[----:B------:R-:W-:Y:S02]  /*0ad0*/  SHF.R.U32.HI R5, RZ, 0x1f, R4 ;  /* 0x0000001fff057819 */ /* 0x000fe40000011604 */
[----:B------:R-:W-:Y:S02]  /*0ae0*/  LEA.HI.SX32 R2, R2, R3, 0x1c ;  /* 0x0000000302027211 */ /* 0x000fe400078fe2ff */
[----:B------:R-:W-:Y:S02]  /*0af0*/  LEA.HI.SX32 R4, R4, R5, 0x1c ;  /* 0x0000000504047211 */ /* 0x000fe400078fe2ff */
[----:B------:R-:W-:Y:S02]  /*0b00*/  IMNMX R3, RZ, R2, !PT ;  /* 0x00000002ff037217 */ /* 0x000fe40007800200 */
[----:B------:R-:W-:-:S03]  /*0b10*/  IMNMX R2, R4, R179, PT ;  /* 0x000000b304027217 */ /* 0x000fc60003800200 */
[--C-:B------:R-:W-:Y:S02]  /*0b20*/  IMAD R3, R3, 0x60, -R6.reuse ;  /* 0x0000006003037824 */ /* 0x100fe400078e0a06 */
[----:B------:R-:W-:-:S03]  /*0b30*/  IMAD R2, R2, 0x60, -R6 ;  /* 0x0000006002027824 */ /* 0x000fc600078e0a06 */
[----:B------:R-:W-:Y:S02]  /*0b40*/  IMNMX R3, RZ, R3, !PT ;  /* 0x00000003ff037217 */ /* 0x000fe40007800200 */
[----:B------:R-:W-:-:S03]  /*0b50*/  IMNMX R2, R2, R0, PT ;  /* 0x0000000002027217 */ /* 0x000fc60003800200 */
[----:B------:R-:W-:Y:S01]  /*0b60*/  IMAD.WIDE.U32 R4, R3, -0x55555555, RZ ;  /* 0xaaaaaaab03047825 */ /* 0x000fe200078e00ff */
[----:B------:R-:W-:-:S04]  /*0b70*/  ISETP.GT.AND P0, PT, R2, R3, PT ;  /* 0x000000030200720c */ /* 0x000fc80003f04270 */
[----:B------:R-:W-:-:S05]  /*0b80*/  SHF.R.U32.HI R144, RZ, 0x6, R5 ;  /* 0x00000006ff907819 */ /* 0x000fca0000011605 */
[----:B------:R-:W-:-:S04]  /*0b90*/  IMAD.MOV.U32 R6, RZ, RZ, R144 ;  /* 0x000000ffff067224 */ /* 0x000fc800078e0090 */
[----:B------:R-:W-:-:S05]  /*0ba0*/  @P0 IADD3 R2, R2, 0x5f, RZ ;  /* 0x0000005f02020810 */ /* 0x000fca0007ffe0ff */
[----:B------:R-:W-:-:S05]  /*0bb0*/  @P0 IMAD.HI R2, R2, 0x2aaaaaab, RZ ;  /* 0x2aaaaaab02020827 */ /* 0x000fca00078e02ff */
[----:B------:R-:W-:-:S04]  /*0bc0*/  @P0 SHF.R.U32.HI R3, RZ, 0x1f, R2 ;  /* 0x0000001fff030819 */ /* 0x000fc80000011602 */
[----:B------:R-:W-:-:S04]  /*0bd0*/  @P0 LEA.HI.SX32 R6, R2, R3, 0x1c ;  /* 0x0000000302060211 */ /* 0x000fc800078fe2ff */
[----:B------:R-:W-:-:S13]  /*0be0*/  ISETP.GT.AND P0, PT, R6, R144, PT ;  /* 0x000000900600720c */ /* 0x000fda0003f04270 */
[----:B------:R-:W-:Y:S05]  /*0bf0*/  @!P0 BRA `(.L_x_325) ;  /* 0x00005e8000008947 */ /* 0x000fea0003800000 */
[----:B------:R-:W-:-:S04]  /*0c00*/  ISETP.NE.U32.AND P0, PT, RZ, c[0x0][0x340], PT ;  /* 0x0000d000ff007a0c */ /* 0x000fc80003f05070 */
[----:B------:R-:W-:-:S13]  /*0c10*/  ISETP.NE.AND.EX P2, PT, RZ, c[0x0][0x344], PT, P0 ;  /* 0x0000d100ff007a0c */ /* 0x000fda0003f45300 */
[----:B------:R-:W-:-:S05]  /*0c20*/  @P2 IMAD.WIDE R2, R15, R14, c[0x0][0x340] ;  /* 0x0000d0000f022625 */ /* 0x000fca00078e020e */
[----:B-1----:R1:W3:Y:S01]  /*0c30*/  @P2 LDG.E R9, [R2.64] ;  /* 0x0000000802092981 */ /* 0x0022e2000c1e1900 */
[----:B------:R-:W-:Y:S01]  /*0c40*/  SHF.R.S32.HI R32, RZ, 0x1f, R214 ;  /* 0x0000001fff207819 */ /* 0x000fe200000114d6 */
[----:B------:R-:W-:Y:S01]  /*0c50*/  IMAD.MOV.U32 R152, RZ, RZ, 0x60 ;  /* 0x00000060ff987424 */ /* 0x000fe200078e00ff */
[----:B--2---:R-:W-:Y:S01]  /*0c60*/  SHF.R.S32.HI R8, RZ, 0x1f, R15 ;  /* 0x0000001fff087819 */ /* 0x004fe2000001140f */
[----:B------:R-:W-:Y:S01]  /*0c70*/  IMAD.MOV.U32 R148, RZ, RZ, c[0x0][0x238] ;  /* 0x00008e00ff947624 */ /* 0x000fe200078e00ff */
[-C--:B------:R-:W-:Y:S01]  /*0c80*/  LEA.HI R5, R32, R214.reuse, RZ, 0x3 ;  /* 0x000000d620057211 */ /* 0x080fe200078f18ff */
[----:B------:R-:W-:Y:S01]  /*0c90*/  IMAD R180, R152, c[0x0][0x23c], RZ ;  /* 0x00008f0098b47a24 */ /* 0x000fe200078e02ff */
[----:B------:R-:W-:Y:S01]  /*0ca0*/  IADD3 R33, R6, -0x1, RZ ;  /* 0xffffffff06217810 */ /* 0x000fe20007ffe0ff */
[----:B------:R-:W-:Y:S01]  /*0cb0*/  IMAD.WIDE.U32 R158, R152, c[0x0][0x238], RZ ;  /* 0x00008e00989e7a25 */ /* 0x000fe200078e00ff */
[----:B------:R-:W-:Y:S01]  /*0cc0*/  SEL R28, R8, RZ, !P3 ;  /* 0x000000ff081c7207 */ /* 0x000fe20005800000 */
[----:B------:R-:W-:Y:S01]  /*0cd0*/  ULDC.U8 UR4, c[0x0][0x298] ;  /* 0x0000a60000047ab9 */ /* 0x000fe20000000000 */
[----:B------:R-:W-:Y:S01]  /*0ce0*/  SEL R88, R15, RZ, !P3 ;  /* 0x000000ff0f587207 */ /* 0x000fe20005800000 */
[----:B------:R-:W-:Y:S01]  /*0cf0*/  IMAD.IADD R180, R159, 0x1, R180 ;  /* 0x000000019fb47824 */ /* 0x000fe200078e02b4 */
[----:B------:R-:W-:Y:S01]  /*0d00*/  LEA.HI R21, R32, R214, RZ, 0x2 ;  /* 0x000000d620157211 */ /* 0x000fe200078f10ff */
[----:B------:R-:W-:Y:S01]  /*0d10*/  IMAD.MOV.U32 R34, RZ, RZ, c[0x0][0x23c] ;  /* 0x00008f00ff227624 */ /* 0x000fe200078e00ff */
[----:B------:R-:W-:Y:S01]  /*0d20*/  IADD3 R22, R166, R10, RZ ;  /* 0x0000000aa6167210 */ /* 0x000fe20007ffe0ff */
[----:B------:R-:W-:Y:S01]  /*0d30*/  IMAD.MOV.U32 R187, RZ, RZ, c[0x0][0x27c] ;  /* 0x00009f00ffbb7624 */ /* 0x000fe200078e00ff */
[----:B------:R-:W-:Y:S01]  /*0d40*/  LOP3.LUT R26, R21, 0xfffffffc, RZ, 0xc0, !PT ;  /* 0xfffffffc151a7812 */ /* 0x000fe200078ec0ff */
[----:B------:R-:W-:Y:S01]  /*0d50*/  IMAD.SHL.U32 R11, R34, 0x20, RZ ;  /* 0x00000020220b7824 */ /* 0x000fe200078e00ff */
[----:B------:R-:W-:Y:S01]  /*0d60*/  SHF.R.S32.HI R30, RZ, 0x1f, R22 ;  /* 0x0000001fff1e7819 */ /* 0x000fe20000011416 */
[----:B------:R-:W-:Y:S01]  /*0d70*/  IMAD R20, R188, c[0x0][0x260], RZ ;  /* 0x00009800bc147a24 */ /* 0x000fe200078e02ff */
[----:B------:R-:W-:Y:S01]  /*0d80*/  SHF.R.S32.HI R87, RZ, 0x2, R21 ;  /* 0x00000002ff577819 */ /* 0x000fe20000011415 */
[----:B------:R-:W-:Y:S01]  /*0d90*/  IMAD.IADD R26, R214, 0x1, -R26 ;  /* 0x00000001d61a7824 */ /* 0x000fe200078e0a1a */
[----:B------:R-:W-:Y:S01]  /*0da0*/  MOV R160, 0x6 ;  /* 0x0000000600a07802 */ /* 0x000fe20000000f00 */
[----:B------:R-:W-:Y:S01]  /*0db0*/  IMAD R10, R30, c[0x0][0x1e0], RZ ;  /* 0x000078001e0a7a24 */ /* 0x000fe200078e02ff */
[----:B-1----:R-:W-:Y:S01]  /*0dc0*/  LOP3.LUT R2, R5, 0x1ffffff8, RZ, 0xc0, !PT ;  /* 0x1ffffff805027812 */ /* 0x002fe200078ec0ff */
[C---:B------:R-:W-:Y:S01]  /*0dd0*/  IMAD.SHL.U32 R24, R26.reuse, 0x8, RZ ;  /* 0x000000081a187824 */ /* 0x040fe200078e00ff */
[----:B------:R-:W-:Y:S01]  /*0de0*/  SHF.R.S32.HI R5, RZ, 0x3, R5 ;  /* 0x00000003ff057819 */ /* 0x000fe20000011405 */
[----:B------:R-:W-:Y:S01]  /*0df0*/  IMAD.SHL.U32 R26, R26, 0x4, RZ ;  /* 0x000000041a1a7824 */ /* 0x000fe200078e00ff */
[----:B------:R-:W-:Y:S01]  /*0e00*/  SHF.R.S32.HI R3, RZ, 0x1f, R13 ;  /* 0x0000001fff037819 */ /* 0x000fe2000001140d */
[----:B------:R-:W-:Y:S01]  /*0e10*/  IMAD.IADD R2, R214, 0x1, -R2 ;  /* 0x00000001d6027824 */ /* 0x000fe200078e0a02 */
[C---:B------:R-:W-:Y:S01]  /*0e20*/  IADD3 R143, P0, R5.reuse, R13, RZ ;  /* 0x0000000d058f7210 */ /* 0x040fe20007f1e0ff */
[----:B------:R-:W-:Y:S01]  /*0e30*/  IMAD.IADD R119, R0, 0x1, -R5 ;  /* 0x0000000100777824 */ /* 0x000fe200078e0a05 */
[----:B------:R-:W-:Y:S01]  /*0e40*/  SHF.R.S32.HI R31, RZ, 0x1f, R87 ;  /* 0x0000001fff1f7819 */ /* 0x000fe20000011457 */
[----:B------:R-:W-:Y:S01]  /*0e50*/  IMAD.SHL.U32 R12, R2, 0x8, RZ ;  /* 0x00000008020c7824 */ /* 0x000fe200078e00ff */
[----:B------:R-:W-:Y:S01]  /*0e60*/  LEA.HI.X.SX32 R145, R5, R3, 0x1, P0 ;  /* 0x0000000305917211 */ /* 0x000fe200000f0eff */
[----:B------:R-:W-:Y:S01]  /*0e70*/  IMAD R16, R33, -0x60, R119 ;  /* 0xffffffa021107824 */ /* 0x000fe200078e0277 */
[----:B------:R-:W-:Y:S01]  /*0e80*/  SHF.R.S32.HI R27, RZ, 0x1f, R26 ;  /* 0x0000001fff1b7819 */ /* 0x000fe2000001141a */
[----:B------:R-:W-:Y:S01]  /*0e90*/  IMAD.SHL.U32 R5, R5, 0x40, RZ ;  /* 0x0000004005057824 */ /* 0x000fe200078e00ff */
[----:B------:R-:W-:Y:S01]  /*0ea0*/  SHF.R.S32.HI R13, RZ, 0x1f, R12 ;  /* 0x0000001fff0d7819 */ /* 0x000fe2000001140c */
[----:B------:R-:W-:Y:S01]  /*0eb0*/  IMAD R2, R145, c[0x0][0x238], RZ ;  /* 0x00008e0091027a24 */ /* 0x000fe200078e02ff */
[----:B------:R-:W-:Y:S01]  /*0ec0*/  ISETP.GE.AND P0, PT, R16, 0x1, PT ;  /* 0x000000011000780c */ /* 0x000fe20003f06270 */
[----:B------:R-:W-:Y:S01]  /*0ed0*/  IMAD R10, R22, c[0x0][0x1e4], R10 ;  /* 0x00007900160a7a24 */ /* 0x000fe200078e020a */
[----:B------:R-:W-:Y:S01]  /*0ee0*/  ISETP.GE.AND P5, PT, R12, c[0x0][0x1d4], PT ;  /* 0x000075000c007a0c */ /* 0x000fe20003fa6270 */
[C---:B------:R-:W-:Y:S01]  /*0ef0*/  IMAD R4, R143.reuse, c[0x0][0x23c], R2 ;  /* 0x00008f008f047a24 */ /* 0x040fe200078e0202 */
[----:B------:R-:W-:Y:S01]  /*0f00*/  SHF.R.S32.HI R25, RZ, 0x1f, R24 ;  /* 0x0000001fff197819 */ /* 0x000fe20000011418 */
[----:B------:R-:W-:Y:S01]  /*0f10*/  IMAD.WIDE.U32 R2, R143, c[0x0][0x238], R12 ;  /* 0x00008e008f027a25 */ /* 0x000fe200078e000c */
[----:B------:R-:W-:-:S02]  /*0f20*/  IADD3 R105, R24, 0x20, RZ ;  /* 0x0000002018697810 */ /* 0x000fc40007ffe0ff */
[----:B------:R-:W-:Y:S01]  /*0f30*/  IADD3 R149, R87, 0x40, RZ ;  /* 0x0000004057957810 */ /* 0x000fe20007ffe0ff */
[----:B------:R-:W-:Y:S01]  /*0f40*/  IMAD.IADD R3, R3, 0x1, R4 ;  /* 0x0000000103037824 */ /* 0x000fe200078e0204 */
[----:B------:R-:W-:Y:S01]  /*0f50*/  IADD3 R150, R87, 0x20, RZ ;  /* 0x0000002057967810 */ /* 0x000fe20007ffe0ff */
[----:B------:R-:W-:Y:S01]  /*0f60*/  IMAD R4, R188, c[0x0][0x240], RZ ;  /* 0x00009000bc047a24 */ /* 0x000fe200078e02ff */
[----:B------:R-:W-:Y:S01]  /*0f70*/  P2R R146, PR, RZ, 0x20 ;  /* 0x00000020ff927803 */ /* 0x000fe20000000000 */
[----:B------:R-:W-:-:S04]  /*0f80*/  IMAD.WIDE.U32 R2, R35, c[0x0][0x240], R2 ;  /* 0x0000900023027a25 */ /* 0x000fc800078e0002 */
[----:B------:R-:W-:Y:S02]  /*0f90*/  IMAD R4, R35, c[0x0][0x244], R4 ;  /* 0x0000910023047a24 */ /* 0x000fe400078e0204 */
[----:B------:R-:W-:Y:S02]  /*0fa0*/  IMAD R17, R31, c[0x0][0x290], RZ ;  /* 0x0000a4001f117a24 */ /* 0x000fe400078e02ff */
[----:B------:R-:W-:Y:S01]  /*0fb0*/  IMAD R20, R35, c[0x0][0x264], R20 ;  /* 0x0000990023147a24 */ /* 0x000fe200078e0214 */
[----:B------:R-:W-:Y:S01]  /*0fc0*/  IADD3 R3, R3, R4, RZ ;  /* 0x0000000403037210 */ /* 0x000fe20007ffe0ff */
[----:B------:R-:W-:Y:S02]  /*0fd0*/  IMAD R4, R28, c[0x0][0x248], RZ ;  /* 0x000092001c047a24 */ /* 0x000fe400078e02ff */
[----:B------:R-:W-:Y:S02]  /*0fe0*/  IMAD R17, R87, c[0x0][0x294], R17 ;  /* 0x0000a50057117a24 */ /* 0x000fe400078e0211 */
[----:B------:R-:W-:Y:S01]  /*0ff0*/  IMAD.WIDE.U32 R124, R88, c[0x0][0x248], R2 ;  /* 0x00009200587c7a25 */ /* 0x000fe200078e0002 */
[----:B------:R-:W-:-:S02]  /*1000*/  LOP3.LUT R2, R5, 0x1c0, RZ, 0xc0, !PT ;  /* 0x000001c005027812 */ /* 0x000fc400078ec0ff */
[----:B------:R-:W-:Y:S01]  /*1010*/  LEA.HI R5, R32, R214, RZ, 0x6 ;  /* 0x000000d620057211 */ /* 0x000fe200078f30ff */
[----:B------:R-:W-:Y:S01]  /*1020*/  IMAD R6, R88, c[0x0][0x24c], R4 ;  /* 0x0000930058067a24 */ /* 0x000fe200078e0204 */
[----:B------:R-:W-:Y:S01]  /*1030*/  SHF.R.S32.HI R4, RZ, 0x1f, R33 ;  /* 0x0000001fff047819 */ /* 0x000fe20000011421 */
[----:B------:R-:W-:Y:S01]  /*1040*/  IMAD R3, R180, R33, RZ ;  /* 0x00000021b4037224 */ /* 0x000fe200078e02ff */
[----:B------:R-:W-:Y:S01]  /*1050*/  MOV R120, R124 ;  /* 0x0000007c00787202 */ /* 0x000fe20000000f00 */
[----:B------:R-:W-:Y:S02]  /*1060*/  IMAD.IADD R121, R125, 0x1, R6 ;  /* 0x000000017d797824 */ /* 0x000fe400078e0206 */
[-C--:B------:R-:W-:Y:S01]  /*1070*/  IMAD R3, R4, R158.reuse, R3 ;  /* 0x0000009e04037224 */ /* 0x080fe200078e0203 */
[----:B------:R-:W-:Y:S01]  /*1080*/  LOP3.LUT R4, R2, 0x38, R12, 0xf8, !PT ;  /* 0x0000003802047812 */ /* 0x000fe200078ef80c */
[----:B------:R-:W-:Y:S01]  /*1090*/  IMAD.WIDE.U32 R18, R33, R158, R120 ;  /* 0x0000009e21127225 */ /* 0x000fe200078e0078 */
[----:B------:R-:W-:-:S03]  /*10a0*/  SHF.R.U32.HI R2, RZ, 0x3, R2 ;  /* 0x00000003ff027819 */ /* 0x000fc60000011602 */
[----:B------:R-:W-:Y:S01]  /*10b0*/  IMAD.IADD R3, R19, 0x1, R3 ;  /* 0x0000000113037824 */ /* 0x000fe200078e0203 */
[----:B------:R-:W-:Y:S01]  /*10c0*/  LOP3.LUT R2, R4, R2, RZ, 0x3c, !PT ;  /* 0x0000000204027212 */ /* 0x000fe200078e3cff */
[----:B------:R-:W-:Y:S01]  /*10d0*/  IMAD.SHL.U32 R4, R5, 0x8, RZ ;  /* 0x0000000805047824 */ /* 0x000fe200078e00ff */
[----:B------:R-:W-:Y:S01]  /*10e0*/  @P0 LEA R6, P1, R18, c[0x0][0x220], 0x1 ;  /* 0x0000880012060a11 */ /* 0x000fe200078208ff */
[----:B------:R-:W-:Y:S02]  /*10f0*/  IMAD R19, R188, c[0x0][0x1e8], RZ ;  /* 0x00007a00bc137a24 */ /* 0x000fe400078e02ff */
[----:B------:R-:W-:Y:S01]  /*1100*/  IMAD.MOV.U32 R177, RZ, RZ, c[0x0][0x1e0] ;  /* 0x00007800ffb17624 */ /* 0x000fe200078e00ff */
[----:B------:R-:W-:Y:S01]  /*1110*/  @P0 LEA.HI.X R7, R18, c[0x0][0x224], R3, 0x1, P1 ;  /* 0x0000890012070a11 */ /* 0x000fe200008f0c03 */
[----:B------:R-:W-:Y:S01]  /*1120*/  IMAD R19, R35, c[0x0][0x1ec], R19 ;  /* 0x00007b0023137a24 */ /* 0x000fe200078e0213 */
[----:B------:R-:W-:Y:S01]  /*1130*/  LOP3.LUT R2, R2, 0xfffffe00, R4, 0xf8, !PT ;  /* 0xfffffe0002027812 */ /* 0x000fe200078ef804 */
[----:B------:R-:W-:Y:S01]  /*1140*/  IMAD.WIDE.U32 R164, R87, c[0x0][0x1e0], RZ ;  /* 0x0000780057a47a25 */ /* 0x000fe200078e00ff */
[----:B------:R-:W-:-:S02]  /*1150*/  ISETP.GE.AND P1, PT, R16, 0x11, PT ;  /* 0x000000111000780c */ /* 0x000fc40003f26270 */
[C---:B------:R-:W-:Y:S01]  /*1160*/  SHF.L.U32 R185, R177.reuse, 0x5, RZ ;  /* 0x00000005b1b97819 */ /* 0x040fe200000006ff */
[----:B------:R-:W-:Y:S02]  /*1170*/  IMAD.SHL.U32 R80, R2, 0x2, RZ ;  /* 0x0000000202507824 */ /* 0x000fe400078e00ff */
[----:B------:R-:W-:Y:S02]  /*1180*/  IMAD.MOV.U32 R163, RZ, RZ, 0x5 ;  /* 0x00000005ffa37424 */ /* 0x000fe400078e00ff */
[----:B------:R-:W-:Y:S01]  /*1190*/  IMAD.MOV.U32 R84, RZ, RZ, 0x40 ;  /* 0x00000040ff547424 */ /* 0x000fe200078e00ff */
[----:B------:R-:W-:Y:S01]  /*11a0*/  @!PT LDS RZ, [RZ] ;  /* 0x00000000fffff984 */ /* 0x000fe20000000800 */
[----:B------:R-:W-:Y:S01]  /*11b0*/  @!PT LDS RZ, [RZ] ;  /* 0x00000000fffff984 */ /* 0x000fe20000000800 */
[----:B------:R-:W-:Y:S01]  /*11c0*/  @!PT LDS RZ, [RZ] ;  /* 0x00000000fffff984 */ /* 0x000fe20000000800 */
[----:B------:R1:W-:Y:S01]  /*11d0*/  @P0 LDGSTS.E.BYPASS.LTC128B.128 [R80+0x3100], [R6.64], !P5 ;  /* 0x0310000006500fae */ /* 0x0003e2000e901d48 */
[----:B------:R-:W-:Y:S01]  /*11e0*/  ISETP.GE.AND P0, PT, R16, 0x21, PT ;  /* 0x000000211000780c */ /* 0x000fe20003f06270 */
[----:B------:R-:W-:Y:S01]  /*11f0*/  IMAD.MOV.U32 R183, RZ, RZ, c[0x0][0x290] ;  /* 0x0000a400ffb77624 */ /* 0x000fe200078e00ff */
[----:B------:R-:W-:Y:S01]  /*1200*/  SHF.L.U64.HI R169, R177, R163, c[0x0][0x1e4] ;  /* 0x00007900b1a97619 */ /* 0x000fe200000102a3 */
[----:B------:R-:W-:-:S02]  /*1210*/  IMAD.MOV.U32 R184, RZ, RZ, c[0x0][0x280] ;  /* 0x0000a000ffb87624 */ /* 0x000fc400078e00ff */
[C---:B------:R-:W-:Y:S01]  /*1220*/  IMAD R174, R152.reuse, c[0x0][0x1e4], RZ ;  /* 0x0000790098ae7a24 */ /* 0x040fe200078e02ff */
[C---:B------:R-:W-:Y:S01]  /*1230*/  SHF.L.U64.HI R161, R183.reuse, R160, c[0x0][0x294] ;  /* 0x0000a500b7a17619 */ /* 0x040fe200000102a0 */
[C---:B------:R-:W-:Y:S01]  /*1240*/  IMAD R175, R152.reuse, c[0x0][0x284], RZ ;  /* 0x0000a10098af7a24 */ /* 0x040fe200078e02ff */
[----:B------:R-:W-:Y:S01]  /*1250*/  SHF.L.U64.HI R162, R183, R163, c[0x0][0x294] ;  /* 0x0000a500b7a27619 */ /* 0x000fe200000102a3 */
[----:B------:R-:W-:Y:S01]  /*1260*/  IMAD R176, R152, c[0x0][0x294], RZ ;  /* 0x0000a50098b07a24 */ /* 0x000fe200078e02ff */
[----:B------:R-:W-:Y:S01]  /*1270*/  SHF.L.U32 R181, R184, 0x6, RZ ;  /* 0x00000006b8b57819 */ /* 0x000fe200000006ff */
[----:B------:R-:W-:-:S04]  /*1280*/  IMAD.WIDE.U32 R156, R152, c[0x0][0x1e0], RZ ;  /* 0x00007800989c7a25 */ /* 0x000fc800078e00ff */
[----:B------:R-:W-:Y:S01]  /*1290*/  IMAD.WIDE.U32 R154, R152, c[0x0][0x280], RZ ;  /* 0x0000a000989a7a25 */ /* 0x000fe200078e00ff */
[----:B------:R-:W-:-:S03]  /*12a0*/  IADD3 R174, R157, R174, RZ ;  /* 0x000000ae9dae7210 */ /* 0x000fc60007ffe0ff */
[----:B------:R-:W-:-:S04]  /*12b0*/  IMAD.WIDE.U32 R152, R152, c[0x0][0x290], RZ ;  /* 0x0000a40098987a25 */ /* 0x000fc800078e00ff */
[----:B------:R-:W-:-:S04]  /*12c0*/  IMAD.WIDE.U32 R172, R150, c[0x0][0x1e0], RZ ;  /* 0x0000780096ac7a25 */ /* 0x000fc800078e00ff */
[----:B------:R-:W-:-:S04]  /*12d0*/  IMAD.WIDE.U32 R170, R149, c[0x0][0x1e0], RZ ;  /* 0x0000780095aa7a25 */ /* 0x000fc800078e00ff */
[----:B------:R-:W-:Y:S02]  /*12e0*/  IMAD.SHL.U32 R151, R148, 0x20, RZ ;  /* 0x0000002094977824 */ /* 0x000fe400078e00ff */
[C---:B------:R-:W-:Y:S01]  /*12f0*/  IMAD.SHL.U32 R186, R177.reuse, 0x40, RZ ;  /* 0x00000040b1ba7824 */ /* 0x040fe200078e00ff */
[-C--:B------:R-:W-:Y:S01]  /*1300*/  SHF.L.U64.HI R177, R177, R160.reuse, c[0x0][0x1e4] ;  /* 0x00007900b1b17619 */ /* 0x080fe200000102a0 */
[C---:B------:R-:W-:Y:S01]  /*1310*/  IMAD.SHL.U32 R182, R183.reuse, 0x40, RZ ;  /* 0x00000040b7b67824 */ /* 0x040fe200078e00ff */
[----:B------:R-:W-:Y:S01]  /*1320*/  SHF.L.U64.HI R160, R184, R160, c[0x0][0x284] ;  /* 0x0000a100b8a07619 */ /* 0x000fe200000102a0 */
[----:B------:R-:W-:Y:S02]  /*1330*/  IMAD.SHL.U32 R183, R183, 0x20, RZ ;  /* 0x00000020b7b77824 */ /* 0x000fe400078e00ff */
[----:B------:R-:W-:Y:S02]  /*1340*/  IMAD.IADD R175, R155, 0x1, R175 ;  /* 0x000000019baf7824 */ /* 0x000fe400078e02af */
[----:B------:R-:W-:Y:S01]  /*1350*/  IMAD.IADD R176, R153, 0x1, R176 ;  /* 0x0000000199b07824 */ /* 0x000fe200078e02b0 */
[----:B---3--:R-:W-:Y:S01]  /*1360*/  @P2 SHF.R.S32.HI R5, RZ, 0x1f, R9 ;  /* 0x0000001fff052819 */ /* 0x008fe20000011409 */
[----:B------:R-:W-:Y:S01]  /*1370*/  @!P2 IMAD.MOV.U32 R5, RZ, RZ, R8 ;  /* 0x000000ffff05a224 */ /* 0x000fe200078e0008 */
[----:B------:R-:W-:Y:S01]  /*1380*/  @P2 MOV R4, R9 ;  /* 0x0000000900042202 */ /* 0x000fe20000000f00 */
[----:B------:R-:W-:Y:S01]  /*1390*/  @!P2 IMAD.MOV.U32 R4, RZ, RZ, R15 ;  /* 0x000000ffff04a224 */ /* 0x000fe200078e000f */
[C---:B------:R-:W-:Y:S01]  /*13a0*/  @P1 LEA R2, P2, R148.reuse, R18, 0x4 ;  /* 0x0000001294021211 */ /* 0x040fe200078420ff */
[----:B------:R-:W-:Y:S01]  /*13b0*/  IMAD.WIDE.U32 R8, R148, 0x20, RZ ;  /* 0x0000002094087825 */ /* 0x000fe200078e00ff */
[----:B------:R-:W-:-:S02]  /*13c0*/  SEL R29, R5, RZ, !P4 ;  /* 0x000000ff051d7207 */ /* 0x000fc40006000000 */
[----:B-1----:R-:W-:Y:S02]  /*13d0*/  @P1 LEA.HI.X R7, R148, R3, R34, 0x4, P2 ;  /* 0x0000000394071211 */ /* 0x002fe400010f2422 */
[----:B------:R-:W-:Y:S02]  /*13e0*/  @P1 LEA R6, P2, R2, c[0x0][0x220], 0x1 ;  /* 0x0000880002061a11 */ /* 0x000fe400078408ff */
[----:B------:R-:W-:Y:S02]  /*13f0*/  SEL R94, R4, RZ, !P4 ;  /* 0x000000ff045e7207 */ /* 0x000fe40006000000 */
[----:B------:R-:W-:Y:S02]  /*1400*/  @P1 LEA.HI.X R7, R2, c[0x0][0x224], R7, 0x1, P2 ;  /* 0x0000890002071a11 */ /* 0x000fe400010f0c07 */
[----:B------:R-:W-:Y:S02]  /*1410*/  ISETP.GE.AND P2, PT, R16, 0x31, PT ;  /* 0x000000311000780c */ /* 0x000fe40003f46270 */
[----:B------:R-:W-:Y:S01]  /*1420*/  @P0 IADD3 R2, P3, R18, R8, RZ ;  /* 0x0000000812020210 */ /* 0x000fe20007f7e0ff */
[----:B------:R1:W-:Y:S03]  /*1430*/  @P1 LDGSTS.E.BYPASS.LTC128B.128 [R80+0x3900], [R6.64], !P5 ;  /* 0x0390000006501fae */ /* 0x0003e6000e901d48 */
[----:B-1----:R-:W-:-:S07]  /*1440*/  @P0 IADD3.X R7, R3, R9, R11, P3, !PT ;  /* 0x0000000903070210 */ /* 0x002fce0001ffe40b */
[----:B------:R-:W-:Y:S01]  /*1450*/  @P2 IMAD R11, R34, 0x30, RZ ;  /* 0x00000030220b2824 */ /* 0x000fe200078e02ff */
[----:B------:R-:W-:Y:S01]  /*1460*/  @P0 LEA R6, P1, R2, c[0x0][0x220], 0x1 ;  /* 0x0000880002060a11 */ /* 0x000fe200078208ff */
[----:B------:R-:W-:-:S03]  /*1470*/  IMAD.WIDE.U32 R8, R22, c[0x0][0x1e0], RZ ;  /* 0x0000780016087a25 */ /* 0x000fc600078e00ff */
[----:B------:R-:W-:Y:S01]  /*1480*/  @P0 LEA.HI.X R7, R2, c[0x0][0x224], R7, 0x1, P1 ;  /* 0x0000890002070a11 */ /* 0x000fe200008f0c07 */
[----:B------:R-:W-:Y:S01]  /*1490*/  @P2 IMAD.MOV.U32 R2, RZ, RZ, R18 ;  /* 0x000000ffff022224 */ /* 0x000fe200078e0012 */
[----:B------:R-:W-:-:S03]  /*14a0*/  ISETP.GE.AND P1, PT, R24, c[0x0][0x27c], PT ;  /* 0x00009f0018007a0c */ /* 0x000fc60003f26270 */
[----:B------:R-:W-:Y:S01]  /*14b0*/  @P2 IMAD.WIDE.U32 R4, R148, 0x30, R2 ;  /* 0x0000003094042825 */ /* 0x000fe200078e0002 */
[----:B------:R1:W-:Y:S01]  /*14c0*/  @P0 LDGSTS.E.BYPASS.LTC128B.128 [R80+0x4100], [R6.64], !P5 ;  /* 0x0410000006500fae */ /* 0x0003e2000e901d48 */
[C---:B------:R-:W-:Y:S02]  /*14d0*/  ISETP.GE.AND P0, PT, R187.reuse, 0x1, PT ;  /* 0x00000001bb00780c */ /* 0x040fe40003f06270 */
[----:B------:R-:W-:Y:S01]  /*14e0*/  IMAD.SHL.U32 R2, R187, 0x2, RZ ;  /* 0x00000002bb027824 */ /* 0x000fe200078e00ff */
[----:B------:R-:W-:Y:S02]  /*14f0*/  @P2 IADD3 R5, R5, R11, RZ ;  /* 0x0000000b05052210 */ /* 0x000fe40007ffe0ff */
[----:B------:R-:W-:Y:S02]  /*1500*/  @P2 LEA R14, P3, R4, c[0x0][0x220], 0x1 ;  /* 0x00008800040e2a11 */ /* 0x000fe400078608ff */
[----:B------:R-:W-:Y:S02]  /*1510*/  ISETP.GT.AND P0, PT, R16, 0x50, PT ;  /* 0x000000501000780c */ /* 0x000fe40003f04270 */
[----:B------:R-:W-:-:S02]  /*1520*/  @P1 IADD3 R2, -R2, c[0x0][0x1d4], RZ ;  /* 0x0000750002021a10 */ /* 0x000fc40007ffe1ff */
[----:B------:R-:W-:Y:S01]  /*1530*/  @P2 LEA.HI.X R15, R4, c[0x0][0x224], R5, 0x1, P3 ;  /* 0x00008900040f2a11 */ /* 0x000fe200018f0c05 */
[----:B------:R-:W-:Y:S02]  /*1540*/  IMAD.IADD R5, R9, 0x1, R10 ;  /* 0x0000000109057824 */ /* 0x000fe400078e020a */
[----:B------:R-:W-:Y:S02]  /*1550*/  IMAD.MOV.U32 R4, RZ, RZ, R8 ;  /* 0x000000ffff047224 */ /* 0x000fe400078e0008 */
[----:B------:R-:W-:Y:S01]  /*1560*/  IMAD.WIDE.U32 R8, R87, c[0x0][0x280], R26 ;  /* 0x0000a00057087a25 */ /* 0x000fe200078e001a */
[----:B------:R2:W-:Y:S03]  /*1570*/  @P2 LDGSTS.E.BYPASS.LTC128B.128 [R80+0x4900], [R14.64], !P5 ;  /* 0x049000000e502fae */ /* 0x0005e6000e901d48 */
[----:B------:R-:W-:-:S04]  /*1580*/  IMAD.WIDE.U32 R10, R35, c[0x0][0x1e8], R4 ;  /* 0x00007a00230a7a25 */ /* 0x000fc800078e0004 */
[----:B------:R-:W-:Y:S01]  /*1590*/  IMAD.WIDE.U32 R4, R35, c[0x0][0x260], R12 ;  /* 0x0000980023047a25 */ /* 0x000fe200078e000c */
[----:B------:R-:W-:Y:S02]  /*15a0*/  MOV R82, R10 ;  /* 0x0000000a00527202 */ /* 0x000fe40000000f00 */
[----:B-1----:R-:W-:Y:S01]  /*15b0*/  SEL R7, RZ, c[0x0][0x27c], !P1 ;  /* 0x00009f00ff077a07 */ /* 0x002fe20004800000 */
[----:B------:R-:W-:Y:S01]  /*15c0*/  IMAD.IADD R83, R11, 0x1, R19 ;  /* 0x000000010b537824 */ /* 0x000fe200078e0213 */
[----:B------:R-:W-:Y:S01]  /*15d0*/  ISETP.GE.AND P1, PT, R16, 0x41, PT ;  /* 0x000000411000780c */ /* 0x000fe20003f26270 */
[----:B------:R-:W-:Y:S01]  /*15e0*/  IMAD R16, R31, c[0x0][0x280], RZ ;  /* 0x0000a0001f107a24 */ /* 0x000fe200078e02ff */
[----:B------:R-:W-:Y:S01]  /*15f0*/  SHF.R.S32.HI R6, RZ, 0x1f, R2 ;  /* 0x0000001fff067819 */ /* 0x000fe20000011402 */
[----:B------:R-:W-:Y:S02]  /*1600*/  IMAD.IADD R11, R5, 0x1, R20 ;  /* 0x00000001050b7824 */ /* 0x000fe400078e0214 */
[C---:B------:R-:W-:Y:S01]  /*1610*/  IMAD R16, R87.reuse, c[0x0][0x284], R16 ;  /* 0x0000a10057107a24 */ /* 0x040fe200078e0210 */
[----:B------:R-:W-:Y:S01]  /*1620*/  LEA.HI R23, R6, R2, RZ, 0x4 ;  /* 0x0000000206177211 */ /* 0x000fe200078f20ff */
[----:B------:R-:W-:Y:S01]  /*1630*/  IMAD.MOV.U32 R102, RZ, RZ, R8 ;  /* 0x000000ffff667224 */ /* 0x000fe200078e0008 */
[----:B------:R-:W-:Y:S01]  /*1640*/  IADD3 R2, R24, R7, RZ ;  /* 0x0000000718027210 */ /* 0x000fe20007ffe0ff */
[----:B------:R-:W-:-:S03]  /*1650*/  IMAD.WIDE.U32 R6, R87, c[0x0][0x290], R26 ;  /* 0x0000a40057067a25 */ /* 0x000fc600078e001a */
[----:B------:R-:W-:Y:S01]  /*1660*/  SHF.R.S32.HI R5, RZ, 0x1f, R2 ;  /* 0x0000001fff057819 */ /* 0x000fe20000011402 */
[----:B------:R-:W-:Y:S01]  /*1670*/  IMAD.IADD R103, R9, 0x1, R16 ;  /* 0x0000000109677824 */ /* 0x000fe200078e0210 */
[C---:B------:R-:W-:Y:S01]  /*1680*/  @P1 LEA R12, P2, R148.reuse, R18, 0x6 ;  /* 0x00000012940c1211 */ /* 0x040fe200078430ff */
[----:B------:R-:W-:Y:S01]  /*1690*/  IMAD.WIDE.U32 R8, R87, c[0x0][0x280], R24 ;  /* 0x0000a00057087a25 */ /* 0x000fe200078e0018 */
[----:B------:R-:W-:Y:S02]  /*16a0*/  LEA.HI R19, R5, R2, RZ, 0x3 ;  /* 0x0000000205137211 */ /* 0x000fe400078f18ff */
[----:B--2---:R-:W-:Y:S01]  /*16b0*/  @P1 LEA.HI.X R14, R148, R3, R34, 0x6, P2 ;  /* 0x00000003940e1211 */ /* 0x004fe200010f3422 */
[----:B------:R-:W-:Y:S01]  /*16c0*/  IMAD.IADD R101, R7, 0x1, R17 ;  /* 0x0000000107657824 */ /* 0x000fe200078e0211 */
[----:B------:R-:W-:Y:S01]  /*16d0*/  ISETP.GE.AND P2, PT, R24, c[0x0][0x1d4], PT ;  /* 0x0000750018007a0c */ /* 0x000fe20003f46270 */
[----:B------:R-:W-:Y:S01]  /*16e0*/  IMAD.MOV.U32 R100, RZ, RZ, R6 ;  /* 0x000000ffff647224 */ /* 0x000fe200078e0006 */
[----:B------:R-:W-:Y:S01]  /*16f0*/  SHF.R.S32.HI R2, RZ, 0x1f, R21 ;  /* 0x0000001fff027819 */ /* 0x000fe20000011415 */
[----:B------:R-:W-:Y:S01]  /*1700*/  IMAD.WIDE.U32 R6, R87, c[0x0][0x290], R24 ;  /* 0x0000a40057067a25 */ /* 0x000fe200078e0018 */
[----:B------:R-:W-:-:S03]  /*1710*/  LOP3.LUT R108, R19, 0xfffffff8, RZ, 0xc0, !PT ;  /* 0xfffffff8136c7812 */ /* 0x000fc600078ec0ff */
[----:B------:R-:W-:Y:S01]  /*1720*/  IMAD.IADD R99, R16, 0x1, R9 ;  /* 0x0000000110637824 */ /* 0x000fe200078e0209 */
[----:B------:R-:W-:Y:S01]  /*1730*/  SEL R9, RZ, 0x1, P2 ;  /* 0x00000001ff097807 */ /* 0x000fe20001000000 */
[----:B------:R-:W-:Y:S01]  /*1740*/  IMAD.MOV.U32 R98, RZ, RZ, R8 ;  /* 0x000000ffff627224 */ /* 0x000fe200078e0008 */
[----:B------:R-:W-:Y:S01]  /*1750*/  ISETP.GE.AND P2, PT, R105, c[0x0][0x1d4], PT ;  /* 0x0000750069007a0c */ /* 0x000fe20003f46270 */
[----:B------:R-:W-:Y:S01]  /*1760*/  IMAD.MOV.U32 R96, RZ, RZ, R6 ;  /* 0x000000ffff607224 */ /* 0x000fe200078e0006 */
[----:B------:R-:W-:Y:S01]  /*1770*/  IADD3 R97, R17, R7, RZ ;  /* 0x0000000711617210 */ /* 0x000fe20007ffe0ff */
[----:B------:R-:W-:Y:S01]  /*1780*/  IMAD R13, R188, c[0x0][0x210], RZ ;  /* 0x00008400bc0d7a24 */ /* 0x000fe200078e02ff */
[----:B------:R-:W-:Y:S01]  /*1790*/  LEA.HI R7, R2, R87, RZ, 0x3 ;  /* 0x0000005702077211 */ /* 0x000fe200078f18ff */
[----:B------:R-:W-:Y:S01]  /*17a0*/  IMAD.MOV.U32 R10, RZ, RZ, R4 ;  /* 0x000000ffff0a7224 */ /* 0x000fe200078e0004 */
[----:B------:R-:W-:Y:S01]  /*17b0*/  SEL R2, RZ, 0xffffffff, P2 ;  /* 0xffffffffff027807 */ /* 0x000fe20001000000 */
[----:B------:R-:W-:Y:S01]  /*17c0*/  IMAD R13, R35, c[0x0][0x214], R13 ;  /* 0x00008500230d7a24 */ /* 0x000fe200078e020d */
[----:B------:R-:W-:Y:S01]  /*17d0*/  LOP3.LUT R8, R7, 0xfffffff8, RZ, 0xc0, !PT ;  /* 0xfffffff807087812 */ /* 0x000fe200078ec0ff */
[----:B------:R-:W-:Y:S01]  /*17e0*/  IMAD.WIDE.U32 R4, R35, c[0x0][0x210], R24 ;  /* 0x0000840023047a25 */ /* 0x000fe200078e0018 */
[----:B------:R-:W-:-:S02]  /*17f0*/  @P1 LEA R6, P2, R12, c[0x0][0x220], 0x1 ;  /* 0x000088000c061a11 */ /* 0x000fc400078408ff */
[----:B------:R-:W-:Y:S01]  /*1800*/  SHF.R.S32.HI R114, RZ, 0x1f, R108 ;  /* 0x0000001fff727819 */ /* 0x000fe2000001146c */
[----:B------:R-:W-:Y:S01]  /*1810*/  IMAD.SHL.U32 R7, R2, 0x2, RZ ;  /* 0x0000000202077824 */ /* 0x000fe200078e00ff */
[----:B------:R-:W-:Y:S01]  /*1820*/  IADD3 R2, R87, -R8, RZ ;  /* 0x8000000857027210 */ /* 0x000fe20007ffe0ff */
[----:B------:R-:W-:Y:S01]  /*1830*/  IMAD R8, R28, c[0x0][0x268], RZ ;  /* 0x00009a001c087a24 */ /* 0x000fe200078e02ff */
[----:B------:R-:W-:Y:S01]  /*1840*/  IADD3 R28, R26, 0x10, RZ ;  /* 0x000000101a1c7810 */ /* 0x000fe20007ffe0ff */
[----:B------:R-:W-:Y:S01]  /*1850*/  IMAD.IADD R5, R5, 0x1, R13 ;  /* 0x0000000105057824 */ /* 0x000fe200078e020d */
[----:B------:R-:W-:Y:S01]  /*1860*/  LOP3.LUT R90, R7, 0x2, R9, 0xe2, !PT ;  /* 0x00000002075a7812 */ /* 0x000fe200078ee209 */
[----:B------:R-:W-:Y:S01]  /*1870*/  IMAD R92, R88, c[0x0][0x26c], R8 ;  /* 0x00009b00585c7a24 */ /* 0x000fe200078e0208 */
[----:B------:R-:W-:Y:S01]  /*1880*/  SHF.R.S32.HI R9, RZ, 0x4, R23 ;  /* 0x00000004ff097819 */ /* 0x000fe20000011417 */
[----:B------:R-:W-:Y:S01]  /*1890*/  @P0 IMAD R16, R34, 0x50, RZ ;  /* 0x0000005022100824 */ /* 0x000fe200078e02ff */
[----:B------:R-:W-:Y:S01]  /*18a0*/  @P1 LEA.HI.X R7, R12, c[0x0][0x224], R14, 0x1, P2 ;  /* 0x000089000c071a11 */ /* 0x000fe200010f0c0e */
[----:B------:R-:W-:Y:S01]  /*18b0*/  IMAD.WIDE.U32 R88, R88, c[0x0][0x268], R10 ;  /* 0x00009a0058587a25 */ /* 0x000fe200078e000a */
[----:B------:R-:W-:-:S02]  /*18c0*/  LEA.HI R12, R32, R214, RZ, 0x5 ;  /* 0x000000d6200c7211 */ /* 0x000fc400078f28ff */
[C---:B------:R-:W-:Y:S01]  /*18d0*/  LOP3.LUT P2, RZ, R2.reuse, 0x4, RZ, 0xc0, !PT ;  /* 0x0000000402ff7812 */ /* 0x040fe2000784c0ff */
[----:B------:R-:W-:Y:S01]  /*18e0*/  IMAD.SHL.U32 R2, R2, 0x40, RZ ;  /* 0x0000004002027824 */ /* 0x000fe200078e00ff */
[----:B------:R-:W-:Y:S01]  /*18f0*/  LEA.HI.SX32 R91, R19, R9, 0x1d ;  /* 0x00000009135b7211 */ /* 0x000fe200078feaff */
[----:B------:R-:W-:Y:S01]  /*1900*/  IMAD.SHL.U32 R12, R12, 0x10, RZ ;  /* 0x000000100c0c7824 */ /* 0x000fe200078e00ff */
[----:B------:R1:W-:Y:S01]  /*1910*/  @P1 LDGSTS.E.BYPASS.LTC128B.128 [R80+0x5100], [R6.64], !P5 ;  /* 0x0510000006501fae */ /* 0x0003e2000e901d48 */
[----:B------:R-:W-:Y:S01]  /*1920*/  IMAD.WIDE.U32 R82, R94, c[0x0][0x1f0], R82 ;  /* 0x00007c005e527a25 */ /* 0x000fe200078e0052 */
[----:B------:R-:W-:Y:S02]  /*1930*/  LOP3.LUT R2, R2, 0x1c0, RZ, 0xc0, !PT ;  /* 0x000001c002027812 */ /* 0x000fe400078ec0ff */
[----:B------:R-:W-:Y:S01]  /*1940*/  LOP3.LUT R9, R12, 0xfffffe00, RZ, 0xc0, !PT ;  /* 0xfffffe000c097812 */ /* 0x000fe200078ec0ff */
[----:B------:R-:W-:Y:S01]  /*1950*/  IMAD.SHL.U32 R91, R91, 0x8, RZ ;  /* 0x000000085b5b7824 */ /* 0x000fe200078e00ff */
[----:B------:R-:W-:Y:S01]  /*1960*/  SHF.R.U32.HI R8, RZ, 0x3, R2 ;  /* 0x00000003ff087819 */ /* 0x000fe20000011602 */
[----:B-----5:R-:W-:Y:S01]  /*1970*/  IMAD.WIDE.U32 R100, R147, c[0x0][0x290], R100 ;  /* 0x0000a40093647a25 */ /* 0x020fe200078e0064 */
[----:B------:R-:W-:-:S02]  /*1980*/  LOP3.LUT R13, R2, 0x18, R24, 0xf8, !PT ;  /* 0x00000018020d7812 */ /* 0x000fc400078ef818 */
[C---:B------:R-:W-:Y:S01]  /*1990*/  LOP3.LUT R12, R2.reuse, 0x38, R19, 0xf8, !PT ;  /* 0x00000038020c7812 */ /* 0x040fe200078ef813 */
[----:B------:R-:W-:Y:S01]  /*19a0*/  IMAD.WIDE.U32 R102, R147, c[0x0][0x280], R102 ;  /* 0x0000a00093667a25 */ /* 0x000fe200078e0066 */
[----:B------:R-:W-:Y:S02]  /*19b0*/  LOP3.LUT R2, R2, 0x38, R91, 0xf8, !PT ;  /* 0x0000003802027812 */ /* 0x000fe400078ef85b */
[----:B------:R-:W-:Y:S01]  /*19c0*/  LOP3.LUT R85, R9, R13, R8, 0xf6, !PT ;  /* 0x0000000d09557212 */ /* 0x000fe200078ef608 */
[----:B------:R-:W-:Y:S01]  /*19d0*/  IMAD.WIDE.U32 R98, R147, c[0x0][0x280], R98 ;  /* 0x0000a00093627a25 */ /* 0x000fe200078e0062 */
[C-C-:B------:R-:W-:Y:S02]  /*19e0*/  LOP3.LUT R135, R9.reuse, R12, R8.reuse, 0xf6, !PT ;  /* 0x0000000c09877212 */ /* 0x140fe400078ef608 */
[----:B------:R-:W-:Y:S01]  /*19f0*/  LOP3.LUT R133, R9, R2, R8, 0xf6, !PT ;  /* 0x0000000209857212 */ /* 0x000fe200078ef608 */
[----:B------:R-:W-:Y:S01]  /*1a00*/  @P0 IMAD.MOV.U32 R2, RZ, RZ, R18 ;  /* 0x000000ffff020224 */ /* 0x000fe200078e0012 */
[----:B------:R-:W-:Y:S01]  /*1a10*/  SHF.R.S32.HI R8, RZ, 0x1f, R149 ;  /* 0x0000001fff087819 */ /* 0x000fe20000011495 */
[----:B------:R-:W-:Y:S01]  /*1a20*/  IMAD.WIDE.U32 R96, R147, c[0x0][0x290], R96 ;  /* 0x0000a40093607a25 */ /* 0x000fe200078e0060 */
[----:B------:R-:W-:-:S02]  /*1a30*/  SHF.R.S32.HI R9, RZ, 0x1f, R150 ;  /* 0x0000001fff097819 */ /* 0x000fc40000011496 */
[----:B------:R-:W-:Y:S01]  /*1a40*/  LEA.HI R8, R8, R149, RZ, 0x3 ;  /* 0x0000009508087211 */ /* 0x000fe200078f18ff */
[----:B------:R-:W-:Y:S01]  /*1a50*/  @P0 IMAD.WIDE.U32 R2, R148, 0x50, R2 ;  /* 0x0000005094020825 */ /* 0x000fe200078e0002 */
[----:B------:R-:W-:Y:S02]  /*1a60*/  LEA.HI R9, R9, R150, RZ, 0x3 ;  /* 0x0000009609097211 */ /* 0x000fe400078f18ff */
[----:B-1----:R-:W-:Y:S01]  /*1a70*/  SHF.L.U32 R6, R150, 0x6, RZ ;  /* 0x0000000696067819 */ /* 0x002fe200000006ff */
[----:B------:R-:W-:Y:S01]  /*1a80*/  IMAD.SHL.U32 R8, R8, 0x40, RZ ;  /* 0x0000004008087824 */ /* 0x000fe200078e00ff */
[----:B------:R-:W-:Y:S01]  /*1a90*/  SEL R84, R84, 0xffffffc0, !P2 ;  /* 0xffffffc054547807 */ /* 0x000fe20005000000 */
[----:B------:R-:W-:Y:S01]  /*1aa0*/  IMAD.SHL.U32 R7, R149, 0x40, RZ ;  /* 0x0000004095077824 */ /* 0x000fe200078e00ff */
[----:B------:R-:W-:Y:S01]  /*1ab0*/  LOP3.LUT R6, R6, 0x1c0, RZ, 0xc0, !PT ;  /* 0x000001c006067812 */ /* 0x000fe200078ec0ff */
[----:B------:R-:W-:Y:S01]  /*1ac0*/  IMAD.SHL.U32 R12, R9, 0x40, RZ ;  /* 0x00000040090c7824 */ /* 0x000fe200078e00ff */
[----:B------:R-:W-:Y:S01]  /*1ad0*/  LOP3.LUT R10, R8, 0xfffffe00, RZ, 0xc0, !PT ;  /* 0xfffffe00080a7812 */ /* 0x000fe200078ec0ff */
[----:B------:R-:W-:Y:S01]  /*1ae0*/  IMAD R84, R85, 0x2, R84 ;  /* 0x0000000255547824 */ /* 0x000fe200078e0254 */
[----:B------:R-:W-:Y:S01]  /*1af0*/  LOP3.LUT R7, R7, 0x1c0, RZ, 0xc0, !PT ;  /* 0x000001c007077812 */ /* 0x000fe200078ec0ff */
[----:B------:R-:W-:Y:S01]  /*1b00*/  IMAD.SHL.U32 R85, R85, 0x2, RZ ;  /* 0x0000000255557824 */ /* 0x000fe200078e00ff */
[----:B------:R-:W-:Y:S01]  /*1b10*/  SHF.R.U32.HI R11, RZ, 0x3, R6 ;  /* 0x00000003ff0b7819 */ /* 0x000fe20000011606 */
[----:B------:R-:W-:Y:S01]  /*1b20*/  IMAD.IADD R92, R89, 0x1, R92 ;  /* 0x00000001595c7824 */ /* 0x000fe200078e025c */
[----:B------:R-:W-:-:S02]  /*1b30*/  LOP3.LUT R8, R12, 0xfffffe00, RZ, 0xc0, !PT ;  /* 0xfffffe000c087812 */ /* 0x000fc400078ec0ff */
[C---:B------:R-:W-:Y:S02]  /*1b40*/  LOP3.LUT R14, R6.reuse, 0x38, R19, 0xf8, !PT ;  /* 0x00000038060e7812 */ /* 0x040fe400078ef813 */
[----:B------:R-:W-:Y:S02]  /*1b50*/  LOP3.LUT R13, R6, 0x38, R91, 0xf8, !PT ;  /* 0x00000038060d7812 */ /* 0x000fe400078ef85b */
[----:B------:R-:W-:Y:S02]  /*1b60*/  @P0 IADD3 R12, R3, R16, RZ ;  /* 0x00000010030c0210 */ /* 0x000fe40007ffe0ff */
[----:B------:R-:W-:Y:S02]  /*1b70*/  @P0 LEA R6, P1, R2, c[0x0][0x220], 0x1 ;  /* 0x0000880002060a11 */ /* 0x000fe400078208ff */
[----:B------:R-:W-:Y:S02]  /*1b80*/  SHF.R.U32.HI R9, RZ, 0x3, R7 ;  /* 0x00000003ff097819 */ /* 0x000fe40000011607 */
[----:B------:R-:W-:-:S02]  /*1b90*/  LOP3.LUT R15, R7, 0x38, R19, 0xf8, !PT ;  /* 0x00000038070f7812 */ /* 0x000fc400078ef813 */
[----:B------:R-:W-:Y:S02]  /*1ba0*/  LOP3.LUT R3, R7, 0x38, R91, 0xf8, !PT ;  /* 0x0000003807037812 */ /* 0x000fe400078ef85b */
[----:B------:R-:W-:Y:S01]  /*1bb0*/  @P0 LEA.HI.X R7, R2, c[0x0][0x224], R12, 0x1, P1 ;  /* 0x0000890002070a11 */ /* 0x000fe200008f0c0c */
[C---:B------:R-:W-:Y:S01]  /*1bc0*/  IMAD R2, R29.reuse, c[0x0][0x218], RZ ;  /* 0x000086001d027a24 */ /* 0x040fe200078e02ff */
[C-C-:B------:R-:W-:Y:S02]  /*1bd0*/  LOP3.LUT R15, R10.reuse, R15, R9.reuse, 0xf6, !PT ;  /* 0x0000000f0a0f7212 */ /* 0x140fe400078ef609 */
[----:B------:R-:W-:Y:S01]  /*1be0*/  LOP3.LUT R10, R10, R3, R9, 0xf6, !PT ;  /* 0x000000030a0a7212 */ /* 0x000fe200078ef609 */
[----:B------:R1:W-:Y:S01]  /*1bf0*/  @P0 LDGSTS.E.BYPASS.LTC128B.128 [R80+0x5900], [R6.64], !P5 ;  /* 0x0590000006500fae */ /* 0x0003e2000e901d48 */
[----:B------:R-:W-:Y:S01]  /*1c00*/  ISETP.NE.AND P0, PT, RZ, UR4, PT ;  /* 0x00000004ff007c0c */ /* 0x000fe2000bf05270 */
[----:B------:R-:W-:Y:S01]  /*1c10*/  IMAD R3, R29, c[0x0][0x1f0], RZ ;  /* 0x00007c001d037a24 */ /* 0x000fe200078e02ff */
[----:B------:R-:W-:Y:S01]  /*1c20*/  IADD3 R129, P1, R24, R164, RZ ;  /* 0x000000a418817210 */ /* 0x000fe20007f3e0ff */
[C---:B------:R-:W-:Y:S01]  /*1c30*/  IMAD R104, R94.reuse, c[0x0][0x21c], R2 ;  /* 0x000087005e687a24 */ /* 0x040fe200078e0202 */
[----:B------:R-:W-:Y:S01]  /*1c40*/  P2R R142, PR, RZ, 0x1 ;  /* 0x00000001ff8e7803 */ /* 0x000fe20000000000 */
[C---:B------:R-:W-:Y:S01]  /*1c50*/  IMAD R81, R94.reuse, c[0x0][0x1f4], R3 ;  /* 0x00007d005e517a24 */ /* 0x040fe200078e0203 */
[----:B------:R-:W-:Y:S01]  /*1c60*/  SHF.R.S32.HI R2, RZ, 0x1f, R147 ;  /* 0x0000001fff027819 */ /* 0x000fe20000011493 */
[----:B------:R-:W-:Y:S01]  /*1c70*/  IMAD.WIDE.U32 R94, R94, c[0x0][0x218], R4 ;  /* 0x000086005e5e7a25 */ /* 0x000fe200078e0004 */
[----:B------:R-:W-:Y:S01]  /*1c80*/  IADD3 R141, P0, R22, R87, RZ ;  /* 0x00000057168d7210 */ /* 0x000fe20007f1e0ff */
[----:B------:R-:W0:Y:S01]  /*1c90*/  LDGDEPBAR ;  /* 0x00000000000079af */ /* 0x000e220000000000 */
[--C-:B------:R-:W-:Y:S01]  /*1ca0*/  LOP3.LUT R14, R8, R14, R11.reuse, 0xf6, !PT ;  /* 0x0000000e080e7212 */ /* 0x100fe200078ef60b */
[----:B------:R-:W-:Y:S01]  /*1cb0*/  IMAD R4, R2, c[0x0][0x280], RZ ;  /* 0x0000a00002047a24 */ /* 0x000fe200078e02ff */
[----:B------:R-:W-:Y:S01]  /*1cc0*/  LOP3.LUT R13, R8, R13, R11, 0xf6, !PT ;  /* 0x0000000d080d7212 */ /* 0x000fe200078ef60b */
[----:B------:R-:W-:Y:S01]  /*1cd0*/  IMAD R3, R2, c[0x0][0x290], RZ ;  /* 0x0000a40002037a24 */ /* 0x000fe200078e02ff */
[----:B------:R-:W-:Y:S01]  /*1ce0*/  SHF.R.S32.HI R8, RZ, 0x1f, R150 ;  /* 0x0000001fff087819 */ /* 0x000fe20000011496 */
[----:B------:R-:W-:Y:S01]  /*1cf0*/  IMAD.X R140, R30, 0x1, R31, P0 ;  /* 0x000000011e8c7824 */ /* 0x000fe200000e061f */
[----:B------:R-:W-:Y:S01]  /*1d00*/  IADD3 R2, P0, R87, 0x20, RZ ;  /* 0x0000002057027810 */ /* 0x000fe20007f1e0ff */
[----:B------:R-:W-:Y:S01]  /*1d10*/  IMAD R5, R147, c[0x0][0x294], R3 ;  /* 0x0000a50093057a24 */ /* 0x000fe200078e0203 */
[----:B------:R-:W-:Y:S01]  /*1d20*/  SHF.R.S32.HI R9, RZ, 0x1f, R149 ;  /* 0x0000001fff097819 */ /* 0x000fe20000011495 */
[----:B------:R-:W-:Y:S01]  /*1d30*/  IMAD.IADD R81, R83, 0x1, R81 ;  /* 0x0000000153517824 */ /* 0x000fe200078e0251 */
[-C--:B------:R-:W-:Y:S01]  /*1d40*/  SHF.L.U64.HI R148, R148, R163.reuse, c[0x0][0x23c] ;  /* 0x00008f0094947619 */ /* 0x080fe200000102a3 */
[----:B------:R-:W-:Y:S01]  /*1d50*/  IMAD.X R3, RZ, RZ, R31, P0 ;  /* 0x000000ffff037224 */ /* 0x000fe200000e061f */
[----:B------:R-:W-:Y:S01]  /*1d60*/  SHF.L.U64.HI R163, R184, R163, c[0x0][0x284] ;  /* 0x0000a100b8a37619 */ /* 0x000fe200000102a3 */
[----:B------:R-:W-:Y:S01]  /*1d70*/  IMAD.WIDE.U32 R122, R2, c[0x0][0x1e0], RZ ;  /* 0x00007800027a7a25 */ /* 0x000fe200078e00ff */
[----:B------:R-:W-:-:S02]  /*1d80*/  LOP3.LUT R86, R90, 0x1, RZ, 0xc0, !PT ;  /* 0x000000015a567812 */ /* 0x000fc400078ec0ff */
[----:B------:R-:W-:Y:S01]  /*1d90*/  LOP3.LUT R90, R90, 0x2, RZ, 0xc0, !PT ;  /* 0x000000025a5a7812 */ /* 0x000fe200078ec0ff */
[----:B-1----:R-:W-:Y:S01]  /*1da0*/  IMAD R6, R147, c[0x0][0x284], R4 ;  /* 0x0000a10093067a24 */ /* 0x002fe200078e0204 */
[----:B------:R-:W-:Y:S01]  /*1db0*/  IADD3 R139, P0, R185, R122, RZ ;  /* 0x0000007ab98b7210 */ /* 0x000fe20007f1e0ff */
[----:B------:R-:W-:Y:S01]  /*1dc0*/  IMAD R3, R3, c[0x0][0x1e0], RZ ;  /* 0x0000780003037a24 */ /* 0x000fe200078e02ff */
[----:B------:R-:W-:Y:S01]  /*1dd0*/  IADD3 R116, R101, R5, RZ ;  /* 0x0000000565747210 */ /* 0x000fe20007ffe0ff */
[----:B------:R-:W-:Y:S01]  /*1de0*/  IMAD R4, R31, c[0x0][0x1e0], RZ ;  /* 0x000078001f047a24 */ /* 0x000fe200078e02ff */
[----:B------:R-:W-:Y:S01]  /*1df0*/  SHF.L.U32 R135, R135, 0x1, RZ ;  /* 0x0000000187877819 */ /* 0x000fe200000006ff */
[----:B------:R-:W-:Y:S01]  /*1e00*/  IMAD R7, R2, c[0x0][0x1e4], R3 ;  /* 0x0000790002077a24 */ /* 0x000fe200078e0203 */
[----:B------:R-:W-:Y:S01]  /*1e10*/  SHF.R.S32.HI R113, RZ, 0x1f, R91 ;  /* 0x0000001fff717819 */ /* 0x000fe2000001145b */
[----:B------:R-:W-:Y:S01]  /*1e20*/  IMAD R4, R87, c[0x0][0x1e4], R4 ;  /* 0x0000790057047a24 */ /* 0x000fe200078e0204 */
[----:B------:R-:W-:Y:S01]  /*1e30*/  SHF.L.U32 R133, R133, 0x1, RZ ;  /* 0x0000000185857819 */ /* 0x000fe200000006ff */
[----:B------:R-:W-:Y:S01]  /*1e40*/  IMAD R3, R8, c[0x0][0x1e0], RZ ;  /* 0x0000780008037a24 */ /* 0x000fe200078e02ff */
[----:B------:R-:W-:Y:S01]  /*1e50*/  IADD3 R127, R123, R7, RZ ;  /* 0x000000077b7f7210 */ /* 0x000fe20007ffe0ff */
[----:B------:R-:W-:-:S02]  /*1e60*/  IMAD.IADD R128, R165, 0x1, R4 ;  /* 0x00000001a5807824 */ /* 0x000fc400078e0204 */
[----:B------:R-:W-:Y:S01]  /*1e70*/  IMAD R2, R9, c[0x0][0x1e0], RZ ;  /* 0x0000780009027a24 */ /* 0x000fe200078e02ff */
[----:B------:R-:W-:Y:S01]  /*1e80*/  IADD3.X R137, R169, R127, RZ, P0, !PT ;  /* 0x0000007fa9897210 */ /* 0x000fe200007fe4ff */
[----:B------:R-:W-:Y:S01]  /*1e90*/  IMAD.X R126, R25, 0x1, R128, P1 ;  /* 0x00000001197e7824 */ /* 0x000fe200008e0680 */
[----:B------:R-:W-:Y:S01]  /*1ea0*/  IADD3 R107, P0, R129, R82, RZ ;  /* 0x00000052816b7210 */ /* 0x000fe20007f1e0ff */
[----:B------:R-:W-:Y:S02]  /*1eb0*/  IMAD R3, R150, c[0x0][0x1e4], R3 ;  /* 0x0000790096037a24 */ /* 0x000fe400078e0203 */
[----:B------:R-:W-:Y:S01]  /*1ec0*/  IMAD R2, R149, c[0x0][0x1e4], R2 ;  /* 0x0000790095027a24 */ /* 0x000fe200078e0202 */
[----:B------:R-:W-:Y:S01]  /*1ed0*/  IADD3.X R106, R126, R81, RZ, P0, !PT ;  /* 0x000000517e6a7210 */ /* 0x000fe200007fe4ff */
[----:B------:R-:W-:Y:S01]  /*1ee0*/  IMAD.SHL.U32 R184, R184, 0x20, RZ ;  /* 0x00000020b8b87824 */ /* 0x000fe200078e00ff */
[----:B------:R-:W-:Y:S01]  /*1ef0*/  IADD3 R117, P0, R82, 0x20, RZ ;  /* 0x0000002052757810 */ /* 0x000fe20007f1e0ff */
[----:B------:R-:W-:Y:S01]  /*1f00*/  IMAD.IADD R138, R173, 0x1, R3 ;  /* 0x00000001ad8a7824 */ /* 0x000fe200078e0203 */
[----:B------:R-:W-:Y:S01]  /*1f10*/  IADD3 R111, P1, R107, 0x20, RZ ;  /* 0x000000206b6f7810 */ /* 0x000fe20007f3e0ff */
[----:B------:R-:W-:-:S02]  /*1f20*/  IMAD.IADD R136, R171, 0x1, R2 ;  /* 0x00000001ab887824 */ /* 0x000fc400078e0202 */
[----:B------:R-:W-:Y:S02]  /*1f30*/  IMAD.IADD R118, R103, 0x1, R6 ;  /* 0x0000000167767824 */ /* 0x000fe400078e0206 */
[----:B------:R-:W-:Y:S02]  /*1f40*/  IMAD.IADD R115, R6, 0x1, R99 ;  /* 0x0000000106737824 */ /* 0x000fe400078e0263 */
[----:B------:R-:W-:Y:S02]  /*1f50*/  IMAD.IADD R112, R5, 0x1, R97 ;  /* 0x0000000105707824 */ /* 0x000fe400078e0261 */
[----:B------:R-:W-:Y:S02]  /*1f60*/  IMAD.IADD R104, R95, 0x1, R104 ;  /* 0x000000015f687824 */ /* 0x000fe400078e0268 */
[----:B------:R-:W-:Y:S02]  /*1f70*/  IMAD.X R109, RZ, RZ, R81, P0 ;  /* 0x000000ffff6d7224 */ /* 0x000fe400000e0651 */
[----:B------:R-:W-:-:S02]  /*1f80*/  IMAD.SHL.U32 R134, R14, 0x2, RZ ;  /* 0x000000020e867824 */ /* 0x000fc400078e00ff */
[----:B------:R-:W-:Y:S02]  /*1f90*/  IMAD.SHL.U32 R132, R15, 0x2, RZ ;  /* 0x000000020f847824 */ /* 0x000fe400078e00ff */
[----:B------:R-:W-:Y:S02]  /*1fa0*/  IMAD.X R110, RZ, RZ, R106, P1 ;  /* 0x000000ffff6e7224 */ /* 0x000fe400008e066a */
[----:B------:R-:W-:Y:S02]  /*1fb0*/  IMAD.SHL.U32 R131, R13, 0x2, RZ ;  /* 0x000000020d837824 */ /* 0x000fe400078e00ff */
[----:B------:R-:W-:Y:S01]  /*1fc0*/  IMAD.SHL.U32 R130, R10, 0x2, RZ ;  /* 0x000000020a827824 */ /* 0x000fe200078e00ff */
[----:B------:R-:W-:Y:S06]  /*1fd0*/  BAR.SYNC.DEFER_BLOCKING 0x0 ;  /* 0x0000000000007b1d */ /* 0x000fec0000010000 */
.L_x_360:
        /* <DEDUP_REMOVED lines=32> */
[----:B------:R-:W-:Y:S01]  /*21e0*/  CS2R R6, SRZ ;  /* 0x0000000000067805 */ /* 0x000fe2000001ff00 */
[----:B------:R-:W-:Y:S02]  /*21f0*/  CS2R R40, SRZ ;  /* 0x0000000000287805 */ /* 0x000fe4000001ff00 */
[----:B------:R-:W-:Y:S01]  /*2200*/  IMAD.X R4, R32, 0x1, R118, P0 ;  /* 0x0000000120047824 */ /* 0x000fe200000e0676 */
[----:B------:R-:W-:Y:S05]  /*2210*/  IADD3 R3, P0, R100, R30, RZ ;  /* 0x0000001e64037210 */ /* 0x000fea0007f1e0ff */
[----:B------:R-:W-:Y:S01]  /*2220*/  IMAD.X R5, R36, 0x1, R116, P0 ;  /* 0x0000000124057824 */ /* 0x000fe200000e0674 */
        /* <DEDUP_REMOVED lines=13> */
.L_x_330:
[----:B------:R-:W-:Y:S05]  /*2300*/  BSYNC B0 ;  /* 0x0000000000007941 */ /* 0x000fea0003800000 */
.L_x_329:
        /* <DEDUP_REMOVED lines=39> */
.L_x_332:
[----:B------:R-:W-:Y:S05]  /*2580*/  BSYNC B0 ;  /* 0x0000000000007941 */ /* 0x000fea0003800000 */
.L_x_331:
        /* <DEDUP_REMOVED lines=14> */
[----:B------:R-:W-:Y:S01]  /*2670*/  MOV R4, R43 ;  /* 0x0000002b00047202 */ /* 0x000fe20000000f00 */
[----:B------:R-:W-:Y:S01]  /*2680*/  CS2R R46, SRZ ;  /* 0x00000000002e7805 */ /* 0x000fe2000001ff00 */
[----:B------:R-:W-:Y:S02]  /*2690*/  PRMT R51, R9, 0x5410, R8 ;  /* 0x0000541009337816 */ /* 0x000fe40000000008 */
[----:B------:R-:W-:Y:S01]  /*26a0*/  PRMT R50, R5, 0x5410, R4 ;  /* 0x0000541005327816 */ /* 0x000fe20000000004 */
[----:B------:R-:W-:-:S05]  /*26b0*/  @P4 BRA `(.L_x_334) ;  /* 0x0000012000004947 */ /* 0x000fca0003800000 */
[----:B------:R-:W-:Y:S01]  /*26c0*/  IADD3 R10, P1, P0, R102, R181, R10 ;  /* 0x000000b5660a7210 */ /* 0x000fe2000783e00a */
[----:B------:R-:W-:Y:S01]  /*26d0*/  CS2R R20, SRZ ;  /* 0x0000000000147805 */ /* 0x000fe2000001ff00 */
[----:B------:R-:W-:Y:S02]  /*26e0*/  CS2R R48, SRZ ;  /* 0x0000000000307805 */ /* 0x000fe4000001ff00 */
[----:B------:R-:W-:Y:S02]  /*26f0*/  IADD3.X R32, R118, R160, R32, P1, P0 ;  /* 0x000000a076207210 */ /* 0x000fe40000fe0420 */
        /* <DEDUP_REMOVED lines=14> */
.L_x_334:
[----:B------:R-:W-:Y:S05]  /*27e0*/  BSYNC B0 ;  /* 0x0000000000007941 */ /* 0x000fea0003800000 */
.L_x_333:
        /* <DEDUP_REMOVED lines=34> */
[C---:B------:R-:W-:Y:S01]  /*2a10*/  @!P0 IMAD.U32 R32, R35.reuse, 0x10000, RZ ;  /* 0x0001000023208824 */ /* 0x040fe200078e00ff */
[----:B------:R-:W-:Y:S01]  /*2a20*/  @!P0 LOP3.LUT R35, R35, 0xffff0000, RZ, 0xc0, !PT ;  /* 0xffff000023238812 */ /* 0x000fe200078ec0ff */
[C---:B-1----:R-:W-:Y:S01]  /*2a30*/  @!P0 IMAD.U32 R36, R9.reuse, 0x10000, RZ ;  /* 0x0001000009248824 */ /* 0x042fe200078e00ff */
[----:B------:R-:W-:Y:S02]  /*2a40*/  @!P0 LOP3.LUT R3, R8, 0xffff0000, RZ, 0xc0, !PT ;  /* 0xffff000008038812 */ /* 0x000fe400078ec0ff */
[----:B------:R-:W-:Y:S02]  /*2a50*/  @!P0 LOP3.LUT R4, R9, 0xffff0000, RZ, 0xc0, !PT ;  /* 0xffff000009048812 */ /* 0x000fe400078ec0ff */
[----:B------:R-:W-:Y:S01]  /*2a60*/  @!P0 PRMT R37, R13, 0x5432, R37 ;  /* 0x000054320d258816 */ /* 0x000fe20000000025 */
[C---:B------:R-:W-:Y:S01]  /*2a70*/  @!P0 IMAD.U32 R13, R2.reuse, 0x10000, RZ ;  /* 0x00010000020d8824 */ /* 0x040fe200078e00ff */
[----:B------:R-:W-:Y:S01]  /*2a80*/  @!P0 LOP3.LUT R5, R2, 0xffff0000, RZ, 0xc0, !PT ;  /* 0xffff000002058812 */ /* 0x000fe200078ec0ff */
[C---:B------:R-:W-:Y:S01]  /*2a90*/  @!P0 FMUL.FTZ R38, R3.reuse, R32 ;  /* 0x0000002003268220 */ /* 0x040fe20000410000 */
[----:B------:R-:W-:Y:S01]  /*2aa0*/  @!P0 SHF.L.U32 R34, R8, 0x10, RZ ;  /* 0x0000001008228819 */ /* 0x000fe200000006ff */
[----:B------:R-:W-:Y:S02]  /*2ab0*/  @!P0 FMUL.FTZ R2, R3, R13 ;  /* 0x0000000d03028220 */ /* 0x000fe40000410000 */
        /* <DEDUP_REMOVED lines=31> */
.L_x_338:
[----:B------:R-:W-:Y:S05]  /*2cb0*/  BSYNC B0 ;  /* 0x0000000000007941 */ /* 0x000fea0003800000 */
.L_x_337:
        /* <DEDUP_REMOVED lines=11> */
[----:B------:R-:W-:Y:S02]  /*2d70*/  @!P0 SHF.R.U64 R2, R6, 0x10, R7 ;  /* 0x0000001006028819 */ /* 0x000fe40000001207 */
[----:B------:R-:W-:Y:S02]  /*2d80*/  @!P0 PRMT R5, R39, 0x5410, R5 ;  /* 0x0000541027058816 */ /* 0x000fe40000000005 */
[----:B------:R-:W-:Y:S02]  /*2d90*/  @!P0 PRMT R2, R22, 0x5432, R2 ;  /* 0x0000543216028816 */ /* 0x000fe40000000002 */
[----:B------:R-:W-:Y:S01]  /*2da0*/  @!P0 SHF.R.U32.HI R6, RZ, 0x10, R7 ;  /* 0x00000010ff068819 */ /* 0x000fe20000011607 */
[C---:B------:R-:W-:Y:S01]  /*2db0*/  @!P0 IMAD.U32 R12, R5.reuse, 0x10000, RZ ;  /* 0x00010000050c8824 */ /* 0x040fe200078e00ff */
[----:B------:R-:W-:Y:S01]  /*2dc0*/  @!P0 SHF.R.U32.HI R34, RZ, 0x10, R41 ;  /* 0x00000010ff228819 */ /* 0x000fe20000011629 */
[----:B------:R-:W-:Y:S01]  /*2dd0*/  @!P0 IMAD.U32 R7, R2, 0x10000, RZ ;  /* 0x0001000002078824 */ /* 0x000fe200078e00ff */
[----:B------:R-:W-:Y:S02]  /*2de0*/  @!P0 PRMT R6, R22, 0x5410, R6 ;  /* 0x0000541016068816 */ /* 0x000fe40000000006 */
        /* <DEDUP_REMOVED lines=40> */
.L_x_336:
[----:B------:R-:W-:Y:S05]  /*3070*/  BSYNC B1 ;  /* 0x0000000000017941 */ /* 0x000fea0003800000 */
.L_x_335:
[----:B------:R-:W-:Y:S01]  /*3080*/  BSSY B1, `(.L_x_339) ;  /* 0x000007c000017945 */ /* 0x000fe20003800000 */
[----:B------:R-:W-:-:S05]  /*3090*/  @P3 BRA `(.L_x_340) ;  /* 0x000007a000003947 */ /* 0x000fca0003800000 */
[----:B-1----:R-:W-:Y:S01]  /*30a0*/  IADD3 R37, P1, P0, R122, R74, R24 ;  /* 0x0000004a7a257210 */ /* 0x002fe2000783e018 */
[----:B------:R-:W-:Y:S03]  /*30b0*/  BSSY B0, `(.L_x_341) ;  /* 0x000003d000007945 */ /* 0x000fe60003800000 */
[----:B------:R-:W-:Y:S02]  /*30c0*/  IADD3.X R39, R127, R79, R25, P1, P0 ;  /* 0x0000004f7f277210 */ /* 0x000fe40000fe0419 */
        /* <DEDUP_REMOVED lines=59> */
.L_x_342:
[----:B------:R-:W-:Y:S05]  /*3480*/  BSYNC B0 ;  /* 0x0000000000007941 */ /* 0x000fea0003800000 */
.L_x_341:
        /* <DEDUP_REMOVED lines=59> */
.L_x_340:
[----:B------:R-:W-:Y:S05]  /*3840*/  BSYNC B1 ;  /* 0x0000000000017941 */ /* 0x000fea0003800000 */
.L_x_339:
[----:B------:R-:W-:-:S05]  /*3850*/  @P4 BRA `(.L_x_343) ;  /* 0x0000267000004947 */ /* 0x000fca0003800000 */
[----:B------:R-:W-:Y:S01]  /*3860*/  IADD3 R32, P1, P0, R139, R74, R24 ;  /* 0x0000004a8b207210 */ /* 0x000fe2000783e018 */
[----:B------:R-:W-:Y:S03]  /*3870*/  BSSY B0, `(.L_x_344) ;  /* 0x000003d000007945 */ /* 0x000fe60003800000 */
[----:B-1----:R-:W-:Y:S02]  /*3880*/  IADD3.X R34, R137, R79, R25, P1, P0 ;  /* 0x0000004f89227210 */ /* 0x002fe40000fe0419 */
[----:B------:R-:W-:Y:S11]  /*3890*/  ISETP.NE.AND P0, PT, R86, RZ, PT ;  /* 0x000000ff5600720c */ /* 0x000ff60003f05270 */
[----:B------:R-:W-:Y:S02]  /*38a0*/  @!UPT UIADD3 URZ, URZ, URZ, URZ ;  /* 0x0000003f3f3ff290 */ /* 0x000fe4000fffe03f */
[----:B------:R-:W-:-:S05]  /*38b0*/  @!P0 BRA `(.L_x_345) ;  /* 0x0000038000008947 */ /* 0x000fca0003800000 */
[----:B------:R-:W-:Y:S01]  /*38c0*/  ISETP.GE.AND P0, PT, R26, c[0x0][0x27c], PT ;  /* 0x00009f001a007a0c */ /* 0x000fe20003f06270 */
[----:B------:R-:W1:Y:S11]  /*38d0*/  LDS.128 R8, [R85+0x5100] ;  /* 0x0051000055087984 */ /* 0x000e760000000c00 */
        /* <DEDUP_REMOVED lines=54> */
.L_x_345:
[----:B------:R-:W-:Y:S05]  /*3c40*/  BSYNC B0 ;  /* 0x0000000000007941 */ /* 0x000fea0003800000 */
.L_x_344:
        /* <DEDUP_REMOVED lines=60> */
.L_x_328:
[----:B------:R-:W-:Y:S01]  /*4010*/  ISETP.GE.AND P0, PT, R150, R64, PT ;  /* 0x000000409600720c */ /* 0x000fe20003f06270 */
[----:B------:R-:W-:Y:S01]  /*4020*/  CS2R R54, SRZ ;  /* 0x0000000000367805 */ /* 0x000fe2000001ff00 */
[----:B------:R-:W-:Y:S01]  /*4030*/  ISETP.NE.AND P4, PT, R86, RZ, PT ;  /* 0x000000ff5600720c */ /* 0x000fe20003f85270 */
        /* <DEDUP_REMOVED lines=8> */
[----:B------:R-:W-:Y:S01]  /*40c0*/  CS2R R38, SRZ ;  /* 0x0000000000267805 */ /* 0x000fe2000001ff00 */
[----:B------:R-:W-:Y:S05]  /*40d0*/  BSSY B0, `(.L_x_346) ;  /* 0x00000b8000007945 */ /* 0x000fea0003800000 */
[----:B------:R-:W-:Y:S04]  /*40e0*/  @!P2 IADD3 R2, P1, P0, R98, R10, R184 ;  /* 0x0000000a6202a210 */ /* 0x000fe8000783e0b8 */
[----:B------:R-:W-:Y:S02]  /*40f0*/  @!P2 IADD3.X R5, R115, R32, R163, P1, P0 ;  /* 0x000000207305a210 */ /* 0x000fe40000fe04a3 */
[----:B------:R-:W-:Y:S04]  /*4100*/  @!P2 IADD3 R3, P1, P0, R96, R30, R183 ;  /* 0x0000001e6003a210 */ /* 0x000fe8000783e0b7 */
[----:B------:R-:W-:Y:S02]  /*4110*/  @!P2 IADD3.X R8, R112, R36, R162, P1, P0 ;  /* 0x000000247008a210 */ /* 0x000fe40000fe04a2 */
[----:B------:R-:W-:Y:S04]  /*4120*/  ISETP.GE.AND P0, PT, R149, R64, PT ;  /* 0x000000409500720c */ /* 0x000fe80003f06270 */
[----:B------:R-:W-:Y:S11]  /*4130*/  ISETP.GE.OR P1, PT, R24, c[0x0][0x27c], P0 ;  /* 0x00009f0018007a0c */ /* 0x000ff60000726670 */
[----:B------:R-:W-:Y:S02]  /*4140*/  @!UPT UIADD3 URZ, URZ, URZ, URZ ;  /* 0x0000003f3f3ff290 */ /* 0x000fe4000fffe03f */
[----:B------:R-:W-:Y:S04]  /*4150*/  @!P1 IADD3 R6, P3, P0, R98, R181, R10 ;  /* 0x000000b562069210 */ /* 0x000fe8000787e00a */
[----:B------:R-:W-:Y:S02]  /*4160*/  @!P1 IADD3.X R9, R115, R160, R32, P3, P0 ;  /* 0x000000a073099210 */ /* 0x000fe40001fe0420 */
[----:B------:R-:W-:Y:S04]  /*4170*/  @!P1 IADD3 R7, P3, P0, R96, R182, R30 ;  /* 0x000000b660079210 */ /* 0x000fe8000787e01e */
[----:B------:R-:W-:Y:S02]  /*4180*/  @!P1 IADD3.X R11, R112, R161, R36, P3, P0 ;  /* 0x000000a1700b9210 */ /* 0x000fe40001fe0424 */
[C---:B------:R-:W-:Y:S04]  /*4190*/  @!P2 LEA R4, P0, R2.reuse, c[0x0][0x270], 0x1 ;  /* 0x00009c000204aa11 */ /* 0x040fe800078008ff */
[----:B------:R-:W-:Y:S02]  /*41a0*/  @!P2 LEA.HI.X R5, R2, c[0x0][0x274], R5, 0x1, P0 ;  /* 0x00009d000205aa11 */ /* 0x000fe400000f0c05 */
[C---:B------:R-:W-:Y:S03]  /*41b0*/  @!P2 LEA R2, P0, R3.reuse, c[0x0][0x288], 0x1 ;  /* 0x0000a2000302aa11 */ /* 0x040fe600078008ff */
[----:B------:R1:W2:Y:S01]  /*41c0*/  @!P2 LDG.E.128 R16, [R4.64] ;  /* 0x000000080410a981 */ /* 0x0002a2000c1e1d00 */
[----:B------:R-:W-:Y:S02]  /*41d0*/  @!P2 LEA.HI.X R3, R3, c[0x0][0x28c], R8, 0x1, P0 ;  /* 0x0000a3000303aa11 */ /* 0x000fe400000f0c08 */
[C---:B------:R-:W-:Y:S04]  /*41e0*/  @!P1 LEA R8, P0, R6.reuse, c[0x0][0x270], 0x1 ;  /* 0x00009c0006089a11 */ /* 0x040fe800078008ff */
[----:B------:R-:W-:Y:S01]  /*41f0*/  @!P1 LEA.HI.X R9, R6, c[0x0][0x274], R9, 0x1, P0 ;  /* 0x00009d0006099a11 */ /* 0x000fe200000f0c09 */
[----:B------:R3:W4:Y:S01]  /*4200*/  @!P2 LDG.E.128 R52, [R2.64] ;  /* 0x000000080234a981 */ /* 0x000722000c1e1d00 */
[C---:B------:R-:W-:Y:S04]  /*4210*/  @!P1 LEA R6, P0, R7.reuse, c[0x0][0x288], 0x1 ;  /* 0x0000a20007069a11 */ /* 0x040fe800078008ff */
[----:B------:R-:W-:Y:S02]  /*4220*/  @!P1 LEA.HI.X R7, R7, c[0x0][0x28c], R11, 0x1, P0 ;  /* 0x0000a30007079a11 */ /* 0x000fe400000f0c0b */
[----:B------:R-:W-:Y:S01]  /*4230*/  ISETP.GE.AND P0, PT, R87, R64, PT ;  /* 0x000000405700720c */ /* 0x000fe20003f06270 */
[----:B------:R1:W4:Y:S03]  /*4240*/  @!P1 LDG.E.128 R20, [R8.64] ;  /* 0x0000000808149981 */ /* 0x000326000c1e1d00 */
[----:B------:R-:W-:Y:S05]  /*4250*/  ISETP.GE.OR P0, PT, R24, c[0x0][0x27c], P0 ;  /* 0x00009f0018007a0c */ /* 0x000fea0000706670 */
[----:B------:R1:W4:Y:S08]  /*4260*/  @!P1 LDG.E.128 R56, [R6.64] ;  /* 0x0000000806389981 */ /* 0x000330000c1e1d00 */
[----:B---3--:R-:W-:Y:S05]  /*4270*/  @!P0 IADD3 R2, P1, R98, R10, RZ ;  /* 0x0000000a62028210 */ /* 0x008fea0007f3e0ff */
[----:B------:R-:W-:Y:S01]  /*4280*/  @!P0 IMAD.X R3, R32, 0x1, R115, P1 ;  /* 0x0000000120038824 */ /* 0x000fe200008e0673 */
[C---:B-1----:R-:W-:Y:S04]  /*4290*/  @!P0 LEA R8, P1, R2.reuse, c[0x0][0x270], 0x1 ;  /* 0x00009c0002088a11 */ /* 0x042fe800078208ff */
[----:B------:R-:W-:Y:S02]  /*42a0*/  @!P0 LEA.HI.X R9, R2, c[0x0][0x274], R3, 0x1, P1 ;  /* 0x00009d0002098a11 */ /* 0x000fe400008f0c03 */
[----:B------:R-:W-:Y:S01]  /*42b0*/  @!P0 IADD3 R3, P1, R96, R30, RZ ;  /* 0x0000001e60038210 */ /* 0x000fe20007f3e0ff */
[----:B------:R-:W-:Y:S04]  /*42c0*/  CS2R R6, SRZ ;  /* 0x0000000000067805 */ /* 0x000fe8000001ff00 */
[----:B------:R-:W-:Y:S01]  /*42d0*/  @!P0 IMAD.X R4, R36, 0x1, R112, P1 ;  /* 0x0000000124048824 */ /* 0x000fe200008e0670 */
[C---:B------:R-:W-:Y:S01]  /*42e0*/  @!P0 LEA R2, P1, R3.reuse, c[0x0][0x288], 0x1 ;  /* 0x0000a20003028a11 */ /* 0x040fe200078208ff */
[----:B------:R-:W-:Y:S03]  /*42f0*/  CS2R R36, SRZ ;  /* 0x0000000000247805 */ /* 0x000fe6000001ff00 */
[----:B------:R-:W-:Y:S02]  /*4300*/  @!P0 LEA.HI.X R3, R3, c[0x0][0x28c], R4, 0x1, P1 ;  /* 0x0000a30003038a11 */ /* 0x000fe400008f0c04 */
[----:B------:R-:W-:Y:S01]  /*4310*/  CS2R R4, SRZ ;  /* 0x0000000000047805 */ /* 0x000fe2000001ff00 */
[----:B------:R-:W-:Y:S02]  /*4320*/  ISETP.GE.AND P1, PT, R24, c[0x0][0x27c], PT ;  /* 0x00009f0018007a0c */ /* 0x000fe40003f26270 */
[----:B------:R2:W5:Y:S08]  /*4330*/  @!P0 LDG.E.128 R36, [R2.64] ;  /* 0x0000000802248981 */ /* 0x000570000c1e1d00 */
[----:B------:R1:W5:Y:S01]  /*4340*/  @!P0 LDG.E.128 R4, [R8.64] ;  /* 0x0000000808048981 */ /* 0x000362000c1e1d00 */
[----:B------:R-:W-:Y:S01]  /*4350*/  ISETP.GE.OR P0, PT, R87, R64, !P4 ;  /* 0x000000405700720c */ /* 0x000fe20006706670 */
[----:B--2---:R-:W-:Y:S02]  /*4360*/  IMAD.MOV.U32 R2, RZ, RZ, R18 ;  /* 0x000000ffff027224 */ /* 0x004fe400078e0012 */
[----:B-1----:R-:W-:Y:S02]  /*4370*/  IMAD.MOV.U32 R8, RZ, RZ, R19 ;  /* 0x000000ffff087224 */ /* 0x002fe400078e0013 */
[----:B------:R-:W-:Y:S03]  /*4380*/  IMAD.MOV.U32 R3, RZ, RZ, R16 ;  /* 0x000000ffff037224 */ /* 0x000fe600078e0010 */
[----:B------:R-:W-:Y:S01]  /*4390*/  PRMT R30, R8, 0x5410, R2 ;  /* 0x00005410081e7816 */ /* 0x000fe20000000002 */
[----:B------:R-:W-:Y:S02]  /*43a0*/  IMAD.MOV.U32 R2, RZ, RZ, R17 ;  /* 0x000000ffff027224 */ /* 0x000fe400078e0011 */
[----:B----4-:R-:W-:Y:S03]  /*43b0*/  IMAD.MOV.U32 R8, RZ, RZ, R54 ;  /* 0x000000ffff087224 */ /* 0x010fe600078e0036 */
[----:B------:R-:W-:Y:S01]  /*43c0*/  PRMT R29, R2, 0x5410, R3 ;  /* 0x00005410021d7816 */ /* 0x000fe20000000003 */
        /* <DEDUP_REMOVED lines=8> */
[----:B------:R-:W-:Y:S03]  /*4450*/  IMAD.MOV.U32 R3, RZ, RZ, R20 ;  /* 0x000000ffff037224 */ /* 0x000fe600078e0014 */
[----:B------:R-:W-:Y:S01]  /*4460*/  PRMT R32, R8, 0x5410, R2 ;  /* 0x0000541008207816 */ /* 0x000fe20000000002 */
[----:B------:R-:W-:Y:S02]  /*4470*/  IMAD.MOV.U32 R2, RZ, RZ, R21 ;  /* 0x000000ffff027224 */ /* 0x000fe400078e0015 */
[----:B------:R-:W-:Y:S03]  /*4480*/  IMAD.MOV.U32 R8, RZ, RZ, R59 ;  /* 0x000000ffff087224 */ /* 0x000fe600078e003b */
[----:B------:R-:W-:Y:S01]  /*4490*/  PRMT R31, R2, 0x5410, R3 ;  /* 0x00005410021f7816 */ /* 0x000fe20000000003 */
[----:B------:R-:W-:Y:S01]  /*44a0*/  IMAD.MOV.U32 R3, RZ, RZ, R56 ;  /* 0x000000ffff037224 */ /* 0x000fe200078e0038 */
[----:B------:R-:W-:Y:S01]  /*44b0*/  PRMT R63, R8, 0x5410, R9 ;  /* 0x00005410083f7816 */ /* 0x000fe20000000009 */
[----:B------:R-:W-:Y:S05]  /*44c0*/  IMAD.MOV.U32 R2, RZ, RZ, R57 ;  /* 0x000000ffff027224 */ /* 0x000fea00078e0039 */
[----:B------:R-:W-:Y:S01]  /*44d0*/  PRMT R62, R2, 0x5410, R3 ;  /* 0x00005410023e7816 */ /* 0x000fe20000000003 */
[----:B------:R-:W-:-:S05]  /*44e0*/  @P0 BRA `(.L_x_347) ;  /* 0x0000076000000947 */ /* 0x000fca0003800000 */
[----:B------:R-:W-:Y:S01]  /*44f0*/  IADD3 R2, P0, R164, R74, RZ ;  /* 0x0000004aa4027210 */ /* 0x000fe20007f1e0ff */
[----:B------:R-:W-:Y:S01]  /*4500*/  LDS.128 R12, [R133+0x3100] ;  /* 0x00310000850c7984 */ /* 0x000fe20000000c00 */
[----:B-----5:R-:W-:Y:S01]  /*4510*/  @!P1 SHF.R.U64 R35, R36, 0x10, R37 ;  /* 0x0000001024239819 */ /* 0x020fe20000001225 */
[----:B------:R-:W-:Y:S01]  /*4520*/  IMAD.MOV.U32 R11, RZ, RZ, R7 ;  /* 0x000000ffff0b7224 */ /* 0x000fe200078e0007 */
[--C-:B------:R-:W-:Y:S01]  /*4530*/  @!P1 SHF.R.U32.HI R34, RZ, 0x10, R37.reuse ;  /* 0x00000010ff229819 */ /* 0x100fe20000011625 */
[----:B------:R-:W-:Y:S01]  /*4540*/  IMAD.X R3, R79, 0x1, R128, P0 ;  /* 0x000000014f037824 */ /* 0x000fe200000e0680 */
[-C--:B------:R-:W-:Y:S01]  /*4550*/  IADD3 R8, P2, P0, R82, R2.reuse, R108 ;  /* 0x0000000252087210 */ /* 0x080fe2000785e06c */
[----:B------:R-:W-:Y:S02]  /*4560*/  IMAD.MOV.U32 R10, RZ, RZ, R36 ;  /* 0x000000ffff0a7224 */ /* 0x000fe400078e0024 */
[----:B------:R-:W1:Y:S01]  /*4570*/  LDS.128 R48, [R135+0x3100] ;  /* 0x0031000087307984 */ /* 0x000e620000000c00 */
[-C--:B------:R-:W-:Y:S01]  /*4580*/  IADD3.X R9, R81, R3.reuse, R114, P2, P0 ;  /* 0x0000000351097210 */ /* 0x080fe200017e0472 */
[----:B------:R-:W-:Y:S01]  /*4590*/  IMAD.MOV.U32 R40, RZ, RZ, R37 ;  /* 0x000000ffff287224 */ /* 0x000fe200078e0025 */
[----:B------:R-:W-:Y:S01]  /*45a0*/  ISETP.GE.AND P0, PT, R91, c[0x0][0x1d4], PT ;  /* 0x000075005b007a0c */ /* 0x000fe20003f06270 */
[----:B------:R-:W-:Y:S01]  /*45b0*/  IMAD.MOV.U32 R46, RZ, RZ, R39 ;  /* 0x000000ffff2e7224 */ /* 0x000fe200078e0027 */
[----:B------:R-:W-:Y:S01]  /*45c0*/  @!P1 PRMT R35, R10, 0x5410, R35 ;  /* 0x000054100a239816 */ /* 0x000fe20000000023 */
[----:B------:R-:W-:Y:S01]  /*45d0*/  IMAD.MOV.U32 R36, RZ, RZ, R38 ;  /* 0x000000ffff247224 */ /* 0x000fe200078e0026 */
[--C-:B------:R-:W-:Y:S02]  /*45e0*/  @!P1 SHF.R.U64 R37, R38, 0x10, R39.reuse ;  /* 0x0000001026259819 */ /* 0x100fe40000001227 */
[----:B------:R-:W-:Y:S02]  /*45f0*/  @!P1 SHF.R.U32.HI R38, RZ, 0x10, R39 ;  /* 0x00000010ff269819 */ /* 0x000fe40000011627 */
[----:B------:R-:W-:Y:S02]  /*4600*/  @!P1 PRMT R42, R36, 0x5410, R37 ;  /* 0x00005410242a9816 */ /* 0x000fe40000000025 */
[----:B------:R-:W-:Y:S02]  /*4610*/  @!P1 PRMT R34, R40, 0x5410, R34 ;  /* 0x0000541028229816 */ /* 0x000fe40000000022 */
[----:B------:R-:W-:Y:S02]  /*4620*/  @!P1 PRMT R46, R46, 0x5410, R38 ;  /* 0x000054102e2e9816 */ /* 0x000fe40000000026 */
[----:B------:R-:W-:Y:S01]  /*4630*/  @!P0 IADD3 R2, P3, P2, R82, R2, R91 ;  /* 0x0000000252028210 */ /* 0x000fe20007a7e05b */
[----:B------:R-:W-:Y:S03]  /*4640*/  @!P1 IMAD.U32 R36, R34, 0x10000, RZ ;  /* 0x0001000022249824 */ /* 0x000fe600078e00ff */
[----:B------:R-:W-:Y:S02]  /*4650*/  @!P0 IADD3.X R3, R81, R3, R113, P3, P2 ;  /* 0x0000000351038210 */ /* 0x000fe40001fe4471 */
[C---:B------:R-:W-:Y:S04]  /*4660*/  LEA R70, P2, R8.reuse, c[0x0][0x1c8], 0x1 ;  /* 0x0000720008467a11 */ /* 0x040fe800078408ff */
[----:B------:R-:W-:Y:S01]  /*4670*/  LEA.HI.X R71, R8, c[0x0][0x1cc], R9, 0x1, P2 ;  /* 0x0000730008477a11 */ /* 0x000fe200010f0c09 */
[----:B------:R-:W-:Y:S01]  /*4680*/  IMAD.MOV.U32 R9, RZ, RZ, R4 ;  /* 0x000000ffff097224 */ /* 0x000fe200078e0004 */
[----:B------:R-:W-:Y:S02]  /*4690*/  @!P0 LEA R68, P2, R2, c[0x0][0x1c8], 0x1 ;  /* 0x0000720002448a11 */ /* 0x000fe400078408ff */
[----:B------:R-:W-:Y:S02]  /*46a0*/  @!P1 SHF.R.U64 R4, R4, 0x10, R5 ;  /* 0x0000001004049819 */ /* 0x000fe40000001205 */
[----:B------:R-:W-:Y:S02]  /*46b0*/  @!P0 LEA.HI.X R69, R2, c[0x0][0x1cc], R3, 0x1, P2 ;  /* 0x0000730002458a11 */ /* 0x000fe400010f0c03 */
[----:B------:R-:W-:Y:S02]  /*46c0*/  @!P1 PRMT R9, R9, 0x5410, R4 ;  /* 0x0000541009099816 */ /* 0x000fe40000000004 */
[----:B------:R-:W-:Y:S02]  /*46d0*/  @!P1 SHF.R.U32.HI R2, RZ, 0x10, R7 ;  /* 0x00000010ff029819 */ /* 0x000fe40000011607 */
[----:B------:R-:W-:Y:S01]  /*46e0*/  MOV R8, R5 ;  /* 0x0000000500087202 */ /* 0x000fe20000000f00 */
[----:B-1----:R-:W-:Y:S01]  /*46f0*/  @!P1 IMAD.U32 R37, R49, 0x10000, RZ ;  /* 0x0001000031259824 */ /* 0x002fe200078e00ff */
[----:B------:R-:W-:Y:S02]  /*4700*/  @!P1 SHF.L.U32 R4, R13, 0x10, RZ ;  /* 0x000000100d049819 */ /* 0x000fe400000006ff */
[C---:B------:R-:W-:Y:S02]  /*4710*/  @!P1 SHF.L.U32 R41, R50.reuse, 0x10, RZ ;  /* 0x0000001032299819 */ /* 0x040fe400000006ff */
[----:B------:R-:W-:Y:S01]  /*4720*/  @!P1 LOP3.LUT R43, R50, 0xffff0000, RZ, 0xc0, !PT ;  /* 0xffff0000322b9812 */ /* 0x000fe200078ec0ff */
[----:B------:R-:W-:Y:S01]  /*4730*/  @!P1 FMUL.FTZ R39, R4, R36 ;  /* 0x0000002404279220 */ /* 0x000fe20000410000 */
[C---:B------:R-:W-:Y:S02]  /*4740*/  @!P1 SHF.L.U32 R45, R51.reuse, 0x10, RZ ;  /* 0x00000010332d9819 */ /* 0x040fe400000006ff */
[----:B------:R-:W-:Y:S02]  /*4750*/  @!P1 LOP3.LUT R47, R51, 0xffff0000, RZ, 0xc0, !PT ;  /* 0xffff0000332f9812 */ /* 0x000fe400078ec0ff */
[----:B------:R-:W-:Y:S01]  /*4760*/  @!P1 PRMT R11, R11, 0x5410, R2 ;  /* 0x000054100b0b9816 */ /* 0x000fe20000000002 */
[----:B------:R-:W-:Y:S01]  /*4770*/  @!P1 IMAD.U32 R2, R12, 0x10000, RZ ;  /* 0x000100000c029824 */ /* 0x000fe200078e00ff */
[----:B------:R-:W-:Y:S02]  /*4780*/  @!P1 SHF.R.U32.HI R3, RZ, 0x10, R5 ;  /* 0x00000010ff039819 */ /* 0x000fe40000011605 */
[----:B------:R-:W-:Y:S02]  /*4790*/  @!P1 SHF.R.U64 R5, R6, 0x10, R7 ;  /* 0x0000001006059819 */ /* 0x000fe40000001207 */
[----:B------:R-:W-:Y:S02]  /*47a0*/  @!P1 SHF.L.U32 R7, R48, 0x10, RZ ;  /* 0x0000001030079819 */ /* 0x000fe400000006ff */
[----:B------:R-:W-:Y:S01]  /*47b0*/  @!P1 PRMT R8, R8, 0x5410, R3 ;  /* 0x0000541008089816 */ /* 0x000fe20000000003 */
[----:B------:R-:W-:Y:S01]  /*47c0*/  @!P1 IMAD.U32 R3, R9, 0x10000, RZ ;  /* 0x0001000009039824 */ /* 0x000fe200078e00ff */
[----:B------:R-:W-:Y:S01]  /*47d0*/  @!P1 PRMT R10, R6, 0x5410, R5 ;  /* 0x00005410060a9816 */ /* 0x000fe20000000005 */
[----:B------:R-:W-:Y:S02]  /*47e0*/  @!P1 IMAD.U32 R6, R35, 0x10000, RZ ;  /* 0x0001000023069824 */ /* 0x000fe400078e00ff */
[----:B------:R-:W-:Y:S02]  /*47f0*/  @!P1 IMAD.U32 R5, R8, 0x10000, RZ ;  /* 0x0001000008059824 */ /* 0x000fe400078e00ff */
[C---:B------:R-:W-:Y:S02]  /*4800*/  @!P1 FMUL.FTZ R38, R2.reuse, R6 ;  /* 0x0000000602269220 */ /* 0x040fe40000410000 */
[-C--:B------:R-:W-:Y:S02]  /*4810*/  @!P1 FMUL.FTZ R2, R2, R3.reuse ;  /* 0x0000000302029220 */ /* 0x080fe40000410000 */
[----:B------:R-:W-:Y:S01]  /*4820*/  @!P1 FFMA.FTZ R78, R7, R3, -R38 ;  /* 0x00000003074e9223 */ /* 0x000fe20000010826 */
[----:B------:R-:W-:Y:S01]  /*4830*/  @!P1 LOP3.LUT R3, R13, 0xffff0000, RZ, 0xc0, !PT ;  /* 0xffff00000d039812 */ /* 0x000fe200078ec0ff */
[----:B------:R-:W-:Y:S01]  /*4840*/  @!P1 FFMA.FTZ R2, R6, R7, R2 ;  /* 0x0000000706029223 */ /* 0x000fe20000010002 */
[----:B------:R-:W-:Y:S01]  /*4850*/  @!P1 LOP3.LUT R7, R12, 0xffff0000, RZ, 0xc0, !PT ;  /* 0xffff00000c079812 */ /* 0x000fe200078ec0ff */
[-C--:B------:R-:W-:Y:S01]  /*4860*/  @!P1 FFMA.FTZ R77, R37, R5.reuse, -R39 ;  /* 0x00000005254d9223 */ /* 0x080fe20000010827 */
[----:B------:R-:W-:Y:S01]  /*4870*/  @!P1 LOP3.LUT R39, R49, 0xffff0000, RZ, 0xc0, !PT ;  /* 0xffff000031279812 */ /* 0x000fe200078ec0ff */
[----:B------:R-:W-:Y:S01]  /*4880*/  @!P1 FMUL.FTZ R4, R4, R5 ;  /* 0x0000000504049220 */ /* 0x000fe20000410000 */
[----:B------:R-:W-:Y:S02]  /*4890*/  @!P1 LOP3.LUT R38, R34, 0xffff0000, RZ, 0xc0, !PT ;  /* 0xffff000022269812 */ /* 0x000fe400078ec0ff */
[----:B------:R-:W-:Y:S02]  /*48a0*/  @!P1 LOP3.LUT R34, R35, 0xffff0000, RZ, 0xc0, !PT ;  /* 0xffff000023229812 */ /* 0x000fe400078ec0ff */
[----:B------:R-:W-:Y:S02]  /*48b0*/  @!P1 LOP3.LUT R35, R48, 0xffff0000, RZ, 0xc0, !PT ;  /* 0xffff000030239812 */ /* 0x000fe400078ec0ff */
[----:B------:R-:W-:Y:S01]  /*48c0*/  @!P1 LOP3.LUT R6, R8, 0xffff0000, RZ, 0xc0, !PT ;  /* 0xffff000008069812 */ /* 0x000fe200078ec0ff */
[----:B------:R-:W-:Y:S01]  /*48d0*/  @!P1 FMUL.FTZ R40, R7, R34 ;  /* 0x0000002207289220 */ /* 0x000fe20000410000 */
[----:B------:R-:W-:Y:S01]  /*48e0*/  @!P1 LOP3.LUT R8, R9, 0xffff0000, RZ, 0xc0, !PT ;  /* 0xffff000009089812 */ /* 0x000fe200078ec0ff */
[C---:B------:R-:W-:Y:S02]  /*48f0*/  @!P1 FMUL.FTZ R9, R3.reuse, R38 ;  /* 0x0000002603099220 */ /* 0x040fe40000410000 */
[----:B------:R-:W-:Y:S02]  /*4900*/  @!P1 FMUL.FTZ R5, R3, R6 ;  /* 0x0000000603059220 */ /* 0x000fe40000410000 */
        /* <DEDUP_REMOVED lines=52> */
.L_x_347:
[----:B------:R-:W-:Y:S05]  /*4c50*/  BSYNC B0 ;  /* 0x0000000000007941 */ /* 0x000fea0003800000 */
.L_x_346:
        /* <DEDUP_REMOVED lines=14> */
[C---:B------:R-:W-:Y:S02]  /*4d40*/  @!P1 PRMT R36, R61.reuse, 0x5432, R9 ;  /* 0x000054323d249816 */ /* 0x040fe40000000009 */
[----:B------:R-:W-:Y:S04]  /*4d50*/  @!P1 SHF.R.U32.HI R10, RZ, 0x10, R55 ;  /* 0x00000010ff0a9819 */ /* 0x000fe80000011637 */
[----:B------:R-:W-:Y:S04]  /*4d60*/  @!P1 PRMT R34, R61, 0x5410, R10 ;  /* 0x000054103d229816 */ /* 0x000fe8000000000a */
[C---:B------:R-:W-:Y:S01]  /*4d70*/  @!P1 LOP3.LUT R40, R34.reuse, 0xffff0000, RZ, 0xc0, !PT ;  /* 0xffff000022289812 */ /* 0x040fe200078ec0ff */
[----:B------:R-:W-:Y:S01]  /*4d80*/  @!P1 IMAD.U32 R38, R34, 0x10000, RZ ;  /* 0x0001000022269824 */ /* 0x000fe200078e00ff */
[----:B------:R-:W-:Y:S04]  /*4d90*/  @!P0 IADD3 R2, P3, P2, R82, R2, R91 ;  /* 0x0000000252028210 */ /* 0x000fe80007a7e05b */
[----:B------:R-:W-:Y:S02]  /*4da0*/  @!P0 IADD3.X R3, R81, R3, R113, P3, P2 ;  /* 0x0000000351038210 */ /* 0x000fe40001fe4471 */
[C---:B------:R-:W-:Y:S04]  /*4db0*/  LEA R68, P2, R4.reuse, c[0x0][0x1c8], 0x1 ;  /* 0x0000720004447a11 */ /* 0x040fe800078408ff */
[----:B------:R-:W-:Y:S02]  /*4dc0*/  LEA.HI.X R69, R4, c[0x0][0x1cc], R5, 0x1, P2 ;  /* 0x0000730004457a11 */ /* 0x000fe400010f0c05 */
[----:B------:R-:W-:Y:S02]  /*4dd0*/  @!P0 LEA R66, P2, R2, c[0x0][0x1c8], 0x1 ;  /* 0x0000720002428a11 */ /* 0x000fe400078408ff */
[----:B------:R-:W-:Y:S02]  /*4de0*/  @!P1 SHF.R.U64 R4, R18, 0x10, R19 ;  /* 0x0000001012049819 */ /* 0x000fe40000001213 */
[----:B------:R-:W-:Y:S02]  /*4df0*/  @!P0 LEA.HI.X R67, R2, c[0x0][0x1cc], R3, 0x1, P2 ;  /* 0x0000730002438a11 */ /* 0x000fe400010f0c03 */
[----:B------:R-:W-:Y:S02]  /*4e00*/  @!P1 SHF.R.U64 R2, R16, 0x10, R17 ;  /* 0x0000001010029819 */ /* 0x000fe40000001211 */
[----:B------:R-:W-:Y:S02]  /*4e10*/  @!P1 PRMT R11, R30, 0x5432, R4 ;  /* 0x000054321e0b9816 */ /* 0x000fe40000000004 */
[----:B------:R-:W-:Y:S01]  /*4e20*/  @!P1 PRMT R8, R29, 0x5432, R2 ;  /* 0x000054321d089816 */ /* 0x000fe20000000002 */
[----:B-1----:R-:W-:Y:S01]  /*4e30*/  @!P1 IMAD.U32 R2, R12, 0x10000, RZ ;  /* 0x000100000c029824 */ /* 0x002fe200078e00ff */
[----:B------:R-:W-:Y:S01]  /*4e40*/  @!P1 SHF.L.U32 R4, R13, 0x10, RZ ;  /* 0x000000100d049819 */ /* 0x000fe200000006ff */
[----:B--2---:R-:W-:Y:S01]  /*4e50*/  @!P1 IMAD.U32 R9, R44, 0x10000, RZ ;  /* 0x000100002c099824 */ /* 0x004fe200078e00ff */
[C---:B------:R-:W-:Y:S01]  /*4e60*/  @!P1 LOP3.LUT R41, R47.reuse, 0xffff0000, RZ, 0xc0, !PT ;  /* 0xffff00002f299812 */ /* 0x040fe200078ec0ff */
[----:B------:R-:W-:Y:S01]  /*4e70*/  @!P1 IMAD.U32 R39, R47, 0x10000, RZ ;  /* 0x000100002f279824 */ /* 0x000fe200078e00ff */
[----:B------:R-:W-:Y:S02]  /*4e80*/  @!P1 LOP3.LUT R37, R46, 0xffff0000, RZ, 0xc0, !PT ;  /* 0xffff00002e259812 */ /* 0x000fe400078ec0ff */
[----:B------:R-:W-:Y:S01]  /*4e90*/  @!P1 SHF.R.U32.HI R5, RZ, 0x10, R19 ;  /* 0x00000010ff059819 */ /* 0x000fe20000011613 */
[----:B------:R-:W-:Y:S01]  /*4ea0*/  @!P1 IMAD.U32 R19, R45, 0x10000, RZ ;  /* 0x000100002d139824 */ /* 0x000fe200078e00ff */
[----:B------:R-:W-:Y:S02]  /*4eb0*/  @!P1 SHF.R.U32.HI R3, RZ, 0x10, R17 ;  /* 0x00000010ff039819 */ /* 0x000fe40000011611 */
[C---:B------:R-:W-:Y:S02]  /*4ec0*/  @!P1 PRMT R17, R60.reuse, 0x5410, R6 ;  /* 0x000054103c119816 */ /* 0x040fe40000000006 */
[----:B------:R-:W-:Y:S02]  /*4ed0*/  @!P1 PRMT R16, R60, 0x5432, R7 ;  /* 0x000054323c109816 */ /* 0x000fe40000000007 */
[----:B------:R-:W-:Y:S01]  /*4ee0*/  @!P1 PRMT R6, R29, 0x5410, R3 ;  /* 0x000054101d069816 */ /* 0x000fe20000000003 */
[----:B------:R-:W-:Y:S01]  /*4ef0*/  @!P1 IMAD.U32 R7, R17, 0x10000, RZ ;  /* 0x0001000011079824 */ /* 0x000fe200078e00ff */
[----:B------:R-:W-:Y:S01]  /*4f00*/  @!P1 PRMT R10, R30, 0x5410, R5 ;  /* 0x000054101e0a9816 */ /* 0x000fe20000000005 */
[C---:B------:R-:W-:Y:S01]  /*4f10*/  @!P1 IMAD.U32 R3, R8.reuse, 0x10000, RZ ;  /* 0x0001000008039824 */ /* 0x040fe200078e00ff */
[----:B------:R-:W-:Y:S01]  /*4f20*/  @!P1 LOP3.LUT R8, R8, 0xffff0000, RZ, 0xc0, !PT ;  /* 0xffff000008089812 */ /* 0x000fe200078ec0ff */
[----:B------:R-:W-:Y:S02]  /*4f30*/  @!P1 IMAD.U32 R18, R16, 0x10000, RZ ;  /* 0x0001000010129824 */ /* 0x000fe400078e00ff */
        /* <DEDUP_REMOVED lines=69> */
.L_x_349:
[----:B------:R-:W-:Y:S05]  /*5390*/  BSYNC B0 ;  /* 0x0000000000007941 */ /* 0x000fea0003800000 */
.L_x_348:
[----:B------:R-:W-:Y:S05]  /*53a0*/  IADD3 R60, P0, R170, R74, RZ ;  /* 0x0000004aaa3c7210 */ /* 0x000fea0007f1e0ff */
[----:B------:R-:W-:Y:S01]  /*53b0*/  IMAD.X R61, R79, 0x1, R136, P0 ;  /* 0x000000014f3d7824 */ /* 0x000fe200000e0688 */
[----:B------:R-:W-:Y:S11]  /*53c0*/  ISETP.GE.OR P0, PT, R149, R64, !P4 ;  /* 0x000000409500720c */ /* 0x000ff60006706670 */
[----:B------:R-:W-:Y:S02]  /*53d0*/  @!UPT UIADD3 URZ, URZ, URZ, URZ ;  /* 0x0000003f3f3ff290 */ /* 0x000fe4000fffe03f */
[----:B------:R-:W-:-:S05]  /*53e0*/  @P0 BRA `(.L_x_343) ;  /* 0x00000ae000000947 */ /* 0x000fca0003800000 */
[----:B-----5:R-:W-:Y:S01]  /*53f0*/  @!P1 SHF.R.U32.HI R5, RZ, 0x10, R57 ;  /* 0x00000010ff059819 */ /* 0x020fe20000011639 */
[----:B-1----:R-:W1:Y:S01]  /*5400*/  LDS.128 R12, [R130+0x3100] ;  /* 0x00310000820c7984 */ /* 0x002e620000000c00 */
[----:B------:R-:W-:Y:S02]  /*5410*/  @!P1 SHF.R.U32.HI R3, RZ, 0x10, R21 ;  /* 0x00000010ff039819 */ /* 0x000fe40000011615 */
[----:B------:R-:W-:Y:S02]  /*5420*/  @!P1 SHF.R.U64 R8, R56, 0x10, R57 ;  /* 0x0000001038089819 */ /* 0x000fe40000001239 */
[----:B------:R-:W-:Y:S02]  /*5430*/  @!P1 PRMT R11, R62, 0x5410, R5 ;  /* 0x000054103e0b9816 */ /* 0x000fe40000000005 */
[----:B------:R-:W-:Y:S01]  /*5440*/  IADD3 R16, P2, P0, R82, R60, R108 ;  /* 0x0000003c52107210 */ /* 0x000fe2000785e06c */
[----:B------:R-:W2:Y:S01]  /*5450*/  LDS.128 R44, [R132+0x3100] ;  /* 0x00310000842c7984 */ /* 0x000ea20000000c00 */
[----:B------:R-:W-:Y:S01]  /*5460*/  @!P1 SHF.R.U64 R2, R20, 0x10, R21 ;  /* 0x0000001014029819 */ /* 0x000fe20000001215 */
[----:B------:R-:W-:Y:S01]  /*5470*/  @!P1 IMAD.U32 R29, R11, 0x10000, RZ ;  /* 0x000100000b1d9824 */ /* 0x000fe200078e00ff */
[----:B------:R-:W-:Y:S02]  /*5480*/  IADD3.X R17, R81, R61, R114, P2, P0 ;  /* 0x0000003d51117210 */ /* 0x000fe400017e0472 */
[----:B------:R-:W-:Y:S02]  /*5490*/  LEA R50, P0, R16, c[0x0][0x1c8], 0x1 ;  /* 0x0000720010327a11 */ /* 0x000fe400078008ff */
[----:B------:R-:W-:Y:S02]  /*54a0*/  @!P1 SHF.R.U64 R6, R22, 0x10, R23 ;  /* 0x0000001016069819 */ /* 0x000fe40000001217 */
[----:B------:R-:W-:Y:S02]  /*54b0*/  LEA.HI.X R51, R16, c[0x0][0x1cc], R17, 0x1, P0 ;  /* 0x0000730010337a11 */ /* 0x000fe400000f0c11 */
[----:B------:R-:W-:Y:S02]  /*54c0*/  @!P1 SHF.R.U32.HI R4, RZ, 0x10, R23 ;  /* 0x00000010ff049819 */ /* 0x000fe40000011617 */
[----:B------:R-:W-:Y:S02]  /*54d0*/  @!P1 PRMT R19, R32, 0x5432, R6 ;  /* 0x0000543220139816 */ /* 0x000fe40000000006 */
[----:B------:R-:W-:Y:S02]  /*54e0*/  @!P1 SHF.R.U64 R9, R58, 0x10, R59 ;  /* 0x000000103a099819 */ /* 0x000fe4000000123b */
[----:B------:R-:W-:Y:S02]  /*54f0*/  @!P1 PRMT R7, R31, 0x5410, R3 ;  /* 0x000054101f079816 */ /* 0x000fe40000000003 */
[----:B------:R-:W-:Y:S02]  /*5500*/  @!P1 PRMT R36, R63, 0x5432, R9 ;  /* 0x000054323f249816 */ /* 0x000fe40000000009 */
[----:B------:R-:W-:Y:S01]  /*5510*/  @!P1 PRMT R9, R32, 0x5410, R4 ;  /* 0x0000541020099816 */ /* 0x000fe20000000004 */
[----:B------:R-:W-:Y:S01]  /*5520*/  @!P1 IMAD.U32 R3, R7, 0x10000, RZ ;  /* 0x0001000007039824 */ /* 0x000fe200078e00ff */
[C---:B------:R-:W-:Y:S02]  /*5530*/  @!P1 SHF.L.U32 R34, R36.reuse, 0x10, RZ ;  /* 0x0000001024229819 */ /* 0x040fe400000006ff */
[----:B------:R-:W-:Y:S02]  /*5540*/  @!P1 LOP3.LUT R36, R36, 0xffff0000, RZ, 0xc0, !PT ;  /* 0xffff000024249812 */ /* 0x000fe400078ec0ff */
[----:B------:R-:W-:Y:S02]  /*5550*/  @!P1 LOP3.LUT R17, R9, 0xffff0000, RZ, 0xc0, !PT ;  /* 0xffff000009119812 */ /* 0x000fe400078ec0ff */
[----:B------:R-:W-:Y:S02]  /*5560*/  @!P1 PRMT R22, R62, 0x5432, R8 ;  /* 0x000054323e169816 */ /* 0x000fe40000000008 */
[----:B------:R-:W-:Y:S01]  /*5570*/  @!P1 PRMT R5, R31, 0x5432, R2 ;  /* 0x000054321f059816 */ /* 0x000fe20000000002 */
[----:B-1----:R-:W-:Y:S01]  /*5580*/  @!P1 IMAD.U32 R2, R13, 0x10000, RZ ;  /* 0x000100000d029824 */ /* 0x002fe200078e00ff */
[----:B------:R-:W-:Y:S01]  /*5590*/  @!P1 SHF.R.U32.HI R10, RZ, 0x10, R59 ;  /* 0x00000010ff0a9819 */ /* 0x000fe2000001163b */
[----:B------:R-:W-:Y:S01]  /*55a0*/  @!P1 IMAD.U32 R20, R22, 0x10000, RZ ;  /* 0x0001000016149824 */ /* 0x000fe200078e00ff */
[----:B------:R-:W-:Y:S01]  /*55b0*/  @!P1 LOP3.LUT R6, R12, 0xffff0000, RZ, 0xc0, !PT ;  /* 0xffff00000c069812 */ /* 0x000fe200078ec0ff */
[----:B------:R-:W-:Y:S01]  /*55c0*/  @!P1 FMUL.FTZ R8, R2, R29 ;  /* 0x0000001d02089220 */ /* 0x000fe20000410000 */
[----:B------:R-:W-:Y:S01]  /*55d0*/  @!P1 LOP3.LUT R22, R22, 0xffff0000, RZ, 0xc0, !PT ;  /* 0xffff000016169812 */ /* 0x000fe200078ec0ff */
[-C--:B------:R-:W-:Y:S01]  /*55e0*/  @!P1 FMUL.FTZ R4, R2, R3.reuse ;  /* 0x0000000302049220 */ /* 0x080fe20000410000 */
[----:B------:R-:W-:Y:S01]  /*55f0*/  @!P1 PRMT R40, R63, 0x5410, R10 ;  /* 0x000054103f289816 */ /* 0x000fe2000000000a */
[----:B------:R-:W-:Y:S01]  /*5600*/  @!P1 IMAD.U32 R2, R12, 0x10000, RZ ;  /* 0x000100000c029824 */ /* 0x000fe200078e00ff */
[C---:B--2---:R-:W-:Y:S01]  /*5610*/  @!P1 SHF.L.U32 R30, R45.reuse, 0x10, RZ ;  /* 0x000000102d1e9819 */ /* 0x044fe200000006ff */
[C---:B------:R-:W-:Y:S01]  /*5620*/  @!P1 IMAD.U32 R21, R44.reuse, 0x10000, RZ ;  /* 0x000100002c159824 */ /* 0x040fe200078e00ff */
[----:B------:R-:W-:Y:S01]  /*5630*/  @!P1 LOP3.LUT R23, R44, 0xffff0000, RZ, 0xc0, !PT ;  /* 0xffff00002c179812 */ /* 0x000fe200078ec0ff */
[----:B------:R-:W-:Y:S01]  /*5640*/  @!P1 FMUL.FTZ R10, R6, R22 ;  /* 0x00000016060a9220 */ /* 0x000fe20000410000 */
[----:B------:R-:W-:Y:S01]  /*5650*/  @!P1 LOP3.LUT R32, R45, 0xffff0000, RZ, 0xc0, !PT ;  /* 0xffff00002d209812 */ /* 0x000fe200078ec0ff */
[----:B------:R-:W-:Y:S01]  /*5660*/  @!P1 FFMA.FTZ R56, R30, R3, -R8 ;  /* 0x000000031e389223 */ /* 0x000fe20000010808 */
[----:B------:R-:W-:Y:S01]  /*5670*/  @!P1 LOP3.LUT R41, R47, 0xffff0000, RZ, 0xc0, !PT ;  /* 0xffff00002f299812 */ /* 0x000fe200078ec0ff */
[----:B------:R-:W-:Y:S01]  /*5680*/  @!P1 FMUL.FTZ R8, R2, R20 ;  /* 0x0000001402089220 */ /* 0x000fe20000410000 */
[----:B------:R-:W-:Y:S01]  /*5690*/  @!P1 LOP3.LUT R37, R46, 0xffff0000, RZ, 0xc0, !PT ;  /* 0xffff00002e259812 */ /* 0x000fe200078ec0ff */
[----:B------:R-:W-:Y:S01]  /*56a0*/  @!P1 IMAD.U32 R38, R40, 0x10000, RZ ;  /* 0x0001000028269824 */ /* 0x000fe200078e00ff */
[----:B------:R-:W-:Y:S01]  /*56b0*/  @!P1 SHF.L.U32 R3, R5, 0x10, RZ ;  /* 0x0000001005039819 */ /* 0x000fe200000006ff */
[----:B------:R-:W-:Y:S01]  /*56c0*/  @!P1 IMAD.U32 R39, R47, 0x10000, RZ ;  /* 0x000100002f279824 */ /* 0x000fe200078e00ff */
[----:B------:R-:W-:Y:S01]  /*56d0*/  @!P1 LOP3.LUT R5, R5, 0xffff0000, RZ, 0xc0, !PT ;  /* 0xffff000005059812 */ /* 0x000fe200078ec0ff */
[----:B------:R-:W-:Y:S01]  /*56e0*/  @!P1 IMAD.U32 R35, R46, 0x10000, RZ ;  /* 0x000100002e239824 */ /* 0x000fe200078e00ff */
[C---:B------:R-:W-:Y:S01]  /*56f0*/  @!P1 SHF.L.U32 R16, R15.reuse, 0x10, RZ ;  /* 0x000000100f109819 */ /* 0x040fe200000006ff */
[-C--:B------:R-:W-:Y:S01]  /*5700*/  @!P1 FMUL.FTZ R2, R2, R3.reuse ;  /* 0x0000000302029220 */ /* 0x080fe20000410000 */
[----:B------:R-:W-:Y:S01]  /*5710*/  @!P1 LOP3.LUT R18, R15, 0xffff0000, RZ, 0xc0, !PT ;  /* 0xffff00000f129812 */ /* 0x000fe200078ec0ff */
[----:B------:R-:W-:Y:S01]  /*5720*/  @!P1 FFMA.FTZ R55, R21, R3, -R8 ;  /* 0x0000000315379223 */ /* 0x000fe20000010808 */
[----:B------:R-:W-:Y:S01]  /*5730*/  @!P1 LOP3.LUT R31, R11, 0xffff0000, RZ, 0xc0, !PT ;  /* 0xffff00000b1f9812 */ /* 0x000fe200078ec0ff */
[-C--:B------:R-:W-:Y:S01]  /*5740*/  @!P1 FMUL.FTZ R3, R6, R5.reuse ;  /* 0x0000000506039220 */ /* 0x080fe20000410000 */
[----:B------:R-:W-:Y:S01]  /*5750*/  @!P1 LOP3.LUT R6, R13, 0xffff0000, RZ, 0xc0, !PT ;  /* 0xffff00000d069812 */ /* 0x000fe200078ec0ff */
[----:B------:R-:W-:Y:S01]  /*5760*/  @!P1 FFMA.FTZ R54, R23, R5, -R10 ;  /* 0x0000000517369223 */ /* 0x000fe2000001080a */
[C---:B------:R-:W-:Y:S01]  /*5770*/  @!P1 LOP3.LUT R10, R14.reuse, 0xffff0000, RZ, 0xc0, !PT ;  /* 0xffff00000e0a9812 */ /* 0x040fe200078ec0ff */
[----:B------:R-:W-:Y:S01]  /*5780*/  @!P1 IMAD.U32 R8, R14, 0x10000, RZ ;  /* 0x000100000e089824 */ /* 0x000fe200078e00ff */
[----:B------:R-:W-:Y:S01]  /*5790*/  @!P1 LOP3.LUT R5, R7, 0xffff0000, RZ, 0xc0, !PT ;  /* 0xffff000007059812 */ /* 0x000fe200078ec0ff */
[----:B------:R-:W-:Y:S01]  /*57a0*/  @!P1 IMAD.U32 R11, R9, 0x10000, RZ ;  /* 0x00010000090b9824 */ /* 0x000fe200078e00ff */
[C---:B------:R-:W-:Y:S01]  /*57b0*/  @!P1 LOP3.LUT R9, R19.reuse, 0xffff0000, RZ, 0xc0, !PT ;  /* 0xffff000013099812 */ /* 0x040fe200078ec0ff */
[----:B------:R-:W-:Y:S01]  /*57c0*/  @!P1 IMAD.U32 R7, R19, 0x10000, RZ ;  /* 0x0001000013079824 */ /* 0x000fe200078e00ff */
[----:B------:R-:W-:Y:S01]  /*57d0*/  @!P1 LOP3.LUT R40, R40, 0xffff0000, RZ, 0xc0, !PT ;  /* 0xffff000028289812 */ /* 0x000fe200078ec0ff */
[----:B------:R-:W-:Y:S01]  /*57e0*/  @!P1 FMUL.FTZ R49, R6, R31 ;  /* 0x0000001f06319220 */ /* 0x000fe20000410000 */
[----:B------:R-:W-:Y:S01]  /*57f0*/  ISETP.GE.AND P0, PT, R91, c[0x0][0x1d4], PT ;  /* 0x000075005b007a0c */ /* 0x000fe20003f06270 */
[----:B------:R-:W-:Y:S02]  /*5800*/  @!P1 FMUL.FTZ R42, R16, R38 ;  /* 0x00000026102a9220 */ /* 0x000fe40000410000 */
[----:B------:R-:W-:Y:S02]  /*5810*/  @!P1 FMUL.FTZ R19, R18, R40 ;  /* 0x0000002812139220 */ /* 0x000fe40000410000 */
[----:B------:R-:W-:Y:S02]  /*5820*/  @!P1 FMUL.FTZ R48, R8, R34 ;  /* 0x0000002208309220 */ /* 0x000fe40000410000 */
[----:B------:R-:W-:Y:S02]  /*5830*/  @!P1 FMUL.FTZ R43, R10, R36 ;  /* 0x000000240a2b9220 */ /* 0x000fe40000410000 */
[----:B------:R-:W-:Y:S02]  /*5840*/  @!P1 FFMA.FTZ R53, R32, R5, -R49 ;  /* 0x0000000520359223 */ /* 0x000fe40000010831 */
        /* <DEDUP_REMOVED lines=41> */
.L_x_327:
[----:B------:R-:W-:Y:S01]  /*5ae0*/  IMAD R2, R33, -0x60, R0 ;  /* 0xffffffa021027824 */ /* 0x000fe200078e0200 */
[----:B------:R-:W-:Y:S04]  /*5af0*/  BSSY B0, `(.L_x_350) ;  /* 0x0000015000007945 */ /* 0x000fe80003800000 */
[----:B------:R-:W-:Y:S04]  /*5b00*/  IMNMX R16, R2, 0x60, PT ;  /* 0x0000006002107817 */ /* 0x000fe80003800200 */
[----:B------:R-:W-:Y:S11]  /*5b10*/  ISETP.GE.AND P0, PT, R87, R16, PT ;  /* 0x000000105700720c */ /* 0x000ff60003f06270 */
[----:B------:R-:W-:Y:S02]  /*5b20*/  @!UPT UIADD3 URZ, URZ, URZ, URZ ;  /* 0x0000003f3f3ff290 */ /* 0x000fe4000fffe03f */
[----:B------:R-:W-:-:S05]  /*5b30*/  @P0 BRA `(.L_x_351) ;  /* 0x0000010000000947 */ /* 0x000fca0003800000 */
[----:B------:R-:W-:Y:S11]  /*5b40*/  ISETP.NE.AND P1, PT, R86, RZ, PT ;  /* 0x000000ff5600720c */ /* 0x000ff60003f25270 */
[----:B------:R-:W-:Y:S02]  /*5b50*/  @!UPT UIADD3 URZ, URZ, URZ, URZ ;  /* 0x0000003f3f3ff290 */ /* 0x000fe4000fffe03f */
[----:B------:R-:W1:Y:S01]  /*5b60*/  @P1 LDS.128 R12, [R85+0x3100] ;  /* 0x00310000550c1984 */ /* 0x000e620000000c00 */
[-C--:B------:R-:W-:Y:S05]  /*5b70*/  @P1 IADD3 R2, P0, R107, R74.reuse, RZ ;  /* 0x0000004a6b021210 */ /* 0x080fea0007f1e0ff */
[----:B------:R-:W-:Y:S01]  /*5b80*/  @P1 IMAD.X R5, R106, 0x1, R79, P0 ;  /* 0x000000016a051824 */ /* 0x000fe200000e064f */
[----:B------:R-:W-:Y:S11]  /*5b90*/  ISETP.NE.AND P0, PT, R90, RZ, PT ;  /* 0x000000ff5a00720c */ /* 0x000ff60003f05270 */
[----:B------:R-:W-:Y:S02]  /*5ba0*/  @!UPT UIADD3 URZ, URZ, URZ, URZ ;  /* 0x0000003f3f3ff290 */ /* 0x000fe4000fffe03f */
[----:B------:R-:W2:Y:S01]  /*5bb0*/  @P0 LDS.128 R8, [R84+0x3100] ;  /* 0x0031000054080984 */ /* 0x000ea20000000c00 */
[----:B------:R-:W-:Y:S05]  /*5bc0*/  @P0 IADD3 R3, P2, R111, R74, RZ ;  /* 0x0000004a6f030210 */ /* 0x000fea0007f5e0ff */
[----:B------:R-:W-:Y:S01]  /*5bd0*/  @P0 IMAD.X R6, R79, 0x1, R110, P2 ;  /* 0x000000014f060824 */ /* 0x000fe200010e066e */
[C---:B------:R-:W-:Y:S04]  /*5be0*/  @P1 LEA R4, P2, R2.reuse, c[0x0][0x1c8], 0x1 ;  /* 0x0000720002041a11 */ /* 0x040fe800078408ff */
[----:B------:R-:W-:Y:S02]  /*5bf0*/  @P1 LEA.HI.X R5, R2, c[0x0][0x1cc], R5, 0x1, P2 ;  /* 0x0000730002051a11 */ /* 0x000fe400010f0c05 */
[C---:B------:R-:W-:Y:S04]  /*5c00*/  @P0 LEA R2, P2, R3.reuse, c[0x0][0x1c8], 0x1 ;  /* 0x0000720003020a11 */ /* 0x040fe800078408ff */
[----:B------:R-:W-:Y:S01]  /*5c10*/  @P0 LEA.HI.X R3, R3, c[0x0][0x1cc], R6, 0x1, P2 ;  /* 0x0000730003030a11 */ /* 0x000fe200010f0c06 */
[----:B-1----:R1:W-:Y:S04]  /*5c20*/  @P1 STG.E.128 [R4.64], R12 ;  /* 0x0000000c04001986 */ /* 0x0023e8000c101d08 */
[----:B--2---:R1:W-:Y:S04]  /*5c30*/  @P0 STG.E.128 [R2.64], R8 ;  /* 0x0000000802000986 */ /* 0x0043e8000c101d08 */
.L_x_351:
[----:B------:R-:W-:Y:S05]  /*5c40*/  BSYNC B0 ;  /* 0x0000000000007941 */ /* 0x000fea0003800000 */
.L_x_350:
        /* <DEDUP_REMOVED lines=9> */
[----:B------:R-:W-:Y:S03]  /*5ce0*/  @P2 IADD3 R5, P0, R107, R3, RZ ;  /* 0x000000036b052210 */ /* 0x000fe60007f1e0ff */
[----:B------:R-:W2:Y:S02]  /*5cf0*/  @P1 LDS.128 R8, [R84+0x4100] ;  /* 0x0041000054081984 */ /* 0x000ea40000000c00 */
[----:B------:R-:W-:Y:S01]  /*5d00*/  @P2 IMAD.X R6, R106, 0x1, R2, P0 ;  /* 0x000000016a062824 */ /* 0x000fe200000e0602 */
        /* <DEDUP_REMOVED lines=8> */
.L_x_353:
[----:B------:R-:W-:Y:S05]  /*5d90*/  BSYNC B0 ;  /* 0x0000000000007941 */ /* 0x000fea0003800000 */
.L_x_352:
        /* <DEDUP_REMOVED lines=19> */
.L_x_343:
[----:B------:R-:W-:Y:S05]  /*5ed0*/  BSYNC B2 ;  /* 0x0000000000027941 */ /* 0x000fea0003800000 */
.L_x_326:
[----:B------:R-:W-:Y:S01]  /*5ee0*/  IMAD R20, R33, -0x60, RZ ;  /* 0xffffffa021147824 */ /* 0x000fe200078e02ff */
[----:B------:R-:W-:Y:S01]  /*5ef0*/  BSSY B0, `(.L_x_354) ;  /* 0x000006b000007945 */ /* 0x000fe20003800000 */
[----:B-12---:R-:W-:Y:S02]  /*5f00*/  IMAD R2, R93, 0x60, RZ ;  /* 0x000000605d027824 */ /* 0x006fe400078e02ff */
[----:B-----5:R-:W-:Y:S02]  /*5f10*/  IMAD.IADD R6, R119, 0x1, R20 ;  /* 0x0000000177067824 */ /* 0x020fe400078e0214 */
[----:B------:R-:W-:Y:S03]  /*5f20*/  IMAD.WIDE.U32 R18, R33, 0x60, RZ ;  /* 0x0000006021127825 */ /* 0x000fe600078e00ff */
[C---:B------:R-:W-:Y:S01]  /*5f30*/  ISETP.GE.AND P5, PT, R6.reuse, 0x11, PT ;  /* 0x000000110600780c */ /* 0x040fe20003fa6270 */
[----:B------:R-:W-:Y:S01]  /*5f40*/  IMAD.IADD R19, R19, 0x1, R2 ;  /* 0x0000000113137824 */ /* 0x000fe200078e0202 */
[C---:B------:R-:W-:Y:S02]  /*5f50*/  ISETP.GE.AND P4, PT, R6.reuse, 0x1, PT ;  /* 0x000000010600780c */ /* 0x040fe40003f86270 */
[----:B------:R-:W-:Y:S02]  /*5f60*/  IADD3 R4, P0, R143, R18, RZ ;  /* 0x000000128f047210 */ /* 0x000fe40007f1e0ff */
[C---:B------:R-:W-:Y:S02]  /*5f70*/  ISETP.GE.AND P3, PT, R6.reuse, 0x21, PT ;  /* 0x000000210600780c */ /* 0x040fe40003f66270 */
[----:B------:R-:W-:Y:S02]  /*5f80*/  IADD3.X R5, R19, R145, RZ, P0, !PT ;  /* 0x0000009113057210 */ /* 0x000fe400007fe4ff */
[C---:B------:R-:W-:Y:S02]  /*5f90*/  ISETP.GE.AND P2, PT, R6.reuse, 0x31, PT ;  /* 0x000000310600780c */ /* 0x040fe40003f46270 */
[----:B------:R-:W-:Y:S02]  /*5fa0*/  ISETP.GE.AND P1, PT, R6, 0x41, PT ;  /* 0x000000410600780c */ /* 0x000fe40003f26270 */
[C---:B------:R-:W-:Y:S01]  /*5fb0*/  @P5 IADD3 R8, P0, R4.reuse, 0x10, RZ ;  /* 0x0000001004085810 */ /* 0x040fe20007f1e0ff */
[----:B------:R-:W-:Y:S01]  /*5fc0*/  @P4 IMAD R7, R5, c[0x0][0x258], RZ ;  /* 0x0000960005074a24 */ /* 0x000fe200078e02ff */
[-C--:B------:R-:W-:Y:S01]  /*5fd0*/  @P4 MOV R2, R88.reuse ;  /* 0x0000005800024202 */ /* 0x080fe20000000f00 */
[----:B------:R-:W-:Y:S02]  /*5fe0*/  @P4 IMAD.MOV.U32 R3, RZ, RZ, R92 ;  /* 0x000000ffff034224 */ /* 0x000fe400078e005c */
[----:B------:R-:W-:Y:S01]  /*5ff0*/  @P5 IMAD.X R9, RZ, RZ, R5, P0 ;  /* 0x000000ffff095224 */ /* 0x000fe200000e0605 */
[C---:B------:R-:W-:Y:S01]  /*6000*/  @P3 IADD3 R10, P0, R4.reuse, 0x20, RZ ;  /* 0x00000020040a3810 */ /* 0x040fe20007f1e0ff */
[C---:B------:R-:W-:Y:S04]  /*6010*/  @P4 IMAD.WIDE.U32 R2, R4.reuse, c[0x0][0x258], R2 ;  /* 0x0000960004024a25 */ /* 0x040fe800078e0002 */
[----:B------:R-:W-:Y:S02]  /*6020*/  @P4 IMAD R7, R4, c[0x0][0x25c], R7 ;  /* 0x0000970004074a24 */ /* 0x000fe400078e0207 */
[----:B------:R-:W-:Y:S01]  /*6030*/  @P3 IMAD.X R11, RZ, RZ, R5, P0 ;  /* 0x000000ffff0b3224 */ /* 0x000fe200000e0605 */
[C---:B------:R-:W-:Y:S01]  /*6040*/  @P4 LEA R16, P0, R2.reuse, c[0x0][0x250], 0x1 ;  /* 0x0000940002104a11 */ /* 0x040fe200078008ff */
[----:B------:R-:W-:Y:S02]  /*6050*/  @P4 IMAD.IADD R7, R3, 0x1, R7 ;  /* 0x0000000103074824 */ /* 0x000fe400078e0207 */
[----:B------:R-:W-:Y:S03]  /*6060*/  @P5 IMAD.MOV.U32 R3, RZ, RZ, R92 ;  /* 0x000000ffff035224 */ /* 0x000fe600078e005c */
[----:B------:R-:W-:Y:S01]  /*6070*/  @P4 LEA.HI.X R17, R2, c[0x0][0x254], R7, 0x1, P0 ;  /* 0x0000950002114a11 */ /* 0x000fe200000f0c07 */
[----:B------:R-:W-:Y:S01]  /*6080*/  @P5 IMAD R7, R9, c[0x0][0x258], RZ ;  /* 0x0000960009075a24 */ /* 0x000fe200078e02ff */
[----:B------:R-:W-:Y:S03]  /*6090*/  @P5 MOV R2, R88 ;  /* 0x0000005800025202 */ /* 0x000fe60000000f00 */
[C---:B------:R-:W-:Y:S02]  /*60a0*/  @P5 IMAD R7, R8.reuse, c[0x0][0x25c], R7 ;  /* 0x0000970008075a24 */ /* 0x040fe400078e0207 */
[----:B------:R-:W-:Y:S04]  /*60b0*/  @P5 IMAD.WIDE.U32 R2, R8, c[0x0][0x258], R2 ;  /* 0x0000960008025a25 */ /* 0x000fe800078e0002 */
[----:B------:R-:W-:Y:S01]  /*60c0*/  @P5 IMAD.IADD R7, R3, 0x1, R7 ;  /* 0x0000000103075824 */ /* 0x000fe200078e0207 */
[C---:B------:R-:W-:Y:S02]  /*60d0*/  @P5 LEA R14, P0, R2.reuse, c[0x0][0x250], 0x1 ;  /* 0x00009400020e5a11 */ /* 0x040fe400078008ff */
[----:B------:R-:W-:Y:S02]  /*60e0*/  @P3 MOV R3, R92 ;  /* 0x0000005c00033202 */ /* 0x000fe40000000f00 */
[----:B------:R-:W-:Y:S01]  /*60f0*/  @P5 LEA.HI.X R15, R2, c[0x0][0x254], R7, 0x1, P0 ;  /* 0x00009500020f5a11 */ /* 0x000fe200000f0c07 */
[----:B------:R-:W-:Y:S01]  /*6100*/  @P3 IMAD.MOV.U32 R2, RZ, RZ, R88 ;  /* 0x000000ffff023224 */ /* 0x000fe200078e0058 */
[----:B------:R-:W-:Y:S01]  /*6110*/  @P2 IADD3 R8, P0, R4, 0x30, RZ ;  /* 0x0000003004082810 */ /* 0x000fe20007f1e0ff */
[----:B------:R-:W-:Y:S02]  /*6120*/  @P3 IMAD R7, R11, c[0x0][0x258], RZ ;  /* 0x000096000b073a24 */ /* 0x000fe400078e02ff */
[C---:B------:R-:W-:Y:S01]  /*6130*/  @P3 IMAD.WIDE.U32 R2, R10.reuse, c[0x0][0x258], R2 ;  /* 0x000096000a023a25 */ /* 0x040fe200078e0002 */
[----:B------:R-:W-:Y:S03]  /*6140*/  @P2 IADD3.X R9, RZ, R5, RZ, P0, !PT ;  /* 0x00000005ff092210 */ /* 0x000fe600007fe4ff */
[----:B------:R-:W-:Y:S01]  /*6150*/  @P3 IMAD R7, R10, c[0x0][0x25c], R7 ;  /* 0x000097000a073a24 */ /* 0x000fe200078e0207 */
[C---:B------:R-:W-:Y:S03]  /*6160*/  @P3 LEA R12, P0, R2.reuse, c[0x0][0x250], 0x1 ;  /* 0x00009400020c3a11 */ /* 0x040fe600078008ff */
[----:B------:R-:W-:Y:S02]  /*6170*/  @P3 IMAD.IADD R7, R3, 0x1, R7 ;  /* 0x0000000103073824 */ /* 0x000fe400078e0207 */
[----:B------:R-:W-:Y:S03]  /*6180*/  @P2 IMAD.MOV.U32 R3, RZ, RZ, R92 ;  /* 0x000000ffff032224 */ /* 0x000fe600078e005c */
[----:B------:R-:W-:Y:S01]  /*6190*/  @P3 LEA.HI.X R13, R2, c[0x0][0x254], R7, 0x1, P0 ;  /* 0x00009500020d3a11 */ /* 0x000fe200000f0c07 */
[----:B------:R-:W-:Y:S01]  /*61a0*/  @P2 IMAD R7, R9, c[0x0][0x258], RZ ;  /* 0x0000960009072a24 */ /* 0x000fe200078e02ff */
[----:B------:R-:W-:Y:S03]  /*61b0*/  @P2 MOV R2, R88 ;  /* 0x0000005800022202 */ /* 0x000fe60000000f00 */
[C---:B------:R-:W-:Y:S02]  /*61c0*/  @P2 IMAD R7, R8.reuse, c[0x0][0x25c], R7 ;  /* 0x0000970008072a24 */ /* 0x040fe400078e0207 */
[----:B------:R-:W-:Y:S05]  /*61d0*/  @P2 IMAD.WIDE.U32 R2, R8, c[0x0][0x258], R2 ;  /* 0x0000960008022a25 */ /* 0x000fea00078e0002 */
[C---:B------:R-:W-:Y:S02]  /*61e0*/  @P2 LEA R8, P0, R2.reuse, c[0x0][0x250], 0x1 ;  /* 0x0000940002082a11 */ /* 0x040fe400078008ff */
[----:B------:R-:W-:Y:S02]  /*61f0*/  @P2 IADD3 R7, R3, R7, RZ ;  /* 0x0000000703072210 */ /* 0x000fe40007ffe0ff */
[----:B------:R-:W-:Y:S02]  /*6200*/  @P1 MOV R3, R92 ;  /* 0x0000005c00031202 */ /* 0x000fe40000000f00 */
[----:B------:R-:W-:Y:S02]  /*6210*/  @P2 LEA.HI.X R9, R2, c[0x0][0x254], R7, 0x1, P0 ;  /* 0x0000950002092a11 */ /* 0x000fe400000f0c07 */
[----:B------:R-:W-:Y:S05]  /*6220*/  @P1 IADD3 R7, P0, R4, 0x40, RZ ;  /* 0x0000004004071810 */ /* 0x000fea0007f1e0ff */
        /* <DEDUP_REMOVED lines=8> */
[----:B------:R-:W-:Y:S04]  /*62b0*/  @P1 IMAD.WIDE.U32 R2, R7, c[0x0][0x258], R2 ;  /* 0x0000960007021a25 */ /* 0x000fe800078e0002 */
[----:B------:R-:W-:Y:S01]  /*62c0*/  @P1 IMAD.IADD R4, R3, 0x1, R4 ;  /* 0x0000000103041824 */ /* 0x000fe200078e0204 */
[C---:B------:R-:W-:Y:S01]  /*62d0*/  @P1 LEA R6, P6, R2.reuse, c[0x0][0x250], 0x1 ;  /* 0x0000940002061a11 */ /* 0x040fe200078c08ff */
[----:B------:R-:W-:Y:S03]  /*62e0*/  @P0 IMAD.MOV.U32 R3, RZ, RZ, R92 ;  /* 0x000000ffff030224 */ /* 0x000fe600078e005c */
[----:B------:R-:W-:Y:S01]  /*62f0*/  @P1 LEA.HI.X R7, R2, c[0x0][0x254], R4, 0x1, P6 ;  /* 0x0000950002071a11 */ /* 0x000fe200030f0c04 */
[----:B------:R-:W-:Y:S01]  /*6300*/  @P0 IMAD R4, R5, c[0x0][0x258], RZ ;  /* 0x0000960005040a24 */ /* 0x000fe200078e02ff */
[----:B------:R-:W-:Y:S03]  /*6310*/  @P0 MOV R2, R88 ;  /* 0x0000005800020202 */ /* 0x000fe60000000f00 */
        /* <DEDUP_REMOVED lines=11> */
[----:B------:R1:W-:Y:S08]  /*63d0*/  @P4 LDGSTS.E.BYPASS.LTC128B.128 [R80+0x100], [R16.64], !P6 ;  /* 0x0010000010504fae */ /* 0x0003f0000f101d48 */
[----:B------:R2:W-:Y:S08]  /*63e0*/  @P5 LDGSTS.E.BYPASS.LTC128B.128 [R80+0x900], [R14.64], !P6 ;  /* 0x009000000e505fae */ /* 0x0005f0000f101d48 */
[----:B------:R3:W-:Y:S08]  /*63f0*/  @P3 LDGSTS.E.BYPASS.LTC128B.128 [R80+0x1100], [R12.64], !P6 ;  /* 0x011000000c503fae */ /* 0x0007f0000f101d48 */
[----:B------:R1:W-:Y:S08]  /*6400*/  @P2 LDGSTS.E.BYPASS.LTC128B.128 [R80+0x1900], [R8.64], !P6 ;  /* 0x0190000008502fae */ /* 0x0003f0000f101d48 */
[----:B------:R1:W-:Y:S08]  /*6410*/  @P1 LDGSTS.E.BYPASS.LTC128B.128 [R80+0x2100], [R6.64], !P6 ;  /* 0x0210000006501fae */ /* 0x0003f0000f101d48 */
[----:B------:R1:W-:Y:S01]  /*6420*/  @P0 LDGSTS.E.BYPASS.LTC128B.128 [R80+0x2900], [R4.64], !P6 ;  /* 0x0290000004500fae */ /* 0x0003e2000f101d48 */
[----:B---3--:R-:W-:Y:S02]  /*6430*/  IMNMX R13, R2, 0x60, PT ;  /* 0x00000060020d7817 */ /* 0x008fe40003800200 */
[----:B------:R-:W-:Y:S02]  /*6440*/  IADD3 R12, P0, R141, R18, RZ ;  /* 0x000000128d0c7210 */ /* 0x000fe40007f1e0ff */
[----:B------:R-:W-:Y:S03]  /*6450*/  ISETP.GE.AND P1, PT, R87, R13, PT ;  /* 0x0000000d5700720c */ /* 0x000fe60003f26270 */
[----:B------:R-:W0:Y:S01]  /*6460*/  LDGDEPBAR ;  /* 0x00000000000079af */ /* 0x000e220000000000 */
[----:B--2---:R-:W-:Y:S01]  /*6470*/  IADD3.X R14, R19, R140, RZ, P0, !PT ;  /* 0x0000008c130e7210 */ /* 0x004fe200007fe4ff */
[----:B------:R-:W-:Y:S06]  /*6480*/  DEPBAR.LE SB0, 0x0 ;  /* 0x000080000000791a */ /* 0x000fec0000000000 */
[----:B------:R-:W-:Y:S06]  /*6490*/  BAR.SYNC.DEFER_BLOCKING 0x0 ;  /* 0x0000000000007b1d */ /* 0x000fec0000010000 */
[----:B------:R-:W-:-:S05]  /*64a0*/  @P1 BRA `(.L_x_355) ;  /* 0x000000f000001947 */ /* 0x000fca0003800000 */
[----:B-1----:R-:W-:Y:S01]  /*64b0*/  MOV R5, R104 ;  /* 0x0000006800057202 */ /* 0x002fe20000000f00 */
[----:B------:R-:W-:Y:S01]  /*64c0*/  IMAD.MOV.U32 R4, RZ, RZ, R94 ;  /* 0x000000ffff047224 */ /* 0x000fe200078e005e */
[----:B------:R-:W-:Y:S01]  /*64d0*/  ISETP.GE.AND P1, PT, R24, c[0x0][0x1d4], PT ;  /* 0x0000750018007a0c */ /* 0x000fe20003f26270 */
[----:B------:R-:W-:Y:S02]  /*64e0*/  IMAD R2, R14, c[0x0][0x208], RZ ;  /* 0x000082000e027a24 */ /* 0x000fe400078e02ff */
[C---:B------:R-:W-:Y:S04]  /*64f0*/  IMAD.WIDE.U32 R4, R12.reuse, c[0x0][0x208], R4 ;  /* 0x000082000c047a25 */ /* 0x040fe800078e0004 */
[----:B------:R-:W-:Y:S04]  /*6500*/  IMAD R2, R12, c[0x0][0x20c], R2 ;  /* 0x000083000c027a24 */ /* 0x000fe800078e0202 */
[----:B------:R-:W-:Y:S01]  /*6510*/  IMAD.IADD R3, R5, 0x1, R2 ;  /* 0x0000000105037824 */ /* 0x000fe200078e0202 */
[C---:B------:R-:W-:Y:S01]  /*6520*/  LEA R2, P0, R4.reuse, c[0x0][0x1f8], 0x1 ;  /* 0x00007e0004027a11 */ /* 0x040fe200078008ff */
[----:B------:R-:W1:Y:S03]  /*6530*/  @!P1 LDS.128 R8, [R85+0x100] ;  /* 0x0001000055089984 */ /* 0x000e660000000c00 */
[----:B------:R-:W-:Y:S02]  /*6540*/  LEA.HI.X R3, R4, c[0x0][0x1fc], R3, 0x1, P0 ;  /* 0x00007f0004037a11 */ /* 0x000fe400000f0c03 */
[----:B------:R-:W-:Y:S11]  /*6550*/  ISETP.GE.AND P0, PT, R105, c[0x0][0x1d4], PT ;  /* 0x0000750069007a0c */ /* 0x000ff60003f06270 */
[----:B------:R-:W-:Y:S02]  /*6560*/  @!UPT UIADD3 URZ, URZ, URZ, URZ ;  /* 0x0000003f3f3ff290 */ /* 0x000fe4000fffe03f */
[----:B------:R-:W2:Y:S04]  /*6570*/  @!P0 LDS.128 R4, [R84+0x100] ;  /* 0x0001000054048984 */ /* 0x000ea80000000c00 */
[----:B-1----:R1:W-:Y:S04]  /*6580*/  @!P1 STG.E.128 [R2.64], R8 ;  /* 0x0000000802009986 */ /* 0x0023e8000c101d08 */
[----:B--2---:R1:W-:Y:S02]  /*6590*/  @!P0 STG.E.128 [R2.64+0x40], R4 ;  /* 0x0000400402008986 */ /* 0x0043e4000c101d08 */
.L_x_355:
[----:B-1----:R-:W-:Y:S05]  /*65a0*/  BSYNC B0 ;  /* 0x0000000000007941 */ /* 0x002fea0003800000 */
.L_x_354:
[----:B------:R-:W-:Y:S01]  /*65b0*/  ISETP.GE.AND P0, PT, R150, R13, PT ;  /* 0x0000000d9600720c */ /* 0x000fe20003f06270 */
[----:B------:R-:W-:Y:S01]  /*65c0*/  @!UPT UIADD3 URZ, URZ, URZ, URZ ;  /* 0x0000003f3f3ff290 */ /* 0x000fe2000fffe03f */
[----:B------:R-:W-:Y:S11]  /*65d0*/  BSSY B0, `(.L_x_356) ;  /* 0x0000013000007945 */ /* 0x000ff60003800000 */
[----:B------:R-:W-:-:S05]  /*65e0*/  @P0 BRA `(.L_x_357) ;  /* 0x0000011000000947 */ /* 0x000fca0003800000 */
[----:B------:R-:W-:Y:S01]  /*65f0*/  IADD3 R2, P0, R12, 0x20, RZ ;  /* 0x000000200c027810 */ /* 0x000fe20007f1e0ff */
[----:B------:R-:W-:Y:S01]  /*6600*/  IMAD.MOV.U32 R4, RZ, RZ, R94 ;  /* 0x000000ffff047224 */ /* 0x000fe200078e005e */
[----:B------:R-:W-:Y:S02]  /*6610*/  MOV R5, R104 ;  /* 0x0000006800057202 */ /* 0x000fe40000000f00 */
[----:B------:R-:W-:Y:S01]  /*6620*/  ISETP.GE.AND P1, PT, R24, c[0x0][0x1d4], PT ;  /* 0x0000750018007a0c */ /* 0x000fe20003f26270 */
[----:B------:R-:W-:Y:S02]  /*6630*/  IMAD.X R3, RZ, RZ, R14, P0 ;  /* 0x000000ffff037224 */ /* 0x000fe400000e060e */
[C---:B------:R-:W-:Y:S04]  /*6640*/  IMAD.WIDE.U32 R4, R2.reuse, c[0x0][0x208], R4 ;  /* 0x0000820002047a25 */ /* 0x040fe800078e0004 */
[----:B------:R-:W-:Y:S04]  /*6650*/  IMAD R3, R3, c[0x0][0x208], RZ ;  /* 0x0000820003037a24 */ /* 0x000fe800078e02ff */
[----:B------:R-:W-:Y:S01]  /*6660*/  IMAD R3, R2, c[0x0][0x20c], R3 ;  /* 0x0000830002037a24 */ /* 0x000fe200078e0203 */
[C---:B------:R-:W-:Y:S01]  /*6670*/  LEA R2, P0, R4.reuse, c[0x0][0x1f8], 0x1 ;  /* 0x00007e0004027a11 */ /* 0x040fe200078008ff */
[----:B------:R-:W1:Y:S02]  /*6680*/  @!P1 LDS.128 R8, [R85+0x1100] ;  /* 0x0011000055089984 */ /* 0x000e640000000c00 */
[----:B------:R-:W-:Y:S05]  /*6690*/  IMAD.IADD R3, R5, 0x1, R3 ;  /* 0x0000000105037824 */ /* 0x000fea00078e0203 */
[----:B------:R-:W-:Y:S02]  /*66a0*/  LEA.HI.X R3, R4, c[0x0][0x1fc], R3, 0x1, P0 ;  /* 0x00007f0004037a11 */ /* 0x000fe400000f0c03 */
[----:B------:R-:W-:Y:S11]  /*66b0*/  ISETP.GE.AND P0, PT, R105, c[0x0][0x1d4], PT ;  /* 0x0000750069007a0c */ /* 0x000ff60003f06270 */
[----:B------:R-:W-:Y:S02]  /*66c0*/  @!UPT UIADD3 URZ, URZ, URZ, URZ ;  /* 0x0000003f3f3ff290 */ /* 0x000fe4000fffe03f */
[----:B------:R-:W2:Y:S04]  /*66d0*/  @!P0 LDS.128 R4, [R84+0x1100] ;  /* 0x0011000054048984 */ /* 0x000ea80000000c00 */
[----:B-1----:R1:W-:Y:S04]  /*66e0*/  @!P1 STG.E.128 [R2.64], R8 ;  /* 0x0000000802009986 */ /* 0x0023e8000c101d08 */
[----:B--2---:R1:W-:Y:S02]  /*66f0*/  @!P0 STG.E.128 [R2.64+0x40], R4 ;  /* 0x0000400402008986 */ /* 0x0043e4000c101d08 */
.L_x_357:
[----:B------:R-:W-:Y:S05]  /*6700*/  BSYNC B0 ;  /* 0x0000000000007941 */ /* 0x000fea0003800000 */
.L_x_356:
[----:B------:R-:W-:Y:S01]  /*6710*/  ISETP.GE.AND P0, PT, R149, R13, PT ;  /* 0x0000000d9500720c */ /* 0x000fe20003f06270 */
[----:B------:R-:W-:Y:S01]  /*6720*/  @!UPT UIADD3 URZ, URZ, URZ, URZ ;  /* 0x0000003f3f3ff290 */ /* 0x000fe2000fffe03f */
[----:B------:R-:W-:Y:S11]  /*6730*/  BSSY B0, `(.L_x_358) ;  /* 0x0000013000007945 */ /* 0x000ff60003800000 */
[----:B------:R-:W-:-:S05]  /*6740*/  @P0 BRA `(.L_x_359) ;  /* 0x0000011000000947 */ /* 0x000fca0003800000 */
[----:B-1----:R-:W-:Y:S01]  /*6750*/  IADD3 R2, P0, R12, 0x40, RZ ;  /* 0x000000400c027810 */ /* 0x002fe20007f1e0ff */
        /* <DEDUP_REMOVED lines=16> */
.L_x_359:
[----:B------:R-:W-:Y:S05]  /*6860*/  BSYNC B0 ;  /* 0x0000000000007941 */ /* 0x000fea0003800000 */
.L_x_358:
[C---:B------:R-:W-:Y:S02]  /*6870*/  ISETP.GT.AND P0, PT, R33.reuse, R144, PT ;  /* 0x000000902100720c */ /* 0x040fe40003f04270 */
[----:B------:R-:W-:Y:S11]  /*6880*/  IADD3 R33, R33, -0x1, RZ ;  /* 0xffffffff21217810 */ /* 0x000ff60007ffe0ff */
[----:B-1----:R-:W-:Y:S01]  /*6890*/  @P0 SHF.R.S32.HI R5, RZ, 0x1f, R33 ;  /* 0x0000001fff050819 */ /* 0x002fe20000011421 */
[----:B------:R-:W-:Y:S02]  /*68a0*/  @P0 IMAD R4, R180, R33, RZ ;  /* 0x00000021b4040224 */ /* 0x000fe400078e02ff */
[----:B------:R-:W-:Y:S02]  /*68b0*/  @P0 IMAD.MOV.U32 R2, RZ, RZ, R124 ;  /* 0x000000ffff020224 */ /* 0x000fe400078e007c */
        /* <DEDUP_REMOVED lines=10> */
[----:B------:R1:W-:Y:S02]  /*6960*/  @P0 LDGSTS.E.BYPASS.LTC128B.128 [R80+0x3100], [R10.64], !P6 ;  /* 0x031000000a500fae */ /* 0x0003e4000f101d48 */
[--C-:B------:R-:W-:Y:S01]  /*6970*/  @P0 IMAD.X R9, R11, 0x1, R148.reuse, P1 ;  /* 0x000000010b090824 */ /* 0x100fe200008e0694 */
[-C--:B------:R-:W-:Y:S04]  /*6980*/  @P0 IADD3 R6, P1, R8, R151.reuse, RZ ;  /* 0x0000009708060210 */ /* 0x080fe80007f3e0ff */
[----:B------:R2:W-:Y:S01]  /*6990*/  @P0 LDGSTS.E.BYPASS.LTC128B.128 [R80+0x3900], [R8.64], !P6 ;  /* 0x0390000008500fae */ /* 0x0005e2000f101d48 */
[-C--:B------:R-:W-:Y:S02]  /*69a0*/  @P0 IADD3.X R7, R9, R148.reuse, RZ, P1, !PT ;  /* 0x0000009409070210 */ /* 0x080fe40000ffe4ff */
[-C--:B------:R-:W-:Y:S03]  /*69b0*/  @P0 IADD3 R4, P1, R6, R151.reuse, RZ ;  /* 0x0000009706040210 */ /* 0x080fe60007f3e0ff */
[----:B------:R2:W-:Y:S02]  /*69c0*/  @P0 LDGSTS.E.BYPASS.LTC128B.128 [R80+0x4100], [R6.64], !P6 ;  /* 0x0410000006500fae */ /* 0x0005e4000f101d48 */
[--C-:B------:R-:W-:Y:S01]  /*69d0*/  @P0 IMAD.X R5, R7, 0x1, R148.reuse, P1 ;  /* 0x0000000107050824 */ /* 0x100fe200008e0694 */
[-C--:B------:R-:W-:Y:S04]  /*69e0*/  @P0 IADD3 R2, P1, R4, R151.reuse, RZ ;  /* 0x0000009704020210 */ /* 0x080fe80007f3e0ff */
[----:B------:R2:W-:Y:S01]  /*69f0*/  @P0 LDGSTS.E.BYPASS.LTC128B.128 [R80+0x4900], [R4.64], !P6 ;  /* 0x0490000004500fae */ /* 0x0005e2000f101d48 */
[----:B------:R-:W-:Y:S05]  /*6a00*/  @P0 IMAD.X R3, R5, 0x1, R148, P1 ;  /* 0x0000000105030824 */ /* 0x000fea00008e0694 */
[----:B------:R2:W-:Y:S01]  /*6a10*/  @P0 LDGSTS.E.BYPASS.LTC128B.128 [R80+0x5100], [R2.64], !P6 ;  /* 0x0510000002500fae */ /* 0x0005e2000f101d48 */
[----:B-1----:R-:W-:Y:S04]  /*6a20*/  @P0 IADD3 R10, P1, R2, R151, RZ ;  /* 0x00000097020a0210 */ /* 0x002fe80007f3e0ff */
[----:B------:R-:W-:Y:S05]  /*6a30*/  @P0 IADD3.X R11, R3, R148, RZ, P1, !PT ;  /* 0x00000094030b0210 */ /* 0x000fea0000ffe4ff */
[----:B------:R2:W-:Y:S04]  /*6a40*/  @P0 LDGSTS.E.BYPASS.LTC128B.128 [R80+0x5900], [R10.64], !P6 ;  /* 0x059000000a500fae */ /* 0x0005e8000f101d48 */
[----:B------:R-:W0:Y:S01]  /*6a50*/  LDGDEPBAR ;  /* 0x00000000000079af */ /* 0x000e220000000000 */
[----:B------:R-:W-:-:S05]  /*6a60*/  @P0 BRA `(.L_x_360) ;  /* 0xffffb57000000947 */ /* 0x000fca000383ffff */
[----:B------:R-:W-:Y:S06]  /*6a70*/  BAR.SYNC.DEFER_BLOCKING 0x0 ;  /* 0x0000000000007b1d */ /* 0x000fec0000010000 */
.L_x_325:
[----:B------:R-:W-:Y:S01]  /*6a80*/  IMAD.MOV.U32 R237, RZ, RZ, c[0x0][0x2c4] ;  /* 0x0000b100ffed7624 */ /* 0x000fe200078e00ff */
[----:B------:R-:W-:Y:S01]  /*6a90*/  IADD3 R0, R209, 0x7f, RZ ;  /* 0x0000007fd1007810 */ /* 0x000fe20007ffe0ff */
[----:B------:R-:W-:-:S02]  /*6aa0*/  IMAD.MOV.U32 R236, RZ, RZ, c[0x0][0x32c] ;  /* 0x0000cb00ffec7624 */ /* 0x000fc400078e00ff */
[----:B--2---:R-:W-:Y:S01]  /*6ab0*/  IMAD.IADD R8, R166, 0x1, R168 ;  /* 0x00000001a6087824 */ /* 0x004fe200078e02a8 */
[----:B------:R-:W-:Y:S02]  /*6ac0*/  ISETP.NE.AND P1, PT, R237, 0x1, PT ;  /* 0x00000001ed00780c */ /* 0x000fe40003f25270 */
[----:B------:R-:W-:-:S11]  /*6ad0*/  ISETP.GE.AND P6, PT, R236, 0x1, PT ;  /* 0x00000001ec00780c */ /* 0x000fd60003fc6270 */
[----:B------:R-:W-:-:S05]  /*6ae0*/  @P1 IMAD.HI.U32 R2, R0, c[0x0][0x2c8], RZ ;  /* 0x0000b20000021a27 */ /* 0x000fca00078e00ff */
[----:B------:R-:W-:-:S05]  /*6af0*/  @P1 SHF.R.U32.HI R0, RZ, c[0x0][0x2cc], R2 ;  /* 0x0000b300ff001a19 */ /* 0x000fca0000011602 */
[----:B------:R-:W-:-:S05]  /*6b00*/  IMAD.IADD R0, R178, 0x1, R0 ;  /* 0x00000001b2007824 */ /* 0x000fca00078e0200 */
[----:B------:R-:W-:Y:S01]  /*6b10*/  IADD3 R3, R0, c[0x0][0x328], RZ ;  /* 0x0000ca0000037a10 */ /* 0x000fe20007ffe0ff */
[----:B------:R-:W-:Y:S05]  /*6b20*/  @!P6 BRA `(.L_x_361) ;  /* 0x000000f00000e947 */ /* 0x000fea0003800000 */
[C---:B------:R-:W-:Y:S01]  /*6b30*/  ISETP.GT.AND P0, PT, R0.reuse, RZ, PT ;  /* 0x000000ff0000720c */ /* 0x040fe20003f04270 */
[----:B------:R-:W-:Y:S01]  /*6b40*/  IMAD.MOV.U32 R4, RZ, RZ, c[0x0][0x32c] ;  /* 0x0000cb00ff047624 */ /* 0x000fe200078e00ff */
        /* <DEDUP_REMOVED lines=8> */
.L_x_362:
[----:B------:R-:W-:-:S13]  /*6bd0*/  ISETP.NE.AND P0, PT, R4, 0x1, PT ;  /* 0x000000010400780c */ /* 0x000fda0003f05270 */
[----:B------:R-:W-:-:S05]  /*6be0*/  @P0 IMAD.HI.U32 R0, R2, c[0x0][0x330], RZ ;  /* 0x0000cc0002000a27 */ /* 0x000fca00078e00ff */
[----:B------:R-:W-:-:S05]  /*6bf0*/  @P0 SHF.R.U32.HI R2, RZ, c[0x0][0x334], R0 ;  /* 0x0000cd00ff020a19 */ /* 0x000fca0000011600 */
.L_x_363:
[----:B------:R-:W-:-:S05]  /*6c00*/  IMAD R2, R2, R4, c[0x0][0x32c] ;  /* 0x0000cb0002027624 */ /* 0x000fca00078e0204 */
[----:B------:R-:W-:-:S03]  /*6c10*/  IMNMX R3, R3, R2, PT ;  /* 0x0000000203037217 */ /* 0x000fc60003800200 */
.L_x_361:
[----:B------:R-:W2:Y:S01]  /*6c20*/  LDL R4, [R1+0x20] ;  /* 0x0000200001047983 */ /* 0x000ea20000100800 */
[----:B------:R-:W-:Y:S01]  /*6c30*/  IADD3 R3, R3, 0x5f, RZ ;  /* 0x0000005f03037810 */ /* 0x000fe20007ffe0ff */
[----:B------:R-:W-:-:S04]  /*6c40*/  @P1 IMAD.HI.U32 R2, R209, c[0x0][0x2c8], RZ ;  /* 0x0000b200d1021a27 */ /* 0x000fc800078e00ff */
[----:B------:R-:W-:-:S04]  /*6c50*/  IMAD.HI R3, R3, 0x2aaaaaab, RZ ;  /* 0x2aaaaaab03037827 */ /* 0x000fc800078e02ff */
[----:B------:R-:W-:Y:S01]  /*6c60*/  IMAD.MOV.U32 R0, RZ, RZ, R209 ;  /* 0x000000ffff007224 */ /* 0x000fe200078e00d1 */
[----:B------:R-:W-:Y:S02]  /*6c70*/  @P1 SHF.R.U32.HI R0, RZ, c[0x0][0x2cc], R2 ;  /* 0x0000b300ff001a19 */ /* 0x000fe40000011602 */
[----:B------:R-:W-:-:S04]  /*6c80*/  SHF.R.U32.HI R2, RZ, 0x1f, R3 ;  /* 0x0000001fff027819 */ /* 0x000fc80000011603 */
[----:B------:R-:W-:-:S04]  /*6c90*/  LEA.HI.SX32 R2, R3, R2, 0x1c ;  /* 0x0000000203027211 */ /* 0x000fc800078fe2ff */
[----:B------:R-:W-:Y:S01]  /*6ca0*/  IMNMX R247, R2, R179, PT ;  /* 0x000000b302f77217 */ /* 0x000fe20003800200 */
[----:B--2---:R-:W-:-:S05]  /*6cb0*/  IMAD.IADD R0, R4, 0x1, R0 ;  /* 0x0000000104007824 */ /* 0x004fca00078e0200 */
[----:B------:R-:W-:Y:S01]  /*6cc0*/  IADD3 R3, R0, -c[0x0][0x324], RZ ;  /* 0x8000c90000037a10 */ /* 0x000fe20007ffe0ff */
[----:B------:R-:W-:Y:S05]  /*6cd0*/  @!P6 BRA `(.L_x_364) ;  /* 0x000000f00000e947 */ /* 0x000fea0003800000 */
        /* <DEDUP_REMOVED lines=9> */
.L_x_365:
[----:B------:R-:W-:-:S04]  /*6d70*/  MOV R2, c[0x0][0x32c] ;  /* 0x0000cb0000027a02 */ /* 0x000fc80000000f00 */
[----:B------:R-:W-:-:S13]  /*6d80*/  ISETP.NE.AND P0, PT, R2, 0x1, PT ;  /* 0x000000010200780c */ /* 0x000fda0003f05270 */
[----:B------:R-:W-:-:S05]  /*6d90*/  @P0 IMAD.HI.U32 R2, R0, c[0x0][0x330], RZ ;  /* 0x0000cc0000020a27 */ /* 0x000fca00078e00ff */
[----:B------:R-:W-:-:S05]  /*6da0*/  @P0 SHF.R.U32.HI R0, RZ, c[0x0][0x334], R2 ;  /* 0x0000cd00ff000a19 */ /* 0x000fca0000011602 */
.L_x_366:
[----:B------:R-:W-:-:S05]  /*6db0*/  IMAD R0, R0, c[0x0][0x32c], RZ ;  /* 0x0000cb0000007a24 */ /* 0x000fca00078e02ff */
[----:B------:R-:W-:-:S05]  /*6dc0*/  IMNMX R3, R3, R0, !PT ;  /* 0x0000000003037217 */ /* 0x000fca0007800200 */
.L_x_364:
[----:B------:R-:W-:Y:S01]  /*6dd0*/  IMAD.HI R0, R3, 0x2aaaaaab, RZ ;  /* 0x2aaaaaab03007827 */ /* 0x000fe200078e02ff */
[----:B------:R-:W-:Y:S01]  /*6de0*/  PLOP3.LUT P4, PT, PT, PT, PT, 0x80, 0x0 ;  /* 0x000000000000781c */ /* 0x000fe20003f8f070 */
[----:B------:R-:W-:Y:S01]  /*6df0*/  CS2R R170, SRZ ;  /* 0x0000000000aa7805 */ /* 0x000fe2000001ff00 */
[----:B------:R-:W-:Y:S01]  /*6e00*/  CS2R R168, SRZ ;  /* 0x0000000000a87805 */ /* 0x000fe2000001ff00 */
[----:B------:R-:W-:Y:S01]  /*6e10*/  CS2R R122, SRZ ;  /* 0x00000000007a7805 */ /* 0x000fe2000001ff00 */
[----:B------:R-:W-:Y:S01]  /*6e20*/  SHF.R.U32.HI R2, RZ, 0x1f, R0 ;  /* 0x0000001fff027819 */ /* 0x000fe20000011600 */
[----:B------:R-:W-:Y:S01]  /*6e30*/  CS2R R12, SRZ ;  /* 0x00000000000c7805 */ /* 0x000fe2000001ff00 */
[----:B------:R-:W-:Y:S01]  /*6e40*/  IMAD.MOV.U32 R120, RZ, RZ, RZ ;  /* 0x000000ffff787224 */ /* 0x000fe200078e00ff */
[----:B------:R-:W-:Y:S01]  /*6e50*/  CS2R R14, SRZ ;  /* 0x00000000000e7805 */ /* 0x000fe2000001ff00 */
[----:B------:R-:W-:Y:S01]  /*6e60*/  LEA.HI.SX32 R0, R0, R2, 0x1c ;  /* 0x0000000200007211 */ /* 0x000fe200078fe2ff */
[----:B------:R-:W-:Y:S01]  /*6e70*/  IMAD.MOV.U32 R118, RZ, RZ, RZ ;  /* 0x000000ffff767224 */ /* 0x000fe200078e00ff */
[----:B------:R-:W-:Y:S01]  /*6e80*/  MOV R116, RZ ;  /* 0x000000ff00747202 */ /* 0x000fe20000000f00 */
[----:B------:R-:W-:Y:S01]  /*6e90*/  CS2R R16, SRZ ;  /* 0x0000000000107805 */ /* 0x000fe2000001ff00 */
[----:B------:R-:W-:Y:S01]  /*6ea0*/  IMNMX R224, RZ, R0, !PT ;  /* 0x00000000ffe07217 */ /* 0x000fe20007800200 */
[----:B------:R-:W-:Y:S01]  /*6eb0*/  IMAD.MOV.U32 R166, RZ, RZ, RZ ;  /* 0x000000ffffa67224 */ /* 0x000fe200078e00ff */
[----:B------:R-:W-:Y:S01]  /*6ec0*/  CS2R R18, SRZ ;  /* 0x0000000000127805 */ /* 0x000fe2000001ff00 */
[----:B------:R-:W-:Y:S01]  /*6ed0*/  IMAD.MOV.U32 R164, RZ, RZ, RZ ;  /* 0x000000ffffa47224 */ /* 0x000fe200078e00ff */
[----:B------:R-:W-:Y:S01]  /*6ee0*/  ISETP.GT.AND P0, PT, R247, R224, PT ;  /* 0x000000e0f700720c */ /* 0x000fe20003f04270 */
[----:B------:R2:W-:Y:S01]  /*6ef0*/  STL [R1+0x4], R224 ;  /* 0x000004e001007387 */ /* 0x0005e20000100800 */
[----:B------:R-:W-:Y:S01]  /*6f00*/  MOV R26, RZ ;  /* 0x000000ff001a7202 */ /* 0x000fe20000000f00 */
[----:B------:R-:W-:Y:S01]  /*6f10*/  IMAD.MOV.U32 R110, RZ, RZ, RZ ;  /* 0x000000ffff6e7224 */ /* 0x000fe200078e00ff */
[----:B------:R-:W-:Y:S01]  /*6f20*/  MOV R108, RZ ;  /* 0x000000ff006c7202 */ /* 0x000fe20000000f00 */
        /* <DEDUP_REMOVED lines=33> */
[----:B--2---:R-:W2:Y:S01]  /*7140*/  LDL R27, [R1+0x64] ;  /* 0x00006400011b7983 */ /* 0x004ea20000100800 */
[----:B------:R-:W-:-:S03]  /*7150*/  ISETP.NE.U32.AND P0, PT, RZ, c[0x0][0x340], PT ;  /* 0x0000d000ff007a0c */ /* 0x000fc60003f05070 */
[----:B------:R-:W2:Y:S01]  /*7160*/  LDL R234, [R1+0x2c] ;  /* 0x00002c0001ea7983 */ /* 0x000ea20000100800 */
[----:B------:R-:W-:-:S13]  /*7170*/  ISETP.NE.AND.EX P2, PT, RZ, c[0x0][0x344], PT, P0 ;  /* 0x0000d100ff007a0c */ /* 0x000fda0003f45300 */
[----:B------:R-:W-:Y:S01]  /*7180*/  @P2 IMAD.MOV.U32 R2, RZ, RZ, 0x4 ;  /* 0x00000004ff022424 */ /* 0x000fe200078e00ff */
[----:B------:R-:W4:Y:S01]  /*7190*/  S2R R35, SR_CTAID.Y ;  /* 0x0000000000237919 */ /* 0x000f220000002600 */
[----:B------:R-:W-:Y:S02]  /*71a0*/  SHF.R.S32.HI R0, RZ, 0x1f, R167 ;  /* 0x0000001fff007819 */ /* 0x000fe400000114a7 */
[----:B------:R-:W-:-:S03]  /*71b0*/  SHF.R.S32.HI R215, RZ, 0x1f, R214 ;  /* 0x0000001fffd77819 */ /* 0x000fc600000114d6 */
[----:B------:R-:W-:Y:S01]  /*71c0*/  IMAD R0, R0, c[0x0][0x178], RZ ;  /* 0x00005e0000007a24 */ /* 0x000fe200078e02ff */
[----:B------:R-:W-:-:S03]  /*71d0*/  LEA.HI R5, R215, R214, RZ, 0x3 ;  /* 0x000000d6d7057211 */ /* 0x000fc600078f18ff */
[----:B------:R-:W-:Y:S01]  /*71e0*/  IMAD R0, R167, c[0x0][0x17c], R0 ;  /* 0x00005f00a7007a24 */ /* 0x000fe200078e0200 */
[----:B------:R-:W-:Y:S02]  /*71f0*/  LOP3.LUT R4, R5, 0xfffffff8, RZ, 0xc0, !PT ;  /* 0xfffffff805047812 */ /* 0x000fe400078ec0ff */
[----:B------:R-:W-:-:S03]  /*7200*/  SHF.R.S32.HI R71, RZ, 0x3, R5 ;  /* 0x00000003ff477819 */ /* 0x000fc60000011405 */
[----:B------:R-:W-:Y:S02]  /*7210*/  IMAD.IADD R87, R214, 0x1, -R4 ;  /* 0x00000001d6577824 */ /* 0x000fe400078e0a04 */
[----:B------:R-:W-:Y:S02]  /*7220*/  IMAD R5, R188, c[0x0][0x1b8], RZ ;  /* 0x00006e00bc057a24 */ /* 0x000fe400078e02ff */
[----:B------:R-:W-:Y:S02]  /*7230*/  IMAD.SHL.U32 R56, R87, 0x8, RZ ;  /* 0x0000000857387824 */ /* 0x000fe400078e00ff */
[----:B--2---:R-:W-:-:S05]  /*7240*/  @P2 IMAD.WIDE R2, R27, R2, c[0x0][0x340] ;  /* 0x0000d0001b022625 */ /* 0x004fca00078e0202 */
[----:B------:R2:W3:Y:S01]  /*7250*/  @P2 LDG.E R16, [R2.64] ;  /* 0x0000000802102981 */ /* 0x0004e2000c1e1900 */
[----:B----4-:R-:W-:Y:S01]  /*7260*/  IMAD R4, R35, c[0x0][0x1bc], R5 ;  /* 0x00006f0023047a24 */ /* 0x010fe200078e0205 */
[----:B------:R-:W-:Y:S02]  /*7270*/  ISETP.NE.U32.AND P0, PT, RZ, c[0x0][0x348], PT ;  /* 0x0000d200ff007a0c */ /* 0x000fe40003f05070 */
[----:B------:R-:W-:Y:S02]  /*7280*/  SHF.R.S32.HI R15, RZ, 0x1f, R27 ;  /* 0x0000001fff0f7819 */ /* 0x000fe4000001141b */
[----:B------:R-:W-:Y:S02]  /*7290*/  ISETP.NE.AND.EX P0, PT, RZ, c[0x0][0x34c], PT, P0 ;  /* 0x0000d300ff007a0c */ /* 0x000fe40003f05300 */
[----:B------:R-:W-:Y:S02]  /*72a0*/  LEA.HI R85, R215, R214, RZ, 0x4 ;  /* 0x000000d6d7557211 */ /* 0x000fe400078f20ff */
[----:B------:R-:W-:-:S02]  /*72b0*/  SEL R6, R15, RZ, !P0 ;  /* 0x000000ff0f067207 */ /* 0x000fc40004000000 */
[----:B-1----:R-:W-:Y:S02]  /*72c0*/  SHF.R.S32.HI R9, RZ, 0x1f, R8 ;  /* 0x0000001fff097819 */ /* 0x002fe40000011408 */
[----:B------:R-:W-:Y:S01]  /*72d0*/  LOP3.LUT R7, R85, 0xfffffff0, RZ, 0xc0, !PT ;  /* 0xfffffff055077812 */ /* 0x000fe200078ec0ff */
[----:B------:R-:W-:Y:S01]  /*72e0*/  IMAD R6, R6, c[0x0][0x1c0], RZ ;  /* 0x0000700006067a24 */ /* 0x000fe200078e02ff */
[----:B------:R-:W-:-:S03]  /*72f0*/  SHF.R.S32.HI R57, RZ, 0x1f, R56 ;  /* 0x0000001fff397819 */ /* 0x000fc60000011438 */
[----:B------:R-:W-:Y:S02]  /*7300*/  IMAD.IADD R10, R214, 0x1, -R7 ;  /* 0x00000001d60a7824 */ /* 0x000fe400078e0a07 */
[----:B--2---:R-:W-:-:S04]  /*7310*/  IMAD.WIDE.U32 R2, R167, c[0x0][0x178], RZ ;  /* 0x00005e00a7027a25 */ /* 0x004fc800078e00ff */
[----:B------:R-:W-:Y:S01]  /*7320*/  IMAD.IADD R3, R3, 0x1, R0 ;  /* 0x0000000103037824 */ /* 0x000fe200078e0200 */
[----:B------:R-:W-:-:S03]  /*7330*/  SHF.L.U32 R0, R71, 0x6, RZ ;  /* 0x0000000647007819 */ /* 0x000fc600000006ff */
[----:B------:R-:W-:Y:S01]  /*7340*/  IMAD.WIDE.U32 R2, R35, c[0x0][0x1b8], R2 ;  /* 0x00006e0023027a25 */ /* 0x000fe200078e0002 */
[----:B------:R-:W-:-:S04]  /*7350*/  LOP3.LUT R0, R0, 0x1c0, RZ, 0xc0, !PT ;  /* 0x000001c000007812 */ /* 0x000fc800078ec0ff */
[----:B------:R-:W-:Y:S02]  /*7360*/  LOP3.LUT R5, R0, 0x38, R56, 0xf8, !PT ;  /* 0x0000003800057812 */ /* 0x000fe400078ef838 */
[----:B------:R-:W-:Y:S02]  /*7370*/  SHF.R.U32.HI R0, RZ, 0x3, R0 ;  /* 0x00000003ff007819 */ /* 0x000fe40000011600 */
[----:B------:R-:W-:Y:S02]  /*7380*/  IADD3 R3, R3, R4, RZ ;  /* 0x0000000403037210 */ /* 0x000fe40007ffe0ff */
[----:B------:R-:W-:Y:S01]  /*7390*/  LOP3.LUT R17, R5, R0, RZ, 0x3c, !PT ;  /* 0x0000000005117212 */ /* 0x000fe200078e3cff */
[----:B------:R-:W-:-:S04]  /*73a0*/  IMAD R0, R87, 0x10, R71 ;  /* 0x0000001057007824 */ /* 0x000fc800078e0247 */
[----:B------:R-:W-:Y:S01]  /*73b0*/  IMAD.IADD R11, R209, 0x1, R0 ;  /* 0x00000001d10b7824 */ /* 0x000fe200078e0200 */
[----:B------:R-:W-:Y:S02]  /*73c0*/  SEL R0, R27, RZ, !P0 ;  /* 0x000000ff1b007207 */ /* 0x000fe40004000000 */
[----:B------:R-:W-:Y:S01]  /*73d0*/  IADD3 R5, P0, R71, R8, RZ ;  /* 0x0000000847057210 */ /* 0x000fe20007f1e0ff */
[----:B------:R-:W-:Y:S01]  /*73e0*/  @P1 IMAD.HI.U32 R8, R11, c[0x0][0x2c8], RZ ;  /* 0x0000b2000b081a27 */ /* 0x000fe200078e00ff */
[----:B------:R-:W-:Y:S02]  /*73f0*/  MOV R4, R11 ;  /* 0x0000000b00047202 */ /* 0x000fe40000000f00 */
[----:B------:R-:W-:Y:S01]  /*7400*/  LEA.HI.X.SX32 R9, R71, R9, 0x1, P0 ;  /* 0x0000000947097211 */ /* 0x000fe200000f0eff */
[C---:B------:R-:W-:Y:S01]  /*7410*/  IMAD R7, R0.reuse, c[0x0][0x1c4], R6 ;  /* 0x0000710000077a24 */ /* 0x040fe200078e0206 */
[----:B------:R-:W-:Y:S01]  /*7420*/  @P1 SHF.R.U32.HI R4, RZ, c[0x0][0x2cc], R8 ;  /* 0x0000b300ff041a19 */ /* 0x000fe20000011608 */
[----:B------:R-:W-:Y:S01]  /*7430*/  IMAD.WIDE.U32 R2, R0, c[0x0][0x1c0], R2 ;  /* 0x0000700000027a25 */ /* 0x000fe200078e0002 */
[----:B------:R-:W-:-:S03]  /*7440*/  SHF.R.S32.HI R8, RZ, 0x1f, R10 ;  /* 0x0000001fff087819 */ /* 0x000fc6000001140a */
[----:B------:R-:W-:Y:S01]  /*7450*/  IMAD R0, R9, c[0x0][0x208], RZ ;  /* 0x0000820009007a24 */ /* 0x000fe200078e02ff */
[----:B------:R-:W-:Y:S01]  /*7460*/  IADD3 R3, R3, R7, RZ ;  /* 0x0000000703037210 */ /* 0x000fe20007ffe0ff */
[----:B------:R-:W-:Y:S01]  /*7470*/  IMAD R6, R9, c[0x0][0x1e0], RZ ;  /* 0x0000780009067a24 */ /* 0x000fe200078e02ff */
[----:B------:R-:W-:Y:S01]  /*7480*/  LEA.HI R83, R8, R10, RZ, 0x3 ;  /* 0x0000000a08537211 */ /* 0x000fe200078f18ff */
[C---:B------:R-:W-:Y:S01]  /*7490*/  IMAD R14, R5.reuse, c[0x0][0x20c], R0 ;  /* 0x00008300050e7a24 */ /* 0x040fe200078e0200 */
[----:B------:R-:W-:Y:S01]  /*74a0*/  SHF.R.S32.HI R0, RZ, 0x1f, R4 ;  /* 0x0000001fff007819 */ /* 0x000fe20000011404 */
[----:B------:R-:W-:Y:S01]  /*74b0*/  IMAD R13, R5, c[0x0][0x1e4], R6 ;  /* 0x00007900050d7a24 */ /* 0x000fe200078e0206 */
[----:B------:R-:W-:Y:S01]  /*74c0*/  LOP3.LUT R12, R83, 0xfffffff8, RZ, 0xc0, !PT ;  /* 0xfffffff8530c7812 */ /* 0x000fe200078ec0ff */
[----:B------:R-:W-:-:S04]  /*74d0*/  IMAD.WIDE.U32 R6, R5, c[0x0][0x1e0], R56 ;  /* 0x0000780005067a25 */ /* 0x000fc800078e0038 */
[----:B------:R-:W-:Y:S01]  /*74e0*/  IMAD.WIDE.U32 R8, R5, c[0x0][0x208], R56 ;  /* 0x0000820005087a25 */ /* 0x000fe200078e0038 */
[----:B------:R-:W-:-:S03]  /*74f0*/  IADD3 R7, R7, R13, RZ ;  /* 0x0000000d07077210 */ /* 0x000fc60007ffe0ff */
[----:B------:R-:W-:Y:S02]  /*7500*/  IMAD R0, R0, c[0x0][0x1b0], RZ ;  /* 0x00006c0000007a24 */ /* 0x000fe400078e02ff */
[----:B------:R-:W-:Y:S02]  /*7510*/  IMAD.MOV R5, RZ, RZ, -R4 ;  /* 0x000000ffff057224 */ /* 0x000fe400078e0a04 */
[C---:B------:R-:W-:Y:S02]  /*7520*/  IMAD R13, R4.reuse, c[0x0][0x1b4], R0 ;  /* 0x00006d00040d7a24 */ /* 0x040fe400078e0200 */
[----:B------:R-:W-:Y:S01]  /*7530*/  IMAD.WIDE.U32 R2, R4, c[0x0][0x1b0], R2 ;  /* 0x00006c0004027a25 */ /* 0x000fe200078e0002 */
[----:B------:R-:W-:-:S03]  /*7540*/  MOV R4, R8 ;  /* 0x0000000800047202 */ /* 0x000fc60000000f00 */
[----:B------:R-:W-:Y:S01]  /*7550*/  IMAD R0, R5, c[0x0][0x2c4], R11 ;  /* 0x0000b10005007a24 */ /* 0x000fe200078e020b */
[----:B------:R-:W-:Y:S01]  /*7560*/  IADD3 R5, R9, R14, RZ ;  /* 0x0000000e09057210 */ /* 0x000fe20007ffe0ff */
[----:B------:R-:W-:Y:S02]  /*7570*/  IMAD.IADD R82, R10, 0x1, -R12 ;  /* 0x000000010a527824 */ /* 0x000fe400078e0a0c */
[----:B------:R-:W-:Y:S01]  /*7580*/  IMAD.IADD R3, R3, 0x1, R13 ;  /* 0x0000000103037824 */ /* 0x000fe200078e020d */
[----:B------:R-:W-:Y:S01]  /*7590*/  SHF.R.S32.HI R10, RZ, 0x1f, R0 ;  /* 0x0000001fff0a7819 */ /* 0x000fe20000011400 */
[----:B------:R-:W-:Y:S01]  /*75a0*/  IMAD.WIDE.U32 R8, R35, c[0x0][0x1e8], R6 ;  /* 0x00007a0023087a25 */ /* 0x000fe200078e0006 */
[----:B------:R-:W-:-:S03]  /*75b0*/  ISETP.NE.U32.AND P1, PT, RZ, c[0x0][0x350], PT ;  /* 0x0000d400ff007a0c */ /* 0x000fc60003f25070 */
[----:B------:R-:W-:Y:S01]  /*75c0*/  IMAD.WIDE.U32 R6, R35, c[0x0][0x210], R4 ;  /* 0x0000840023067a25 */ /* 0x000fe200078e0004 */
[----:B------:R-:W-:-:S03]  /*75d0*/  ISETP.NE.AND.EX P1, PT, RZ, c[0x0][0x354], PT, P1 ;  /* 0x0000d500ff007a0c */ /* 0x000fc60003f25310 */
[----:B------:R-:W-:-:S04]  /*75e0*/  IMAD.WIDE.U32 R4, R0, c[0x0][0x1a8], R2 ;  /* 0x00006a0000047a25 */ /* 0x000fc800078e0002 */
[----:B------:R-:W-:Y:S02]  /*75f0*/  IMAD R10, R10, c[0x0][0x1a8], RZ ;  /* 0x00006a000a0a7a24 */ /* 0x000fe400078e02ff */
[----:B------:R-:W-:Y:S02]  /*7600*/  IMAD R12, R188, c[0x0][0x210], RZ ;  /* 0x00008400bc0c7a24 */ /* 0x000fe400078e02ff */
[----:B------:R-:W-:Y:S02]  /*7610*/  IMAD R10, R0, c[0x0][0x1ac], R10 ;  /* 0x00006b00000a7a24 */ /* 0x000fe400078e020a */
[----:B------:R-:W-:Y:S02]  /*7620*/  IMAD R11, R188, c[0x0][0x1e8], RZ ;  /* 0x00007a00bc0b7a24 */ /* 0x000fe400078e02ff */
[C---:B------:R-:W-:Y:S02]  /*7630*/  IMAD R12, R35.reuse, c[0x0][0x214], R12 ;  /* 0x00008500230c7a24 */ /* 0x040fe400078e020c */
[----:B------:R-:W-:-:S03]  /*7640*/  IMAD R11, R35, c[0x0][0x1ec], R11 ;  /* 0x00007b00230b7a24 */ /* 0x000fc600078e020b */
[----:B------:R-:W-:Y:S01]  /*7650*/  IADD3 R7, R12, R7, RZ ;  /* 0x000000070c077210 */ /* 0x000fe20007ffe0ff */
[----:B------:R-:W-:Y:S01]  /*7660*/  IMAD.IADD R9, R11, 0x1, R9 ;  /* 0x000000010b097824 */ /* 0x000fe200078e0209 */
[----:B------:R-:W-:Y:S01]  /*7670*/  LEA R11, P0, R4, c[0x0][0x160], 0x1 ;  /* 0x00005800040b7a11 */ /* 0x000fe200078008ff */
[----:B------:R-:W-:Y:S02]  /*7680*/  IMAD.IADD R10, R5, 0x1, R10 ;  /* 0x00000001050a7824 */ /* 0x000fe400078e020a */
[----:B------:R-:W-:Y:S02]  /*7690*/  IMAD R25, R234, c[0x0][0x2c4], RZ ;  /* 0x0000b100ea197a24 */ /* 0x000fe400078e02ff */
[----:B------:R-:W-:Y:S01]  /*76a0*/  IMAD.IADD R5, R209, 0x1, R71 ;  /* 0x00000001d1057824 */ /* 0x000fe200078e0247 */
[----:B------:R-:W-:-:S04]  /*76b0*/  LEA.HI.X R10, R4, c[0x0][0x164], R10, 0x1, P0 ;  /* 0x00005900040a7a11 */ /* 0x000fc800000f0c0a */
[----:B------:R-:W-:Y:S02]  /*76c0*/  ISETP.GE.AND P0, PT, R5, R25, PT ;  /* 0x000000190500720c */ /* 0x000fe40003f06270 */
[----:B------:R-:W-:Y:S02]  /*76d0*/  LEA.HI R4, R215, R214, RZ, 0x6 ;  /* 0x000000d6d7047211 */ /* 0x000fe400078f30ff */
[----:B------:R-:W-:Y:S02]  /*76e0*/  ISETP.GE.AND P3, PT, R56, c[0x0][0x198], PT ;  /* 0x0000660038007a0c */ /* 0x000fe40003f66270 */
[----:B------:R-:W-:Y:S01]  /*76f0*/  SHF.L.U32 R4, R4, 0x3, RZ ;  /* 0x0000000304047819 */ /* 0x000fe200000006ff */
[----:B------:R1:W2:Y:S01]  /*7700*/  SHFL.IDX PT, R13, R11, RZ, 0x181f ;  /* 0x00181fff0b0d7589 */ /* 0x0002a200000e0000 */
[----:B------:R-:W-:Y:S03]  /*7710*/  BSSY B0, `(.L_x_368) ;  /* 0x0000020000007945 */ /* 0x000fe60003800000 */
[----:B------:R1:W4:Y:S01]  /*7720*/  SHFL.IDX PT, R14, R10, RZ, 0x181f ;  /* 0x00181fff0a0e7589 */ /* 0x00032200000e0000 */
[----:B------:R-:W-:-:S02]  /*7730*/  LOP3.LUT R72, R17, 0xfffffe00, R4, 0xf8, !PT ;  /* 0xfffffe0011487812 */ /* 0x000fc400078ef804 */
[----:B---3--:R-:W-:Y:S01]  /*7740*/  @P2 MOV R2, R16 ;  /* 0x0000001000022202 */ /* 0x008fe20000000f00 */
[----:B------:R-:W-:Y:S01]  /*7750*/  @!P2 IMAD.MOV.U32 R2, RZ, RZ, R27 ;  /* 0x000000ffff02a224 */ /* 0x000fe200078e001b */
[----:B------:R-:W-:Y:S02]  /*7760*/  @P2 SHF.R.S32.HI R3, RZ, 0x1f, R16 ;  /* 0x0000001fff032819 */ /* 0x000fe40000011410 */
[----:B------:R-:W-:Y:S02]  /*7770*/  @!P2 MOV R3, R15 ;  /* 0x0000000f0003a202 */ /* 0x000fe40000000f00 */
[----:B------:R-:W-:Y:S02]  /*7780*/  SEL R0, R2, RZ, !P1 ;  /* 0x000000ff02007207 */ /* 0x000fe40004800000 */
[----:B------:R-:W-:-:S05]  /*7790*/  SEL R2, R3, RZ, !P1 ;  /* 0x000000ff03027207 */ /* 0x000fca0004800000 */
[C---:B------:R-:W-:Y:S02]  /*77a0*/  IMAD R3, R2.reuse, c[0x0][0x1f0], RZ ;  /* 0x00007c0002037a24 */ /* 0x040fe400078e02ff */
[----:B------:R-:W-:Y:S02]  /*77b0*/  IMAD R2, R2, c[0x0][0x218], RZ ;  /* 0x0000860002027a24 */ /* 0x000fe400078e02ff */
[C---:B------:R-:W-:Y:S02]  /*77c0*/  IMAD R12, R0.reuse, c[0x0][0x1f4], R3 ;  /* 0x00007d00000c7a24 */ /* 0x040fe400078e0203 */
[C---:B------:R-:W-:Y:S02]  /*77d0*/  IMAD R3, R0.reuse, c[0x0][0x21c], R2 ;  /* 0x0000870000037a24 */ /* 0x040fe400078e0202 */
[----:B------:R-:W-:-:S04]  /*77e0*/  IMAD.WIDE.U32 R90, R0, c[0x0][0x218], R6 ;  /* 0x00008600005a7a25 */ /* 0x000fc800078e0006 */
[----:B------:R-:W-:Y:S01]  /*77f0*/  IMAD.WIDE.U32 R18, R0, c[0x0][0x1f0], R8 ;  /* 0x00007c0000127a25 */ /* 0x000fe200078e0008 */
[----:B------:R-:W-:-:S03]  /*7800*/  IADD3 R93, R91, R3, RZ ;  /* 0x000000035b5d7210 */ /* 0x000fc60007ffe0ff */
[----:B------:R-:W-:Y:S01]  /*7810*/  IMAD.IADD R21, R19, 0x1, R12 ;  /* 0x0000000113157824 */ /* 0x000fe200078e020c */
[----:B------:R1:W-:Y:S04]  /*7820*/  STL.64 [R1+0x48], R18 ;  /* 0x0000481201007387 */ /* 0x0003e80000100a00 */
[----:B------:R1:W-:Y:S04]  /*7830*/  STL.64 [R1+0x58], R90 ;  /* 0x0000585a01007387 */ /* 0x0003e80000100a00 */
[----:B------:R1:W-:Y:S04]  /*7840*/  STL [R1+0x54], R93 ;  /* 0x0000545d01007387 */ /* 0x0003e80000100800 */
[----:B------:R1:W-:Y:S01]  /*7850*/  STL [R1+0x44], R21 ;  /* 0x0000441501007387 */ /* 0x0003e20000100800 */
[----:B------:R-:W-:Y:S01]  /*7860*/  IMAD.MOV.U32 R16, RZ, RZ, 0x20 ;  /* 0x00000020ff107424 */ /* 0x000fe200078e00ff */
[----:B------:R-:W-:-:S02]  /*7870*/  R2P PR, R82, 0x6 ;  /* 0x0000000652007804 */ /* 0x000fc40000000000 */
[----:B------:R-:W-:-:S03]  /*7880*/  MOV R15, 0x10 ;  /* 0x00000010000f7802 */ /* 0x000fc60000000f00 */
[----:B------:R-:W-:Y:S02]  /*7890*/  SEL R4, R16, 0xffffffe0, !P2 ;  /* 0xffffffe010047807 */ /* 0x000fe40005000000 */
[----:B------:R-:W-:Y:S01]  /*78a0*/  SEL R2, R15, 0xfffffff0, !P1 ;  /* 0xfffffff00f027807 */ /* 0x000fe20004800000 */
[----:B------:R-:W-:Y:S05]  /*78b0*/  @P0 BRA `(.L_x_369) ;  /* 0x0000005000000947 */ /* 0x000fea0003800000 */
[----:B--2-4-:R-:W-:Y:S01]  /*78c0*/  LEA R6, P0, R56, R13, 0x1 ;  /* 0x0000000d38067211 */ /* 0x014fe200078008ff */
[----:B------:R-:W-:-:S03]  /*78d0*/  IMAD.SHL.U32 R0, R72, 0x2, RZ ;  /* 0x0000000248007824 */ /* 0x000fc600078e00ff */
[----:B------:R-:W-:-:S05]  /*78e0*/  LEA.HI.X R7, R56, R14, R57, 0x1, P0 ;  /* 0x0000000e38077211 */ /* 0x000fca00000f0c39 */
[----:B------:R-:W-:Y:S01]  /*78f0*/  @!PT LDS RZ, [RZ] ;  /* 0x00000000fffff984 */ /* 0x000fe20000000800 */
[----:B------:R2:W-:Y:S04]  /*7900*/  LDGSTS.E.BYPASS.LTC128B.128 [R0+0x6100], [R6.64], !P3 ;  /* 0x0610000006007fae */ /* 0x0005e8000d901d48 */
.L_x_369:
[----:B--2-4-:R-:W-:Y:S05]  /*7910*/  BSYNC B0 ;  /* 0x0000000000007941 */ /* 0x014fea0003800000 */
.L_x_368:
[----:B------:R-:W-:Y:S01]  /*7920*/  IADD3 R0, R5, 0x10, RZ ;  /* 0x0000001005007810 */ /* 0x000fe20007ffe0ff */
[----:B------:R2:W3:Y:S01]  /*7930*/  SHFL.IDX PT, R3, R10, 0x1, 0x181f ;  /* 0x00381f000a037f89 */ /* 0x0004e200000e0000 */
[----:B------:R-:W-:Y:S02]  /*7940*/  BSSY B0, `(.L_x_370) ;  /* 0x0000009000007945 */ /* 0x000fe40003800000 */
[----:B------:R-:W-:Y:S01]  /*7950*/  ISETP.GE.AND P0, PT, R0, R25, PT ;  /* 0x000000190000720c */ /* 0x000fe20003f06270 */
[----:B------:R2:W4:-:S12]  /*7960*/  SHFL.IDX PT, R6, R11, 0x1, 0x181f ;  /* 0x00381f000b067f89 */ /* 0x00051800000e0000 */
[----:B------:R-:W-:Y:S05]  /*7970*/  @P0 BRA `(.L_x_371) ;  /* 0x0000005000000947 */ /* 0x000fea0003800000 */
[----:B----4-:R-:W-:Y:S01]  /*7980*/  LEA R6, P0, R56, R6, 0x1 ;  /* 0x0000000638067211 */ /* 0x010fe200078008ff */
[----:B------:R-:W-:-:S03]  /*7990*/  IMAD.SHL.U32 R0, R72, 0x2, RZ ;  /* 0x0000000248007824 */ /* 0x000fc600078e00ff */
[----:B---3--:R-:W-:-:S05]  /*79a0*/  LEA.HI.X R7, R56, R3, R57, 0x1, P0 ;  /* 0x0000000338077211 */ /* 0x008fca00000f0c39 */
[----:B------:R-:W-:Y:S01]  /*79b0*/  @!PT LDS RZ, [RZ] ;  /* 0x00000000fffff984 */ /* 0x000fe20000000800 */
[----:B------:R3:W-:Y:S04]  /*79c0*/  LDGSTS.E.BYPASS.LTC128B.128 [R0+0x6900], [R6.64], !P3 ;  /* 0x0690000006007fae */ /* 0x0007e8000d901d48 */
.L_x_371:
[----:B------:R-:W-:Y:S05]  /*79d0*/  BSYNC B0 ;  /* 0x0000000000007941 */ /* 0x000fea0003800000 */
.L_x_370:
[----:B---3--:R-:W-:Y:S01]  /*79e0*/  IADD3 R0, R5, 0x20, RZ ;  /* 0x0000002005007810 */ /* 0x008fe20007ffe0ff */
[----:B------:R3:W1:Y:S01]  /*79f0*/  SHFL.IDX PT, R3, R10, 0x2, 0x181f ;  /* 0x00581f000a037f89 */ /* 0x00066200000e0000 */
[----:B------:R-:W-:Y:S02]  /*7a00*/  BSSY B0, `(.L_x_372) ;  /* 0x0000009000007945 */ /* 0x000fe40003800000 */
[----:B------:R-:W-:Y:S01]  /*7a10*/  ISETP.GE.AND P0, PT, R0, R25, PT ;  /* 0x000000190000720c */ /* 0x000fe20003f06270 */
[----:B----4-:R3:W4:-:S12]  /*7a20*/  SHFL.IDX PT, R6, R11, 0x2, 0x181f ;  /* 0x00581f000b067f89 */ /* 0x01071800000e0000 */
[----:B------:R-:W-:Y:S05]  /*7a30*/  @P0 BRA `(.L_x_373) ;  /* 0x0000005000000947 */ /* 0x000fea0003800000 */
[----:B----4-:R-:W-:Y:S01]  /*7a40*/  LEA R6, P0, R56, R6, 0x1 ;  /* 0x0000000638067211 */ /* 0x010fe200078008ff */
[----:B------:R-:W-:-:S03]  /*7a50*/  IMAD.SHL.U32 R0, R72, 0x2, RZ ;  /* 0x0000000248007824 */ /* 0x000fc600078e00ff */
[----:B-1----:R-:W-:-:S05]  /*7a60*/  LEA.HI.X R7, R56, R3, R57, 0x1, P0 ;  /* 0x0000000338077211 */ /* 0x002fca00000f0c39 */
[----:B------:R-:W-:Y:S01]  /*7a70*/  @!PT LDS RZ, [RZ] ;  /* 0x00000000fffff984 */ /* 0x000fe20000000800 */
[----:B------:R1:W-:Y:S04]  /*7a80*/  LDGSTS.E.BYPASS.LTC128B.128 [R0+0x7100], [R6.64], !P3 ;  /* 0x0710000006007fae */ /* 0x0003e8000d901d48 */
.L_x_373:
[----:B------:R-:W-:Y:S05]  /*7a90*/  BSYNC B0 ;  /* 0x0000000000007941 */ /* 0x000fea0003800000 */
.L_x_372:
[----:B-1----:R-:W-:Y:S01]  /*7aa0*/  IADD3 R0, R5, 0x30, RZ ;  /* 0x0000003005007810 */ /* 0x002fe20007ffe0ff */
[----:B------:R1:W2:Y:S01]  /*7ab0*/  SHFL.IDX PT, R3, R10, 0x3, 0x181f ;  /* 0x00781f000a037f89 */ /* 0x0002a200000e0000 */
[----:B------:R-:W-:Y:S02]  /*7ac0*/  BSSY B0, `(.L_x_374) ;  /* 0x0000009000007945 */ /* 0x000fe40003800000 */
[----:B------:R-:W-:Y:S01]  /*7ad0*/  ISETP.GE.AND P0, PT, R0, R25, PT ;  /* 0x000000190000720c */ /* 0x000fe20003f06270 */
[----:B----4-:R1:W4:-:S12]  /*7ae0*/  SHFL.IDX PT, R6, R11, 0x3, 0x181f ;  /* 0x00781f000b067f89 */ /* 0x01031800000e0000 */
[----:B------:R-:W-:Y:S05]  /*7af0*/  @P0 BRA `(.L_x_375) ;  /* 0x0000005000000947 */ /* 0x000fea0003800000 */
[----:B----4-:R-:W-:Y:S01]  /*7b00*/  LEA R6, P0, R56, R6, 0x1 ;  /* 0x0000000638067211 */ /* 0x010fe200078008ff */
[----:B------:R-:W-:-:S03]  /*7b10*/  IMAD.SHL.U32 R0, R72, 0x2, RZ ;  /* 0x0000000248007824 */ /* 0x000fc600078e00ff */
[----:B--2---:R-:W-:-:S05]  /*7b20*/  LEA.HI.X R7, R56, R3, R57, 0x1, P0 ;  /* 0x0000000338077211 */ /* 0x004fca00000f0c39 */
[----:B------:R-:W-:Y:S01]  /*7b30*/  @!PT LDS RZ, [RZ] ;  /* 0x00000000fffff984 */ /* 0x000fe20000000800 */
[----:B------:R2:W-:Y:S04]  /*7b40*/  LDGSTS.E.BYPASS.LTC128B.128 [R0+0x7900], [R6.64], !P3 ;  /* 0x0790000006007fae */ /* 0x0005e8000d901d48 */
.L_x_375:
[----:B------:R-:W-:Y:S05]  /*7b50*/  BSYNC B0 ;  /* 0x0000000000007941 */ /* 0x000fea0003800000 */
.L_x_374:
[----:B--2---:R-:W-:Y:S01]  /*7b60*/  IADD3 R0, R5, 0x40, RZ ;  /* 0x0000004005007810 */ /* 0x004fe20007ffe0ff */
        /* <DEDUP_REMOVED lines=10> */
.L_x_377:
[----:B------:R-:W-:Y:S05]  /*7c10*/  BSYNC B0 ;  /* 0x0000000000007941 */ /* 0x000fea0003800000 */
.L_x_376:
        /* <DEDUP_REMOVED lines=11> */
.L_x_379:
[----:B------:R-:W-:Y:S05]  /*7cd0*/  BSYNC B0 ;  /* 0x0000000000007941 */ /* 0x000fea0003800000 */
.L_x_378:
        /* <DEDUP_REMOVED lines=11> */
.L_x_381:
[----:B------:R-:W-:Y:S05]  /*7d90*/  BSYNC B0 ;  /* 0x0000000000007941 */ /* 0x000fea0003800000 */
.L_x_380:
[----:B--2---:R-:W2:Y:S01]  /*7da0*/  LDL R235, [R1+0x28] ;  /* 0x0000280001eb7983 */ /* 0x004ea20000100800 */
[----:B------:R-:W-:Y:S02]  /*7db0*/  IMAD.MOV.U32 R238, RZ, RZ, R20 ;  /* 0x000000ffffee7224 */ /* 0x000fe400078e0014 */
[----:B------:R-:W-:Y:S01]  /*7dc0*/  IMAD.MOV.U32 R239, RZ, RZ, R21 ;  /* 0x000000ffffef7224 */ /* 0x000fe200078e0015 */
[----:B------:R-:W3:Y:S01]  /*7dd0*/  SHFL.IDX PT, R8, R11, 0x7, 0x181f ;  /* 0x00f81f000b087f89 */ /* 0x000ee200000e0000 */
[----:B-1----:R-:W-:-:S03]  /*7de0*/  IADD3 R0, R5, 0x70, RZ ;  /* 0x0000007005007810 */ /* 0x002fc60007ffe0ff */
[----:B------:R-:W1:Y:S01]  /*7df0*/  SHFL.IDX PT, R3, R10, 0x7, 0x181f ;  /* 0x00f81f000a037f89 */ /* 0x000e6200000e0000 */
[----:B------:R-:W-:Y:S01]  /*7e00*/  ISETP.GE.AND P0, PT, R0, R25, PT ;  /* 0x000000190000720c */ /* 0x000fe20003f06270 */
[----:B------:R-:W-:-:S04]  /*7e10*/  IMAD.MOV.U32 R0, RZ, RZ, 0x60 ;  /* 0x00000060ff007424 */ /* 0x000fc800078e00ff */
[C---:B------:R-:W-:Y:S02]  /*7e20*/  IMAD R84, R247.reuse, -0x60, R0 ;  /* 0xffffffa0f7547824 */ /* 0x040fe400078e0200 */
[C---:B------:R-:W-:Y:S02]  /*7e30*/  IMAD R5, R0.reuse, c[0x0][0x1e4], RZ ;  /* 0x0000790000057a24 */ /* 0x040fe400078e02ff */
[----:B------:R-:W-:Y:S01]  /*7e40*/  IMAD.WIDE.U32 R232, R0, c[0x0][0x1e0], RZ ;  /* 0x0000780000e87a25 */ /* 0x000fe200078e00ff */
[----:B------:R-:W-:-:S03]  /*7e50*/  IADD3 R208, R247, -0x1, RZ ;  /* 0xfffffffff7d07810 */ /* 0x000fc60007ffe0ff */
[----:B------:R-:W-:Y:S01]  /*7e60*/  @!P0 IMAD.SHL.U32 R0, R72, 0x2, RZ ;  /* 0x0000000248008824 */ /* 0x000fe200078e00ff */
[----:B---3--:R-:W-:Y:S01]  /*7e70*/  @!P0 LEA R8, P1, R56, R8, 0x1 ;  /* 0x0000000838088211 */ /* 0x008fe200078208ff */
[----:B------:R-:W-:-:S03]  /*7e80*/  IMAD.IADD R216, R233, 0x1, R5 ;  /* 0x00000001e9d87824 */ /* 0x000fc600078e0205 */
[----:B-1----:R-:W-:Y:S01]  /*7e90*/  @!P0 LEA.HI.X R9, R56, R3, R57, 0x1, P1 ;  /* 0x0000000338098211 */ /* 0x002fe200008f0c39 */
[----:B------:R-:W-:Y:S01]  /*7ea0*/  IMAD R3, R216, R208, RZ ;  /* 0x000000d0d8037224 */ /* 0x000fe200078e02ff */
[----:B------:R-:W-:Y:S01]  /*7eb0*/  SHF.R.S32.HI R88, RZ, 0x1f, R208 ;  /* 0x0000001fff587819 */ /* 0x000fe200000114d0 */
[----:B------:R-:W-:Y:S02]  /*7ec0*/  IMAD.MOV.U32 R238, RZ, RZ, R18 ;  /* 0x000000ffffee7224 */ /* 0x000fe400078e0012 */
[----:B------:R-:W-:Y:S01]  /*7ed0*/  @!PT LDS RZ, [RZ] ;  /* 0x00000000fffff984 */ /* 0x000fe20000000800 */
[----:B------:R1:W-:Y:S04]  /*7ee0*/  @!P0 LDGSTS.E.BYPASS.LTC128B.128 [R0+0x9900], [R8.64], !P3 ;  /* 0x0990000008008fae */ /* 0x0003e8000d901d48 */
[----:B------:R-:W0:Y:S01]  /*7ef0*/  LDGDEPBAR ;  /* 0x00000000000079af */ /* 0x000e220000000000 */
[----:B----4-:R-:W-:-:S04]  /*7f00*/  IMAD.WIDE.U32 R6, R208, R232, R238 ;  /* 0x000000e8d0067225 */ /* 0x010fc800078e00ee */
[----:B------:R-:W-:Y:S02]  /*7f10*/  IMAD R3, R88, R232, R3 ;  /* 0x000000e858037224 */ /* 0x000fe400078e0203 */
[----:B------:R-:W-:Y:S02]  /*7f20*/  IMAD.MOV.U32 R230, RZ, RZ, c[0x0][0x1e0] ;  /* 0x00007800ffe67624 */ /* 0x000fe400078e00ff */
[----:B------:R-:W-:Y:S02]  /*7f30*/  IMAD.IADD R7, R7, 0x1, R3 ;  /* 0x0000000107077824 */ /* 0x000fe400078e0203 */
[----:B------:R-:W-:Y:S01]  /*7f40*/  IMAD.MOV.U32 R14, RZ, RZ, c[0x0][0x1e4] ;  /* 0x00007900ff0e7624 */ /* 0x000fe200078e00ff */
[----:B------:R-:W-:Y:S01]  /*7f50*/  BAR.SYNC.DEFER_BLOCKING 0x0 ;  /* 0x0000000000007b1d */ /* 0x000fe20000010000 */
[----:B------:R-:W-:Y:S01]  /*7f60*/  ISETP.GE.AND P5, PT, R56, c[0x0][0x1d4], PT ;  /* 0x0000750038007a0c */ /* 0x000fe20003fa6270 */
[----:B------:R-:W-:-:S04]  /*7f70*/  IMAD.WIDE.U32 R10, R230, 0x20, RZ ;  /* 0x00000020e60a7825 */ /* 0x000fc800078e00ff */
[----:B------:R-:W-:Y:S01]  /*7f80*/  IMAD.SHL.U32 R5, R14, 0x20, RZ ;  /* 0x000000200e057824 */ /* 0x000fe200078e00ff */
[----:B------:R3:W-:Y:S01]  /*7f90*/  STL.64 [R1+0x40], R238 ;  /* 0x000040ee01007387 */ /* 0x0007e20000100a00 */
[----:B------:R-:W-:-:S04]  /*7fa0*/  LEA.HI R210, R215, R214, RZ, 0x5 ;  /* 0x000000d6d7d27211 */ /* 0x000fc800078f28ff */
[----:B------:R-:W-:Y:S02]  /*7fb0*/  SHF.R.S32.HI R213, RZ, 0x5, R210 ;  /* 0x00000005ffd57819 */ /* 0x000fe400000114d2 */
[----:B--2---:R-:W-:-:S04]  /*7fc0*/  IADD3 R73, R84, R235, -R71 ;  /* 0x000000eb54497210 */ /* 0x004fc80007ffe847 */
[C---:B------:R-:W-:Y:S02]  /*7fd0*/  ISETP.GE.AND P4, PT, R73.reuse, 0x1, PT ;  /* 0x000000014900780c */ /* 0x040fe40003f86270 */
[C---:B------:R-:W-:Y:S02]  /*7fe0*/  ISETP.GE.AND P2, PT, R73.reuse, 0x11, PT ;  /* 0x000000114900780c */ /* 0x040fe40003f46270 */
[----:B------:R-:W-:-:S09]  /*7ff0*/  ISETP.GE.AND P3, PT, R73, 0x21, PT ;  /* 0x000000214900780c */ /* 0x000fd20003f66270 */
[----:B-1----:R-:W-:Y:S02]  /*8000*/  @P4 LEA R8, P0, R6, c[0x0][0x1c8], 0x1 ;  /* 0x0000720006084a11 */ /* 0x002fe400078008ff */
[----:B------:R-:W-:Y:S02]  /*8010*/  @P2 LEA R0, P1, R230, R6, 0x4 ;  /* 0x00000006e6002211 */ /* 0x000fe400078220ff */
[----:B------:R-:W-:Y:S02]  /*8020*/  @P4 LEA.HI.X R9, R6, c[0x0][0x1cc], R7, 0x1, P0 ;  /* 0x0000730006094a11 */ /* 0x000fe400000f0c07 */
[----:B------:R-:W-:Y:S02]  /*8030*/  @P2 LEA.HI.X R3, R230, R7, R14, 0x4, P1 ;  /* 0x00000007e6032211 */ /* 0x000fe400008f240e */
[----:B------:R-:W-:-:S04]  /*8040*/  @P2 LEA R12, P0, R0, c[0x0][0x1c8], 0x1 ;  /* 0x00007200000c2a11 */ /* 0x000fc800078008ff */
[----:B------:R-:W-:Y:S01]  /*8050*/  @P2 LEA.HI.X R13, R0, c[0x0][0x1cc], R3, 0x1, P0 ;  /* 0x00007300000d2a11 */ /* 0x000fe200000f0c03 */
[----:B------:R-:W-:Y:S01]  /*8060*/  @P4 IMAD.SHL.U32 R0, R72, 0x2, RZ ;  /* 0x0000000248004824 */ /* 0x000fe200078e00ff */
[----:B------:R-:W-:-:S04]  /*8070*/  ISETP.GE.AND P1, PT, R73, 0x31, PT ;  /* 0x000000314900780c */ /* 0x000fc80003f26270 */
[----:B------:R-:W-:Y:S01]  /*8080*/  @!PT LDS RZ, [RZ] ;  /* 0x00000000fffff984 */ /* 0x000fe20000000800 */
[----:B------:R-:W-:Y:S01]  /*8090*/  @!PT LDS RZ, [RZ] ;  /* 0x00000000fffff984 */ /* 0x000fe20000000800 */
[----:B------:R-:W-:Y:S01]  /*80a0*/  @!PT LDS RZ, [RZ] ;  /* 0x00000000fffff984 */ /* 0x000fe20000000800 */
[----:B------:R1:W-:Y:S01]  /*80b0*/  @P4 LDGSTS.E.BYPASS.LTC128B.128 [R0+0x3100], [R8.64], !P5 ;  /* 0x0310000008004fae */ /* 0x0003e2000e901d48 */
[----:B------:R-:W-:-:S05]  /*80c0*/  @P2 IMAD.SHL.U32 R3, R72, 0x2, RZ ;  /* 0x0000000248032824 */ /* 0x000fca00078e00ff */
[----:B------:R2:W-:Y:S01]  /*80d0*/  @P2 LDGSTS.E.BYPASS.LTC128B.128 [R3+0x3900], [R12.64], !P5 ;  /* 0x039000000c032fae */ /* 0x0005e2000e901d48 */
[----:B------:R-:W-:Y:S02]  /*80e0*/  ISETP.GE.AND P2, PT, R73, 0x41, PT ;  /* 0x000000414900780c */ /* 0x000fe40003f46270 */
[----:B-1----:R-:W-:-:S04]  /*80f0*/  @P3 IADD3 R0, P0, R6, R10, RZ ;  /* 0x0000000a06003210 */ /* 0x002fc80007f1e0ff */
[----:B------:R-:W-:Y:S02]  /*8100*/  @P3 IADD3.X R5, R7, R11, R5, P0, !PT ;  /* 0x0000000b07053210 */ /* 0x000fe400007fe405 */
[----:B------:R-:W-:Y:S01]  /*8110*/  @P3 LEA R10, P0, R0, c[0x0][0x1c8], 0x1 ;  /* 0x00007200000a3a11 */ /* 0x000fe200078008ff */
[----:B--2---:R-:W-:-:S03]  /*8120*/  @P1 IMAD R3, R14, 0x30, RZ ;  /* 0x000000300e031824 */ /* 0x004fc600078e02ff */
[----:B------:R-:W-:Y:S01]  /*8130*/  @P3 LEA.HI.X R11, R0, c[0x0][0x1cc], R5, 0x1, P0 ;  /* 0x00007300000b3a11 */ /* 0x000fe200000f0c05 */
[----:B------:R-:W-:Y:S02]  /*8140*/  @P3 IMAD.SHL.U32 R0, R72, 0x2, RZ ;  /* 0x0000000248003824 */ /* 0x000fe400078e00ff */
[----:B------:R-:W-:Y:S01]  /*8150*/  @P1 IMAD.WIDE.U32 R8, R230, 0x30, R6 ;  /* 0x00000030e6081825 */ /* 0x000fe200078e0006 */
[----:B------:R-:W-:Y:S02]  /*8160*/  ISETP.GE.AND P0, PT, R73, 0x51, PT ;  /* 0x000000514900780c */ /* 0x000fe40003f06270 */
[----:B------:R1:W-:Y:S02]  /*8170*/  @P3 LDGSTS.E.BYPASS.LTC128B.128 [R0+0x4100], [R10.64], !P5 ;  /* 0x041000000a003fae */ /* 0x0003e4000e901d48 */
[----:B------:R-:W-:-:S09]  /*8180*/  @P1 LEA R12, P3, R8, c[0x0][0x1c8], 0x1 ;  /* 0x00007200080c1a11 */ /* 0x000fd200078608ff */
[----:B------:R-:W-:Y:S02]  /*8190*/  @P0 IMAD R5, R14, 0x50, RZ ;  /* 0x000000500e050824 */ /* 0x000fe400078e02ff */
[----:B-1----:R-:W-:-:S05]  /*81a0*/  @P1 IMAD.IADD R0, R9, 0x1, R3 ;  /* 0x0000000109001824 */ /* 0x002fca00078e0203 */
[----:B------:R-:W-:Y:S02]  /*81b0*/  @P1 LEA.HI.X R13, R8, c[0x0][0x1cc], R0, 0x1, P3 ;  /* 0x00007300080d1a11 */ /* 0x000fe400018f0c00 */
[----:B------:R-:W-:-:S04]  /*81c0*/  @P2 LEA R0, P3, R230, R6, 0x6 ;  /* 0x00000006e6002211 */ /* 0x000fc800078630ff */
[C---:B------:R-:W-:Y:S01]  /*81d0*/  @P2 LEA.HI.X R3, R230.reuse, R7, R14, 0x6, P3 ;  /* 0x00000007e6032211 */ /* 0x040fe200018f340e */
[----:B------:R-:W-:Y:S01]  /*81e0*/  @P0 IMAD.WIDE.U32 R6, R230, 0x50, R6 ;  /* 0x00000050e6060825 */ /* 0x000fe200078e0006 */
[----:B------:R-:W-:-:S04]  /*81f0*/  @P2 LEA R10, P3, R0, c[0x0][0x1c8], 0x1 ;  /* 0x00007200000a2a11 */ /* 0x000fc800078608ff */
[----:B------:R-:W-:Y:S01]  /*8200*/  @P2 LEA.HI.X R11, R0, c[0x0][0x1cc], R3, 0x1, P3 ;  /* 0x00007300000b2a11 */ /* 0x000fe200018f0c03 */
[----:B------:R-:W-:Y:S01]  /*8210*/  @P0 IMAD.IADD R0, R7, 0x1, R5 ;  /* 0x0000000107000824 */ /* 0x000fe200078e0205 */
[----:B------:R-:W-:Y:S01]  /*8220*/  @P0 LEA R8, P3, R6, c[0x0][0x1c8], 0x1 ;  /* 0x0000720006080a11 */ /* 0x000fe200078608ff */
[C---:B------:R-:W-:Y:S02]  /*8230*/  @P1 IMAD.SHL.U32 R5, R72.reuse, 0x2, RZ ;  /* 0x0000000248051824 */ /* 0x040fe400078e00ff */
[----:B------:R-:W-:Y:S01]  /*8240*/  @P2 IMAD.SHL.U32 R3, R72, 0x2, RZ ;  /* 0x0000000248032824 */ /* 0x000fe200078e00ff */
[----:B------:R-:W-:Y:S01]  /*8250*/  @P0 LEA.HI.X R9, R6, c[0x0][0x1cc], R0, 0x1, P3 ;  /* 0x0000730006090a11 */ /* 0x000fe200018f0c00 */
[----:B------:R-:W-:Y:S01]  /*8260*/  @P0 IMAD.SHL.U32 R0, R72, 0x2, RZ ;  /* 0x0000000248000824 */ /* 0x000fe200078e00ff */
[----:B------:R3:W-:Y:S04]  /*8270*/  @P1 LDGSTS.E.BYPASS.LTC128B.128 [R5+0x4900], [R12.64], !P5 ;  /* 0x049000000c051fae */ /* 0x0007e8000e901d48 */
[----:B------:R3:W-:Y:S04]  /*8280*/  @P2 LDGSTS.E.BYPASS.LTC128B.128 [R3+0x5100], [R10.64], !P5 ;  /* 0x051000000a032fae */ /* 0x0007e8000e901d48 */
[----:B------:R3:W-:Y:S01]  /*8290*/  @P0 LDGSTS.E.BYPASS.LTC128B.128 [R0+0x5900], [R8.64], !P5 ;  /* 0x0590000008000fae */ /* 0x0007e2000e901d48 */
[----:B------:R-:W-:-:S03]  /*82a0*/  ISETP.LT.AND P0, PT, RZ, c[0x0][0x27c], PT ;  /* 0x00009f00ff007a0c */ /* 0x000fc60003f01270 */
[----:B------:R-:W0:Y:S10]  /*82b0*/  LDGDEPBAR ;  /* 0x00000000000079af */ /* 0x000e340000000000 */
[----:B------:R-:W-:Y:S05]  /*82c0*/  @P0 BRA `(.L_x_382) ;  /* 0x0000002000000947 */ /* 0x000fea0003800000 */
[----:B------:R-:W-:-:S04]  /*82d0*/  DEPBAR.LE SB0, 0x1 ;  /* 0x000080400000791a */ /* 0x000fc80000000000 */
[----:B------:R-:W-:Y:S05]  /*82e0*/  BRA `(.L_x_383) ;  /* 0x00004d9000007947 */ /* 0x000fea0003800000 */
.L_x_382:
[----:B------:R-:W-:Y:S01]  /*82f0*/  ULDC.U8 UR4, c[0x0][0x298] ;  /* 0x0000a60000047ab9 */ /* 0x000fe20000000000 */
[----:B---3-5:R-:W-:Y:S01]  /*8300*/  SHF.R.S32.HI R0, RZ, 0x1f, R147 ;  /* 0x0000001fff007819 */ /* 0x028fe20000011493 */
[----:B------:R-:W-:Y:S01]  /*8310*/  IMAD.WIDE.U32 R12, R147, c[0x0][0x280], RZ ;  /* 0x0000a000930c7a25 */ /* 0x000fe200078e00ff */
[----:B------:R-:W-:Y:S01]  /*8320*/  ISETP.NE.AND P0, PT, RZ, UR4, PT ;  /* 0x00000004ff007c0c */ /* 0x000fe2000bf05270 */
[----:B------:R-:W-:Y:S01]  /*8330*/  BSSY B2, `(.L_x_383) ;  /* 0x00004d4000027945 */ /* 0x000fe20003800000 */
[-C--:B------:R-:W-:Y:S01]  /*8340*/  LEA.HI R6, R215, R214.reuse, RZ, 0x2 ;  /* 0x000000d6d7067211 */ /* 0x080fe200078f10ff */
[C---:B------:R-:W-:Y:S02]  /*8350*/  IMAD R3, R0.reuse, c[0x0][0x280], RZ ;  /* 0x0000a00000037a24 */ /* 0x040fe400078e02ff */
[----:B------:R-:W-:Y:S01]  /*8360*/  IMAD R0, R0, c[0x0][0x290], RZ ;  /* 0x0000a40000007a24 */ /* 0x000fe200078e02ff */
[----:B------:R-:W-:Y:S01]  /*8370*/  LOP3.LUT R5, R6, 0xfffffffc, RZ, 0xc0, !PT ;  /* 0xfffffffc06057812 */ /* 0x000fe200078ec0ff */
[C---:B------:R-:W-:Y:S01]  /*8380*/  IMAD R3, R147.reuse, c[0x0][0x284], R3 ;  /* 0x0000a10093037a24 */ /* 0x040fe200078e0203 */
[----:B------:R-:W-:Y:S01]  /*8390*/  SHF.R.S32.HI R58, RZ, 0x2, R6 ;  /* 0x00000002ff3a7819 */ /* 0x000fe20000011406 */
[----:B------:R-:W-:Y:S01]  /*83a0*/  IMAD R0, R147, c[0x0][0x294], R0 ;  /* 0x0000a50093007a24 */ /* 0x000fe200078e0200 */
[----:B------:R-:W-:Y:S01]  /*83b0*/  IADD3 R5, -R5, R214, RZ ;  /* 0x000000d605057210 */ /* 0x000fe20007ffe1ff */
[----:B------:R-:W-:Y:S01]  /*83c0*/  IMAD.WIDE.U32 R10, R147, c[0x0][0x290], RZ ;  /* 0x0000a400930a7a25 */ /* 0x000fe200078e00ff */
[----:B------:R-:W-:-:S02]  /*83d0*/  IADD3 R24, R209, R58, RZ ;  /* 0x0000003ad1187210 */ /* 0x000fc40007ffe0ff */
[----:B------:R-:W-:Y:S01]  /*83e0*/  IADD3 R9, R3, R13, RZ ;  /* 0x0000000d03097210 */ /* 0x000fe20007ffe0ff */
[----:B------:R-:W-:Y:S01]  /*83f0*/  IMAD.IADD R7, R0, 0x1, R11 ;  /* 0x0000000100077824 */ /* 0x000fe200078e020b */
[C---:B------:R-:W-:Y:S01]  /*8400*/  SHF.L.U32 R29, R5.reuse, 0x3, RZ ;  /* 0x00000003051d7819 */ /* 0x040fe200000006ff */
[----:B------:R-:W-:Y:S01]  /*8410*/  IMAD R0, R5, 0x20, R24 ;  /* 0x0000002005007824 */ /* 0x000fe200078e0218 */
[----:B------:R-:W-:Y:S05]  /*8420*/  @!P0 BRA `(.L_x_384) ;  /* 0x0000271000008947 */ /* 0x000fea0003800000 */
[----:B------:R-:W-:Y:S01]  /*8430*/  ISETP.NE.AND P1, PT, R237, 0x1, PT ;  /* 0x00000001ed00780c */ /* 0x000fe20003f25270 */
[----:B------:R-:W-:Y:S01]  /*8440*/  IMAD.MOV.U32 R8, RZ, RZ, R12 ;  /* 0x000000ffff087224 */ /* 0x000fe200078e000c */
[----:B------:R-:W-:Y:S01]  /*8450*/  MOV R6, R10 ;  /* 0x0000000a00067202 */ /* 0x000fe20000000f00 */
[----:B------:R-:W-:Y:S01]  /*8460*/  BSSY B0, `(.L_x_385) ;  /* 0x000002e000007945 */ /* 0x000fe20003800000 */
[----:B------:R-:W-:Y:S01]  /*8470*/  IMAD.SHL.U32 R17, R5, 0x4, RZ ;  /* 0x0000000405117824 */ /* 0x000fe200078e00ff */
[----:B------:R-:W-:Y:S01]  /*8480*/  CS2R R38, SRZ ;  /* 0x0000000000267805 */ /* 0x000fe2000001ff00 */
[----:B------:R-:W-:Y:S01]  /*8490*/  CS2R R26, SRZ ;  /* 0x00000000001a7805 */ /* 0x000fe2000001ff00 */
[----:B------:R-:W-:Y:S01]  /*84a0*/  CS2R R14, SRZ ;  /* 0x00000000000e7805 */ /* 0x000fe2000001ff00 */
[----:B------:R-:W-:Y:S01]  /*84b0*/  CS2R R30, SRZ ;  /* 0x00000000001e7805 */ /* 0x000fe2000001ff00 */
[----:B------:R-:W-:-:S04]  /*84c0*/  CS2R R18, SRZ ;  /* 0x0000000000127805 */ /* 0x000fc8000001ff00 */
[----:B------:R-:W-:-:S05]  /*84d0*/  @P1 IMAD.HI.U32 R3, R0, c[0x0][0x2c8], RZ ;  /* 0x0000b20000031a27 */ /* 0x000fca00078e00ff */
[----:B------:R-:W-:-:S04]  /*84e0*/  @P1 SHF.R.U32.HI R0, RZ, c[0x0][0x2cc], R3 ;  /* 0x0000b300ff001a19 */ /* 0x000fc80000011603 */
[----:B------:R-:W-:Y:S01]  /*84f0*/  SHF.R.S32.HI R3, RZ, 0x1f, R0 ;  /* 0x0000001fff037819 */ /* 0x000fe20000011400 */
[----:B------:R-:W-:-:S04]  /*8500*/  IMAD.WIDE.U32 R8, R0, c[0x0][0x280], R8 ;  /* 0x0000a00000087a25 */ /* 0x000fc800078e0008 */
[C---:B------:R-:W-:Y:S01]  /*8510*/  IMAD R11, R3.reuse, c[0x0][0x280], RZ ;  /* 0x0000a000030b7a24 */ /* 0x040fe200078e02ff */
[----:B------:R-:W-:Y:S01]  /*8520*/  LEA R21, P1, R8, c[0x0][0x270], 0x1 ;  /* 0x00009c0008157a11 */ /* 0x000fe200078208ff */
[----:B------:R-:W-:Y:S02]  /*8530*/  IMAD R10, R3, c[0x0][0x290], RZ ;  /* 0x0000a400030a7a24 */ /* 0x000fe400078e02ff */
[----:B------:R-:W-:-:S04]  /*8540*/  IMAD.WIDE.U32 R6, R0, c[0x0][0x290], R6 ;  /* 0x0000a40000067a25 */ /* 0x000fc800078e0006 */
[----:B------:R-:W-:Y:S01]  /*8550*/  IMAD R3, R0, c[0x0][0x284], R11 ;  /* 0x0000a10000037a24 */ /* 0x000fe200078e020b */
[----:B------:R-:W-:Y:S01]  /*8560*/  LEA R22, P0, R6, c[0x0][0x288], 0x1 ;  /* 0x0000a20006167a11 */ /* 0x000fe200078008ff */
[----:B------:R-:W-:Y:S02]  /*8570*/  IMAD R0, R0, c[0x0][0x294], R10 ;  /* 0x0000a50000007a24 */ /* 0x000fe400078e020a */
[----:B------:R-:W-:-:S03]  /*8580*/  IMAD.IADD R3, R9, 0x1, R3 ;  /* 0x0000000109037824 */ /* 0x000fc600078e0203 */
[----:B------:R-:W-:Y:S02]  /*8590*/  IADD3 R0, R7, R0, RZ ;  /* 0x0000000007007210 */ /* 0x000fe40007ffe0ff */
[----:B------:R-:W-:Y:S02]  /*85a0*/  LEA.HI.X R20, R8, c[0x0][0x274], R3, 0x1, P1 ;  /* 0x00009d0008147a11 */ /* 0x000fe400008f0c03 */
[----:B------:R-:W-:Y:S01]  /*85b0*/  LEA.HI.X R16, R6, c[0x0][0x28c], R0, 0x1, P0 ;  /* 0x0000a30006107a11 */ /* 0x000fe200000f0c00 */
[----:B------:R1:W2:Y:S01]  /*85c0*/  SHFL.IDX PT, R8, R21, RZ, 0x1c1f ;  /* 0x001c1fff15087589 */ /* 0x0002a200000e0000 */
[----:B------:R-:W-:-:S03]  /*85d0*/  ISETP.GE.AND P0, PT, R24, R25, PT ;  /* 0x000000191800720c */ /* 0x000fc60003f06270 */
[----:B------:R1:W3:Y:S04]  /*85e0*/  SHFL.IDX PT, R6, R22, RZ, 0x1c1f ;  /* 0x001c1fff16067589 */ /* 0x0002e800000e0000 */
[----:B------:R1:W4:Y:S04]  /*85f0*/  SHFL.IDX PT, R9, R20, RZ, 0x1c1f ;  /* 0x001c1fff14097589 */ /* 0x00032800000e0000 */
[----:B------:R1:W1:Y:S02]  /*8600*/  SHFL.IDX PT, R7, R16, RZ, 0x1c1f ;  /* 0x001c1fff10077589 */ /* 0x00026400000e0000 */
[----:B------:R-:W-:Y:S05]  /*8610*/  @P0 BRA `(.L_x_386) ;  /* 0x0000012000000947 */ /* 0x000fea0003800000 */
[C---:B------:R-:W-:Y:S01]  /*8620*/  IADD3 R3, R17.reuse, 0x10, RZ ;  /* 0x0000001011037810 */ /* 0x040fe20007ffe0ff */
[----:B------:R-:W-:Y:S01]  /*8630*/  CS2R R14, SRZ ;  /* 0x00000000000e7805 */ /* 0x000fe2000001ff00 */
[----:B------:R-:W-:Y:S01]  /*8640*/  ISETP.GE.AND P1, PT, R17, c[0x0][0x27c], PT ;  /* 0x00009f0011007a0c */ /* 0x000fe20003f26270 */
[----:B------:R-:W-:Y:S01]  /*8650*/  CS2R R18, SRZ ;  /* 0x0000000000127805 */ /* 0x000fe2000001ff00 */
[----:B------:R-:W-:Y:S01]  /*8660*/  ISETP.GE.AND P0, PT, R3, c[0x0][0x27c], PT ;  /* 0x00009f0003007a0c */ /* 0x000fe20003f06270 */
[----:B------:R-:W-:Y:S01]  /*8670*/  CS2R R26, SRZ ;  /* 0x00000000001a7805 */ /* 0x000fe2000001ff00 */
[----:B------:R-:W-:-:S09]  /*8680*/  CS2R R30, SRZ ;  /* 0x00000000001e7805 */ /* 0x000fd2000001ff00 */
[----:B--2-4-:R-:W-:Y:S02]  /*8690*/  @!P1 IMAD.WIDE R12, R17, 0x2, R8 ;  /* 0x00000002110c9825 */ /* 0x014fe400078e0208 */
[----:B------:R-:W-:-:S03]  /*86a0*/  @!P0 SHF.R.S32.HI R0, RZ, 0x1f, R3 ;  /* 0x0000001fff008819 */ /* 0x000fc60000011403 */
[----:B------:R2:W5:Y:S01]  /*86b0*/  @!P1 LD.E.64 R14, [R12.64] ;  /* 0x000000080c0e9980 */ /* 0x000562000c101b00 */
[----:B------:R-:W-:-:S04]  /*86c0*/  @!P0 LEA.HI R0, R0, R3, RZ, 0x2 ;  /* 0x0000000300008211 */ /* 0x000fc800078f10ff */
[----:B------:R-:W-:-:S05]  /*86d0*/  @!P0 LOP3.LUT R0, R0, 0xfffffffc, RZ, 0xc0, !PT ;  /* 0xfffffffc00008812 */ /* 0x000fca00078ec0ff */
[----:B------:R-:W-:-:S04]  /*86e0*/  @!P0 IMAD.WIDE R10, R0, 0x2, R8 ;  /* 0x00000002000a8825 */ /* 0x000fc800078e0208 */
[--C-:B-1-3--:R-:W-:Y:S01]  /*86f0*/  @!P0 IMAD.WIDE R8, R0, 0x2, R6.reuse ;  /* 0x0000000200088825 */ /* 0x10afe200078e0206 */
[----:B------:R2:W5:Y:S03]  /*8700*/  @!P0 LD.E.64 R26, [R10.64] ;  /* 0x000000080a1a8980 */ /* 0x000566000c101b00 */
[----:B------:R-:W-:Y:S01]  /*8710*/  @!P1 IMAD.WIDE R6, R17, 0x2, R6 ;  /* 0x0000000211069825 */ /* 0x000fe200078e0206 */
[----:B------:R2:W5:Y:S04]  /*8720*/  @!P0 LD.E.64 R30, [R8.64] ;  /* 0x00000008081e8980 */ /* 0x000568000c101b00 */
[----:B------:R2:W5:Y:S02]  /*8730*/  @!P1 LD.E.64 R18, [R6.64] ;  /* 0x0000000806129980 */ /* 0x000564000c101b00 */
.L_x_386:
[----:B------:R-:W-:Y:S05]  /*8740*/  BSYNC B0 ;  /* 0x0000000000007941 */ /* 0x000fea0003800000 */
.L_x_385:
[----:B------:R-:W-:Y:S01]  /*8750*/  IADD3 R0, R24, 0x20, RZ ;  /* 0x0000002018007810 */ /* 0x000fe20007ffe0ff */
[----:B--2--5:R-:W-:Y:S01]  /*8760*/  IMAD.MOV.U32 R10, RZ, RZ, R26 ;  /* 0x000000ffff0a7224 */ /* 0x024fe200078e001a */
[----:B----4-:R2:W4:Y:S01]  /*8770*/  SHFL.IDX PT, R9, R20, 0x1, 0x1c1f ;  /* 0x003c1f0014097f89 */ /* 0x01052200000e0000 */
[----:B------:R-:W-:Y:S01]  /*8780*/  IMAD.MOV.U32 R5, RZ, RZ, R27 ;  /* 0x000000ffff057224 */ /* 0x000fe200078e001b */
[----:B------:R-:W-:Y:S01]  /*8790*/  ISETP.GE.AND P0, PT, R0, R25, PT ;  /* 0x000000190000720c */ /* 0x000fe20003f06270 */
[----:B------:R-:W-:Y:S01]  /*87a0*/  IMAD.MOV.U32 R3, RZ, RZ, R14 ;  /* 0x000000ffff037224 */ /* 0x000fe200078e000e */
[----:B------:R2:W3:Y:S01]  /*87b0*/  SHFL.IDX PT, R8, R21, 0x1, 0x1c1f ;  /* 0x003c1f0015087f89 */ /* 0x0004e200000e0000 */
[----:B------:R-:W-:Y:S01]  /*87c0*/  IMAD.MOV.U32 R0, RZ, RZ, R15 ;  /* 0x000000ffff007224 */ /* 0x000fe200078e000f */
[----:B------:R-:W-:Y:S01]  /*87d0*/  PRMT R61, R5, 0x5410, R10 ;  /* 0x00005410053d7816 */ /* 0x000fe2000000000a */
[----:B------:R-:W-:Y:S01]  /*87e0*/  IMAD.MOV.U32 R5, RZ, RZ, R31 ;  /* 0x000000ffff057224 */ /* 0x000fe200078e001f */
[----:B------:R-:W-:Y:S01]  /*87f0*/  MOV R10, R30 ;  /* 0x0000001e000a7202 */ /* 0x000fe20000000f00 */
[----:B-1----:R2:W1:Y:S01]  /*8800*/  SHFL.IDX PT, R7, R16, 0x1, 0x1c1f ;  /* 0x003c1f0010077f89 */ /* 0x00246200000e0000 */
[----:B------:R-:W-:Y:S01]  /*8810*/  PRMT R59, R0, 0x5410, R3 ;  /* 0x00005410003b7816 */ /* 0x000fe20000000003 */
[----:B------:R-:W-:Y:S01]  /*8820*/  IMAD.MOV.U32 R3, RZ, RZ, R18 ;  /* 0x000000ffff037224 */ /* 0x000fe200078e0012 */
[----:B------:R-:W-:Y:S01]  /*8830*/  MOV R0, R19 ;  /* 0x0000001300007202 */ /* 0x000fe20000000f00 */
[----:B---3--:R2:W3:Y:S01]  /*8840*/  SHFL.IDX PT, R6, R22, 0x1, 0x1c1f ;  /* 0x003c1f0016067f89 */ /* 0x0084e200000e0000 */
[----:B------:R-:W-:Y:S01]  /*8850*/  BSSY B0, `(.L_x_387) ;  /* 0x0000019000007945 */ /* 0x000fe20003800000 */
[----:B------:R-:W-:Y:S01]  /*8860*/  PRMT R60, R5, 0x5410, R10 ;  /* 0x00005410053c7816 */ /* 0x000fe2000000000a */
[----:B------:R-:W-:Y:S01]  /*8870*/  CS2R R32, SRZ ;  /* 0x0000000000207805 */ /* 0x000fe2000001ff00 */
[----:B------:R-:W-:Y:S01]  /*8880*/  PRMT R28, R0, 0x5410, R3 ;  /* 0x00005410001c7816 */ /* 0x000fe20000000003 */
[----:B------:R-:W-:Y:S01]  /*8890*/  CS2R R36, SRZ ;  /* 0x0000000000247805 */ /* 0x000fe2000001ff00 */
[----:B------:R-:W-:Y:S01]  /*88a0*/  CS2R R34, SRZ ;  /* 0x0000000000227805 */ /* 0x000fe2000001ff00 */
        /* <DEDUP_REMOVED lines=8> */
[----:B----4-:R-:W-:Y:S02]  /*8930*/  @!P1 IMAD.WIDE R12, R17, 0x2, R8 ;  /* 0x00000002110c9825 */ /* 0x010fe400078e0208 */
        /* <DEDUP_REMOVED lines=10> */
.L_x_388:
[----:B------:R-:W-:Y:S05]  /*89e0*/  BSYNC B0 ;  /* 0x0000000000007941 */ /* 0x000fea0003800000 */
.L_x_387:
[----:B------:R-:W-:Y:S01]  /*89f0*/  IADD3 R0, R24, 0x40, RZ ;  /* 0x0000004018007810 */ /* 0x000fe20007ffe0ff */
[----:B----45:R-:W-:Y:S01]  /*8a00*/  IMAD.MOV.U32 R10, RZ, RZ, R38 ;  /* 0x000000ffff0a7224 */ /* 0x030fe200078e0026 */
[----:B------:R4:W2:Y:S01]  /*8a10*/  SHFL.IDX PT, R9, R20, 0x2, 0x1c1f ;  /* 0x005c1f0014097f89 */ /* 0x0008a200000e0000 */
        /* <DEDUP_REMOVED lines=29> */
[----:B--2---:R-:W-:Y:S02]  /*8bf0*/  @!P1 IMAD.WIDE R12, R17, 0x2, R8 ;  /* 0x00000002110c9825 */ /* 0x004fe400078e0208 */
        /* <DEDUP_REMOVED lines=10> */
.L_x_390:
[----:B------:R-:W-:Y:S05]  /*8ca0*/  BSYNC B0 ;  /* 0x0000000000007941 */ /* 0x000fea0003800000 */
.L_x_389:
[----:B------:R-:W-:Y:S01]  /*8cb0*/  IADD3 R0, R24, 0x60, RZ ;  /* 0x0000006018007810 */ /* 0x000fe20007ffe0ff */
[----:B--2--5:R-:W-:Y:S01]  /*8cc0*/  IMAD.MOV.U32 R10, RZ, RZ, R44 ;  /* 0x000000ffff0a7224 */ /* 0x024fe200078e002c */
[----:B------:R2:W4:Y:S01]  /*8cd0*/  SHFL.IDX PT, R9, R20, 0x3, 0x1c1f ;  /* 0x007c1f0014097f89 */ /* 0x00052200000e0000 */
        /* <DEDUP_REMOVED lines=38> */
.L_x_392:
[----:B------:R-:W-:Y:S05]  /*8f40*/  BSYNC B0 ;  /* 0x0000000000007941 */ /* 0x000fea0003800000 */
.L_x_391:
[----:B------:R-:W-:Y:S01]  /*8f50*/  SHF.R.S32.HI R0, RZ, 0x1f, R58 ;  /* 0x0000001fff007819 */ /* 0x000fe2000001143a */
[----:B---345:R-:W-:Y:S01]  /*8f60*/  IMAD.MOV.U32 R6, RZ, RZ, R54 ;  /* 0x000000ffff067224 */ /* 0x038fe200078e0036 */
[----:B------:R-:W-:-:S04]  /*8f70*/  DEPBAR.LE SB0, 0x1 ;  /* 0x000080400000791a */ /* 0x000fc80000000000 */
[----:B------:R-:W-:Y:S01]  /*8f80*/  LEA.HI R0, R0, R58, RZ, 0x3 ;  /* 0x0000003a00007211 */ /* 0x000fe200078f18ff */
[----:B------:R-:W-:Y:S01]  /*8f90*/  IMAD.MOV.U32 R5, RZ, RZ, R55 ;  /* 0x000000ffff057224 */ /* 0x000fe200078e0037 */
[----:B------:R-:W-:Y:S01]  /*8fa0*/  BSSY B1, `(.L_x_393) ;  /* 0x0000082000017945 */ /* 0x000fe20003800000 */
[----:B------:R-:W-:Y:S01]  /*8fb0*/  IMAD.MOV.U32 R3, RZ, RZ, R48 ;  /* 0x000000ffff037224 */ /* 0x000fe200078e0030 */
[----:B------:R-:W-:Y:S01]  /*8fc0*/  LOP3.LUT R0, R0, 0xfffffff8, RZ, 0xc0, !PT ;  /* 0xfffffff800007812 */ /* 0x000fe200078ec0ff */
[----:B-1----:R-:W-:Y:S01]  /*8fd0*/  IMAD.MOV.U32 R7, RZ, RZ, R53 ;  /* 0x000000ffff077224 */ /* 0x002fe200078e0035 */
[----:B------:R-:W-:Y:S02]  /*8fe0*/  PRMT R74, R5, 0x5410, R6 ;  /* 0x00005410054a7816 */ /* 0x000fe40000000006 */
[----:B------:R-:W-:Y:S01]  /*8ff0*/  PRMT R70, R3, 0x7610, R70 ;  /* 0x0000761003467816 */ /* 0x000fe20000000046 */
[----:B------:R-:W-:-:S04]  /*9000*/  IMAD.IADD R0, R58, 0x1, -R0 ;  /* 0x000000013a007824 */ /* 0x000fc800078e0a00 */
[C---:B------:R-:W-:Y:S01]  /*9010*/  IMAD.SHL.U32 R6, R0.reuse, 0x40, RZ ;  /* 0x0000004000067824 */ /* 0x040fe200078e00ff */
[----:B------:R-:W-:Y:S01]  /*9020*/  BAR.SYNC.DEFER_BLOCKING 0x0 ;  /* 0x0000000000007b1d */ /* 0x000fe20000010000 */
[----:B------:R-:W-:-:S03]  /*9030*/  LOP3.LUT P1, RZ, R0, 0x4, RZ, 0xc0, !PT ;  /* 0x0000000400ff7812 */ /* 0x000fc6000782c0ff */
[----:B------:R-:W-:Y:S01]  /*9040*/  LOP3.LUT R0, R6, 0x1c0, RZ, 0xc0, !PT ;  /* 0x000001c006007812 */ /* 0x000fe200078ec0ff */
[----:B------:R-:W-:-:S03]  /*9050*/  IMAD.MOV.U32 R6, RZ, RZ, R52 ;  /* 0x000000ffff067224 */ /* 0x000fc600078e0034 */
[----:B------:R-:W-:Y:S02]  /*9060*/  LOP3.LUT R5, R0, 0x18, R29, 0xf8, !PT ;  /* 0x0000001800057812 */ /* 0x000fe400078ef81d */
[----:B------:R-:W-:Y:S01]  /*9070*/  SHF.R.U32.HI R3, RZ, 0x3, R0 ;  /* 0x00000003ff037819 */ /* 0x000fe20000011600 */
[----:B------:R-:W-:Y:S01]  /*9080*/  IMAD.MOV.U32 R0, RZ, RZ, R49 ;  /* 0x000000ffff007224 */ /* 0x000fe200078e0031 */
[----:B------:R-:W-:Y:S01]  /*9090*/  PRMT R70, R70, 0x5410, R6 ;  /* 0x0000541046467816 */ /* 0x000fe20000000006 */
[----:B------:R-:W-:Y:S01]  /*90a0*/  IMAD.MOV.U32 R6, RZ, RZ, R50 ;  /* 0x000000ffff067224 */ /* 0x000fe200078e0032 */
[----:B------:R-:W-:Y:S01]  /*90b0*/  LOP3.LUT R5, R5, R3, RZ, 0x3c, !PT ;  /* 0x0000000305057212 */ /* 0x000fe200078e3cff */
[----:B------:R-:W-:Y:S01]  /*90c0*/  IMAD.IADD R3, R25, 0x1, -R209 ;  /* 0x0000000119037824 */ /* 0x000fe200078e0ad1 */
[----:B------:R-:W-:-:S03]  /*90d0*/  PRMT R29, R0, 0x7610, R29 ;  /* 0x00007610001d7816 */ /* 0x000fc6000000001d */
[----:B------:R-:W-:Y:S01]  /*90e0*/  IMAD R0, R213, 0x200, R5 ;  /* 0x00000200d5007824 */ /* 0x000fe200078e0205 */
[----:B------:R-:W-:Y:S01]  /*90f0*/  IMNMX R24, R3, 0x80, PT ;  /* 0x0000008003187817 */ /* 0x000fe20003800200 */
[----:B------:R-:W-:Y:S01]  /*9100*/  IMAD.MOV.U32 R5, RZ, RZ, R51 ;  /* 0x000000ffff057224 */ /* 0x000fe200078e0033 */
[----:B------:R-:W-:Y:S02]  /*9110*/  PRMT R29, R29, 0x5410, R7 ;  /* 0x000054101d1d7816 */ /* 0x000fe40000000007 */
[----:B------:R-:W-:Y:S02]  /*9120*/  ISETP.GE.AND P0, PT, R58, R24, PT ;  /* 0x000000183a00720c */ /* 0x000fe40003f06270 */
[C---:B------:R-:W-:Y:S02]  /*9130*/  IADD3 R3, R0.reuse, 0x20, RZ ;  /* 0x0000002000037810 */ /* 0x040fe40007ffe0ff */
[----:B------:R-:W-:Y:S02]  /*9140*/  @P1 IADD3 R3, R0, -0x20, RZ ;  /* 0xffffffe000031810 */ /* 0x000fe40007ffe0ff */
[----:B------:R-:W-:-:S02]  /*9150*/  PRMT R25, R5, 0x5410, R6 ;  /* 0x0000541005197816 */ /* 0x000fc40000000006 */
[----:B--2---:R-:W-:Y:S02]  /*9160*/  LEA R22, R0, 0x6100, 0x1 ;  /* 0x0000610000167811 */ /* 0x004fe400078e08ff */
[----:B------:R-:W-:-:S03]  /*9170*/  LEA R23, R3, 0x6100, 0x1 ;  /* 0x0000610003177811 */ /* 0x000fc600078e08ff */
[----:B------:R-:W-:Y:S05]  /*9180*/  @P0 BRA `(.L_x_394) ;  /* 0x0000063000000947 */ /* 0x000fea0003800000 */
[----:B------:R-:W-:Y:S01]  /*9190*/  ISETP.GE.AND P0, PT, R17, c[0x0][0x27c], PT ;  /* 0x00009f0011007a0c */ /* 0x000fe20003f06270 */
[----:B------:R-:W-:-:S12]  /*91a0*/  BSSY B0, `(.L_x_395) ;  /* 0x0000030000007945 */ /* 0x000fd80003800000 */
[----:B------:R-:W-:Y:S05]  /*91b0*/  @P0 BRA `(.L_x_396) ;  /* 0x000002e000000947 */ /* 0x000fea0003800000 */
[----:B------:R-:W1:Y:S01]  /*91c0*/  LDS.128 R8, [R22] ;  /* 0x0000000016087984 */ /* 0x000e620000000c00 */
[----:B------:R-:W-:Y:S02]  /*91d0*/  SHF.R.U64 R0, R14, 0x10, R15 ;  /* 0x000000100e007819 */ /* 0x000fe4000000120f */
[----:B------:R-:W-:Y:S02]  /*91e0*/  SHF.R.U32.HI R6, RZ, 0x10, R19 ;  /* 0x00000010ff067819 */ /* 0x000fe40000011613 */
[----:B------:R-:W-:Y:S02]  /*91f0*/  SHF.R.U32.HI R3, RZ, 0x10, R15 ;  /* 0x00000010ff037819 */ /* 0x000fe4000001160f */
[----:B------:R-:W-:Y:S02]  /*9200*/  SHF.R.U64 R5, R18, 0x10, R19 ;  /* 0x0000001012057819 */ /* 0x000fe40000001213 */
[----:B------:R-:W-:Y:S02]  /*9210*/  PRMT R14, R59, 0x5432, R0 ;  /* 0x000054323b0e7816 */ /* 0x000fe40000000000 */
[----:B------:R-:W-:-:S02]  /*9220*/  PRMT R0, R28, 0x5410, R6 ;  /* 0x000054101c007816 */ /* 0x000fc40000000006 */
[----:B------:R-:W-:Y:S02]  /*9230*/  PRMT R3, R59, 0x5410, R3 ;  /* 0x000054103b037816 */ /* 0x000fe40000000003 */
[----:B------:R-:W-:Y:S01]  /*9240*/  PRMT R13, R28, 0x5432, R5 ;  /* 0x000054321c0d7816 */ /* 0x000fe20000000005 */
[C---:B------:R-:W-:Y:S01]  /*9250*/  IMAD.U32 R18, R0.reuse, 0x10000, RZ ;  /* 0x0001000000127824 */ /* 0x040fe200078e00ff */
[----:B------:R-:W-:Y:S01]  /*9260*/  LOP3.LUT R21, R0, 0xffff0000, RZ, 0xc0, !PT ;  /* 0xffff000000157812 */ /* 0x000fe200078ec0ff */
[----:B------:R-:W-:Y:S02]  /*9270*/  IMAD.U32 R19, R3, 0x10000, RZ ;  /* 0x0001000003137824 */ /* 0x000fe400078e00ff */
[C---:B------:R-:W-:Y:S01]  /*9280*/  IMAD.U32 R20, R13.reuse, 0x10000, RZ ;  /* 0x000100000d147824 */ /* 0x040fe200078e00ff */
[----:B------:R-:W-:Y:S02]  /*9290*/  LOP3.LUT R13, R13, 0xffff0000, RZ, 0xc0, !PT ;  /* 0xffff00000d0d7812 */ /* 0x000fe400078ec0ff */
[C---:B-1----:R-:W-:Y:S01]  /*92a0*/  LOP3.LUT R5, R10.reuse, 0xffff0000, RZ, 0xc0, !PT ;  /* 0xffff00000a057812 */ /* 0x042fe200078ec0ff */
[----:B------:R-:W-:Y:S01]  /*92b0*/  IMAD.U32 R6, R10, 0x10000, RZ ;  /* 0x000100000a067824 */ /* 0x000fe200078e00ff */
[C---:B------:R-:W-:Y:S01]  /*92c0*/  LOP3.LUT R10, R11.reuse, 0xffff0000, RZ, 0xc0, !PT ;  /* 0xffff00000b0a7812 */ /* 0x040fe200078ec0ff */
[----:B------:R-:W-:Y:S01]  /*92d0*/  IMAD.U32 R12, R11, 0x10000, RZ ;  /* 0x000100000b0c7824 */ /* 0x000fe200078e00ff */
[----:B------:R-:W-:Y:S01]  /*92e0*/  LOP3.LUT R11, R3, 0xffff0000, RZ, 0xc0, !PT ;  /* 0xffff0000030b7812 */ /* 0x000fe200078ec0ff */
[CC--:B------:R-:W-:Y:S01]  /*92f0*/  FMUL.FTZ R3, R5.reuse, R18.reuse ;  /* 0x0000001205037220 */ /* 0x0c0fe20000410000 */
[C---:B------:R-:W-:Y:S01]  /*9300*/  SHF.L.U32 R15, R8.reuse, 0x10, RZ ;  /* 0x00000010080f7819 */ /* 0x040fe200000006ff */
[----:B------:R-:W-:Y:S01]  /*9310*/  FMUL.FTZ R5, R5, R19 ;  /* 0x0000001305057220 */ /* 0x000fe20000410000 */
[----:B------:R-:W-:Y:S01]  /*9320*/  LOP3.LUT R7, R8, 0xffff0000, RZ, 0xc0, !PT ;  /* 0xffff000008077812 */ /* 0x000fe200078ec0ff */
[----:B------:R-:W-:Y:S01]  /*9330*/  FMUL.FTZ R0, R10, R21 ;  /* 0x000000150a007220 */ /* 0x000fe20000410000 */
[C---:B------:R-:W-:Y:S01]  /*9340*/  SHF.L.U32 R16, R9.reuse, 0x10, RZ ;  /* 0x0000001009107819 */ /* 0x040fe200000006ff */
[C---:B------:R-:W-:Y:S01]  /*9350*/  FFMA.FTZ R19, R6.reuse, R19, -R3 ;  /* 0x0000001306137223 */ /* 0x040fe20000010803 */
[----:B------:R-:W-:Y:S01]  /*9360*/  LOP3.LUT R8, R9, 0xffff0000, RZ, 0xc0, !PT ;  /* 0xffff000009087812 */ /* 0x000fe200078ec0ff */
[----:B------:R-:W-:Y:S01]  /*9370*/  FFMA.FTZ R18, R6, R18, R5 ;  /* 0x0000001206127223 */ /* 0x000fe20000010005 */
[----:B------:R-:W-:Y:S01]  /*9380*/  SHF.L.U32 R9, R14, 0x10, RZ ;  /* 0x000000100e097819 */ /* 0x000fe200000006ff */
[----:B------:R-:W-:Y:S01]  /*9390*/  FFMA.FTZ R6, R12, R11, -R0 ;  /* 0x0000000b0c067223 */ /* 0x000fe20000010800 */
[----:B------:R-:W-:Y:S01]  /*93a0*/  LOP3.LUT R14, R14, 0xffff0000, RZ, 0xc0, !PT ;  /* 0xffff00000e0e7812 */ /* 0x000fe200078ec0ff */
[----:B------:R-:W-:-:S02]  /*93b0*/  FMUL.FTZ R5, R7, R20 ;  /* 0x0000001407057220 */ /* 0x000fc40000410000 */
[----:B------:R-:W-:Y:S02]  /*93c0*/  FMUL.FTZ R0, R8, R13 ;  /* 0x0000000d08007220 */ /* 0x000fe40000410000 */
[----:B------:R-:W-:Y:S02]  /*93d0*/  FMUL.FTZ R10, R10, R11 ;  /* 0x0000000b0a0a7220 */ /* 0x000fe40000410000 */
[-C--:B------:R-:W-:Y:S02]  /*93e0*/  FMUL.FTZ R3, R7, R9.reuse ;  /* 0x0000000907037220 */ /* 0x080fe40000410000 */
[----:B------:R-:W-:Y:S02]  /*93f0*/  FMUL.FTZ R8, R8, R14 ;  /* 0x0000000e08087220 */ /* 0x000fe40000410000 */
[C---:B------:R-:W-:Y:S02]  /*9400*/  FFMA.FTZ R5, R15.reuse, R9, -R5 ;  /* 0x000000090f057223 */ /* 0x040fe40000010805 */
[----:B------:R-:W-:Y:S01]  /*9410*/  FFMA.FTZ R11, R12, R21, R10 ;  /* 0x000000150c0b7223 */ /* 0x000fe2000001000a */
[----:B------:R-:W-:Y:S01]  /*9420*/  F2FP.BF16.PACK_AB R10, R18, R19 ;  /* 0x00000013120a723e */ /* 0x000fe200000010ff */
[----:B------:R-:W-:-:S02]  /*9430*/  FFMA.FTZ R3, R15, R20, R3 ;  /* 0x000000140f037223 */ /* 0x000fc40000010003 */
[C---:B------:R-:W-:Y:S01]  /*9440*/  FFMA.FTZ R0, R16.reuse, R14, -R0 ;  /* 0x0000000e10007223 */ /* 0x040fe20000010800 */
[----:B------:R-:W-:Y:S01]  /*9450*/  F2FP.BF16.PACK_AB R11, R11, R6 ;  /* 0x000000060b0b723e */ /* 0x000fe200000010ff */
[----:B------:R-:W-:Y:S01]  /*9460*/  FFMA.FTZ R9, R16, R13, R8 ;  /* 0x0000000d10097223 */ /* 0x000fe20000010008 */
[----:B------:R-:W-:-:S04]  /*9470*/  F2FP.BF16.PACK_AB R8, R3, R5 ;  /* 0x000000050308723e */ /* 0x000fc800000010ff */
[----:B------:R-:W-:-:S05]  /*9480*/  F2FP.BF16.PACK_AB R9, R9, R0 ;  /* 0x000000000909723e */ /* 0x000fca00000010ff */
[----:B------:R1:W-:Y:S02]  /*9490*/  STS.128 [R22], R8 ;  /* 0x0000000816007388 */ /* 0x0003e40000000c00 */
.L_x_396:
[----:B------:R-:W-:Y:S05]  /*94a0*/  BSYNC B0 ;  /* 0x0000000000007941 */ /* 0x000fea0003800000 */
.L_x_395:
[----:B------:R-:W-:-:S04]  /*94b0*/  IADD3 R0, R17, 0x10, RZ ;  /* 0x0000001011007810 */ /* 0x000fc80007ffe0ff */
[----:B------:R-:W-:-:S13]  /*94c0*/  ISETP.GE.AND P0, PT, R0, c[0x0][0x27c], PT ;  /* 0x00009f0000007a0c */ /* 0x000fda0003f06270 */
[----:B------:R-:W-:Y:S05]  /*94d0*/  @P0 BRA `(.L_x_394) ;  /* 0x000002e000000947 */ /* 0x000fea0003800000 */
[----:B-1----:R-:W1:Y:S01]  /*94e0*/  LDS.128 R8, [R23] ;  /* 0x0000000017087984 */ /* 0x002e620000000c00 */
        /* <DEDUP_REMOVED lines=45> */
.L_x_394:
[----:B------:R-:W-:Y:S05]  /*97c0*/  BSYNC B1 ;  /* 0x0000000000017941 */ /* 0x000fea0003800000 */
.L_x_393:
        /* <DEDUP_REMOVED lines=52> */
[----:B------:R1:W-:Y:S02]  /*9b10*/  STS.128 [R22+0x1000], R8 ;  /* 0x0010000816007388 */ /* 0x0003e40000000c00 */
.L_x_400:
[----:B------:R-:W-:Y:S05]  /*9b20*/  BSYNC B0 ;  /* 0x0000000000007941 */ /* 0x000fea0003800000 */
.L_x_399:
[----:B------:R-:W-:-:S04]  /*9b30*/  IADD3 R0, R17, 0x10, RZ ;  /* 0x0000001011007810 */ /* 0x000fc80007ffe0ff */
[----:B------:R-:W-:-:S13]  /*9b40*/  ISETP.GE.AND P0, PT, R0, c[0x0][0x27c], PT ;  /* 0x00009f0000007a0c */ /* 0x000fda0003f06270 */
        /* <DEDUP_REMOVED lines=47> */
.L_x_398:
[----:B------:R-:W-:Y:S05]  /*9e40*/  BSYNC B1 ;  /* 0x0000000000017941 */ /* 0x000fea0003800000 */
.L_x_397:
        /* <DEDUP_REMOVED lines=53> */
.L_x_404:
[----:B------:R-:W-:Y:S05]  /*a1a0*/  BSYNC B0 ;  /* 0x0000000000007941 */ /* 0x000fea0003800000 */
.L_x_403:
        /* <DEDUP_REMOVED lines=49> */
.L_x_402:
[----:B------:R-:W-:Y:S05]  /*a4c0*/  BSYNC B1 ;  /* 0x0000000000017941 */ /* 0x000fea0003800000 */
.L_x_401:
[----:B------:R-:W-:-:S04]  /*a4d0*/  IADD3 R0, R58, 0x60, RZ ;  /* 0x000000603a007810 */ /* 0x000fc80007ffe0ff */
        /* <DEDUP_REMOVED lines=51> */
.L_x_407:
[----:B------:R-:W-:Y:S05]  /*a810*/  BSYNC B0 ;  /* 0x0000000000007941 */ /* 0x000fea0003800000 */
.L_x_406:
        /* <DEDUP_REMOVED lines=39> */
[----:B------:R-:W-:Y:S02]  /*aa90*/  FFMA.FTZ R5, R15, R9, -R5 ;  /* 0x000000090f057223 */ /* 0x000fe40000010805 */
        /* <DEDUP_REMOVED lines=8> */
[----:B------:R1:W-:Y:S01]  /*ab20*/  STS.128 [R23+0x3000], R8 ;  /* 0x0030000817007388 */ /* 0x0003e20000000c00 */
[----:B------:R-:W-:Y:S05]  /*ab30*/  BRA `(.L_x_405) ;  /* 0x0000253000007947 */ /* 0x000fea0003800000 */
.L_x_384:
[----:B------:R-:W-:Y:S01]  /*ab40*/  ISETP.NE.AND P0, PT, R237, 0x1, PT ;  /* 0x00000001ed00780c */ /* 0x000fe20003f05270 */
[----:B------:R-:W-:Y:S01]  /*ab50*/  IMAD.MOV.U32 R8, RZ, RZ, R12 ;  /* 0x000000ffff087224 */ /* 0x000fe200078e000c */
[----:B------:R-:W-:Y:S01]  /*ab60*/  ISETP.GE.AND P2, PT, R29, c[0x0][0x27c], PT ;  /* 0x00009f001d007a0c */ /* 0x000fe20003f46270 */
[----:B------:R-:W-:Y:S01]  /*ab70*/  IMAD.MOV.U32 R6, RZ, RZ, R10 ;  /* 0x000000ffff067224 */ /* 0x000fe200078e000a */
[----:B------:R-:W-:Y:S01]  /*ab80*/  SHF.R.S32.HI R40, RZ, 0x1f, R29 ;  /* 0x0000001fff287819 */ /* 0x000fe2000001141d */
[----:B------:R-:W-:Y:S01]  /*ab90*/  CS2R R22, SRZ ;  /* 0x0000000000167805 */ /* 0x000fe2000001ff00 */
[----:B------:R-:W-:-:S07]  /*aba0*/  CS2R R20, SRZ ;  /* 0x0000000000147805 */ /* 0x000fce000001ff00 */
[----:B------:R-:W-:-:S05]  /*abb0*/  @P0 IMAD.HI.U32 R3, R0, c[0x0][0x2c8], RZ ;  /* 0x0000b20000030a27 */ /* 0x000fca00078e00ff */
[----:B------:R-:W-:-:S04]  /*abc0*/  @P0 SHF.R.U32.HI R0, RZ, c[0x0][0x2cc], R3 ;  /* 0x0000b300ff000a19 */ /* 0x000fc80000011603 */
[----:B------:R-:W-:Y:S01]  /*abd0*/  SHF.R.S32.HI R3, RZ, 0x1f, R0 ;  /* 0x0000001fff037819 */ /* 0x000fe20000011400 */
[----:B------:R-:W-:-:S04]  /*abe0*/  IMAD.WIDE.U32 R8, R0, c[0x0][0x280], R8 ;  /* 0x0000a00000087a25 */ /* 0x000fc800078e0008 */
[C---:B------:R-:W-:Y:S01]  /*abf0*/  IMAD R5, R3.reuse, c[0x0][0x280], RZ ;  /* 0x0000a00003057a24 */ /* 0x040fe200078e02ff */
[----:B------:R-:W-:Y:S01]  /*ac00*/  LEA R14, P0, R8, c[0x0][0x270], 0x1 ;  /* 0x00009c00080e7a11 */ /* 0x000fe200078008ff */
[----:B------:R-:W-:Y:S02]  /*ac10*/  IMAD R3, R3, c[0x0][0x290], RZ ;  /* 0x0000a40003037a24 */ /* 0x000fe400078e02ff */
[C---:B------:R-:W-:Y:S02]  /*ac20*/  IMAD R5, R0.reuse, c[0x0][0x284], R5 ;  /* 0x0000a10000057a24 */ /* 0x040fe400078e0205 */
[----:B------:R-:W-:-:S04]  /*ac30*/  IMAD.WIDE.U32 R6, R0, c[0x0][0x290], R6 ;  /* 0x0000a40000067a25 */ /* 0x000fc800078e0006 */
[----:B------:R-:W-:Y:S02]  /*ac40*/  IMAD.IADD R5, R9, 0x1, R5 ;  /* 0x0000000109057824 */ /* 0x000fe400078e0205 */
[----:B------:R-:W-:-:S03]  /*ac50*/  IMAD R0, R0, c[0x0][0x294], R3 ;  /* 0x0000a50000007a24 */ /* 0x000fc600078e0203 */
[----:B------:R-:W-:Y:S01]  /*ac60*/  LEA.HI.X R12, R8, c[0x0][0x274], R5, 0x1, P0 ;  /* 0x00009d00080c7a11 */ /* 0x000fe200000f0c05 */
[----:B------:R-:W-:Y:S01]  /*ac70*/  IMAD.IADD R0, R7, 0x1, R0 ;  /* 0x0000000107007824 */ /* 0x000fe200078e0200 */
[----:B------:R-:W1:Y:S01]  /*ac80*/  SHFL.IDX PT, R8, R14, RZ, 0x1c1f ;  /* 0x001c1fff0e087589 */ /* 0x000e6200000e0000 */
[----:B------:R-:W-:-:S03]  /*ac90*/  LEA R13, P0, R6, c[0x0][0x288], 0x1 ;  /* 0x0000a200060d7a11 */ /* 0x000fc600078008ff */
[----:B------:R-:W2:Y:S01]  /*aca0*/  SHFL.IDX PT, R7, R12, RZ, 0x1c1f ;  /* 0x001c1fff0c077589 */ /* 0x000ea200000e0000 */
[----:B------:R-:W-:Y:S02]  /*acb0*/  LEA.HI.X R11, R6, c[0x0][0x28c], R0, 0x1, P0 ;  /* 0x0000a300060b7a11 */ /* 0x000fe400000f0c00 */
[----:B------:R-:W-:Y:S01]  /*acc0*/  ISETP.GE.OR P0, PT, R24, R25, P2 ;  /* 0x000000191800720c */ /* 0x000fe20001706670 */
[----:B------:R-:W3:Y:S04]  /*acd0*/  SHFL.IDX PT, R6, R13, RZ, 0x1c1f ;  /* 0x001c1fff0d067589 */ /* 0x000ee800000e0000 */
[----:B------:R-:W4:Y:S08]  /*ace0*/  SHFL.IDX PT, R5, R11, RZ, 0x1c1f ;  /* 0x001c1fff0b057589 */ /* 0x000f3000000e0000 */
[C---:B------:R-:W-:Y:S01]  /*acf0*/  @!P0 IMAD.SHL.U32 R0, R29.reuse, 0x2, RZ ;  /* 0x000000021d008824 */ /* 0x040fe200078e00ff */
[----:B------:R-:W-:-:S04]  /*ad00*/  @!P0 SHF.L.U64.HI R3, R29, 0x1, R40 ;  /* 0x000000011d038819 */ /* 0x000fc80000010228 */
[----:B-1----:R-:W-:-:S05]  /*ad10*/  @!P0 IADD3 R8, P1, R8, R0, RZ ;  /* 0x0000000008088210 */ /* 0x002fca0007f3e0ff */
[--C-:B--2---:R-:W-:Y:S01]  /*ad20*/  @!P0 IMAD.X R9, R7, 0x1, R3.reuse, P1 ;  /* 0x0000000107098824 */ /* 0x104fe200008e0603 */
[----:B---3--:R-:W-:Y:S01]  /*ad30*/  @!P0 IADD3 R6, P1, R6, R0, RZ ;  /* 0x0000000006068210 */ /* 0x008fe20007f3e0ff */
[----:B------:R-:W-:Y:S01]  /*ad40*/  CS2R R18, SRZ ;  /* 0x0000000000127805 */ /* 0x000fe2000001ff00 */
[----:B------:R-:W-:Y:S02]  /*ad50*/  CS2R R16, SRZ ;  /* 0x0000000000107805 */ /* 0x000fe4000001ff00 */
[----:B------:R1:W2:Y:S01]  /*ad60*/  @!P0 LD.E.128 R20, [R8.64] ;  /* 0x0000000808148980 */ /* 0x0002a2000c101d00 */
[----:B----4-:R-:W-:-:S05]  /*ad70*/  @!P0 IMAD.X R7, R5, 0x1, R3, P1 ;  /* 0x0000000105078824 */ /* 0x010fca00008e0603 */
[----:B------:R3:W4:Y:S01]  /*ad80*/  @!P0 LD.E.128 R16, [R6.64] ;  /* 0x0000000806108980 */ /* 0x000722000c101d00 */
[----:B------:R-:W-:Y:S01]  /*ad90*/  IADD3 R0, R24, 0x20, RZ ;  /* 0x0000002018007810 */ /* 0x000fe20007ffe0ff */
[----:B------:R-:W-:Y:S01]  /*ada0*/  BSSY B0, `(.L_x_408) ;  /* 0x0000024000007945 */ /* 0x000fe20003800000 */
[----:B------:R-:W-:Y:S01]  /*adb0*/  CS2R R38, SRZ ;  /* 0x0000000000267805 */ /* 0x000fe2000001ff00 */
[----:B------:R2:W2:Y:S01]  /*adc0*/  SHFL.IDX PT, R15, R12, 0x1, 0x1c1f ;  /* 0x003c1f000c0f7f89 */ /* 0x0004a200000e0000 */
[----:B------:R-:W-:Y:S01]  /*add0*/  ISETP.GE.AND P0, PT, R0, R25, PT ;  /* 0x000000190000720c */ /* 0x000fe20003f06270 */
[----:B------:R-:W-:Y:S01]  /*ade0*/  CS2R R36, SRZ ;  /* 0x0000000000247805 */ /* 0x000fe2000001ff00 */
[----:B------:R-:W-:Y:S01]  /*adf0*/  CS2R R34, SRZ ;  /* 0x0000000000227805 */ /* 0x000fe2000001ff00 */
[----:B------:R2:W2:Y:S01]  /*ae00*/  SHFL.IDX PT, R10, R11, 0x1, 0x1c1f ;  /* 0x003c1f000b0a7f89 */ /* 0x0004a200000e0000 */
[----:B------:R-:W-:-:S03]  /*ae10*/  CS2R R32, SRZ ;  /* 0x0000000000207805 */ /* 0x000fc6000001ff00 */
[----:B-1----:R1:W1:Y:S04]  /*ae20*/  SHFL.IDX PT, R9, R13, 0x1, 0x1c1f ;  /* 0x003c1f000d097f89 */ /* 0x00226800000e0000 */
[----:B---3--:R3:W1:Y:S01]  /*ae30*/  SHFL.IDX PT, R7, R14, 0x1, 0x1c1f ;  /* 0x003c1f000e077f89 */ /* 0x00866200000e0000 */
[----:B--2---:R-:W-:Y:S01]  /*ae40*/  IMAD.MOV.U32 R3, RZ, RZ, R20 ;  /* 0x000000ffff037224 */ /* 0x004fe200078e0014 */
[----:B------:R-:W-:Y:S01]  /*ae50*/  MOV R6, R22 ;  /* 0x0000001600067202 */ /* 0x000fe20000000f00 */
[----:B------:R-:W-:Y:S02]  /*ae60*/  IMAD.MOV.U32 R0, RZ, RZ, R21 ;  /* 0x000000ffff007224 */ /* 0x000fe400078e0015 */
[----:B------:R-:W-:Y:S01]  /*ae70*/  IMAD.MOV.U32 R5, RZ, RZ, R23 ;  /* 0x000000ffff057224 */ /* 0x000fe200078e0017 */
[----:B------:R-:W-:-:S02]  /*ae80*/  PRMT R28, R6, 0x7610, R28 ;  /* 0x00007610061c7816 */ /* 0x000fc4000000001c */
[----:B------:R-:W-:Y:S01]  /*ae90*/  PRMT R27, R0, 0x5410, R3 ;  /* 0x00005410001b7816 */ /* 0x000fe20000000003 */
[----:B----4-:R-:W-:Y:S01]  /*aea0*/  IMAD.MOV.U32 R6, RZ, RZ, R18 ;  /* 0x000000ffff067224 */ /* 0x010fe200078e0012 */
[----:B------:R-:W-:Y:S01]  /*aeb0*/  PRMT R31, R5, 0x7610, R31 ;  /* 0x00007610051f7816 */ /* 0x000fe2000000001f */
[----:B------:R-:W-:Y:S01]  /*aec0*/  IMAD.MOV.U32 R3, RZ, RZ, R16 ;  /* 0x000000ffff037224 */ /* 0x000fe200078e0010 */
[----:B------:R-:W-:Y:S01]  /*aed0*/  MOV R5, R19 ;  /* 0x0000001300057202 */ /* 0x000fe20000000f00 */
[----:B------:R-:W-:-:S03]  /*aee0*/  IMAD.MOV.U32 R0, RZ, RZ, R17 ;  /* 0x000000ffff007224 */ /* 0x000fc600078e0011 */
[----:B------:R-:W-:Y:S02]  /*aef0*/  PRMT R30, R5, 0x5410, R6 ;  /* 0x00005410051e7816 */ /* 0x000fe40000000006 */
[----:B------:R-:W-:Y:S01]  /*af00*/  PRMT R26, R0, 0x5410, R3 ;  /* 0x00005410001a7816 */ /* 0x000fe20000000003 */
[----:B------:R-:W-:Y:S05]  /*af10*/  @P0 BRA `(.L_x_409) ;  /* 0x000000c000000947 */ /* 0x000fea0003800000 */
[----:B-1-3--:R-:W-:Y:S01]  /*af20*/  CS2R R36, SRZ ;  /* 0x0000000000247805 */ /* 0x00afe2000001ff00 */
[----:B------:R-:W-:Y:S01]  /*af30*/  CS2R R34, SRZ ;  /* 0x0000000000227805 */ /* 0x000fe2000001ff00 */
[----:B------:R-:W-:Y:S01]  /*af40*/  CS2R R32, SRZ ;  /* 0x0000000000207805 */ /* 0x000fe2000001ff00 */
[----:B------:R-:W-:Y:S05]  /*af50*/  @P2 BRA `(.L_x_409) ;  /* 0x0000008000002947 */ /* 0x000fea0003800000 */
[C---:B------:R-:W-:Y:S01]  /*af60*/  IMAD.SHL.U32 R6, R29.reuse, 0x2, RZ ;  /* 0x000000021d067824 */ /* 0x040fe200078e00ff */
[----:B------:R-:W-:-:S04]  /*af70*/  SHF.L.U64.HI R0, R29, 0x1, R40 ;  /* 0x000000011d007819 */ /* 0x000fc80000010228 */
[-C--:B------:R-:W-:Y:S02]  /*af80*/  IADD3 R8, P1, R7, R6.reuse, RZ ;  /* 0x0000000607087210 */ /* 0x080fe40007f3e0ff */
[----:B------:R-:W-:-:S03]  /*af90*/  IADD3 R6, P0, R9, R6, RZ ;  /* 0x0000000609067210 */ /* 0x000fc60007f1e0ff */
[--C-:B------:R-:W-:Y:S02]  /*afa0*/  IMAD.X R9, R15, 0x1, R0.reuse, P1 ;  /* 0x000000010f097824 */ /* 0x100fe400008e0600 */
[----:B------:R-:W-:-:S03]  /*afb0*/  IMAD.X R7, R10, 0x1, R0, P0 ;  /* 0x000000010a077824 */ /* 0x000fc600000e0600 */
[----:B------:R1:W5:Y:S04]  /*afc0*/  LD.E.128 R36, [R8.64] ;  /* 0x0000000808247980 */ /* 0x000368000c101d00 */
[----:B------:R1:W5:Y:S02]  /*afd0*/  LD.E.128 R32, [R6.64] ;  /* 0x0000000806207980 */ /* 0x000364000c101d00 */
.L_x_409:
[----:B-1-3--:R-:W-:Y:S05]  /*afe0*/  BSYNC B0 ;  /* 0x0000000000007941 */ /* 0x00afea0003800000 */
.L_x_408:
[----:B------:R-:W1:Y:S01]  /*aff0*/  SHFL.IDX PT, R5, R14, 0x2, 0x1c1f ;  /* 0x005c1f000e057f89 */ /* 0x000e6200000e0000 */
[----:B------:R-:W-:Y:S01]  /*b000*/  IADD3 R0, R24, 0x40, RZ ;  /* 0x0000004018007810 */ /* 0x000fe20007ffe0ff */
[----:B------:R-:W-:Y:S01]  /*b010*/  CS2R R54, SRZ ;  /* 0x0000000000367805 */ /* 0x000fe2000001ff00 */
[----:B------:R-:W-:Y:S01]  /*b020*/  CS2R R52, SRZ ;  /* 0x0000000000347805 */ /* 0x000fe2000001ff00 */
[----:B------:R-:W2:Y:S01]  /*b030*/  SHFL.IDX PT, R7, R12, 0x2, 0x1c1f ;  /* 0x005c1f000c077f89 */ /* 0x000ea200000e0000 */
[----:B------:R-:W-:-:S03]  /*b040*/  ISETP.GE.OR P0, PT, R0, R25, P2 ;  /* 0x000000190000720c */ /* 0x000fc60001706670 */
[----:B------:R-:W3:Y:S04]  /*b050*/  SHFL.IDX PT, R6, R13, 0x2, 0x1c1f ;  /* 0x005c1f000d067f89 */ /* 0x000ee800000e0000 */
[----:B------:R-:W4:Y:S06]  /*b060*/  SHFL.IDX PT, R10, R11, 0x2, 0x1c1f ;  /* 0x005c1f000b0a7f89 */ /* 0x000f2c00000e0000 */
[C---:B------:R-:W-:Y:S01]  /*b070*/  @!P0 IMAD.SHL.U32 R0, R29.reuse, 0x2, RZ ;  /* 0x000000021d008824 */ /* 0x040fe200078e00ff */
[----:B------:R-:W-:-:S04]  /*b080*/  @!P0 SHF.L.U64.HI R3, R29, 0x1, R40 ;  /* 0x000000011d038819 */ /* 0x000fc80000010228 */
[----:B-1----:R-:W-:-:S05]  /*b090*/  @!P0 IADD3 R8, P1, R5, R0, RZ ;  /* 0x0000000005088210 */ /* 0x002fca0007f3e0ff */
[----:B--2---:R-:W-:Y:S01]  /*b0a0*/  @!P0 IMAD.X R9, R7, 0x1, R3, P1 ;  /* 0x0000000107098824 */ /* 0x004fe200008e0603 */
[----:B---3--:R-:W-:Y:S01]  /*b0b0*/  @!P0 IADD3 R6, P1, R6, R0, RZ ;  /* 0x0000000006068210 */ /* 0x008fe20007f3e0ff */
[----:B------:R-:W-:-:S03]  /*b0c0*/  CS2R R50, SRZ ;  /* 0x0000000000327805 */ /* 0x000fc6000001ff00 */
[----:B------:R1:W2:Y:S01]  /*b0d0*/  @!P0 LD.E.128 R52, [R8.64] ;  /* 0x0000000808348980 */ /* 0x0002a2000c101d00 */
[----:B------:R-:W-:Y:S01]  /*b0e0*/  CS2R R48, SRZ ;  /* 0x0000000000307805 */ /* 0x000fe2000001ff00 */
[----:B----4-:R-:W-:-:S05]  /*b0f0*/  @!P0 IMAD.X R7, R10, 0x1, R3, P1 ;  /* 0x000000010a078824 */ /* 0x010fca00008e0603 */
[----:B------:R3:W4:Y:S01]  /*b100*/  @!P0 LD.E.128 R48, [R6.64] ;  /* 0x0000000806308980 */ /* 0x000722000c101d00 */
[----:B------:R-:W-:Y:S01]  /*b110*/  IADD3 R0, R24, 0x60, RZ ;  /* 0x0000006018007810 */ /* 0x000fe20007ffe0ff */
[----:B-----5:R-:W-:Y:S01]  /*b120*/  IMAD.MOV.U32 R5, RZ, RZ, R39 ;  /* 0x000000ffff057224 */ /* 0x020fe200078e0027 */
[----:B------:R-:W-:Y:S01]  /*b130*/  BSSY B0, `(.L_x_410) ;  /* 0x000002d000007945 */ /* 0x000fe20003800000 */
[----:B------:R-:W-:Y:S01]  /*b140*/  IMAD.MOV.U32 R3, RZ, RZ, R36 ;  /* 0x000000ffff037224 */ /* 0x000fe200078e0024 */
[----:B------:R-:W-:Y:S01]  /*b150*/  ISETP.GE.AND P0, PT, R0, R25, PT ;  /* 0x000000190000720c */ /* 0x000fe20003f06270 */
[----:B------:R-:W2:Y:S01]  /*b160*/  SHFL.IDX PT, R12, R12, 0x3, 0x1c1f ;  /* 0x007c1f000c0c7f89 */ /* 0x000ea200000e0000 */
[----:B------:R-:W-:Y:S01]  /*b170*/  MOV R0, R37 ;  /* 0x0000002500007202 */ /* 0x000fe20000000f00 */
[----:B------:R-:W-:Y:S01]  /*b180*/  CS2R R66, SRZ ;  /* 0x0000000000427805 */ /* 0x000fe2000001ff00 */
[----:B------:R-:W-:Y:S01]  /*b190*/  CS2R R64, SRZ ;  /* 0x0000000000407805 */ /* 0x000fe2000001ff00 */
[----:B------:R2:W2:Y:S01]  /*b1a0*/  SHFL.IDX PT, R10, R11, 0x3, 0x1c1f ;  /* 0x007c1f000b0a7f89 */ /* 0x0004a200000e0000 */
[----:B------:R-:W-:Y:S01]  /*b1b0*/  PRMT R68, R0, 0x5410, R3 ;  /* 0x0000541000447816 */ /* 0x000fe20000000003 */
[----:B------:R-:W-:Y:S01]  /*b1c0*/  IMAD.MOV.U32 R3, RZ, RZ, R32 ;  /* 0x000000ffff037224 */ /* 0x000fe200078e0020 */
[----:B------:R-:W-:Y:S01]  /*b1d0*/  CS2R R62, SRZ ;  /* 0x00000000003e7805 */ /* 0x000fe2000001ff00 */
[----:B------:R-:W-:Y:S01]  /*b1e0*/  IMAD.MOV.U32 R0, RZ, RZ, R33 ;  /* 0x000000ffff007224 */ /* 0x000fe200078e0021 */
[----:B------:R-:W-:Y:S01]  /*b1f0*/  CS2R R60, SRZ ;  /* 0x00000000003c7805 */ /* 0x000fe2000001ff00 */
[----:B-1----:R1:W1:Y:S03]  /*b200*/  SHFL.IDX PT, R9, R13, 0x3, 0x1c1f ;  /* 0x007c1f000d097f89 */ /* 0x00226600000e0000 */
[----:B------:R-:W-:Y:S01]  /*b210*/  PRMT R59, R0, 0x5410, R3 ;  /* 0x00005410003b7816 */ /* 0x000fe20000000003 */
[----:B---3--:R-:W-:Y:S01]  /*b220*/  IMAD.MOV.U32 R6, RZ, RZ, R38 ;  /* 0x000000ffff067224 */ /* 0x008fe200078e0026 */
[----:B------:R3:W1:Y:S04]  /*b230*/  SHFL.IDX PT, R7, R14, 0x3, 0x1c1f ;  /* 0x007c1f000e077f89 */ /* 0x00066800000e0000 */
[----:B------:R-:W-:Y:S01]  /*b240*/  PRMT R70, R5, 0x5410, R6 ;  /* 0x0000541005467816 */ /* 0x000fe20000000006 */
[----:B------:R-:W-:-:S02]  /*b250*/  IMAD.MOV.U32 R6, RZ, RZ, R34 ;  /* 0x000000ffff067224 */ /* 0x000fc400078e0022 */
[----:B------:R-:W-:-:S05]  /*b260*/  IMAD.MOV.U32 R5, RZ, RZ, R35 ;  /* 0x000000ffff057224 */ /* 0x000fca00078e0023 */
[----:B------:R-:W-:Y:S01]  /*b270*/  PRMT R69, R5, 0x5410, R6 ;  /* 0x0000541005457816 */ /* 0x000fe20000000006 */
[----:B--2---:R-:W-:Y:S01]  /*b280*/  IMAD.MOV.U32 R5, RZ, RZ, R55 ;  /* 0x000000ffff057224 */ /* 0x004fe200078e0037 */
[----:B------:R-:W-:Y:S01]  /*b290*/  MOV R6, R54 ;  /* 0x0000003600067202 */ /* 0x000fe20000000f00 */
[----:B------:R-:W-:Y:S02]  /*b2a0*/  IMAD.MOV.U32 R3, RZ, RZ, R52 ;  /* 0x000000ffff037224 */ /* 0x000fe400078e0034 */
[----:B------:R-:W-:Y:S01]  /*b2b0*/  IMAD.MOV.U32 R0, RZ, RZ, R53 ;  /* 0x000000ffff007224 */ /* 0x000fe200078e0035 */
[----:B------:R-:W-:Y:S01]  /*b2c0*/  PRMT R77, R5, 0x5410, R6 ;  /* 0x00005410054d7816 */ /* 0x000fe20000000006 */
[----:B----4-:R-:W-:-:S03]  /*b2d0*/  IMAD.MOV.U32 R6, RZ, RZ, R50 ;  /* 0x000000ffff067224 */ /* 0x010fc600078e0032 */
[----:B------:R-:W-:Y:S01]  /*b2e0*/  PRMT R75, R0, 0x5410, R3 ;  /* 0x00005410004b7816 */ /* 0x000fe20000000003 */
[----:B------:R-:W-:Y:S01]  /*b2f0*/  IMAD.MOV.U32 R3, RZ, RZ, R48 ;  /* 0x000000ffff037224 */ /* 0x000fe200078e0030 */
[----:B------:R-:W-:Y:S01]  /*b300*/  MOV R5, R51 ;  /* 0x0000003300057202 */ /* 0x000fe20000000f00 */
[----:B------:R-:W-:-:S03]  /*b310*/  IMAD.MOV.U32 R0, RZ, RZ, R49 ;  /* 0x000000ffff007224 */ /* 0x000fc600078e0031 */
[----:B------:R-:W-:Y:S02]  /*b320*/  PRMT R76, R5, 0x5410, R6 ;  /* 0x00005410054c7816 */ /* 0x000fe40000000006 */
[----:B------:R-:W-:Y:S01]  /*b330*/  PRMT R74, R0, 0x5410, R3 ;  /* 0x00005410004a7816 */ /* 0x000fe20000000003 */
[----:B------:R-:W-:Y:S05]  /*b340*/  @P0 BRA `(.L_x_411) ;  /* 0x000000b000000947 */ /* 0x000fea0003800000 */
[C---:B-1-3--:R-:W-:Y:S01]  /*b350*/  IMAD.SHL.U32 R3, R29.reuse, 0x2, RZ ;  /* 0x000000021d037824 */ /* 0x04afe200078e00ff */
[----:B------:R-:W-:Y:S01]  /*b360*/  SHF.L.U64.HI R0, R29, 0x1, R40 ;  /* 0x000000011d007819 */ /* 0x000fe20000010228 */
[----:B------:R-:W-:Y:S01]  /*b370*/  CS2R R64, SRZ ;  /* 0x0000000000407805 */ /* 0x000fe2000001ff00 */
[----:B------:R-:W-:Y:S01]  /*b380*/  CS2R R62, SRZ ;  /* 0x00000000003e7805 */ /* 0x000fe2000001ff00 */
[----:B------:R-:W-:Y:S01]  /*b390*/  CS2R R60, SRZ ;  /* 0x00000000003c7805 */ /* 0x000fe2000001ff00 */
[-C--:B------:R-:W-:Y:S02]  /*b3a0*/  IADD3 R8, P1, R7, R3.reuse, RZ ;  /* 0x0000000307087210 */ /* 0x080fe40007f3e0ff */
[----:B------:R-:W-:-:S03]  /*b3b0*/  IADD3 R6, P0, R9, R3, RZ ;  /* 0x0000000309067210 */ /* 0x000fc60007f1e0ff */
[--C-:B------:R-:W-:Y:S02]  /*b3c0*/  IMAD.X R9, R12, 0x1, R0.reuse, P1 ;  /* 0x000000010c097824 */ /* 0x100fe400008e0600 */
[----:B------:R-:W-:-:S03]  /*b3d0*/  IMAD.X R7, R10, 0x1, R0, P0 ;  /* 0x000000010a077824 */ /* 0x000fc600000e0600 */
[----:B------:R1:W5:Y:S04]  /*b3e0*/  @!P2 LD.E.128 R64, [R8.64] ;  /* 0x000000080840a980 */ /* 0x000368000c101d00 */
[----:B------:R1:W5:Y:S02]  /*b3f0*/  @!P2 LD.E.128 R60, [R6.64] ;  /* 0x00000008063ca980 */ /* 0x000364000c101d00 */
.L_x_411:
[----:B-1-3--:R-:W-:Y:S05]  /*b400*/  BSYNC B0 ;  /* 0x0000000000007941 */ /* 0x00afea0003800000 */
.L_x_410:
[----:B------:R-:W-:Y:S01]  /*b410*/  IADD3 R5, -R209, R25, RZ ;  /* 0x00000019d1057210 */ /* 0x000fe20007ffe1ff */
[----:B-----5:R-:W-:Y:S01]  /*b420*/  IMAD.MOV.U32 R0, RZ, RZ, R66 ;  /* 0x000000ffff007224 */ /* 0x020fe200078e0042 */
[----:B------:R-:W-:-:S04]  /*b430*/  DEPBAR.LE SB0, 0x1 ;  /* 0x000080400000791a */ /* 0x000fc80000000000 */
[----:B------:R-:W-:Y:S01]  /*b440*/  IMNMX R47, R5, 0x80, PT ;  /* 0x00000080052f7817 */ /* 0x000fe20003800200 */
[----:B------:R-:W-:Y:S01]  /*b450*/  IMAD.MOV.U32 R6, RZ, RZ, R67 ;  /* 0x000000ffff067224 */ /* 0x000fe200078e0043 */
[----:B------:R-:W-:Y:S01]  /*b460*/  MOV R5, R63 ;  /* 0x0000003f00057202 */ /* 0x000fe20000000f00 */
[----:B------:R-:W-:Y:S01]  /*b470*/  IMAD.MOV.U32 R3, RZ, RZ, R64 ;  /* 0x000000ffff037224 */ /* 0x000fe200078e0040 */
[----:B------:R-:W-:Y:S01]  /*b480*/  BAR.SYNC.DEFER_BLOCKING 0x0 ;  /* 0x0000000000007b1d */ /* 0x000fe20000010000 */
[----:B------:R-:W-:Y:S02]  /*b490*/  ISETP.GE.OR P0, PT, R58, R47, P2 ;  /* 0x0000002f3a00720c */ /* 0x000fe40001706670 */
[----:B------:R-:W-:Y:S01]  /*b4a0*/  PRMT R81, R6, 0x5410, R0 ;  /* 0x0000541006517816 */ /* 0x000fe20000000000 */
[----:B------:R-:W-:Y:S02]  /*b4b0*/  IMAD.MOV.U32 R0, RZ, RZ, R65 ;  /* 0x000000ffff007224 */ /* 0x000fe400078e0041 */
[----:B------:R-:W-:Y:S01]  /*b4c0*/  IMAD.MOV.U32 R6, RZ, RZ, R62 ;  /* 0x000000ffff067224 */ /* 0x000fe200078e003e */
[----:B------:R-:W-:Y:S02]  /*b4d0*/  BSSY B0, `(.L_x_412) ;  /* 0x000006e000007945 */ /* 0x000fe40003800000 */
[----:B------:R-:W-:Y:S01]  /*b4e0*/  PRMT R79, R0, 0x5410, R3 ;  /* 0x00005410004f7816 */ /* 0x000fe20000000003 */
[----:B------:R-:W-:Y:S01]  /*b4f0*/  IMAD.MOV.U32 R3, RZ, RZ, R60 ;  /* 0x000000ffff037224 */ /* 0x000fe200078e003c */
[----:B------:R-:W-:-:S02]  /*b500*/  MOV R0, R61 ;  /* 0x0000003d00007202 */ /* 0x000fc40000000f00 */
[----:B------:R-:W-:Y:S02]  /*b510*/  PRMT R80, R5, 0x5410, R6 ;  /* 0x0000541005507816 */ /* 0x000fe40000000006 */
[----:B------:R-:W-:Y:S01]  /*b520*/  PRMT R78, R0, 0x5410, R3 ;  /* 0x00005410004e7816 */ /* 0x000fe20000000003 */
[----:B------:R-:W-:Y:S05]  /*b530*/  @P0 BRA `(.L_x_413) ;  /* 0x0000067000000947 */ /* 0x000fea0003800000 */
[----:B------:R-:W-:Y:S01]  /*b540*/  IMAD.SHL.U32 R0, R58, 0x40, RZ ;  /* 0x000000403a007824 */ /* 0x000fe200078e00ff */
[----:B------:R-:W-:Y:S01]  /*b550*/  IADD3 R6, R29, c[0x0][0x27c], RZ ;  /* 0x00009f001d067a10 */ /* 0x000fe20007ffe0ff */
[----:B------:R-:W-:-:S03]  /*b560*/  IMAD.SHL.U32 R7, R213, 0x200, RZ ;  /* 0x00000200d5077824 */ /* 0x000fc600078e00ff */
[----:B------:R-:W-:-:S04]  /*b570*/  LOP3.LUT R0, R0, 0x1c0, RZ, 0xc0, !PT ;  /* 0x000001c000007812 */ /* 0x000fc800078ec0ff */
[C---:B------:R-:W-:Y:S02]  /*b580*/  LOP3.LUT R3, R0.reuse, 0x38, R29, 0xf8, !PT ;  /* 0x0000003800037812 */ /* 0x040fe400078ef81d */
[----:B------:R-:W-:Y:S02]  /*b590*/  SHF.R.U32.HI R5, RZ, 0x3, R0 ;  /* 0x00000003ff057819 */ /* 0x000fe40000011600 */
[----:B------:R-:W-:Y:S02]  /*b5a0*/  LOP3.LUT R0, R0, 0x38, R6, 0xf8, !PT ;  /* 0x0000003800007812 */ /* 0x000fe400078ef806 */
[C-C-:B------:R-:W-:Y:S02]  /*b5b0*/  LOP3.LUT R3, R7.reuse, R3, R5.reuse, 0xf6, !PT ;  /* 0x0000000307037212 */ /* 0x140fe400078ef605 */
[----:B------:R-:W-:Y:S02]  /*b5c0*/  LOP3.LUT R0, R7, R0, R5, 0xf6, !PT ;  /* 0x0000000007007212 */ /* 0x000fe400078ef605 */
[----:B------:R-:W-:Y:S01]  /*b5d0*/  SHF.R.U64 R7, R16, 0x10, R17 ;  /* 0x0000001010077819 */ /* 0x000fe20000001211 */
[----:B------:R-:W-:Y:S01]  /*b5e0*/  IMAD.SHL.U32 R45, R3, 0x2, RZ ;  /* 0x00000002032d7824 */ /* 0x000fe200078e00ff */
[----:B------:R-:W-:Y:S01]  /*b5f0*/  SHF.R.U64 R16, R18, 0x10, R19 ;  /* 0x0000001012107819 */ /* 0x000fe20000001213 */
[----:B------:R-:W-:Y:S01]  /*b600*/  IMAD.SHL.U32 R43, R0, 0x2, RZ ;  /* 0x00000002002b7824 */ /* 0x000fe200078e00ff */
[----:B------:R-:W-:-:S02]  /*b610*/  SHF.R.U64 R0, R20, 0x10, R21 ;  /* 0x0000001014007819 */ /* 0x000fc40000001215 */
[----:B------:R-:W1:Y:S01]  /*b620*/  LDS.128 R12, [R45+0x6100] ;  /* 0x006100002d0c7984 */ /* 0x000e620000000c00 */
[----:B------:R-:W-:Y:S02]  /*b630*/  SHF.R.U32.HI R18, RZ, 0x10, R19 ;  /* 0x00000010ff127819 */ /* 0x000fe40000011613 */
[----:B------:R-:W-:Y:S01]  /*b640*/  PRMT R19, R27, 0x5432, R0 ;  /* 0x000054321b137816 */ /* 0x000fe20000000000 */
[----:B------:R-:W2:Y:S01]  /*b650*/  LDS.128 R8, [R43+0x6100] ;  /* 0x006100002b087984 */ /* 0x000ea20000000c00 */
[----:B------:R-:W-:Y:S02]  /*b660*/  SHF.R.U32.HI R3, RZ, 0x10, R21 ;  /* 0x00000010ff037819 */ /* 0x000fe40000011615 */
[----:B------:R-:W-:Y:S02]  /*b670*/  PRMT R0, R26, 0x5432, R7 ;  /* 0x000054321a007816 */ /* 0x000fe40000000007 */
[--C-:B------:R-:W-:Y:S02]  /*b680*/  SHF.R.U32.HI R6, RZ, 0x10, R23.reuse ;  /* 0x00000010ff067819 */ /* 0x100fe40000011617 */
[----:B------:R-:W-:Y:S01]  /*b690*/  SHF.R.U64 R5, R22, 0x10, R23 ;  /* 0x0000001016057819 */ /* 0x000fe20000001217 */
[----:B------:R-:W-:Y:S01]  /*b6a0*/  IMAD.U32 R40, R0, 0x10000, RZ ;  /* 0x0001000000287824 */ /* 0x000fe200078e00ff */
[----:B------:R-:W-:-:S02]  /*b6b0*/  SHF.R.U32.HI R17, RZ, 0x10, R17 ;  /* 0x00000010ff117819 */ /* 0x000fc40000011611 */
[----:B------:R-:W-:Y:S02]  /*b6c0*/  PRMT R21, R27, 0x5410, R3 ;  /* 0x000054101b157816 */ /* 0x000fe40000000003 */
[----:B------:R-:W-:Y:S02]  /*b6d0*/  PRMT R27, R31, 0x5410, R6 ;  /* 0x000054101f1b7816 */ /* 0x000fe40000000006 */
[----:B------:R-:W-:Y:S02]  /*b6e0*/  PRMT R28, R28, 0x5410, R5 ;  /* 0x000054101c1c7816 */ /* 0x000fe40000000005 */
[----:B------:R-:W-:Y:S02]  /*b6f0*/  PRMT R17, R26, 0x5410, R17 ;  /* 0x000054101a117816 */ /* 0x000fe40000000011 */
[----:B------:R-:W-:Y:S02]  /*b700*/  PRMT R26, R30, 0x5432, R16 ;  /* 0x000054321e1a7816 */ /* 0x000fe40000000010 */
[----:B------:R-:W-:-:S02]  /*b710*/  LOP3.LUT R46, R0, 0xffff0000, RZ, 0xc0, !PT ;  /* 0xffff0000002e7812 */ /* 0x000fc400078ec0ff */
[----:B------:R-:W-:Y:S01]  /*b720*/  PRMT R25, R30, 0x5410, R18 ;  /* 0x000054101e197816 */ /* 0x000fe20000000012 */
[C---:B-1----:R-:W-:Y:S01]  /*b730*/  IMAD.U32 R22, R14.reuse, 0x10000, RZ ;  /* 0x000100000e167824 */ /* 0x042fe200078e00ff */
[----:B------:R-:W-:Y:S01]  /*b740*/  LOP3.LUT R31, R14, 0xffff0000, RZ, 0xc0, !PT ;  /* 0xffff00000e1f7812 */ /* 0x000fe200078ec0ff */
[----:B------:R-:W-:Y:S01]  /*b750*/  IMAD.U32 R14, R19, 0x10000, RZ ;  /* 0x00010000130e7824 */ /* 0x000fe200078e00ff */
[----:B------:R-:W-:Y:S01]  /*b760*/  LOP3.LUT R18, R12, 0xffff0000, RZ, 0xc0, !PT ;  /* 0xffff00000c127812 */ /* 0x000fe200078ec0ff */
[C---:B--2---:R-:W-:Y:S01]  /*b770*/  IMAD.U32 R3, R8.reuse, 0x10000, RZ ;  /* 0x0001000008037824 */ /* 0x044fe200078e00ff */
[----:B------:R-:W-:Y:S01]  /*b780*/  LOP3.LUT R5, R8, 0xffff0000, RZ, 0xc0, !PT ;  /* 0xffff000008057812 */ /* 0x000fe200078ec0ff */
[----:B------:R-:W-:Y:S01]  /*b790*/  IMAD.U32 R16, R12, 0x10000, RZ ;  /* 0x000100000c107824 */ /* 0x000fe200078e00ff */
[----:B------:R-:W-:Y:S01]  /*b7a0*/  SHF.L.U32 R7, R9, 0x10, RZ ;  /* 0x0000001009077819 */ /* 0x000fe200000006ff */
[----:B------:R-:W-:Y:S01]  /*b7b0*/  FMUL.FTZ R8, R3, R40 ;  /* 0x0000002803087220 */ /* 0x000fe20000410000 */
[----:B------:R-:W-:Y:S01]  /*b7c0*/  LOP3.LUT R6, R9, 0xffff0000, RZ, 0xc0, !PT ;  /* 0xffff000009067812 */ /* 0x000fe200078ec0ff */
[C---:B------:R-:W-:Y:S01]  /*b7d0*/  IMAD.U32 R9, R10.reuse, 0x10000, RZ ;  /* 0x000100000a097824 */ /* 0x040fe200078e00ff */
[----:B------:R-:W-:Y:S01]  /*b7e0*/  LOP3.LUT R23, R10, 0xffff0000, RZ, 0xc0, !PT ;  /* 0xffff00000a177812 */ /* 0x000fe200078ec0ff */
[C---:B------:R-:W-:Y:S01]  /*b7f0*/  IMAD.U32 R24, R15.reuse, 0x10000, RZ ;  /* 0x000100000f187824 */ /* 0x040fe200078e00ff */
[----:B------:R-:W-:Y:S01]  /*b800*/  LOP3.LUT R30, R15, 0xffff0000, RZ, 0xc0, !PT ;  /* 0xffff00000f1e7812 */ /* 0x000fe200078ec0ff */
[-C--:B------:R-:W-:Y:S01]  /*b810*/  FMUL.FTZ R3, R3, R14.reuse ;  /* 0x0000000e03037220 */ /* 0x080fe20000410000 */
[----:B------:R-:W-:Y:S01]  /*b820*/  LOP3.LUT R10, R19, 0xffff0000, RZ, 0xc0, !PT ;  /* 0xffff0000130a7812 */ /* 0x000fe200078ec0ff */
[C---:B------:R-:W-:Y:S01]  /*b830*/  FFMA.FTZ R44, R16.reuse, R14, -R8 ;  /* 0x0000000e102c7223 */ /* 0x040fe20000010808 */
[----:B------:R-:W-:Y:S01]  /*b840*/  SHF.L.U32 R12, R11, 0x10, RZ ;  /* 0x000000100b0c7819 */ /* 0x000fe200000006ff */
[----:B------:R-:W-:Y:S01]  /*b850*/  FMUL.FTZ R0, R5, R46 ;  /* 0x0000002e05007220 */ /* 0x000fe20000410000 */
[----:B------:R-:W-:Y:S01]  /*b860*/  LOP3.LUT R15, R11, 0xffff0000, RZ, 0xc0, !PT ;  /* 0xffff00000b0f7812 */ /* 0x000fe200078ec0ff */
[----:B------:R-:W-:Y:S01]  /*b870*/  IMAD.U32 R11, R17, 0x10000, RZ ;  /* 0x00010000110b7824 */ /* 0x000fe200078e00ff */
[----:B------:R-:W-:Y:S01]  /*b880*/  SHF.L.U32 R20, R13, 0x10, RZ ;  /* 0x000000100d147819 */ /* 0x000fe200000006ff */
[----:B------:R-:W-:Y:S01]  /*b890*/  IMAD.U32 R8, R21, 0x10000, RZ ;  /* 0x0001000015087824 */ /* 0x000fe200078e00ff */
[----:B------:R-:W-:Y:S01]  /*b8a0*/  LOP3.LUT R14, R17, 0xffff0000, RZ, 0xc0, !PT ;  /* 0xffff0000110e7812 */ /* 0x000fe200078ec0ff */
[----:B------:R-:W-:Y:S01]  /*b8b0*/  FFMA.FTZ R42, R16, R40, R3 ;  /* 0x00000028102a7223 */ /* 0x000fe20000010003 */
[----:B------:R-:W-:Y:S01]  /*b8c0*/  LOP3.LUT R13, R13, 0xffff0000, RZ, 0xc0, !PT ;  /* 0xffff00000d0d7812 */ /* 0x000fe200078ec0ff */
[-C--:B------:R-:W-:Y:S01]  /*b8d0*/  FMUL.FTZ R5, R5, R10.reuse ;  /* 0x0000000a05057220 */ /* 0x080fe20000410000 */
[----:B------:R-:W-:Y:S01]  /*b8e0*/  LOP3.LUT R19, R26, 0xffff0000, RZ, 0xc0, !PT ;  /* 0xffff00001a137812 */ /* 0x000fe200078ec0ff */
[----:B------:R-:W-:Y:S01]  /*b8f0*/  FFMA.FTZ R41, R18, R10, -R0 ;  /* 0x0000000a12297223 */ /* 0x000fe20000010800 */
[----:B------:R-:W-:Y:S01]  /*b900*/  SHF.L.U32 R10, R26, 0x10, RZ ;  /* 0x000000101a0a7819 */ /* 0x000fe200000006ff */
[----:B------:R-:W-:-:S02]  /*b910*/  FMUL.FTZ R3, R7, R11 ;  /* 0x0000000b07037220 */ /* 0x000fc40000410000 */
[----:B------:R-:W-:Y:S02]  /*b920*/  FMUL.FTZ R0, R7, R8 ;  /* 0x0000000807007220 */ /* 0x000fe40000410000 */
[----:B------:R-:W-:Y:S02]  /*b930*/  FFMA.FTZ R40, R18, R46, R5 ;  /* 0x0000002e12287223 */ /* 0x000fe40000010005 */
[C---:B------:R-:W-:Y:S01]  /*b940*/  FFMA.FTZ R18, R20.reuse, R8, -R3 ;  /* 0x0000000814127223 */ /* 0x040fe20000010803 */
[----:B------:R-:W-:Y:S01]  /*b950*/  LOP3.LUT R3, R21, 0xffff0000, RZ, 0xc0, !PT ;  /* 0xffff000015037812 */ /* 0x000fe200078ec0ff */
[----:B------:R-:W-:Y:S01]  /*b960*/  FFMA.FTZ R17, R20, R11, R0 ;  /* 0x0000000b14117223 */ /* 0x000fe20000010000 */
[----:B------:R-:W-:Y:S01]  /*b970*/  LOP3.LUT R8, R27, 0xffff0000, RZ, 0xc0, !PT ;  /* 0xffff00001b087812 */ /* 0x000fe200078ec0ff */
[----:B------:R-:W-:Y:S02]  /*b980*/  FMUL.FTZ R0, R6, R14 ;  /* 0x0000000e06007220 */ /* 0x000fe40000410000 */
[----:B------:R-:W-:-:S02]  /*b990*/  IMAD.U32 R7, R28, 0x10000, RZ ;  /* 0x000100001c077824 */ /* 0x000fc400078e00ff */
[-C--:B------:R-:W-:Y:S02]  /*b9a0*/  FFMA.FTZ R16, R13, R3.reuse, -R0 ;  /* 0x000000030d107223 */ /* 0x080fe40000010800 */
[----:B------:R-:W-:Y:S02]  /*b9b0*/  FMUL.FTZ R5, R6, R3 ;  /* 0x0000000306057220 */ /* 0x000fe40000410000 */
[----:B------:R-:W-:Y:S02]  /*b9c0*/  FMUL.FTZ R0, R9, R7 ;  /* 0x0000000709007220 */ /* 0x000fe40000410000 */
[----:B------:R-:W-:Y:S02]  /*b9d0*/  IMAD.U32 R20, R25, 0x10000, RZ ;  /* 0x0001000019147824 */ /* 0x000fe400078e00ff */
[----:B------:R-:W-:Y:S02]  /*b9e0*/  IMAD.U32 R6, R27, 0x10000, RZ ;  /* 0x000100001b067824 */ /* 0x000fe400078e00ff */
[----:B------:R-:W-:-:S02]  /*b9f0*/  FMUL.FTZ R3, R9, R10 ;  /* 0x0000000a09037220 */ /* 0x000fc40000410000 */
[----:B------:R-:W-:Y:S01]  /*ba00*/  FFMA.FTZ R9, R13, R14, R5 ;  /* 0x0000000e0d097223 */ /* 0x000fe20000010005 */
[----:B------:R-:W-:Y:S01]  /*ba10*/  LOP3.LUT R13, R25, 0xffff0000, RZ, 0xc0, !PT ;  /* 0xffff0000190d7812 */ /* 0x000fe200078ec0ff */
[----:B------:R-:W-:Y:S02]  /*ba20*/  FFMA.FTZ R10, R22, R10, R0 ;  /* 0x0000000a160a7223 */ /* 0x000fe40000010000 */
[C---:B------:R-:W-:Y:S01]  /*ba30*/  FMUL.FTZ R5, R12.reuse, R20 ;  /* 0x000000140c057220 */ /* 0x040fe20000410000 */
[----:B------:R-:W-:Y:S01]  /*ba40*/  F2FP.BF16.PACK_AB R9, R9, R17 ;  /* 0x000000110909723e */ /* 0x000fe200000010ff */
[-C--:B------:R-:W-:Y:S01]  /*ba50*/  FMUL.FTZ R0, R12, R6.reuse ;  /* 0x000000060c007220 */ /* 0x080fe20000410000 */
[----:B------:R-:W-:Y:S01]  /*ba60*/  LOP3.LUT R12, R28, 0xffff0000, RZ, 0xc0, !PT ;  /* 0xffff00001c0c7812 */ /* 0x000fe200078ec0ff */
[----:B------:R-:W-:Y:S02]  /*ba70*/  FFMA.FTZ R14, R22, R7, -R3 ;  /* 0x00000007160e7223 */ /* 0x000fe40000010803 */
[----:B------:R-:W-:-:S02]  /*ba80*/  FFMA.FTZ R11, R24, R6, -R5 ;  /* 0x00000006180b7223 */ /* 0x000fc40000010805 */
[----:B------:R-:W-:Y:S02]  /*ba90*/  FFMA.FTZ R7, R24, R20, R0 ;  /* 0x0000001418077223 */ /* 0x000fe40000010000 */
[----:B------:R-:W-:Y:S02]  /*baa0*/  FMUL.FTZ R6, R23, R19 ;  /* 0x0000001317067220 */ /* 0x000fe40000410000 */
[----:B------:R-:W-:Y:S02]  /*bab0*/  FMUL.FTZ R3, R15, R13 ;  /* 0x0000000d0f037220 */ /* 0x000fe40000410000 */
[----:B------:R-:W-:Y:S02]  /*bac0*/  FMUL.FTZ R5, R23, R12 ;  /* 0x0000000c17057220 */ /* 0x000fe40000410000 */
[----:B------:R-:W-:Y:S02]  /*bad0*/  FMUL.FTZ R0, R15, R8 ;  /* 0x000000080f007220 */ /* 0x000fe40000410000 */
[----:B------:R-:W-:Y:S01]  /*bae0*/  FFMA.FTZ R6, R31, R12, -R6 ;  /* 0x0000000c1f067223 */ /* 0x000fe20000010806 */
        /* <DEDUP_REMOVED lines=8> */
[----:B------:R-:W-:Y:S02]  /*bb70*/  F2FP.BF16.PACK_AB R10, R5, R10 ;  /* 0x0000000a050a723e */ /* 0x000fe400000010ff */
[----:B------:R-:W-:Y:S01]  /*bb80*/  F2FP.BF16.PACK_AB R11, R0, R7 ;  /* 0x00000007000b723e */ /* 0x000fe200000010ff */
[----:B------:R1:W-:Y:S04]  /*bb90*/  STS.128 [R45+0x6100], R12 ;  /* 0x0061000c2d007388 */ /* 0x0003e80000000c00 */
[----:B------:R1:W-:Y:S02]  /*bba0*/  STS.128 [R43+0x6100], R8 ;  /* 0x006100082b007388 */ /* 0x0003e40000000c00 */
.L_x_413:
[----:B------:R-:W-:Y:S05]  /*bbb0*/  BSYNC B0 ;  /* 0x0000000000007941 */ /* 0x000fea0003800000 */
.L_x_412:
        /* <DEDUP_REMOVED lines=8> */
[----:B------:R-:W-:Y:S02]  /*bc40*/  LOP3.LUT R0, R5, 0x1c0, RZ, 0xc0, !PT ;  /* 0x000001c005007812 */ /* 0x000fe400078ec0ff */
[----:B------:R-:W-:Y:S01]  /*bc50*/  SHF.R.U32.HI R16, RZ, 0x10, R33 ;  /* 0x00000010ff107819 */ /* 0x000fe20000011621 */
[----:B------:R-:W-:Y:S01]  /*bc60*/  IMAD.SHL.U32 R3, R3, 0x40, RZ ;  /* 0x0000004003037824 */ /* 0x000fe200078e00ff */
[----:B------:R-:W-:-:S02]  /*bc70*/  LOP3.LUT R5, R0, 0x38, R29, 0xf8, !PT ;  /* 0x0000003800057812 */ /* 0x000fc400078ef81d */
[----:B------:R-:W-:Y:S02]  /*bc80*/  SHF.R.U32.HI R6, RZ, 0x3, R0 ;  /* 0x00000003ff067819 */ /* 0x000fe40000011600 */
[----:B------:R-:W-:Y:S02]  /*bc90*/  LOP3.LUT R3, R3, 0xfffffe00, RZ, 0xc0, !PT ;  /* 0xfffffe0003037812 */ /* 0x000fe400078ec0ff */
[----:B------:R-:W-:Y:S02]  /*bca0*/  LOP3.LUT R0, R0, 0x38, R7, 0xf8, !PT ;  /* 0x0000003800007812 */ /* 0x000fe400078ef807 */
[C-C-:B------:R-:W-:Y:S02]  /*bcb0*/  LOP3.LUT R5, R3.reuse, R5, R6.reuse, 0xf6, !PT ;  /* 0x0000000503057212 */ /* 0x140fe400078ef606 */
[----:B------:R-:W-:Y:S02]  /*bcc0*/  LOP3.LUT R0, R3, R0, R6, 0xf6, !PT ;  /* 0x0000000003007212 */ /* 0x000fe400078ef606 */
[----:B------:R-:W-:Y:S01]  /*bcd0*/  SHF.R.U64 R7, R32, 0x10, R33 ;  /* 0x0000001020077819 */ /* 0x000fe20000001221 */
[----:B------:R-:W-:Y:S01]  /*bce0*/  IMAD.SHL.U32 R41, R5, 0x2, RZ ;  /* 0x0000000205297824 */ /* 0x000fe200078e00ff */
[--C-:B------:R-:W-:Y:S01]  /*bcf0*/  SHF.R.U32.HI R3, RZ, 0x10, R37.reuse ;  /* 0x00000010ff037819 */ /* 0x100fe20000011625 */
[----:B------:R-:W-:Y:S01]  /*bd00*/  IMAD.SHL.U32 R40, R0, 0x2, RZ ;  /* 0x0000000200287824 */ /* 0x000fe200078e00ff */
[----:B------:R-:W-:-:S02]  /*bd10*/  SHF.R.U64 R0, R36, 0x10, R37 ;  /* 0x0000001024007819 */ /* 0x000fc40000001225 */
[----:B-1----:R-:W1:Y:S01]  /*bd20*/  LDS.128 R12, [R41+0x6100] ;  /* 0x00610000290c7984 */ /* 0x002e620000000c00 */
[----:B------:R-:W-:Y:S02]  /*bd30*/  SHF.R.U64 R17, R34, 0x10, R35 ;  /* 0x0000001022117819 */ /* 0x000fe40000001223 */
[----:B------:R-:W-:Y:S01]  /*bd40*/  PRMT R18, R68, 0x5432, R0 ;  /* 0x0000543244127816 */ /* 0x000fe20000000000 */
[----:B------:R-:W2:Y:S01]  /*bd50*/  LDS.128 R8, [R40+0x6100] ;  /* 0x0061000028087984 */ /* 0x000ea20000000c00 */
[----:B------:R-:W-:Y:S02]  /*bd60*/  PRMT R0, R59, 0x5432, R7 ;  /* 0x000054323b007816 */ /* 0x000fe40000000007 */
[----:B------:R-:W-:Y:S02]  /*bd70*/  SHF.R.U64 R5, R38, 0x10, R39 ;  /* 0x0000001026057819 */ /* 0x000fe40000001227 */
[----:B------:R-:W-:Y:S02]  /*bd80*/  SHF.R.U32.HI R19, RZ, 0x10, R35 ;  /* 0x00000010ff137819 */ /* 0x000fe40000011623 */
[----:B------:R-:W-:-:S02]  /*bd90*/  PRMT R22, R68, 0x5410, R3 ;  /* 0x0000541044167816 */ /* 0x000fc40000000003 */
[----:B------:R-:W-:Y:S02]  /*bda0*/  SHF.L.U32 R32, R0, 0x10, RZ ;  /* 0x0000001000207819 */ /* 0x000fe400000006ff */
[----:B------:R-:W-:Y:S02]  /*bdb0*/  SHF.R.U32.HI R6, RZ, 0x10, R39 ;  /* 0x00000010ff067819 */ /* 0x000fe40000011627 */
[----:B------:R-:W-:Y:S02]  /*bdc0*/  PRMT R20, R59, 0x5410, R16 ;  /* 0x000054103b147816 */ /* 0x000fe40000000010 */
[C---:B------:R-:W-:Y:S02]  /*bdd0*/  PRMT R26, R69.reuse, 0x5432, R17 ;  /* 0x00005432451a7816 */ /* 0x040fe40000000011 */
[----:B------:R-:W-:Y:S02]  /*bde0*/  PRMT R27, R70, 0x5432, R5 ;  /* 0x00005432461b7816 */ /* 0x000fe40000000005 */
[----:B------:R-:W-:-:S02]  /*bdf0*/  PRMT R25, R69, 0x5410, R19 ;  /* 0x0000541045197816 */ /* 0x000fc40000000013 */
[----:B------:R-:W-:Y:S02]  /*be00*/  LOP3.LUT R34, R0, 0xffff0000, RZ, 0xc0, !PT ;  /* 0xffff000000227812 */ /* 0x000fe400078ec0ff */
[----:B------:R-:W-:Y:S01]  /*be10*/  PRMT R28, R70, 0x5410, R6 ;  /* 0x00005410461c7816 */ /* 0x000fe20000000006 */
[C---:B-1----:R-:W-:Y:S01]  /*be20*/  IMAD.U32 R24, R14.reuse, 0x10000, RZ ;  /* 0x000100000e187824 */ /* 0x042fe200078e00ff */
[----:B------:R-:W-:Y:S01]  /*be30*/  LOP3.LUT R31, R14, 0xffff0000, RZ, 0xc0, !PT ;  /* 0xffff00000e1f7812 */ /* 0x000fe200078ec0ff */
[----:B------:R-:W-:Y:S01]  /*be40*/  IMAD.U32 R14, R18, 0x10000, RZ ;  /* 0x00010000120e7824 */ /* 0x000fe200078e00ff */
[C---:B------:R-:W-:Y:S01]  /*be50*/  LOP3.LUT R21, R13.reuse, 0xffff0000, RZ, 0xc0, !PT ;  /* 0xffff00000d157812 */ /* 0x040fe200078ec0ff */
[C---:B--2---:R-:W-:Y:S01]  /*be60*/  IMAD.U32 R3, R8.reuse, 0x10000, RZ ;  /* 0x0001000008037824 */ /* 0x044fe200078e00ff */
[----:B------:R-:W-:Y:S01]  /*be70*/  LOP3.LUT R5, R8, 0xffff0000, RZ, 0xc0, !PT ;  /* 0xffff000008057812 */ /* 0x000fe200078ec0ff */
[----:B------:R-:W-:Y:S01]  /*be80*/  IMAD.U32 R17, R13, 0x10000, RZ ;  /* 0x000100000d117824 */ /* 0x000fe200078e00ff */
[C---:B------:R-:W-:Y:S01]  /*be90*/  LOP3.LUT R23, R10.reuse, 0xffff0000, RZ, 0xc0, !PT ;  /* 0xffff00000a177812 */ /* 0x040fe200078ec0ff */
[----:B------:R-:W-:Y:S01]  /*bea0*/  IMAD.U32 R13, R10, 0x10000, RZ ;  /* 0x000100000a0d7824 */ /* 0x000fe200078e00ff */
[C---:B------:R-:W-:Y:S01]  /*beb0*/  LOP3.LUT R30, R15.reuse, 0xffff0000, RZ, 0xc0, !PT ;  /* 0xffff00000f1e7812 */ /* 0x040fe200078ec0ff */
[----:B------:R-:W-:Y:S01]  /*bec0*/  IMAD.U32 R16, R12, 0x10000, RZ ;  /* 0x000100000c107824 */ /* 0x000fe200078e00ff */
[----:B------:R-:W-:Y:S01]  /*bed0*/  LOP3.LUT R10, R18, 0xffff0000, RZ, 0xc0, !PT ;  /* 0xffff0000120a7812 */ /* 0x000fe200078ec0ff */
[----:B------:R-:W-:Y:S01]  /*bee0*/  IMAD.U32 R19, R15, 0x10000, RZ ;  /* 0x000100000f137824 */ /* 0x000fe200078e00ff */
[----:B------:R-:W-:Y:S01]  /*bef0*/  LOP3.LUT R15, R11, 0xffff0000, RZ, 0xc0, !PT ;  /* 0xffff00000b0f7812 */ /* 0x000fe200078ec0ff */
[----:B------:R-:W-:Y:S01]  /*bf00*/  FMUL.FTZ R8, R3, R32 ;  /* 0x0000002003087220 */ /* 0x000fe20000410000 */
[----:B------:R-:W-:Y:S01]  /*bf10*/  LOP3.LUT R12, R12, 0xffff0000, RZ, 0xc0, !PT ;  /* 0xffff00000c0c7812 */ /* 0x000fe200078ec0ff */
[----:B------:R-:W-:-:S02]  /*bf20*/  IMAD.U32 R6, R11, 0x10000, RZ ;  /* 0x000100000b067824 */ /* 0x000fc400078e00ff */
[-C--:B------:R-:W-:Y:S02]  /*bf30*/  FMUL.FTZ R3, R3, R14.reuse ;  /* 0x0000000e03037220 */ /* 0x080fe40000410000 */
[C---:B------:R-:W-:Y:S01]  /*bf40*/  IMAD.U32 R7, R9.reuse, 0x10000, RZ ;  /* 0x0001000009077824 */ /* 0x040fe200078e00ff */
[----:B------:R-:W-:Y:S01]  /*bf50*/  LOP3.LUT R9, R9, 0xffff0000, RZ, 0xc0, !PT ;  /* 0xffff000009097812 */ /* 0x000fe200078ec0ff */
[----:B------:R-:W-:Y:S02]  /*bf60*/  IMAD.U32 R11, R20, 0x10000, RZ ;  /* 0x00010000140b7824 */ /* 0x000fe400078e00ff */
[C---:B------:R-:W-:Y:S01]  /*bf70*/  FFMA.FTZ R36, R16.reuse, R14, -R8 ;  /* 0x0000000e10247223 */ /* 0x040fe20000010808 */
[----:B------:R-:W-:Y:S01]  /*bf80*/  SHF.L.U32 R14, R25, 0x10, RZ ;  /* 0x00000010190e7819 */ /* 0x000fe200000006ff */
[----:B------:R-:W-:Y:S02]  /*bf90*/  FMUL.FTZ R0, R5, R34 ;  /* 0x0000002205007220 */ /* 0x000fe40000410000 */
[----:B------:R-:W-:-:S02]  /*bfa0*/  FFMA.FTZ R35, R16, R32, R3 ;  /* 0x0000002010237223 */ /* 0x000fc40000010003 */
[----:B------:R-:W-:Y:S02]  /*bfb0*/  IMAD.U32 R8, R22, 0x10000, RZ ;  /* 0x0001000016087824 */ /* 0x000fe400078e00ff */
[-C--:B------:R-:W-:Y:S02]  /*bfc0*/  FMUL.FTZ R5, R5, R10.reuse ;  /* 0x0000000a05057220 */ /* 0x080fe40000410000 */
[C---:B------:R-:W-:Y:S02]  /*bfd0*/  FMUL.FTZ R3, R7.reuse, R11 ;  /* 0x0000000b07037220 */ /* 0x040fe40000410000 */
[----:B------:R-:W-:Y:S01]  /*bfe0*/  FFMA.FTZ R33, R12, R10, -R0 ;  /* 0x0000000a0c217223 */ /* 0x000fe20000010800 */
[----:B------:R-:W-:Y:S01]  /*bff0*/  LOP3.LUT R10, R22, 0xffff0000, RZ, 0xc0, !PT ;  /* 0xffff0000160a7812 */ /* 0x000fe200078ec0ff */
[----:B------:R-:W-:Y:S02]  /*c000*/  FMUL.FTZ R0, R7, R8 ;  /* 0x0000000807007220 */ /* 0x000fe40000410000 */
[----:B------:R-:W-:Y:S01]  /*c010*/  FFMA.FTZ R32, R12, R34, R5 ;  /* 0x000000220c207223 */ /* 0x000fe20000010005 */
[----:B------:R-:W-:Y:S01]  /*c020*/  LOP3.LUT R12, R25, 0xffff0000, RZ, 0xc0, !PT ;  /* 0xffff0000190c7812 */ /* 0x000fe200078ec0ff */
[----:B------:R-:W-:Y:S01]  /*c030*/  FFMA.FTZ R18, R17, R8, -R3 ;  /* 0x0000000811127223 */ /* 0x000fe20000010803 */
[----:B------:R-:W-:Y:S01]  /*c040*/  LOP3.LUT R8, R20, 0xffff0000, RZ, 0xc0, !PT ;  /* 0xffff000014087812 */ /* 0x000fe200078ec0ff */
[----:B------:R-:W-:-:S02]  /*c050*/  IMAD.U32 R5, R28, 0x10000, RZ ;  /* 0x000100001c057824 */ /* 0x000fc400078e00ff */
[----:B------:R-:W-:Y:S02]  /*c060*/  FMUL.FTZ R3, R6, R14 ;  /* 0x0000000e06037220 */ /* 0x000fe40000410000 */
[----:B------:R-:W-:Y:S02]  /*c070*/  IMAD.U32 R20, R26, 0x10000, RZ ;  /* 0x000100001a147824 */ /* 0x000fe400078e00ff */
[----:B------:R-:W-:Y:S02]  /*c080*/  FFMA.FTZ R17, R17, R11, R0 ;  /* 0x0000000b11117223 */ /* 0x000fe40000010000 */
[-C--:B------:R-:W-:Y:S02]  /*c090*/  FMUL.FTZ R0, R6, R5.reuse ;  /* 0x0000000506007220 */ /* 0x080fe40000410000 */
[----:B------:R-:W-:Y:S02]  /*c0a0*/  FFMA.FTZ R16, R19, R5, -R3 ;  /* 0x0000000513107223 */ /* 0x000fe40000010803 */
[----:B------:R-:W-:-:S02]  /*c0b0*/  IMAD.U32 R7, R27, 0x10000, RZ ;  /* 0x000100001b077824 */ /* 0x000fc400078e00ff */
[----:B------:R-:W-:Y:S02]  /*c0c0*/  FMUL.FTZ R5, R9, R10 ;  /* 0x0000000a09057220 */ /* 0x000fe40000410000 */
[----:B------:R-:W-:Y:S02]  /*c0d0*/  FMUL.FTZ R3, R13, R20 ;  /* 0x000000140d037220 */ /* 0x000fe40000410000 */
[----:B------:R-:W-:Y:S02]  /*c0e0*/  FFMA.FTZ R19, R19, R14, R0 ;  /* 0x0000000e13137223 */ /* 0x000fe40000010000 */
[-C--:B------:R-:W-:Y:S02]  /*c0f0*/  FMUL.FTZ R6, R9, R8.reuse ;  /* 0x0000000809067220 */ /* 0x080fe40000410000 */
[-C--:B------:R-:W-:Y:S01]  /*c100*/  FMUL.FTZ R0, R13, R7.reuse ;  /* 0x000000070d007220 */ /* 0x080fe20000410000 */
[----:B------:R-:W-:Y:S01]  /*c110*/  LOP3.LUT R13, R26, 0xffff0000, RZ, 0xc0, !PT ;  /* 0xffff00001a0d7812 */ /* 0x000fe200078ec0ff */
[----:B------:R-:W-:Y:S01]  /*c120*/  FFMA.FTZ R9, R21, R8, R5 ;  /* 0x0000000815097223 */ /* 0x000fe20000010005 */
[----:B------:R-:W-:Y:S01]  /*c130*/  LOP3.LUT R8, R28, 0xffff0000, RZ, 0xc0, !PT ;  /* 0xffff00001c087812 */ /* 0x000fe200078ec0ff */
[C---:B------:R-:W-:Y:S01]  /*c140*/  FFMA.FTZ R11, R24.reuse, R7, -R3 ;  /* 0x00000007180b7223 */ /* 0x040fe20000010803 */
[----:B------:R-:W-:Y:S01]  /*c150*/  LOP3.LUT R7, R27, 0xffff0000, RZ, 0xc0, !PT ;  /* 0xffff00001b077812 */ /* 0x000fe200078ec0ff */
[----:B------:R-:W-:Y:S01]  /*c160*/  FFMA.FTZ R14, R21, R10, -R6 ;  /* 0x0000000a150e7223 */ /* 0x000fe20000010806 */
[----:B------:R-:W-:Y:S01]  /*c170*/  F2FP.BF16.PACK_AB R9, R9, R17 ;  /* 0x000000110909723e */ /* 0x000fe200000010ff */
[----:B------:R-:W-:-:S02]  /*c180*/  FFMA.FTZ R10, R24, R20, R0 ;  /* 0x00000014180a7223 */ /* 0x000fc40000010000 */
[----:B------:R-:W-:Y:S02]  /*c190*/  FMUL.FTZ R6, R23, R13 ;  /* 0x0000000d17067220 */ /* 0x000fe40000410000 */
[----:B------:R-:W-:Y:S02]  /*c1a0*/  FMUL.FTZ R3, R15, R12 ;  /* 0x0000000c0f037220 */ /* 0x000fe40000410000 */
[-C--:B------:R-:W-:Y:S02]  /*c1b0*/  FMUL.FTZ R5, R23, R7.reuse ;  /* 0x0000000717057220 */ /* 0x080fe40000410000 */
[-C--:B------:R-:W-:Y:S02]  /*c1c0*/  FMUL.FTZ R0, R15, R8.reuse ;  /* 0x000000080f007220 */ /* 0x080fe40000410000 */
[C---:B------:R-:W-:Y:S02]  /*c1d0*/  FFMA.FTZ R6, R31.reuse, R7, -R6 ;  /* 0x000000071f067223 */ /* 0x040fe40000010806 */
        /* <DEDUP_REMOVED lines=8> */
[----:B------:R-:W-:Y:S02]  /*c260*/  F2FP.BF16.PACK_AB R10, R5, R10 ;  /* 0x0000000a050a723e */ /* 0x000fe400000010ff */
[----:B------:R-:W-:Y:S01]  /*c270*/  F2FP.BF16.PACK_AB R11, R0, R19 ;  /* 0x00000013000b723e */ /* 0x000fe200000010ff */
[----:B------:R1:W-:Y:S04]  /*c280*/  STS.128 [R41+0x6100], R12 ;  /* 0x0061000c29007388 */ /* 0x0003e80000000c00 */
[----:B------:R1:W-:Y:S02]  /*c290*/  STS.128 [R40+0x6100], R8 ;  /* 0x0061000828007388 */ /* 0x0003e40000000c00 */
.L_x_415:
[----:B------:R-:W-:Y:S05]  /*c2a0*/  BSYNC B0 ;  /* 0x0000000000007941 */ /* 0x000fea0003800000 */
.L_x_414:
        /* <DEDUP_REMOVED lines=24> */
[C---:B------:R-:W-:Y:S01]  /*c430*/  PRMT R18, R75.reuse, 0x5432, R0 ;  /* 0x000054324b127816 */ /* 0x040fe20000000000 */
        /* <DEDUP_REMOVED lines=85> */
.L_x_417:
[----:B------:R-:W-:Y:S05]  /*c990*/  BSYNC B0 ;  /* 0x0000000000007941 */ /* 0x000fea0003800000 */
.L_x_416:
[----:B------:R-:W-:-:S04]  /*c9a0*/  IADD3 R0, R58, 0x60, RZ ;  /* 0x000000603a007810 */ /* 0x000fc80007ffe0ff */
        /* <DEDUP_REMOVED lines=16> */
[----:B-1----:R-:W-:Y:S01]  /*cab0*/  IMAD.SHL.U32 R35, R5, 0x2, RZ ;  /* 0x0000000205237824 */ /* 0x002fe200078e00ff */
[--C-:B------:R-:W-:Y:S01]  /*cac0*/  SHF.R.U32.HI R3, RZ, 0x10, R65.reuse ;  /* 0x00000010ff037819 */ /* 0x100fe20000011641 */
[----:B------:R-:W-:Y:S01]  /*cad0*/  IMAD.SHL.U32 R33, R0, 0x2, RZ ;  /* 0x0000000200217824 */ /* 0x000fe200078e00ff */
[----:B------:R-:W-:-:S02]  /*cae0*/  SHF.R.U64 R0, R64, 0x10, R65 ;  /* 0x0000001040007819 */ /* 0x000fc40000001241 */
[----:B------:R-:W1:Y:S01]  /*caf0*/  LDS.128 R12, [R35+0x6100] ;  /* 0x00610000230c7984 */ /* 0x000e620000000c00 */
[----:B------:R-:W-:Y:S02]  /*cb00*/  SHF.R.U32.HI R6, RZ, 0x10, R67 ;  /* 0x00000010ff067819 */ /* 0x000fe40000011643 */
[C---:B------:R-:W-:Y:S01]  /*cb10*/  PRMT R18, R79.reuse, 0x5432, R0 ;  /* 0x000054324f127816 */ /* 0x040fe20000000000 */
[----:B------:R-:W2:Y:S01]  /*cb20*/  LDS.128 R8, [R33+0x6100] ;  /* 0x0061000021087984 */ /* 0x000ea20000000c00 */
[----:B------:R-:W-:Y:S02]  /*cb30*/  PRMT R0, R78, 0x5432, R7 ;  /* 0x000054324e007816 */ /* 0x000fe40000000007 */
[----:B------:R-:W-:Y:S02]  /*cb40*/  SHF.R.U64 R5, R66, 0x10, R67 ;  /* 0x0000001042057819 */ /* 0x000fe40000001243 */
[----:B------:R-:W-:Y:S02]  /*cb50*/  SHF.R.U32.HI R16, RZ, 0x10, R61 ;  /* 0x00000010ff107819 */ /* 0x000fe4000001163d */
[----:B------:R-:W-:-:S02]  /*cb60*/  PRMT R22, R79, 0x5410, R3 ;  /* 0x000054104f167816 */ /* 0x000fc40000000003 */
[----:B------:R-:W-:Y:S02]  /*cb70*/  SHF.L.U32 R31, R0, 0x10, RZ ;  /* 0x00000010001f7819 */ /* 0x000fe400000006ff */
[----:B------:R-:W-:Y:S02]  /*cb80*/  PRMT R26, R80, 0x5410, R19 ;  /* 0x00005410501a7816 */ /* 0x000fe40000000013 */
[----:B------:R-:W-:Y:S02]  /*cb90*/  SHF.R.U64 R17, R62, 0x10, R63 ;  /* 0x000000103e117819 */ /* 0x000fe4000000123f */
[C---:B------:R-:W-:Y:S02]  /*cba0*/  PRMT R28, R81.reuse, 0x5410, R6 ;  /* 0x00005410511c7816 */ /* 0x040fe40000000006 */
[----:B------:R-:W-:Y:S02]  /*cbb0*/  PRMT R27, R81, 0x5432, R5 ;  /* 0x00005432511b7816 */ /* 0x000fe40000000005 */
[----:B------:R-:W-:-:S02]  /*cbc0*/  PRMT R20, R78, 0x5410, R16 ;  /* 0x000054104e147816 */ /* 0x000fc40000000010 */
[----:B------:R-:W-:Y:S01]  /*cbd0*/  PRMT R24, R80, 0x5432, R17 ;  /* 0x0000543250187816 */ /* 0x000fe20000000011 */
[C---:B-1----:R-:W-:Y:S01]  /*cbe0*/  IMAD.U32 R19, R15.reuse, 0x10000, RZ ;  /* 0x000100000f137824 */ /* 0x042fe200078e00ff */
[----:B------:R-:W-:Y:S01]  /*cbf0*/  LOP3.LUT R29, R15, 0xffff0000, RZ, 0xc0, !PT ;  /* 0xffff00000f1d7812 */ /* 0x000fe200078ec0ff */
[C---:B------:R-:W-:Y:S01]  /*cc00*/  IMAD.U32 R25, R14.reuse, 0x10000, RZ ;  /* 0x000100000e197824 */ /* 0x040fe200078e00ff */
[----:B------:R-:W-:Y:S01]  /*cc10*/  LOP3.LUT R30, R14, 0xffff0000, RZ, 0xc0, !PT ;  /* 0xffff00000e1e7812 */ /* 0x000fe200078ec0ff */
[C---:B--2---:R-:W-:Y:S01]  /*cc20*/  IMAD.U32 R3, R8.reuse, 0x10000, RZ ;  /* 0x0001000008037824 */ /* 0x044fe200078e00ff */
[C---:B------:R-:W-:Y:S01]  /*cc30*/  LOP3.LUT R15, R11.reuse, 0xffff0000, RZ, 0xc0, !PT ;  /* 0xffff00000b0f7812 */ /* 0x040fe200078ec0ff */
[----:B------:R-:W-:Y:S01]  /*cc40*/  IMAD.U32 R6, R11, 0x10000, RZ ;  /* 0x000100000b067824 */ /* 0x000fe200078e00ff */
[----:B------:R-:W-:Y:S01]  /*cc50*/  LOP3.LUT R5, R8, 0xffff0000, RZ, 0xc0, !PT ;  /* 0xffff000008057812 */ /* 0x000fe200078ec0ff */
[----:B------:R-:W-:Y:S01]  /*cc60*/  IMAD.U32 R14, R18, 0x10000, RZ ;  /* 0x00010000120e7824 */ /* 0x000fe200078e00ff */
[----:B------:R-:W-:Y:S01]  /*cc70*/  LOP3.LUT R11, R0, 0xffff0000, RZ, 0xc0, !PT ;  /* 0xffff0000000b7812 */ /* 0x000fe200078ec0ff */
[C---:B------:R-:W-:Y:S01]  /*cc80*/  IMAD.U32 R16, R12.reuse, 0x10000, RZ ;  /* 0x000100000c107824 */ /* 0x040fe200078e00ff */
[----:B------:R-:W-:Y:S01]  /*cc90*/  LOP3.LUT R21, R13, 0xffff0000, RZ, 0xc0, !PT ;  /* 0xffff00000d157812 */ /* 0x000fe200078ec0ff */
[----:B------:R-:W-:Y:S01]  /*cca0*/  FMUL.FTZ R8, R3, R31 ;  /* 0x0000001f03087220 */ /* 0x000fe20000410000 */
[----:B------:R-:W-:Y:S01]  /*ccb0*/  LOP3.LUT R12, R12, 0xffff0000, RZ, 0xc0, !PT ;  /* 0xffff00000c0c7812 */ /* 0x000fe200078ec0ff */
[----:B------:R-:W-:Y:S01]  /*ccc0*/  IMAD.U32 R17, R13, 0x10000, RZ ;  /* 0x000100000d117824 */ /* 0x000fe200078e00ff */
[C---:B------:R-:W-:Y:S01]  /*ccd0*/  LOP3.LUT R23, R10.reuse, 0xffff0000, RZ, 0xc0, !PT ;  /* 0xffff00000a177812 */ /* 0x040fe200078ec0ff */
[----:B------:R-:W-:Y:S01]  /*cce0*/  IMAD.U32 R13, R10, 0x10000, RZ ;  /* 0x000100000a0d7824 */ /* 0x000fe200078e00ff */
[----:B------:R-:W-:Y:S01]  /*ccf0*/  LOP3.LUT R18, R18, 0xffff0000, RZ, 0xc0, !PT ;  /* 0xffff000012127812 */ /* 0x000fe200078ec0ff */
[----:B------:R-:W-:-:S02]  /*cd00*/  FMUL.FTZ R3, R3, R14 ;  /* 0x0000000e03037220 */ /* 0x000fc40000410000 */
[C---:B------:R-:W-:Y:S01]  /*cd10*/  IMAD.U32 R7, R9.reuse, 0x10000, RZ ;  /* 0x0001000009077824 */ /* 0x040fe200078e00ff */
[----:B------:R-:W-:Y:S01]  /*cd20*/  LOP3.LUT R9, R9, 0xffff0000, RZ, 0xc0, !PT ;  /* 0xffff000009097812 */ /* 0x000fe200078ec0ff */
[----:B------:R-:W-:Y:S01]  /*cd30*/  FFMA.FTZ R36, R16, R14, -R8 ;  /* 0x0000000e10247223 */ /* 0x000fe20000010808 */
[----:B------:R-:W-:Y:S01]  /*cd40*/  SHF.L.U32 R14, R26, 0x10, RZ ;  /* 0x000000101a0e7819 */ /* 0x000fe200000006ff */
[C---:B------:R-:W-:Y:S01]  /*cd50*/  IMAD.U32 R10, R20.reuse, 0x10000, RZ ;  /* 0x00010000140a7824 */ /* 0x040fe200078e00ff */
[----:B------:R-:W-:Y:S01]  /*cd60*/  LOP3.LUT R20, R20, 0xffff0000, RZ, 0xc0, !PT ;  /* 0xffff000014147812 */ /* 0x000fe200078ec0ff */
[----:B------:R-:W-:Y:S01]  /*cd70*/  FMUL.FTZ R0, R5, R11 ;  /* 0x0000000b05007220 */ /* 0x000fe20000410000 */
[----:B------:R-:W-:Y:S01]  /*cd80*/  LOP3.LUT R26, R26, 0xffff0000, RZ, 0xc0, !PT ;  /* 0xffff00001a1a7812 */ /* 0x000fe200078ec0ff */
[----:B------:R-:W-:Y:S02]  /*cd90*/  IMAD.U32 R8, R22, 0x10000, RZ ;  /* 0x0001000016087824 */ /* 0x000fe400078e00ff */
[----:B------:R-:W-:-:S02]  /*cda0*/  FFMA.FTZ R34, R16, R31, R3 ;  /* 0x0000001f10227223 */ /* 0x000fc40000010003 */
[-C--:B------:R-:W-:Y:S02]  /*cdb0*/  FMUL.FTZ R5, R5, R18.reuse ;  /* 0x0000001205057220 */ /* 0x080fe40000410000 */
[C---:B------:R-:W-:Y:S02]  /*cdc0*/  FFMA.FTZ R32, R12.reuse, R18, -R0 ;  /* 0x000000120c207223 */ /* 0x040fe40000010800 */
[C---:B------:R-:W-:Y:S02]  /*cdd0*/  FMUL.FTZ R3, R7.reuse, R10 ;  /* 0x0000000a07037220 */ /* 0x040fe40000410000 */
[-C--:B------:R-:W-:Y:S02]  /*cde0*/  FMUL.FTZ R0, R7, R8.reuse ;  /* 0x0000000807007220 */ /* 0x080fe40000410000 */
[----:B------:R-:W-:Y:S01]  /*cdf0*/  FFMA.FTZ R31, R12, R11, R5 ;  /* 0x0000000b0c1f7223 */ /* 0x000fe20000010005 */
[----:B------:R-:W-:Y:S01]  /*ce00*/  LOP3.LUT R11, R22, 0xffff0000, RZ, 0xc0, !PT ;  /* 0xffff0000160b7812 */ /* 0x000fe200078ec0ff */
[C---:B------:R-:W-:Y:S01]  /*ce10*/  FFMA.FTZ R18, R17.reuse, R8, -R3 ;  /* 0x0000000811127223 */ /* 0x040fe20000010803 */
[----:B------:R-:W-:Y:S01]  /*ce20*/  LOP3.LUT R8, R24, 0xffff0000, RZ, 0xc0, !PT ;  /* 0xffff000018087812 */ /* 0x000fe200078ec0ff */
[C---:B------:R-:W-:Y:S01]  /*ce30*/  IMAD.U32 R5, R28.reuse, 0x10000, RZ ;  /* 0x000100001c057824 */ /* 0x040fe200078e00ff */
[----:B------:R-:W-:Y:S01]  /*ce40*/  LOP3.LUT R12, R28, 0xffff0000, RZ, 0xc0, !PT ;  /* 0xffff00001c0c7812 */ /* 0x000fe200078ec0ff */
[----:B------:R-:W-:-:S02]  /*ce50*/  FFMA.FTZ R17, R17, R10, R0 ;  /* 0x0000000a11117223 */ /* 0x000fc40000010000 */
[----:B------:R-:W-:Y:S02]  /*ce60*/  FMUL.FTZ R3, R6, R14 ;  /* 0x0000000e06037220 */ /* 0x000fe40000410000 */
[----:B------:R-:W-:Y:S02]  /*ce70*/  IMAD.U32 R10, R24, 0x10000, RZ ;  /* 0x00010000180a7824 */ /* 0x000fe400078e00ff */
[-C--:B------:R-:W-:Y:S02]  /*ce80*/  FMUL.FTZ R0, R6, R5.reuse ;  /* 0x0000000506007220 */ /* 0x080fe40000410000 */
[----:B------:R-:W-:Y:S02]  /*ce90*/  FFMA.FTZ R16, R19, R5, -R3 ;  /* 0x0000000513107223 */ /* 0x000fe40000010803 */
[----:B------:R-:W-:Y:S02]  /*cea0*/  IMAD.U32 R7, R27, 0x10000, RZ ;  /* 0x000100001b077824 */ /* 0x000fe400078e00ff */
[----:B------:R-:W-:-:S02]  /*ceb0*/  FMUL.FTZ R3, R13, R10 ;  /* 0x0000000a0d037220 */ /* 0x000fc40000410000 */
[----:B------:R-:W-:Y:S02]  /*cec0*/  FFMA.FTZ R19, R19, R14, R0 ;  /* 0x0000000e13137223 */ /* 0x000fe40000010000 */
[----:B------:R-:W-:Y:S02]  /*ced0*/  FMUL.FTZ R6, R9, R20 ;  /* 0x0000001409067220 */ /* 0x000fe40000410000 */
[-C--:B------:R-:W-:Y:S02]  /*cee0*/  FMUL.FTZ R0, R13, R7.reuse ;  /* 0x000000070d007220 */ /* 0x080fe40000410000 */
[----:B------:R-:W-:Y:S01]  /*cef0*/  FFMA.FTZ R14, R25, R7, -R3 ;  /* 0x00000007190e7223 */ /* 0x000fe20000010803 */
[----:B------:R-:W-:Y:S01]  /*cf00*/  LOP3.LUT R7, R27, 0xffff0000, RZ, 0xc0, !PT ;  /* 0xffff00001b077812 */ /* 0x000fe200078ec0ff */
[-C--:B------:R-:W-:Y:S02]  /*cf10*/  FMUL.FTZ R5, R9, R11.reuse ;  /* 0x0000000b09057220 */ /* 0x080fe40000410000 */
[----:B------:R-:W-:-:S02]  /*cf20*/  FFMA.FTZ R11, R21, R11, -R6 ;  /* 0x0000000b150b7223 */ /* 0x000fc40000010806 */
[----:B------:R-:W-:Y:S02]  /*cf30*/  FFMA.FTZ R9, R21, R20, R5 ;  /* 0x0000001415097223 */ /* 0x000fe40000010005 */
[----:B------:R-:W-:Y:S01]  /*cf40*/  FFMA.FTZ R10, R25, R10, R0 ;  /* 0x0000000a190a7223 */ /* 0x000fe20000010000 */
[----:B------:R-:W-:Y:S01]  /*cf50*/  F2FP.BF16.PACK_AB R13, R11, R18 ;  /* 0x000000120b0d723e */ /* 0x000fe200000010ff */
[----:B------:R-:W-:Y:S01]  /*cf60*/  FMUL.FTZ R6, R23, R8 ;  /* 0x0000000817067220 */ /* 0x000fe20000410000 */
[----:B------:R-:W-:Y:S01]  /*cf70*/  F2FP.BF16.PACK_AB R9, R9, R17 ;  /* 0x000000110909723e */ /* 0x000fe200000010ff */
[----:B------:R-:W-:Y:S02]  /*cf80*/  FMUL.FTZ R3, R15, R26 ;  /* 0x0000001a0f037220 */ /* 0x000fe40000410000 */
[----:B------:R-:W-:Y:S02]  /*cf90*/  FMUL.FTZ R5, R23, R7 ;  /* 0x0000000717057220 */ /* 0x000fe40000410000 */
[----:B------:R-:W-:-:S02]  /*cfa0*/  FMUL.FTZ R0, R15, R12 ;  /* 0x0000000c0f007220 */ /* 0x000fc40000410000 */
[----:B------:R-:W-:Y:S02]  /*cfb0*/  FFMA.FTZ R6, R30, R7, -R6 ;  /* 0x000000071e067223 */ /* 0x000fe40000010806 */
[C---:B------:R-:W-:Y:S01]  /*cfc0*/  FFMA.FTZ R3, R29.reuse, R12, -R3 ;  /* 0x0000000c1d037223 */ /* 0x040fe20000010803 */
[----:B------:R-:W-:Y:S01]  /*cfd0*/  F2FP.BF16.PACK_AB R12, R32, R36 ;  /* 0x00000024200c723e */ /* 0x000fe200000010ff */
[----:B------:R-:W-:Y:S01]  /*cfe0*/  FFMA.FTZ R5, R30, R8, R5 ;  /* 0x000000081e057223 */ /* 0x000fe20000010005 */
[----:B------:R-:W-:Y:S01]  /*cff0*/  F2FP.BF16.PACK_AB R14, R6, R14 ;  /* 0x0000000e060e723e */ /* 0x000fe200000010ff */
[----:B------:R-:W-:Y:S01]  /*d000*/  FFMA.FTZ R0, R29, R26, R0 ;  /* 0x0000001a1d007223 */ /* 0x000fe20000010000 */
[----:B------:R-:W-:Y:S02]  /*d010*/  F2FP.BF16.PACK_AB R15, R3, R16 ;  /* 0x00000010030f723e */ /* 0x000fe400000010ff */
[----:B------:R-:W-:Y:S02]  /*d020*/  F2FP.BF16.PACK_AB R8, R31, R34 ;  /* 0x000000221f08723e */ /* 0x000fe400000010ff */
[----:B------:R-:W-:Y:S01]  /*d030*/  F2FP.BF16.PACK_AB R10, R5, R10 ;  /* 0x0000000a050a723e */ /* 0x000fe200000010ff */
[----:B------:R1:W-:Y:S01]  /*d040*/  STS.128 [R35+0x6100], R12 ;  /* 0x0061000c23007388 */ /* 0x0003e20000000c00 */
[----:B------:R-:W-:-:S05]  /*d050*/  F2FP.BF16.PACK_AB R11, R0, R19 ;  /* 0x00000013000b723e */ /* 0x000fca00000010ff */
[----:B------:R1:W-:Y:S02]  /*d060*/  STS.128 [R33+0x6100], R8 ;  /* 0x0061000821007388 */ /* 0x0003e40000000c00 */
.L_x_405:
[----:B------:R-:W-:Y:S05]  /*d070*/  BSYNC B2 ;  /* 0x0000000000027941 */ /* 0x000fea0003800000 */
.L_x_383:
[----:B------:R-:W-:Y:S01]  /*d080*/  SHF.R.S32.HI R6, RZ, 0x4, R85 ;  /* 0x00000004ff067819 */ /* 0x000fe20000011455 */
[----:B------:R-:W-:Y:S01]  /*d090*/  IMAD.SHL.U32 R7, R87, 0x40, RZ ;  /* 0x0000004057077824 */ /* 0x000fe200078e00ff */
[----:B------:R-:W-:-:S04]  /*d0a0*/  DEPBAR.LE SB0, 0x0 ;  /* 0x000080000000791a */ /* 0x000fc80000000000 */
[----:B---3--:R-:W-:Y:S01]  /*d0b0*/  LEA.HI R0, R85, R6, RZ, 0x1 ;  /* 0x0000000655007211 */ /* 0x008fe200078f08ff */
        /* <DEDUP_REMOVED lines=10> */
[----:B------:R-:W-:Y:S01]  /*d160*/  IMAD.MOV.U32 R37, RZ, RZ, R93 ;  /* 0x000000ffff257224 */ /* 0x000fe200078e005d */
[----:B------:R-:W-:Y:S01]  /*d170*/  BAR.SYNC.DEFER_BLOCKING 0x0 ;  /* 0x0000000000007b1d */ /* 0x000fe20000010000 */
        /* <DEDUP_REMOVED lines=11> */
[----:B------:R-:W-:-:S02]  /*d230*/  LOP3.LUT R85, R8, R7, RZ, 0x3c, !PT ;  /* 0x0000000708557212 */ /* 0x000fc400078e3cff */
[----:B------:R-:W-:Y:S01]  /*d240*/  ISETP.GE.AND P1, PT, R56, c[0x0][0x1d4], PT ;  /* 0x0000750038007a0c */ /* 0x000fe20003f26270 */
[----:B------:R-:W-:Y:S02]  /*d250*/  IMAD R0, R6, 0x200, R0 ;  /* 0x0000020006007824 */ /* 0x000fe400078e0200 */
[----:B------:R-:W-:Y:S01]  /*d260*/  IMAD.IADD R3, R85, 0x1, R3 ;  /* 0x0000000155037824 */ /* 0x000fe200078e0203 */
[C---:B------:R-:W-:Y:S01]  /*d270*/  ISETP.LT.OR P3, PT, R73.reuse, 0x1, P1 ;  /* 0x000000014900780c */ /* 0x040fe20000f61670 */
[----:B------:R-:W-:Y:S01]  /*d280*/  IMAD.SHL.U32 R212, R0, 0x2, RZ ;  /* 0x0000000200d47824 */ /* 0x000fe200078e00ff */
[----:B------:R-:W-:Y:S01]  /*d290*/  ISETP.LT.OR P4, PT, R73, 0x11, P1 ;  /* 0x000000114900780c */ /* 0x000fe20000f81670 */
[----:B------:R-:W-:Y:S01]  /*d2a0*/  IMAD.SHL.U32 R219, R3, 0x2, RZ ;  /* 0x0000000203db7824 */ /* 0x000fe200078e00ff */
[----:B------:R-:W-:Y:S01]  /*d2b0*/  ISETP.LT.OR P2, PT, R73, 0x21, P1 ;  /* 0x000000214900780c */ /* 0x000fe20000f41670 */
[----:B------:R-:W-:Y:S01]  /*d2c0*/  IMAD.WIDE.U32 R6, R208, c[0x0][0x208], RZ ;  /* 0x00008200d0067a25 */ /* 0x000fe200078e00ff */
[----:B------:R-:W-:Y:S01]  /*d2d0*/  LDSM.16.M88.4 R24, [R212+0x3900] ;  /* 0x00390000d418783b */ /* 0x000fe20000000200 */
[----:B------:R-:W-:-:S02]  /*d2e0*/  IADD3 R0, R212, 0x3100, RZ ;  /* 0x00003100d4007810 */ /* 0x000fc40007ffe0ff */
[----:B------:R-:W-:Y:S01]  /*d2f0*/  IADD3 R223, R212, 0x3120, RZ ;  /* 0x00003120d4df7810 */ /* 0x000fe20007ffe0ff */
[----:B------:R-:W1:Y:S01]  /*d300*/  LDSM.16.M88.4 R12, [R219+0x6100] ;  /* 0x00610000db0c783b */ /* 0x000e620000000200 */
[----:B------:R-:W-:Y:S01]  /*d310*/  @P0 IADD3 R223, R0, -0x20, RZ ;  /* 0xffffffe000df0810 */ /* 0x000fe20007ffe0ff */
[----:B------:R-:W-:Y:S02]  /*d320*/  IMAD R0, R88, c[0x0][0x208], RZ ;  /* 0x0000820058007a24 */ /* 0x000fe400078e02ff */
[----:B------:R-:W2:Y:S01]  /*d330*/  LDSM.16.M88.4 R8, [R219+0x8100] ;  /* 0x00810000db08783b */ /* 0x000ea20000000200 */
[----:B------:R-:W-:Y:S01]  /*d340*/  IMAD.MOV.U32 R3, RZ, RZ, c[0x0][0x208] ;  /* 0x00008200ff037624 */ /* 0x000fe200078e00ff */
[----:B------:R-:W-:Y:S01]  /*d350*/  IADD3 R228, R223, 0x800, RZ ;  /* 0x00000800dfe47810 */ /* 0x000fe20007ffe0ff */
[----:B------:R-:W-:Y:S01]  /*d360*/  IMAD R0, R208, c[0x0][0x20c], R0 ;  /* 0x00008300d0007a24 */ /* 0x000fe200078e0200 */
[----:B------:R-:W3:Y:S01]  /*d370*/  LDSM.16.M88.4 R20, [R212+0x4100] ;  /* 0x00410000d414783b */ /* 0x000ee20000000200 */
[C---:B------:R-:W-:Y:S01]  /*d380*/  IMAD.SHL.U32 R58, R3.reuse, 0x20, RZ ;  /* 0x00000020033a7824 */ /* 0x040fe200078e00ff */
[----:B------:R-:W-:Y:S01]  /*d390*/  SHF.L.U64.HI R5, R3, R211, c[0x0][0x20c] ;  /* 0x0000830003057619 */ /* 0x000fe200000102d3 */
[----:B------:R-:W-:Y:S01]  /*d3a0*/  IMAD.IADD R0, R7, 0x1, R0 ;  /* 0x0000000107007824 */ /* 0x000fe200078e0200 */
[----:B------:R-:W4:Y:S01]  /*d3b0*/  LDSM.16.M88.4 R28, [R212+0x3100] ;  /* 0x00310000d41c783b */ /* 0x000f220000000200 */
[----:B------:R-:W-:Y:S01]  /*d3c0*/  IMAD.WIDE.U32 R6, R6, 0x60, R36 ;  /* 0x0000006006067825 */ /* 0x000fe200078e0024 */
[----:B------:R-:W-:-:S02]  /*d3d0*/  IADD3 R227, R223, 0x1000, RZ ;  /* 0x00001000dfe37810 */ /* 0x000fc40007ffe0ff */
[----:B------:R-:W3:Y:S01]  /*d3e0*/  LDSM.16.M88.4 R16, [R212+0x4900] ;  /* 0x00490000d410783b */ /* 0x000ee20000000200 */
[----:B------:R-:W-:Y:S01]  /*d3f0*/  IMAD R0, R0, 0x60, RZ ;  /* 0x0000006000007824 */ /* 0x000fe200078e02ff */
[----:B------:R-:W-:Y:S01]  /*d400*/  IADD3 R226, R223, 0x1800, RZ ;  /* 0x00001800dfe27810 */ /* 0x000fe20007ffe0ff */
[--C-:B------:R-:W-:Y:S01]  /*d410*/  IMAD R222, R2, 0x2, R219.reuse ;  /* 0x0000000202de7824 */ /* 0x100fe200078e02db */
[----:B------:R-:W3:Y:S01]  /*d420*/  LDSM.16.M88.4 R32, [R212+0x5100] ;  /* 0x00510000d420783b */ /* 0x000ee20000000200 */
[----:B------:R-:W-:Y:S01]  /*d430*/  IMAD.IADD R0, R7, 0x1, R0 ;  /* 0x0000000107007824 */ /* 0x000fe200078e0200 */
[----:B------:R-:W-:Y:S01]  /*d440*/  IADD3 R225, R223, 0x2000, RZ ;  /* 0x00002000dfe17810 */ /* 0x000fe20007ffe0ff */
[----:B------:R-:W-:Y:S01]  /*d450*/  IMAD R220, R4, 0x2, R219 ;  /* 0x0000000204dc7824 */ /* 0x000fe200078e02db */
[----:B------:R-:W-:Y:S03]  /*d460*/  LDSM.16.M88.4 R44, [R223] ;  /* 0x00000000df2c783b */ /* 0x000fe60000000200 */
[----:B------:R-:W-:Y:S01]  /*d470*/  IMAD R221, R2, 0x2, R220 ;  /* 0x0000000202dd7824 */ /* 0x000fe200078e02dc */
[----:B------:R-:W-:Y:S04]  /*d480*/  LDSM.16.M88.4 R40, [R223+0x800] ;  /* 0x00080000df28783b */ /* 0x000fe80000000200 */
[----:B------:R-:W-:Y:S01]  /*d490*/  LDSM.16.M88.4 R36, [R223+0x1000] ;  /* 0x00100000df24783b */ /* 0x000fe20000000200 */
[-C--:B-1----:R-:W-:Y:S08]  /*d4a0*/  HMMA.16816.F32.BF16 R140, R12, R24.reuse, RZ ;  /* 0x000000180c8c723c */ /* 0x082ff000000418ff */
[C---:B--2---:R-:W-:Y:S08]  /*d4b0*/  HMMA.16816.F32.BF16 R48, R8.reuse, R24, RZ ;  /* 0x000000180830723c */ /* 0x044ff000000418ff */
[-C--:B------:R-:W-:Y:S08]  /*d4c0*/  HMMA.16816.F32.BF16 R100, R8, R26.reuse, RZ ;  /* 0x0000001a0864723c */ /* 0x080ff000000418ff */
[----:B------:R-:W-:Y:S01]  /*d4d0*/  HMMA.16816.F32.BF16 R148, R12, R26, RZ ;  /* 0x0000001a0c94723c */ /* 0x000fe200000418ff */
[----:B------:R-:W1:Y:S07]  /*d4e0*/  LDSM.16.M88.4 R24, [R212+0x5900] ;  /* 0x00590000d418783b */ /* 0x000e6e0000000200 */
[-C--:B---3--:R-:W-:Y:S08]  /*d4f0*/  HMMA.16816.F32.BF16 R96, R8, R22.reuse, RZ ;  /* 0x000000160860723c */ /* 0x088ff000000418ff */
[C---:B-----5:R-:W-:Y:S07]  /*d500*/  HMMA.16816.F32.BF16 R144, R12.reuse, R22, RZ ;  /* 0x000000160c90723c */ /* 0x060fee00000418ff */
[C---:B------:R-:W-:Y:S01]  /*d510*/  LEA R22, P0, R6.reuse, c[0x0][0x1f8], 0x1 ;  /* 0x00007e0006167a11 */ /* 0x040fe200078008ff */
[----:B------:R-:W-:Y:S03]  /*d520*/  HMMA.16816.F32.BF16 R136, R12, R20, RZ ;  /* 0x000000140c88723c */ /* 0x000fe600000418ff */
[----:B------:R-:W-:Y:S01]  /*d530*/  LEA.HI.X R23, R6, c[0x0][0x1fc], R0, 0x1, P0 ;  /* 0x00007f0006177a11 */ /* 0x000fe200000f0c00 */
[----:B------:R-:W-:-:S04]  /*d540*/  IMAD.MOV.U32 R0, RZ, RZ, 0x40 ;  /* 0x00000040ff007424 */ /* 0x000fc800078e00ff */
[----:B------:R-:W-:Y:S07]  /*d550*/  HMMA.16816.F32.BF16 R68, R8, R20, RZ ;  /* 0x000000140844723c */ /* 0x000fee00000418ff */
[----:B------:R-:W-:Y:S01]  /*d560*/  IADD3 R20, P0, R58, R22, RZ ;  /* 0x000000163a147210 */ /* 0x000fe20007f1e0ff */
[----:B----4-:R-:W-:Y:S04]  /*d570*/  HMMA.16816.F32.BF16 R180, R12, R28, RZ ;  /* 0x0000001c0cb4723c */ /* 0x010fe800000418ff */
[----:B------:R-:W-:-:S04]  /*d580*/  IMAD.X R21, R5, 0x1, R23, P0 ;  /* 0x0000000105157824 */ /* 0x000fc800000e0617 */
[C---:B------:R-:W-:Y:S08]  /*d590*/  HMMA.16816.F32.BF16 R152, R12.reuse, R30, RZ ;  /* 0x0000001e0c98723c */ /* 0x040ff000000418ff */
[C---:B------:R-:W-:Y:S08]  /*d5a0*/  HMMA.16816.F32.BF16 R132, R12.reuse, R16, RZ ;  /* 0x000000100c84723c */ /* 0x040ff000000418ff */
[C---:B------:R-:W-:Y:S08]  /*d5b0*/  HMMA.16816.F32.BF16 R156, R12.reuse, R18, RZ ;  /* 0x000000120c9c723c */ /* 0x040ff000000418ff */
[C---:B------:R-:W-:Y:S08]  /*d5c0*/  HMMA.16816.F32.BF16 R124, R12.reuse, R32, RZ ;  /* 0x000000200c7c723c */ /* 0x040ff000000418ff */
[C---:B------:R-:W-:Y:S08]  /*d5d0*/  HMMA.16816.F32.BF16 R168, R12.reuse, R34, RZ ;  /* 0x000000220ca8723c */ /* 0x040ff000000418ff */
[C---:B-1----:R-:W-:Y:S08]  /*d5e0*/  HMMA.16816.F32.BF16 R116, R12.reuse, R24, RZ ;  /* 0x000000180c74723c */ /* 0x042ff000000418ff */
[----:B------:R-:W-:Y:S07]  /*d5f0*/  HMMA.16816.F32.BF16 R108, R12, R26, RZ ;  /* 0x0000001a0c6c723c */ /* 0x000fee00000418ff */
[-C--:B------:R-:W-:Y:S01]  /*d600*/  IADD3 R12, P0, R20, R58.reuse, RZ ;  /* 0x0000003a140c7210 */ /* 0x080fe20007f1e0ff */
[----:B------:R-:W-:Y:S04]  /*d610*/  HMMA.16816.F32.BF16 R52, R8, R28, RZ ;  /* 0x0000001c0834723c */ /* 0x000fe800000418ff */
[----:B------:R-:W-:Y:S01]  /*d620*/  IMAD.X R13, R21, 0x1, R5, P0 ;  /* 0x00000001150d7824 */ /* 0x000fe200000e0605 */
[----:B------:R-:W-:-:S03]  /*d630*/  IADD3 R6, P0, R12, R58, RZ ;  /* 0x0000003a0c067210 */ /* 0x000fc60007f1e0ff */
[----:B------:R-:W-:Y:S01]  /*d640*/  HMMA.16816.F32.BF16 R92, R8, R30, RZ ;  /* 0x0000001e085c723c */ /* 0x000fe200000418ff */
[----:B------:R-:W-:Y:S01]  /*d650*/  LDSM.16.M88.4 R28, [R223+0x2000] ;  /* 0x00200000df1c783b */ /* 0x000fe20000000200 */
[----:B------:R-:W-:Y:S01]  /*d660*/  IMAD.X R7, R13, 0x1, R5, P0 ;  /* 0x000000010d077824 */ /* 0x000fe200000e0605 */
[----:B------:R-:W-:-:S05]  /*d670*/  IADD3 R14, P0, R6, R58, RZ ;  /* 0x0000003a060e7210 */ /* 0x000fca0007f1e0ff */
[----:B------:R-:W-:Y:S01]  /*d680*/  HMMA.16816.F32.BF16 R64, R8, R16, RZ ;  /* 0x000000100840723c */ /* 0x000fe200000418ff */
[----:B------:R-:W-:-:S07]  /*d690*/  IMAD.X R15, R7, 0x1, R5, P0 ;  /* 0x00000001070f7824 */ /* 0x000fce00000e0605 */
[C---:B------:R-:W-:Y:S01]  /*d6a0*/  HMMA.16816.F32.BF16 R128, R8.reuse, R18, RZ ;  /* 0x000000120880723c */ /* 0x040fe200000418ff */
[----:B------:R-:W1:Y:S07]  /*d6b0*/  LDSM.16.M88.4 R16, [R222+0x8100] ;  /* 0x00810000de10783b */ /* 0x000e6e0000000200 */
[C---:B------:R-:W-:Y:S08]  /*d6c0*/  HMMA.16816.F32.BF16 R60, R8.reuse, R32, RZ ;  /* 0x00000020083c723c */ /* 0x040ff000000418ff */
[C---:B------:R-:W-:Y:S01]  /*d6d0*/  HMMA.16816.F32.BF16 R120, R8.reuse, R34, RZ ;  /* 0x000000220878723c */ /* 0x040fe200000418ff */
[----:B------:R-:W2:Y:S07]  /*d6e0*/  LDSM.16.M88.4 R32, [R223+0x1800] ;  /* 0x00180000df20783b */ /* 0x000eae0000000200 */
[C---:B------:R-:W-:Y:S08]  /*d6f0*/  HMMA.16816.F32.BF16 R76, R8.reuse, R24, RZ ;  /* 0x00000018084c723c */ /* 0x040ff000000418ff */
[----:B------:R-:W-:Y:S01]  /*d700*/  HMMA.16816.F32.BF16 R112, R8, R26, RZ ;  /* 0x0000001a0870723c */ /* 0x000fe200000418ff */
[----:B------:R-:W3:Y:S04]  /*d710*/  LDSM.16.M88.4 R24, [R223+0x2800] ;  /* 0x00280000df18783b */ /* 0x000ee80000000200 */
[----:B------:R-:W4:Y:S04]  /*d720*/  LDSM.16.M88.4 R8, [R222+0x6100] ;  /* 0x00610000de08783b */ /* 0x000f280000000200 */
[----:B------:R-:W-:Y:S01]  /*d730*/  @!PT LDS RZ, [RZ] ;  /* 0x00000000fffff984 */ /* 0x000fe20000000800 */
[----:B------:R-:W-:Y:S01]  /*d740*/  @!PT LDS RZ, [RZ] ;  /* 0x00000000fffff984 */ /* 0x000fe20000000800 */
[----:B------:R-:W-:Y:S01]  /*d750*/  @!PT LDS RZ, [RZ] ;  /* 0x00000000fffff984 */ /* 0x000fe20000000800 */
[----:B------:R2:W-:Y:S01]  /*d760*/  LDGSTS.E.BYPASS.LTC128B.128 [R231+0x100], [R22.64], !P3 ;  /* 0x0010000016e77fae */ /* 0x0005e2000d901d48 */
[C---:B------:R-:W-:Y:S01]  /*d770*/  ISETP.LT.OR P3, PT, R73.reuse, 0x41, P1 ;  /* 0x000000414900780c */ /* 0x040fe20000f61670 */
[----:B-1----:R-:W-:Y:S02]  /*d780*/  HMMA.16816.F32.BF16 R104, R16, R44, R52 ;  /* 0x0000002c1068723c */ /* 0x002fe40000041834 */
[----:B------:R1:W-:Y:S01]  /*d790*/  LDGSTS.E.BYPASS.LTC128B.128 [R231+0x900], [R20.64], !P4 ;  /* 0x0090000014e77fae */ /* 0x0003e2000e101d48 */
[----:B------:R-:W-:-:S02]  /*d7a0*/  ISETP.LT.OR P4, PT, R73, 0x31, P1 ;  /* 0x000000314900780c */ /* 0x000fc40000f81670 */
[----:B------:R-:W-:Y:S01]  /*d7b0*/  ISETP.LT.OR P1, PT, R73, 0x51, P1 ;  /* 0x000000514900780c */ /* 0x000fe20000f21670 */
[----:B------:R1:W-:Y:S01]  /*d7c0*/  LDGSTS.E.BYPASS.LTC128B.128 [R231+0x1100], [R12.64], !P2 ;  /* 0x011000000ce77fae */ /* 0x0003e2000d101d48 */
[----:B------:R-:W-:Y:S01]  /*d7d0*/  LOP3.LUT P2, RZ, R87, 0x4, RZ, 0xc0, !PT ;  /* 0x0000000457ff7812 */ /* 0x000fe2000784c0ff */
[----:B------:R-:W-:Y:S03]  /*d7e0*/  HMMA.16816.F32.BF16 R80, R16, R40, R48 ;  /* 0x000000281050723c */ /* 0x000fe60000041830 */
[----:B------:R-:W-:-:S05]  /*d7f0*/  SEL R0, R0, 0xffffffc0, !P2 ;  /* 0xffffffc000007807 */ /* 0x000fca0005000000 */
[----:B------:R1:W-:Y:S01]  /*d800*/  LDGSTS.E.BYPASS.LTC128B.128 [R231+0x1900], [R6.64], !P4 ;  /* 0x0190000006e77fae */ /* 0x0003e2000e101d48 */
[----:B------:R-:W-:Y:S01]  /*d810*/  IMAD.IADD R218, R212, 0x1, R0 ;  /* 0x00000001d4da7824 */ /* 0x000fe200078e0200 */
[C---:B------:R-:W-:Y:S01]  /*d820*/  HMMA.16816.F32.BF16 R68, R16.reuse, R36, R68 ;  /* 0x000000241044723c */ /* 0x040fe20000041844 */
[----:B------:R-:W-:Y:S01]  /*d830*/  IMAD.IADD R217, R0, 0x1, R223 ;  /* 0x0000000100d97824 */ /* 0x000fe200078e02df */
[----:B------:R4:W-:Y:S06]  /*d840*/  LDGSTS.E.BYPASS.LTC128B.128 [R231+0x2100], [R14.64], !P3 ;  /* 0x021000000ee77fae */ /* 0x0009ec000d901d48 */
[C---:B--2---:R-:W-:Y:S08]  /*d850*/  HMMA.16816.F32.BF16 R64, R16.reuse, R32, R64 ;  /* 0x000000201040723c */ /* 0x044ff00000041840 */
[C---:B---3--:R-:W-:Y:S08]  /*d860*/  HMMA.16816.F32.BF16 R76, R16.reuse, R24, R76 ;  /* 0x00000018104c723c */ /* 0x048ff0000004184c */
[----:B------:R-:W-:Y:S01]  /*d870*/  HMMA.16816.F32.BF16 R92, R16, R46, R92 ;  /* 0x0000002e105c723c */ /* 0x000fe2000004185c */
[----:B-1----:R-:W-:-:S05]  /*d880*/  IADD3 R6, P0, R14, R58, RZ ;  /* 0x0000003a0e067210 */ /* 0x002fca0007f1e0ff */
[----:B------:R-:W-:Y:S01]  /*d890*/  IMAD.X R7, R15, 0x1, R5, P0 ;  /* 0x000000010f077824 */ /* 0x000fe200000e0605 */
[----:B------:R-:W-:Y:S01]  /*d8a0*/  ISETP.GT.AND P0, PT, R208, R224, PT ;  /* 0x000000e0d000720c */ /* 0x000fe20003f04270 */
[C---:B----4-:R-:W-:Y:S01]  /*d8b0*/  HMMA.16816.F32.BF16 R12, R16.reuse, R28, R60 ;  /* 0x0000001c100c723c */ /* 0x050fe2000004183c */
[----:B------:R-:W-:Y:S02]  /*d8c0*/  IADD3 R224, R223, 0x2800, RZ ;  /* 0x00002800dfe07810 */ /* 0x000fe40007ffe0ff */
[----:B------:R1:W-:Y:S04]  /*d8d0*/  LDGSTS.E.BYPASS.LTC128B.128 [R231+0x2900], [R6.64], !P1 ;  /* 0x0290000006e77fae */ /* 0x0003e8000c901d48 */
[----:B------:R-:W-:Y:S01]  /*d8e0*/  LDSM.16.M88.4 R20, [R220+0x8100] ;  /* 0x00810000dc14783b */ /* 0x000fe20000000200 */
[C---:B------:R-:W-:Y:S03]  /*d8f0*/  HMMA.16816.F32.BF16 R100, R16.reuse, R42, R100 ;  /* 0x0000002a1064723c */ /* 0x040fe60000041864 */
[----:B------:R-:W2:Y:S04]  /*d900*/  LDSM.16.M88.4 R72, [R218+0x5100] ;  /* 0x00510000da48783b */ /* 0x000ea80000000200 */
[----:B------:R-:W3:Y:S01]  /*d910*/  LDSM.16.M88.4 R56, [R218+0x3900] ;  /* 0x00390000da38783b */ /* 0x000ee20000000200 */
[C---:B------:R-:W-:Y:S03]  /*d920*/  HMMA.16816.F32.BF16 R96, R16.reuse, R38, R96 ;  /* 0x000000261060723c */ /* 0x040fe60000041860 */
[----:B------:R-:W4:Y:S04]  /*d930*/  LDSM.16.M88.4 R88, [R218+0x5900] ;  /* 0x00590000da58783b */ /* 0x000f280000000200 */
[----:B------:R-:W-:Y:S01]  /*d940*/  LDSM.16.M88.4 R60, [R218+0x3100] ;  /* 0x00310000da3c783b */ /* 0x000fe20000000200 */
[C---:B------:R-:W-:Y:S03]  /*d950*/  HMMA.16816.F32.BF16 R176, R16.reuse, R34, R128 ;  /* 0x0000002210b0723c */ /* 0x040fe60000041880 */
[----:B------:R-:W-:Y:S04]  /*d960*/  LDSM.16.M88.4 R52, [R218+0x4100] ;  /* 0x00410000da34783b */ /* 0x000fe80000000200 */
[----:B------:R-:W-:Y:S01]  /*d970*/  LDSM.16.M88.4 R48, [R218+0x4900] ;  /* 0x00490000da30783b */ /* 0x000fe20000000200 */
[C---:B------:R-:W-:Y:S03]  /*d980*/  HMMA.16816.F32.BF16 R192, R16.reuse, R30, R120 ;  /* 0x0000001e10c0723c */ /* 0x040fe60000041878 */
[----:B------:R-:W0:Y:S05]  /*d990*/  LDGDEPBAR ;  /* 0x00000000000079af */ /* 0x000e2a0000000000 */
[----:B------:R-:W-:Y:S01]  /*d9a0*/  HMMA.16816.F32.BF16 R172, R16, R26, R112 ;  /* 0x0000001a10ac723c */ /* 0x000fe20000041870 */
[----:B------:R-:W1:Y:S07]  /*d9b0*/  LDSM.16.M88.4 R16, [R220+0x6100] ;  /* 0x00610000dc10783b */ /* 0x000e6e0000000200 */
[C---:B------:R-:W-:Y:S08]  /*d9c0*/  HMMA.16816.F32.BF16 R184, R8.reuse, R40, R140 ;  /* 0x0000002808b8723c */ /* 0x040ff0000004188c */
[C---:B------:R-:W-:Y:S08]  /*d9d0*/  HMMA.16816.F32.BF16 R188, R8.reuse, R36, R136 ;  /* 0x0000002408bc723c */ /* 0x040ff00000041888 */
[C---:B------:R-:W-:Y:S08]  /*d9e0*/  HMMA.16816.F32.BF16 R200, R8.reuse, R28, R124 ;  /* 0x0000001c08c8723c */ /* 0x040ff0000004187c */
[C---:B------:R-:W-:Y:S01]  /*d9f0*/  HMMA.16816.F32.BF16 R136, R8.reuse, R42, R148 ;  /* 0x0000002a0888723c */ /* 0x040fe20000041894 */
[----:B------:R-:W-:Y:S07]  /*da00*/  LDSM.16.M88.4 R40, [R217+0x800] ;  /* 0x00080000d928783b */ /* 0x000fee0000000200 */
        /* <DEDUP_REMOVED lines=8> */
[C---:B------:R-:W-:Y:S08]  /*da90*/  HMMA.16816.F32.BF16 R204, R8.reuse, R24, R116 ;  /* 0x0000001808cc723c */ /* 0x040ff00000041874 */
[C---:B------:R-:W-:Y:S01]  /*daa0*/  HMMA.16816.F32.BF16 R168, R8.reuse, R30, R168 ;  /* 0x0000001e08a8723c */ /* 0x040fe200000418a8 */
[----:B------:R-:W-:Y:S07]  /*dab0*/  LDSM.16.M88.4 R28, [R217+0x2000] ;  /* 0x00200000d91c783b */ /* 0x000fee0000000200 */
[----:B------:R-:W-:Y:S01]  /*dac0*/  HMMA.16816.F32.BF16 R164, R8, R26, R108 ;  /* 0x0000001a08a4723c */ /* 0x000fe2000004186c */
[----:B------:R-:W-:Y:S04]  /*dad0*/  LDSM.16.M88.4 R8, [R221+0x8100] ;  /* 0x00810000dd08783b */ /* 0x000fe80000000200 */
[----:B------:R-:W-:Y:S03]  /*dae0*/  LDSM.16.M88.4 R24, [R217+0x2800] ;  /* 0x00280000d918783b */ /* 0x000fe60000000200 */
[----:B--2---:R-:W-:Y:S01]  /*daf0*/  HMMA.16816.F32.BF16 R132, R20, R72, R12 ;  /* 0x000000481484723c */ /* 0x004fe2000004180c */
[----:B------:R-:W2:Y:S01]  /*db00*/  LDSM.16.M88.4 R12, [R221+0x6100] ;  /* 0x00610000dd0c783b */ /* 0x000ea20000000200 */
[----:B------:R-:W-:-:S06]  /*db10*/  DEPBAR.LE SB0, 0x0 ;  /* 0x000080000000791a */ /* 0x000fcc0000000000 */
[C---:B---3--:R-:W-:Y:S08]  /*db20*/  HMMA.16816.F32.BF16 R152, R20.reuse, R56, R80 ;  /* 0x000000381498723c */ /* 0x048ff00000041850 */
[----:B----4-:R-:W-:Y:S08]  /*db30*/  HMMA.16816.F32.BF16 R128, R20, R88, R76 ;  /* 0x000000581480723c */ /* 0x010ff0000004184c */
[----:B-1----:R-:W-:Y:S08]  /*db40*/  HMMA.16816.F32.BF16 R80, R16, R56, R184 ;  /* 0x000000381050723c */ /* 0x002ff000000418b8 */
[C---:B------:R-:W-:Y:S08]  /*db50*/  HMMA.16816.F32.BF16 R148, R20.reuse, R52, R68 ;  /* 0x000000341494723c */ /* 0x040ff00000041844 */
[C---:B------:R-:W-:Y:S08]  /*db60*/  HMMA.16816.F32.BF16 R140, R20.reuse, R48, R64 ;  /* 0x00000030148c723c */ /* 0x040ff00000041840 */
        /* <DEDUP_REMOVED lines=18> */
[C---:B--2---:R-:W-:Y:S08]  /*dc90*/  HMMA.16816.F32.BF16 R88, R12.reuse, R40, R80 ;  /* 0x000000280c58723c */ /* 0x044ff00000041850 */
        /* <DEDUP_REMOVED lines=22> */
[----:B------:R-:W-:Y:S01]  /*de00*/  HMMA.16816.F32.BF16 R48, R12, R26, R16 ;  /* 0x0000001a0c30723c */ /* 0x000fe20000041810 */
[----:B------:R-:W-:Y:S06]  /*de10*/  BAR.SYNC.DEFER_BLOCKING 0x0 ;  /* 0x0000000000007b1d */ /* 0x000fec0000010000 */
[----:B------:R-:W-:Y:S05]  /*de20*/  @!P0 BRA `(.L_x_418) ;  /* 0x000001d000008947 */ /* 0x000fea0003800000 */
[----:B------:R-:W-:-:S04]  /*de30*/  IADD3 R0, R247, -0x2, RZ ;  /* 0xfffffffef7007810 */ /* 0x000fc80007ffe0ff */
[----:B------:R-:W-:Y:S01]  /*de40*/  SHF.R.S32.HI R5, RZ, 0x1f, R0 ;  /* 0x0000001fff057819 */ /* 0x000fe20000011400 */
[----:B------:R-:W-:Y:S02]  /*de50*/  IMAD R3, R216, R0, RZ ;  /* 0x00000000d8037224 */ /* 0x000fe400078e02ff */
[----:B------:R-:W-:Y:S01]  /*de60*/  IMAD.WIDE.U32 R6, R0, R232, R238 ;  /* 0x000000e800067225 */ /* 0x000fe200078e00ee */
[----:B------:R-:W-:-:S03]  /*de70*/  SHF.L.U64.HI R0, R230, R211, c[0x0][0x1e4] ;  /* 0x00007900e6007619 */ /* 0x000fc600000102d3 */
[----:B------:R-:W-:Y:S01]  /*de80*/  IMAD R3, R5, R232, R3 ;  /* 0x000000e805037224 */ /* 0x000fe200078e0203 */
[----:B------:R-:W-:Y:S01]  /*de90*/  LEA R14, P0, R6, c[0x0][0x1c8], 0x1 ;  /* 0x00007200060e7a11 */ /* 0x000fe200078008ff */
[----:B------:R-:W-:Y:S02]  /*dea0*/  IMAD.SHL.U32 R5, R230, 0x20, RZ ;  /* 0x00000020e6057824 */ /* 0x000fe400078e00ff */
[----:B------:R-:W-:-:S03]  /*deb0*/  IMAD.IADD R3, R7, 0x1, R3 ;  /* 0x0000000107037824 */ /* 0x000fc600078e0203 */
[C---:B------:R-:W-:Y:S02]  /*dec0*/  IADD3 R12, P1, R5.reuse, R14, RZ ;  /* 0x0000000e050c7210 */ /* 0x040fe40007f3e0ff */
        /* <DEDUP_REMOVED lines=16> */
[----:B-1----:R-:W-:-:S05]  /*dfd0*/  IADD3 R14, P0, R5, R6, RZ ;  /* 0x00000006050e7210 */ /* 0x002fca0007f1e0ff */
[----:B------:R-:W-:-:S05]  /*dfe0*/  IMAD.X R15, R0, 0x1, R7, P0 ;  /* 0x00000001000f7824 */ /* 0x000fca00000e0607 */
[----:B------:R2:W-:Y:S03]  /*dff0*/  LDGSTS.E.BYPASS.LTC128B.128 [R231+0x5900], [R14.64], !P5 ;  /* 0x059000000ee77fae */ /* 0x0005e6000e901d48 */
.L_x_418:
[----:B------:R-:W-:Y:S01]  /*e000*/  LOP3.LUT R0, R210, 0xffffffe0, RZ, 0xc0, !PT ;  /* 0xffffffe0d2007812 */ /* 0x000fe200078ec0ff */
[----:B------:R-:W-:Y:S01]  /*e010*/  ULDC UR7, c[0x0][0x324] ;  /* 0x0000c90000077ab9 */ /* 0x000fe20000000800 */
[----:B------:R-:W-:Y:S01]  /*e020*/  LEA.HI R3, R215, R214, RZ, 0x2 ;  /* 0x000000d6d7037211 */ /* 0x000fe200078f10ff */
[----:B------:R-:W-:Y:S01]  /*e030*/  ULOP3.LUT UR7, URZ, UR7, URZ, 0x33, !UPT ;  /* 0x000000073f077292 */ /* 0x000fe2000f8e333f */
[----:B------:R-:W-:Y:S01]  /*e040*/  SHF.R.S32.HI R5, RZ, 0x1f, R213 ;  /* 0x0000001fff057819 */ /* 0x000fe200000114d5 */
[C---:B------:R-:W-:Y:S01]  /*e050*/  IMAD.IADD R0, R214.reuse, 0x1, -R0 ;  /* 0x00000001d6007824 */ /* 0x040fe200078e0a00 */
[----:B------:R-:W-:Y:S01]  /*e060*/  LOP3.LUT R3, R3, 0xfffffffc, RZ, 0xc0, !PT ;  /* 0xfffffffc03037812 */ /* 0x000fe200078ec0ff */
[----:B------:R-:W0:Y:S01]  /*e070*/  LDGDEPBAR ;  /* 0x00000000000079af */ /* 0x000e220000000000 */
[----:B------:R-:W-:Y:S02]  /*e080*/  LEA.HI R5, R5, R213, RZ, 0x2 ;  /* 0x000000d505057211 */ /* 0x000fe400078f10ff */
[----:B--2---:R-:W-:Y:S01]  /*e090*/  SHF.R.S32.HI R7, RZ, 0x1f, R0 ;  /* 0x0000001fff077819 */ /* 0x004fe20000011400 */
[----:B------:R-:W-:Y:S01]  /*e0a0*/  IMAD.IADD R3, R214, 0x1, -R3 ;  /* 0x00000001d6037824 */ /* 0x000fe200078e0a03 */
[----:B------:R-:W-:-:S02]  /*e0b0*/  LOP3.LUT R6, R5, 0xffffffc, RZ, 0xc0, !PT ;  /* 0x0ffffffc05067812 */ /* 0x000fc400078ec0ff */
[----:B------:R-:W-:Y:S02]  /*e0c0*/  LEA.HI R7, R7, R0, RZ, 0x2 ;  /* 0x0000000007077211 */ /* 0x000fe400078f10ff */
[----:B------:R-:W-:Y:S01]  /*e0d0*/  LEA.HI R5, R3, R3, RZ, 0x1 ;  /* 0x0000000303057211 */ /* 0x000fe200078f08ff */
[----:B------:R-:W-:Y:S01]  /*e0e0*/  IMAD.IADD R8, R213, 0x1, -R6 ;  /* 0x00000001d5087824 */ /* 0x000fe200078e0a06 */
[----:B------:R-:W-:Y:S02]  /*e0f0*/  LEA.HI.SX32 R6, R7, R209, 0x1e ;  /* 0x000000d107067211 */ /* 0x000fe400078ff2ff */
[C---:B------:R-:W-:Y:S01]  /*e100*/  LOP3.LUT R10, R5.reuse, 0x1ffffffe, RZ, 0xc0, !PT ;  /* 0x1ffffffe050a7812 */ /* 0x040fe200078ec0ff */
[----:B------:R-:W-:Y:S01]  /*e110*/  IMAD.SHL.U32 R9, R5, 0x20, RZ ;  /* 0x0000002005097824 */ /* 0x000fe200078e00ff */
[----:B------:R-:W-:Y:S01]  /*e120*/  ISETP.NE.AND P0, PT, R237, 0x1, PT ;  /* 0x00000001ed00780c */ /* 0x000fe20003f05270 */
[----:B------:R-:W-:Y:S02]  /*e130*/  IMAD R5, R8, 0x10, R6 ;  /* 0x0000001008057824 */ /* 0x000fe400078e0206 */
[----:B------:R-:W-:Y:S01]  /*e140*/  IMAD.IADD R8, R3, 0x1, -R10 ;  /* 0x0000000103087824 */ /* 0x000fe200078e0a0a */
[----:B------:R-:W-:-:S05]  /*e150*/  LOP3.LUT R6, R9, 0xffffffc0, RZ, 0xc0, !PT ;  /* 0xffffffc009067812 */ /* 0x000fca00078ec0ff */
[----:B------:R-:W-:-:S04]  /*e160*/  IMAD.IADD R3, R6, 0x1, R5 ;  /* 0x0000000106037824 */ /* 0x000fc800078e0205 */
[----:B------:R-:W-:-:S04]  /*e170*/  IMAD R9, R8, 0x8, R3 ;  /* 0x0000000808097824 */ /* 0x000fc800078e0203 */
[----:B------:R-:W-:Y:S01]  /*e180*/  @P0 IMAD.HI.U32 R3, R9, c[0x0][0x2c8], RZ ;  /* 0x0000b20009030a27 */ /* 0x000fe200078e00ff */
[----:B------:R1:W-:Y:S04]  /*e190*/  STL [R1+0x60], R9 ;  /* 0x0000600901007387 */ /* 0x0003e80000100800 */
[----:B-1----:R-:W-:Y:S02]  /*e1a0*/  @P0 SHF.R.U32.HI R9, RZ, c[0x0][0x2cc], R3 ;  /* 0x0000b300ff090a19 */ /* 0x002fe40000011603 */
[----:B------:R-:W-:-:S03]  /*e1b0*/  LOP3.LUT R3, R7, 0x7ffffffc, RZ, 0xc0, !PT ;  /* 0x7ffffffc07037812 */ /* 0x000fc600078ec0ff */
[----:B------:R-:W1:Y:S02]  /*e1c0*/  SHFL.IDX PT, R6, R9, RZ, 0x1c1f ;  /* 0x001c1fff09067589 */ /* 0x000e6400000e0000 */
[----:B------:R-:W-:Y:S01]  /*e1d0*/  IMAD.IADD R3, R0, 0x1, -R3 ;  /* 0x0000000100037824 */ /* 0x000fe200078e0a03 */
[----:B------:R-:W-:-:S03]  /*e1e0*/  IADD3 R0, R235, 0x1, R84 ;  /* 0x00000001eb007810 */ /* 0x000fc60007ffe054 */
[----:B------:R-:W-:-:S04]  /*e1f0*/  IMAD.SHL.U32 R8, R3, 0x2, RZ ;  /* 0x0000000203087824 */ /* 0x000fc800078e00ff */
[--C-:B------:R-:W-:Y:S01]  /*e200*/  IMAD.IADD R13, R84, 0x1, -R8.reuse ;  /* 0x00000001540d7824 */ /* 0x100fe200078e0a08 */
[----:B------:R2:W-:Y:S01]  /*e210*/  STL [R1+0x30], R8 ;  /* 0x0000300801007387 */ /* 0x0005e20000100800 */
[----:B------:R-:W-:Y:S02]  /*e220*/  IADD3 R0, -R234, R0, -R8 ;  /* 0x00000000ea007210 */ /* 0x000fe40007ffe908 */
[----:B------:R-:W-:Y:S02]  /*e230*/  IADD3 R11, -R8, R235, R84 ;  /* 0x000000eb080b7210 */ /* 0x000fe40007ffe154 */
[C---:B------:R-:W-:Y:S02]  /*e240*/  IADD3 R10, R0.reuse, c[0x0][0x328], RZ ;  /* 0x0000ca00000a7a10 */ /* 0x040fe40007ffe0ff */
[----:B------:R-:W-:Y:S01]  /*e250*/  IADD3 R12, R0, UR7, RZ ;  /* 0x00000007000c7c10 */ /* 0x000fe2000fffe0ff */
[----:B------:R-:W-:Y:S02]  /*e260*/  IMAD.IADD R0, R86, 0x1, R85 ;  /* 0x0000000156007824 */ /* 0x000fe400078e0255 */
[----:B-1----:R-:W-:-:S02]  /*e270*/  IMAD.IADD R5, R10, 0x1, R6 ;  /* 0x000000010a057824 */ /* 0x002fc400078e0206 */
[----:B------:R-:W-:-:S03]  /*e280*/  IMAD.IADD R3, R12, 0x1, R6 ;  /* 0x000000010c037824 */ /* 0x000fc600078e0206 */
[----:B------:R-:W-:Y:S01]  /*e290*/  IMNMX R5, R5, R11, PT ;  /* 0x0000000b05057217 */ /* 0x000fe20003800200 */
[----:B------:R-:W-:Y:S05]  /*e2a0*/  @!P6 BRA `(.L_x_419) ;  /* 0x000001400000e947 */ /* 0x000fea0003800000 */
[----:B------:R-:W-:Y:S01]  /*e2b0*/  IADD3 R6, -R234, R235, R6 ;  /* 0x000000ebea067210 */ /* 0x000fe20007ffe106 */
[----:B------:R-:W-:Y:S03]  /*e2c0*/  BSSY B0, `(.L_x_420) ;  /* 0x000000e000007945 */ /* 0x000fe60003800000 */
        /* <DEDUP_REMOVED lines=9> */
.L_x_421:
[----:B------:R-:W-:-:S04]  /*e360*/  MOV R7, c[0x0][0x32c] ;  /* 0x0000cb0000077a02 */ /* 0x000fc80000000f00 */
[----:B------:R-:W-:-:S13]  /*e370*/  ISETP.NE.AND P0, PT, R7, 0x1, PT ;  /* 0x000000010700780c */ /* 0x000fda0003f05270 */
[----:B------:R-:W-:-:S05]  /*e380*/  @P0 IMAD.HI.U32 R7, R6, c[0x0][0x330], RZ ;  /* 0x0000cc0006070a27 */ /* 0x000fca00078e00ff */
[----:B------:R-:W-:Y:S02]  /*e390*/  @P0 SHF.R.U32.HI R6, RZ, c[0x0][0x334], R7 ;  /* 0x0000cd00ff060a19 */ /* 0x000fe40000011607 */
.L_x_422:
[----:B------:R-:W-:Y:S05]  /*e3a0*/  BSYNC B0 ;  /* 0x0000000000007941 */ /* 0x000fea0003800000 */
.L_x_420:
[----:B------:R-:W-:-:S05]  /*e3b0*/  IMAD R6, R6, c[0x0][0x32c], R13 ;  /* 0x0000cb0006067a24 */ /* 0x000fca00078e020d */
[----:B------:R-:W-:Y:S02]  /*e3c0*/  IADD3 R7, R6, c[0x0][0x32c], RZ ;  /* 0x0000cb0006077a10 */ /* 0x000fe40007ffe0ff */
[----:B------:R-:W-:Y:S02]  /*e3d0*/  IMNMX R3, R3, R6, !PT ;  /* 0x0000000603037217 */ /* 0x000fe40007800200 */
[----:B------:R-:W-:Y:S02]  /*e3e0*/  IMNMX R5, R5, R7, PT ;  /* 0x0000000705057217 */ /* 0x000fe40003800200 */
.L_x_419:
[----:B--2---:R-:W1:Y:S02]  /*e3f0*/  SHFL.IDX PT, R8, R9, 0x1, 0x1c1f ;  /* 0x003c1f0009087f89 */ /* 0x004e6400000e0000 */
[----:B-1----:R-:W-:Y:S01]  /*e400*/  IMAD.IADD R7, R10, 0x1, R8 ;  /* 0x000000010a077824 */ /* 0x002fe200078e0208 */
[----:B------:R-:W-:-:S04]  /*e410*/  IADD3 R6, R12, R8, RZ ;  /* 0x000000080c067210 */ /* 0x000fc80007ffe0ff */
        /* <DEDUP_REMOVED lines=13> */
.L_x_425:
[----:B------:R-:W-:-:S04]  /*e4f0*/  MOV R14, c[0x0][0x32c] ;  /* 0x0000cb00000e7a02 */ /* 0x000fc80000000f00 */
[----:B------:R-:W-:-:S13]  /*e500*/  ISETP.NE.AND P0, PT, R14, 0x1, PT ;  /* 0x000000010e00780c */ /* 0x000fda0003f05270 */
[----:B------:R-:W-:-:S05]  /*e510*/  @P0 IMAD.HI.U32 R14, R8, c[0x0][0x330], RZ ;  /* 0x0000cc00080e0a27 */ /* 0x000fca00078e00ff */
[----:B------:R-:W-:Y:S02]  /*e520*/  @P0 SHF.R.U32.HI R8, RZ, c[0x0][0x334], R14 ;  /* 0x0000cd00ff080a19 */ /* 0x000fe4000001160e */
.L_x_426:
[----:B------:R-:W-:Y:S05]  /*e530*/  BSYNC B0 ;  /* 0x0000000000007941 */ /* 0x000fea0003800000 */
.L_x_424:
[----:B------:R-:W-:-:S05]  /*e540*/  IMAD R8, R8, c[0x0][0x32c], R13 ;  /* 0x0000cb0008087a24 */ /* 0x000fca00078e020d */
[----:B------:R-:W-:Y:S02]  /*e550*/  IADD3 R14, R8, c[0x0][0x32c], RZ ;  /* 0x0000cb00080e7a10 */ /* 0x000fe40007ffe0ff */
[----:B------:R-:W-:Y:S02]  /*e560*/  IMNMX R6, R6, R8, !PT ;  /* 0x0000000806067217 */ /* 0x000fe40007800200 */
[----:B------:R-:W-:Y:S02]  /*e570*/  IMNMX R7, R7, R14, PT ;  /* 0x0000000e07077217 */ /* 0x000fe40003800200 */
.L_x_423:
[C---:B------:R-:W-:Y:S01]  /*e580*/  ISETP.GE.AND P0, PT, R84.reuse, 0x9, PT ;  /* 0x000000095400780c */ /* 0x040fe20003f06270 */
[----:B------:R-:W1:Y:S01]  /*e590*/  SHFL.IDX PT, R8, R9, 0x2, 0x1c1f ;  /* 0x005c1f0009087f89 */ /* 0x000e6200000e0000 */
[----:B------:R-:W-:Y:S02]  /*e5a0*/  ISETP.GE.AND P1, PT, R84, 0x2, PT ;  /* 0x000000025400780c */ /* 0x000fe40003f26270 */
[----:B------:R-:W-:Y:S02]  /*e5b0*/  P2R R28, PR, RZ, 0x1 ;  /* 0x00000001ff1c7803 */ /* 0x000fe40000000000 */
[----:B------:R-:W-:-:S02]  /*e5c0*/  ISETP.GT.AND P0, PT, R3, 0x8, !P0 ;  /* 0x000000080300780c */ /* 0x000fc40004704270 */
[----:B------:R-:W-:Y:S02]  /*e5d0*/  P2R R29, PR, RZ, 0x2 ;  /* 0x00000002ff1d7803 */ /* 0x000fe40000000000 */
[----:B------:R-:W-:Y:S02]  /*e5e0*/  ISETP.LT.OR P0, PT, R5, 0x9, P0 ;  /* 0x000000090500780c */ /* 0x000fe40000701670 */
[----:B------:R-:W-:Y:S02]  /*e5f0*/  ISETP.GT.AND P1, PT, R3, 0x1, !P1 ;  /* 0x000000010300780c */ /* 0x000fe40004f24270 */
[----:B------:R-:W-:Y:S02]  /*e600*/  ISETP.GE.AND P2, PT, R84, 0xa, PT ;  /* 0x0000000a5400780c */ /* 0x000fe40003f46270 */
[----:B------:R-:W-:Y:S02]  /*e610*/  FSEL R36, R92, -INF , !P0 ;  /* 0xff8000005c247808 */ /* 0x000fe40004000000 */
[----:B------:R-:W-:-:S02]  /*e620*/  ISETP.LT.OR P1, PT, R5, 0x2, P1 ;  /* 0x000000020500780c */ /* 0x000fc40000f21670 */
[----:B------:R-:W-:Y:S02]  /*e630*/  ISETP.GT.AND P0, PT, R3, 0x9, !P2 ;  /* 0x000000090300780c */ /* 0x000fe40005704270 */
[----:B------:R-:W-:Y:S02]  /*e640*/  FSEL R35, R97, -INF , !P1 ;  /* 0xff80000061237808 */ /* 0x000fe40004800000 */
        /* <DEDUP_REMOVED lines=10> */
[----:B------:R-:W-:Y:S02]  /*e6f0*/  ISETP.LT.OR P0, PT, R5, 0x12, P0 ;  /* 0x000000120500780c */ /* 0x000fe40000701670 */
        /* <DEDUP_REMOVED lines=48> */
[C---:B------:R-:W-:Y:S02]  /*ea00*/  ISETP.GE.AND P6, PT, R84.reuse, 0x41, PT ;  /* 0x000000415400780c */ /* 0x040fe40003fc6270 */
[----:B------:R-:W-:Y:S02]  /*ea10*/  ISETP.LT.OR P0, PT, R5, 0x3a, P0 ;  /* 0x0000003a0500780c */ /* 0x000fe40000701670 */
[----:B------:R-:W-:Y:S02]  /*ea20*/  ISETP.GE.AND P4, PT, R84, 0x42, PT ;  /* 0x000000425400780c */ /* 0x000fe40003f86270 */
        /* <DEDUP_REMOVED lines=13> */
[----:B------:R-:W-:-:S02]  /*eb00*/  ISETP.LT.OR P0, PT, R5, 0x49, P0 ;  /* 0x000000490500780c */ /* 0x000fc40000701670 */
[----:B------:R-:W-:Y:S02]  /*eb10*/  P2R R14, PR, RZ, 0x2 ;  /* 0x00000002ff0e7803 */ /* 0x000fe40000000000 */
[----:B------:R-:W-:Y:S02]  /*eb20*/  FSEL R186, R56, -INF , !P0 ;  /* 0xff80000038ba7808 */ /* 0x000fe40004000000 */
[----:B------:R-:W-:-:S04]  /*eb30*/  ISETP.GT.AND P0, PT, R3, 0x49, !P2 ;  /* 0x000000490300780c */ /* 0x000fc80005704270 */
        /* <DEDUP_REMOVED lines=26> */
[----:B------:R-:W-:Y:S02]  /*ece0*/  ISETP.GE.AND P0, PT, R236, 0x1, PT ;  /* 0x00000001ec00780c */ /* 0x000fe40003f06270 */
[----:B------:R-:W-:-:S11]  /*ecf0*/  IMNMX R5, R5, R11, PT ;  /* 0x0000000b05057217 */ /* 0x000fd60003800200 */
        /* <DEDUP_REMOVED lines=12> */
.L_x_429:
[----:B------:R-:W-:-:S04]  /*edc0*/  MOV R30, c[0x0][0x32c] ;  /* 0x0000cb00001e7a02 */ /* 0x000fc80000000f00 */
[----:B------:R-:W-:-:S13]  /*edd0*/  ISETP.NE.AND P0, PT, R30, 0x1, PT ;  /* 0x000000011e00780c */ /* 0x000fda0003f05270 */
[----:B------:R-:W-:-:S05]  /*ede0*/  @P0 IMAD.HI.U32 R30, R8, c[0x0][0x330], RZ ;  /* 0x0000cc00081e0a27 */ /* 0x000fca00078e00ff */
[----:B------:R-:W-:Y:S02]  /*edf0*/  @P0 SHF.R.U32.HI R8, RZ, c[0x0][0x334], R30 ;  /* 0x0000cd00ff080a19 */ /* 0x000fe4000001161e */
.L_x_430:
[----:B------:R-:W-:Y:S05]  /*ee00*/  BSYNC B0 ;  /* 0x0000000000007941 */ /* 0x000fea0003800000 */
.L_x_428:
[----:B------:R-:W-:-:S05]  /*ee10*/  IMAD R8, R8, c[0x0][0x32c], R13 ;  /* 0x0000cb0008087a24 */ /* 0x000fca00078e020d */
[----:B------:R-:W-:Y:S02]  /*ee20*/  IADD3 R30, R8, c[0x0][0x32c], RZ ;  /* 0x0000cb00081e7a10 */ /* 0x000fe40007ffe0ff */
[----:B------:R-:W-:Y:S02]  /*ee30*/  IMNMX R3, R3, R8, !PT ;  /* 0x0000000803037217 */ /* 0x000fe40007800200 */
[----:B------:R-:W-:Y:S02]  /*ee40*/  IMNMX R5, R5, R30, PT ;  /* 0x0000001e05057217 */ /* 0x000fe40003800200 */
.L_x_427:
        /* <DEDUP_REMOVED lines=201> */
.L_x_433:
[----:B------:R-:W-:-:S04]  /*fae0*/  MOV R7, c[0x0][0x32c] ;  /* 0x0000cb0000077a02 */ /* 0x000fc80000000f00 */
[----:B------:R-:W-:-:S13]  /*faf0*/  ISETP.NE.AND P0, PT, R7, 0x1, PT ;  /* 0x000000010700780c */ /* 0x000fda0003f05270 */
[----:B------:R-:W-:-:S05]  /*fb00*/  @P0 IMAD.HI.U32 R7, R6, c[0x0][0x330], RZ ;  /* 0x0000cc0006070a27 */ /* 0x000fca00078e00ff */
[----:B------:R-:W-:Y:S02]  /*fb10*/  @P0 SHF.R.U32.HI R6, RZ, c[0x0][0x334], R7 ;  /* 0x0000cd00ff060a19 */ /* 0x000fe40000011607 */
.L_x_434:
[----:B------:R-:W-:Y:S05]  /*fb20*/  BSYNC B0 ;  /* 0x0000000000007941 */ /* 0x000fea0003800000 */
.L_x_432:
[----:B------:R-:W-:-:S05]  /*fb30*/  IMAD R6, R6, c[0x0][0x32c], R13 ;  /* 0x0000cb0006067a24 */ /* 0x000fca00078e020d */
[----:B------:R-:W-:Y:S02]  /*fb40*/  IADD3 R7, R6, c[0x0][0x32c], RZ ;  /* 0x0000cb0006077a10 */ /* 0x000fe40007ffe0ff */
[----:B------:R-:W-:Y:S02]  /*fb50*/  IMNMX R3, R3, R6, !PT ;  /* 0x0000000603037217 */ /* 0x000fe40007800200 */
[----:B------:R-:W-:Y:S02]  /*fb60*/  IMNMX R5, R5, R7, PT ;  /* 0x0000000705057217 */ /* 0x000fe40003800200 */
.L_x_431:
[----:B------:R-:W-:Y:S01]  /*fb70*/  ISETP.NE.AND P0, PT, R28, RZ, PT ;  /* 0x000000ff1c00720c */ /* 0x000fe20003f05270 */
[----:B------:R-:W-:Y:S01]  /*fb80*/  STL [R1+0x80], R222 ;  /* 0x000080de01007387 */ /* 0x000fe20000100800 */
[----:B------:R-:W-:Y:S01]  /*fb90*/  FMNMX.FTZ R125, R34, R37, !PT ;  /* 0x00000025227d7209 */ /* 0x000fe20007810000 */
[----:B------:R-:W-:Y:S01]  /*fba0*/  IMAD.SHL.U32 R213, R0, 0x2, RZ ;  /* 0x0000000200d57824 */ /* 0x000fe200078e00ff */
[----:B------:R-:W-:Y:S01]  /*fbb0*/  ISETP.GT.AND P0, PT, R3, 0x8, !P0 ;  /* 0x000000080300780c */ /* 0x000fe20004704270 */
[----:B------:R-:W-:Y:S01]  /*fbc0*/  STL [R1+0x7c], R221 ;  /* 0x00007cdd01007387 */ /* 0x000fe20000100800 */
[----:B------:R-:W-:Y:S01]  /*fbd0*/  FMNMX.FTZ R125, R40, R125, !PT ;  /* 0x0000007d287d7209 */ /* 0x000fe20007810000 */
[--C-:B------:R-:W-:Y:S01]  /*fbe0*/  IMAD R214, R4, 0x2, R213.reuse ;  /* 0x0000000204d67824 */ /* 0x100fe200078e02d5 */
[----:B------:R-:W-:Y:S01]  /*fbf0*/  ISETP.LT.OR P0, PT, R5, 0x9, P0 ;  /* 0x000000090500780c */ /* 0x000fe20000701670 */
[----:B------:R-:W-:Y:S01]  /*fc00*/  STL [R1+0x78], R220 ;  /* 0x000078dc01007387 */ /* 0x000fe20000100800 */
[----:B------:R-:W-:Y:S01]  /*fc10*/  FMNMX.FTZ R125, R42, R125, !PT ;  /* 0x0000007d2a7d7209 */ /* 0x000fe20007810000 */
[----:B------:R-:W-:Y:S01]  /*fc20*/  IMAD R216, R2, 0x2, R213 ;  /* 0x0000000202d87824 */ /* 0x000fe200078e02d5 */
[----:B------:R-:W-:Y:S01]  /*fc30*/  FSEL R110, R162, -INF , !P0 ;  /* 0xff800000a26e7808 */ /* 0x000fe20004000000 */
[----:B------:R-:W-:Y:S01]  /*fc40*/  STL [R1+0x74], R219 ;  /* 0x000074db01007387 */ /* 0x000fe20000100800 */
[----:B------:R-:W-:-:S02]  /*fc50*/  ISETP.NE.AND P0, PT, R27, RZ, PT ;  /* 0x000000ff1b00720c */ /* 0x000fc40003f05270 */
[----:B------:R-:W-:Y:S01]  /*fc60*/  FMNMX.FTZ R125, R46, R125, !PT ;  /* 0x0000007d2e7d7209 */ /* 0x000fe20007810000 */
[----:B------:R-:W-:Y:S01]  /*fc70*/  STL [R1+0x70], R218 ;  /* 0x000070da01007387 */ /* 0x000fe20000100800 */
[----:B------:R-:W-:Y:S02]  /*fc80*/  ISETP.GT.AND P0, PT, R3, 0x9, !P0 ;  /* 0x000000090300780c */ /* 0x000fe40004704270 */
[----:B------:R-:W-:Y:S01]  /*fc90*/  FMNMX.FTZ R125, R48, R125, !PT ;  /* 0x0000007d307d7209 */ /* 0x000fe20007810000 */
[----:B------:R-:W-:Y:S01]  /*fca0*/  STL [R1+0x6c], R217 ;  /* 0x00006cd901007387 */ /* 0x000fe20000100800 */
[----:B------:R-:W-:Y:S02]  /*fcb0*/  ISETP.LT.OR P0, PT, R5, 0xa, P0 ;  /* 0x0000000a0500780c */ /* 0x000fe40000701670 */
[----:B------:R-:W-:Y:S01]  /*fcc0*/  FMNMX.FTZ R125, R49, R125, !PT ;  /* 0x0000007d317d7209 */ /* 0x000fe20007810000 */
[----:B------:R-:W-:Y:S01]  /*fcd0*/  STL [R1+0x68], R212 ;  /* 0x000068d401007387 */ /* 0x000fe20000100800 */
        /* <DEDUP_REMOVED lines=10> */
[----:B------:R-:W-:Y:S01]  /*fd80*/  FSEL R112, R158, -INF , !P0 ;  /* 0xff8000009e707808 */ /* 0x000fe20004000000 */
[----:B------:R-:W-:Y:S01]  /*fd90*/  LDSM.16.MT88.4 R84, [R214+0x900] ;  /* 0x00090000d654783b */ /* 0x000fe20000004200 */
[----:B------:R-:W-:Y:S02]  /*fda0*/  ISETP.NE.AND P0, PT, R25, RZ, PT ;  /* 0x000000ff1900720c */ /* 0x000fe40003f05270 */
[----:B------:R-:W-:Y:S01]  /*fdb0*/  FMNMX.FTZ R125, R61, R125, !PT ;  /* 0x0000007d3d7d7209 */ /* 0x000fe20007810000 */
[----:B------:R-:W-:Y:S01]  /*fdc0*/  LDSM.16.MT88.4 R80, [R213+0x900] ;  /* 0x00090000d550783b */ /* 0x000fe20000004200 */
[----:B------:R-:W-:Y:S02]  /*fdd0*/  ISETP.GT.AND P0, PT, R3, 0x11, !P0 ;  /* 0x000000110300780c */ /* 0x000fe40004704270 */
[----:B------:R-:W-:Y:S01]  /*fde0*/  FMNMX.FTZ R125, R69, R125, !PT ;  /* 0x0000007d457d7209 */ /* 0x000fe20007810000 */
[----:B------:R-:W-:Y:S01]  /*fdf0*/  LDSM.16.MT88.4 R76, [R216+0x900] ;  /* 0x00090000d84c783b */ /* 0x000fe20000004200 */
[----:B------:R-:W-:-:S02]  /*fe00*/  ISETP.LT.OR P0, PT, R5, 0x12, P0 ;  /* 0x000000120500780c */ /* 0x000fc40000701670 */
[----:B------:R-:W-:Y:S01]  /*fe10*/  FMNMX.FTZ R125, R168, R125, !PT ;  /* 0x0000007da87d7209 */ /* 0x000fe20007810000 */
[----:B------:R-:W-:Y:S01]  /*fe20*/  LDSM.16.MT88.4 R64, [R213+0x1100] ;  /* 0x00110000d540783b */ /* 0x000fe20000004200 */
        /* <DEDUP_REMOVED lines=8> */
[----:B------:R-:W-:Y:S02]  /*feb0*/  ISETP.NE.AND P0, PT, R23, RZ, PT ;  /* 0x000000ff1700720c */ /* 0x000fe40003f05270 */
[----:B------:R-:W-:Y:S02]  /*fec0*/  FMNMX.FTZ R126, R33, R35, !PT ;  /* 0x00000023217e7209 */ /* 0x000fe40007810000 */
[----:B------:R-:W-:-:S02]  /*fed0*/  ISETP.GT.AND P0, PT, R3, 0x19, !P0 ;  /* 0x000000190300780c */ /* 0x000fc40004704270 */
[----:B------:R-:W-:Y:S02]  /*fee0*/  FMNMX.FTZ R126, R36, R126, !PT ;  /* 0x0000007e247e7209 */ /* 0x000fe40007810000 */
[----:B------:R-:W-:Y:S02]  /*fef0*/  ISETP.LT.OR P0, PT, R5, 0x1a, P0 ;  /* 0x0000001a0500780c */ /* 0x000fe40000701670 */
[----:B------:R-:W-:Y:S02]  /*ff00*/  FMNMX.FTZ R126, R38, R126, !PT ;  /* 0x0000007e267e7209 */ /* 0x000fe40007810000 */
[----:B------:R-:W-:Y:S02]  /*ff10*/  FSEL R117, R127, -INF , !P0 ;  /* 0xff8000007f757808 */ /* 0x000fe40004000000 */
[----:B------:R-:W-:Y:S02]  /*ff20*/  ISETP.NE.AND P0, PT, R22, RZ, PT ;  /* 0x000000ff1600720c */ /* 0x000fe40003f05270 */
[----:B------:R-:W-:-:S02]  /*ff30*/  FMNMX.FTZ R126, R39, R126, !PT ;  /* 0x0000007e277e7209 */ /* 0x000fc40007810000 */
[----:B------:R-:W-:Y:S02]  /*ff40*/  ISETP.GT.AND P0, PT, R3, 0x20, !P0 ;  /* 0x000000200300780c */ /* 0x000fe40004704270 */
[----:B------:R-:W-:Y:S02]  /*ff50*/  FMNMX.FTZ R126, R43, R126, !PT ;  /* 0x0000007e2b7e7209 */ /* 0x000fe40007810000 */
[----:B------:R-:W-:Y:S02]  /*ff60*/  ISETP.LT.OR P0, PT, R5, 0x21, P0 ;  /* 0x000000210500780c */ /* 0x000fe40000701670 */
[----:B------:R-:W-:Y:S02]  /*ff70*/  FMNMX.FTZ R126, R44, R126, !PT ;  /* 0x0000007e2c7e7209 */ /* 0x000fe40007810000 */
[----:B------:R-:W-:Y:S02]  /*ff80*/  FSEL R127, R154, -INF , !P0 ;  /* 0xff8000009a7f7808 */ /* 0x000fe40004000000 */
[----:B------:R-:W-:-:S02]  /*ff90*/  FMNMX.FTZ R126, R45, R126, !PT ;  /* 0x0000007e2d7e7209 */ /* 0x000fc40007810000 */
[----:B------:R-:W-:Y:S02]  /*ffa0*/  ISETP.NE.AND P0, PT, R21, RZ, PT ;  /* 0x000000ff1500720c */ /* 0x000fe40003f05270 */
[----:B------:R-:W-:Y:S02]  /*ffb0*/  FMNMX.FTZ R126, R47, R126, !PT ;  /* 0x0000007e2f7e7209 */ /* 0x000fe40007810000 */
[----:B------:R-:W-:Y:S02]  /*ffc0*/  ISETP.GT.AND P0, PT, R3, 0x21, !P0 ;  /* 0x000000210300780c */ /* 0x000fe40004704270 */
[----:B------:R-:W-:Y:S02]  /*ffd0*/  FMNMX.FTZ R126, R92, R126, !PT ;  /* 0x0000007e5c7e7209 */ /* 0x000fe40007810000 */
[----:B------:R-:W-:Y:S02]  /*ffe0*/  ISETP.LT.OR P0, PT, R5, 0x22, P0 ;  /* 0x000000220500780c */ /* 0x000fe40000701670 */
[----:B------:R-:W-:-:S02]  /*fff0*/  FMNMX.FTZ R126, R104, R126, !PT ;  /* 0x0000007e687e7209 */ /* 0x000fc40007810000 */
[----:B------:R-:W-:Y:S02]  /*10000*/  FSEL R128, R155, -INF , !P0 ;  /* 0xff8000009b807808 */ /* 0x000fe40004000000 */
        /* <DEDUP_REMOVED lines=21> */
[----:B------:R-:W-:Y:S02]  /*10160*/  FMNMX.FTZ R126, R211, R126, !PT ;  /* 0x0000007ed37e7209 */ /* 0x000fe40007810000 */
[----:B------:R-:W-:-:S02]  /*10170*/  ISETP.NE.AND P0, PT, R17, RZ, PT ;  /* 0x000000ff1100720c */ /* 0x000fc40003f05270 */
[----:B------:R-:W-:Y:S02]  /*10180*/  FMNMX.FTZ R126, R210, R126, !PT ;  /* 0x0000007ed27e7209 */ /* 0x000fe40007810000 */
[----:B------:R-:W-:Y:S02]  /*10190*/  ISETP.GT.AND P0, PT, R3, 0x31, !P0 ;  /* 0x000000310300780c */ /* 0x000fe40004704270 */
[----:B------:R-:W-:Y:S02]  /*101a0*/  FMNMX.FTZ R126, R208, R126, !PT ;  /* 0x0000007ed07e7209 */ /* 0x000fe40007810000 */
[----:B------:R-:W-:Y:S02]  /*101b0*/  ISETP.LT.OR P0, PT, R5, 0x32, P0 ;  /* 0x000000320500780c */ /* 0x000fe40000701670 */
[----:B------:R-:W-:Y:S02]  /*101c0*/  FMNMX.FTZ R126, R207, R126, !PT ;  /* 0x0000007ecf7e7209 */ /* 0x000fe40007810000 */
[----:B------:R-:W-:-:S02]  /*101d0*/  FSEL R157, R147, -INF , !P0 ;  /* 0xff800000939d7808 */ /* 0x000fc40004000000 */
[----:B------:R-:W-:Y:S01]  /*101e0*/  ISETP.NE.AND P0, PT, R16, RZ, PT ;  /* 0x000000ff1000720c */ /* 0x000fe20003f05270 */
[----:B------:R-:W1:Y:S01]  /*101f0*/  SHFL.BFLY PT, R6, R126, 0x2, 0x1f ;  /* 0x0c401f007e067f89 */ /* 0x000e6200000e0000 */
        /* <DEDUP_REMOVED lines=13> */
[----:B------:R-:W-:Y:S02]  /*102d0*/  ISETP.GT.AND P0, PT, R3, 0x40, !P6 ;  /* 0x000000400300780c */ /* 0x000fe40007704270 */
[----:B-1----:R-:W-:Y:S02]  /*102e0*/  FMNMX.FTZ R126, R126, R6, !PT ;  /* 0x000000067e7e7209 */ /* 0x002fe40007810000 */
[----:B------:R-:W-:Y:S02]  /*102f0*/  ISETP.LT.OR P0, PT, R5, 0x41, P0 ;  /* 0x000000410500780c */ /* 0x000fe40000701670 */
[----:B------:R-:W-:Y:S01]  /*10300*/  FMNMX.FTZ R125, R201, R125, !PT ;  /* 0x0000007dc97d7209 */ /* 0x000fe20007810000 */
[----:B------:R-:W1:Y:S01]  /*10310*/  SHFL.BFLY PT, R6, R126, 0x1, 0x1f ;  /* 0x0c201f007e067f89 */ /* 0x000e6200000e0000 */
[----:B------:R-:W-:-:S02]  /*10320*/  FSEL R162, R134, -INF , !P0 ;  /* 0xff80000086a27808 */ /* 0x000fc40004000000 */
[----:B------:R-:W-:Y:S02]  /*10330*/  ISETP.GT.AND P0, PT, R3, 0x41, !P4 ;  /* 0x000000410300780c */ /* 0x000fe40006704270 */
[----:B------:R-:W-:Y:S02]  /*10340*/  FMNMX.FTZ R125, R204, R125, !PT ;  /* 0x0000007dcc7d7209 */ /* 0x000fe40007810000 */
[----:B------:R-:W-:Y:S02]  /*10350*/  ISETP.LT.OR P0, PT, R5, 0x42, P0 ;  /* 0x000000420500780c */ /* 0x000fe40000701670 */
[----:B------:R-:W-:Y:S02]  /*10360*/  ISETP.NE.AND P6, PT, R29, RZ, PT ;  /* 0x000000ff1d00720c */ /* 0x000fe40003fc5270 */
[----:B------:R-:W-:Y:S02]  /*10370*/  FSEL R163, R135, -INF , !P0 ;  /* 0xff80000087a37808 */ /* 0x000fe40004000000 */
[----:B------:R-:W-:-:S02]  /*10380*/  ISETP.GT.AND P0, PT, R3, 0x48, !P3 ;  /* 0x000000480300780c */ /* 0x000fc40005f04270 */
[----:B------:R-:W-:Y:S02]  /*10390*/  FMNMX.FTZ R9, R57, R68, !PT ;  /* 0x0000004439097209 */ /* 0x000fe40007810000 */
[----:B------:R-:W-:Y:S02]  /*103a0*/  ISETP.LT.OR P0, PT, R5, 0x49, P0 ;  /* 0x000000490500780c */ /* 0x000fe40000701670 */
[----:B------:R-:W-:Y:S02]  /*103b0*/  LEA R215, R2, R214, 0x1 ;  /* 0x000000d602d77211 */ /* 0x000fe400078e08ff */
[----:B------:R-:W-:Y:S02]  /*103c0*/  FSEL R189, R122, -INF , !P0 ;  /* 0xff8000007abd7808 */ /* 0x000fe40004000000 */
[----:B------:R-:W-:Y:S01]  /*103d0*/  ISETP.GT.AND P0, PT, R3, 0x49, !P2 ;  /* 0x000000490300780c */ /* 0x000fe20005704270 */
[----:B------:R-:W-:Y:S01]  /*103e0*/  LDSM.16.MT88.4 R100, [R215+0x100] ;  /* 0x00010000d764783b */ /* 0x000fe20000004200 */
[----:B-1----:R-:W-:-:S02]  /*103f0*/  FMNMX.FTZ R126, R126, R6, !PT ;  /* 0x000000067e7e7209 */ /* 0x002fc40007810000 */
[----:B------:R-:W-:Y:S01]  /*10400*/  ISETP.LT.OR P0, PT, R5, 0x4a, P0 ;  /* 0x0000004a0500780c */ /* 0x000fe20000701670 */
[----:B------:R-:W1:Y:S01]  /*10410*/  SHFL.BFLY PT, R6, R125, 0x2, 0x1f ;  /* 0x0c401f007d067f89 */ /* 0x000e6200000e0000 */
[----:B------:R-:W-:Y:S01]  /*10420*/  ISETP.NE.AND P3, PT, R32, RZ, PT ;  /* 0x000000ff2000720c */ /* 0x000fe20003f65270 */
[----:B------:R-:W-:Y:S01]  /*10430*/  FMUL.FTZ R7, R126, c[0x0][0x2d0] ;  /* 0x0000b4007e077a20 */ /* 0x000fe20000410000 */
[----:B------:R-:W-:Y:S02]  /*10440*/  FSEL R190, R123, -INF , !P0 ;  /* 0xff8000007bbe7808 */ /* 0x000fe40004000000 */
[----:B------:R-:W-:Y:S02]  /*10450*/  ISETP.GT.AND P0, PT, R3, 0x1, !P6 ;  /* 0x000000010300780c */ /* 0x000fe40007704270 */
[----:B------:R-:W-:Y:S02]  /*10460*/  ISETP.NE.AND P6, PT, R14, RZ, PT ;  /* 0x000000ff0e00720c */ /* 0x000fe40003fc5270 */
[----:B------:R-:W-:-:S02]  /*10470*/  ISETP.LT.OR P0, PT, R5, 0x2, P0 ;  /* 0x000000020500780c */ /* 0x000fc40000701670 */
[----:B------:R-:W-:Y:S02]  /*10480*/  ISETP.GT.AND P2, PT, R3, 0x50, !P6 ;  /* 0x000000500300780c */ /* 0x000fe40007744270 */
[----:B------:R-:W-:Y:S02]  /*10490*/  FSEL R106, R167, -INF , !P0 ;  /* 0xff800000a76a7808 */ /* 0x000fe40004000000 */
[----:B------:R-:W-:Y:S02]  /*104a0*/  ISETP.GT.AND P0, PT, R3, RZ, !P1 ;  /* 0x000000ff0300720c */ /* 0x000fe40004f04270 */
[----:B------:R-:W-:Y:S02]  /*104b0*/  ISETP.NE.AND P4, PT, R31, RZ, PT ;  /* 0x000000ff1f00720c */ /* 0x000fe40003f85270 */
[----:B------:R-:W-:Y:S02]  /*104c0*/  ISETP.LT.OR P0, PT, R5, 0x1, P0 ;  /* 0x000000010500780c */ /* 0x000fe40000701670 */
[----:B------:R-:W-:-:S02]  /*104d0*/  ISETP.NE.AND P6, PT, R41, RZ, PT ;  /* 0x000000ff2900720c */ /* 0x000fc40003fc5270 */
[----:B------:R-:W-:Y:S02]  /*104e0*/  FSEL R105, R166, -INF , !P0 ;  /* 0xff800000a6697808 */ /* 0x000fe40004000000 */
[----:B------:R-:W-:Y:S02]  /*104f0*/  FSETP.NEU.FTZ.AND P0, PT, R126, -INF , PT ;  /* 0xff8000007e00780b */ /* 0x000fe40003f1d000 */
[----:B-1----:R-:W-:Y:S02]  /*10500*/  FMNMX.FTZ R125, R125, R6, !PT ;  /* 0x000000067d7d7209 */ /* 0x002fe40007810000 */
[----:B------:R-:W-:Y:S02]  /*10510*/  FSEL R7, R7, RZ, P0 ;  /* 0x000000ff07077208 */ /* 0x000fe40000000000 */
[----:B------:R-:W-:Y:S01]  /*10520*/  FMNMX.FTZ R10, R105, R106, !PT ;  /* 0x0000006a690a7209 */ /* 0x000fe20007810000 */
[----:B------:R-:W1:Y:S01]  /*10530*/  SHFL.BFLY PT, R6, R125, 0x1, 0x1f ;  /* 0x0c201f007d067f89 */ /* 0x000e6200000e0000 */
[----:B------:R-:W-:Y:S01]  /*10540*/  ISETP.GT.AND P1, PT, R3, 0x51, !P3 ;  /* 0x000000510300780c */ /* 0x000fe20005f24270 */
[----:B------:R-:W-:Y:S01]  /*10550*/  FFMA.FTZ R8, R33, c[0x0][0x2d0], -R7 ;  /* 0x0000b40021087a23 */ /* 0x000fe20000010807 */
[----:B------:R-:W-:-:S03]  /*10560*/  ISETP.GT.AND P3, PT, R3, 0x59, !P6 ;  /* 0x000000590300780c */ /* 0x000fc60007764270 */
[----:B------:R2:W-:Y:S02]  /*10570*/  MUFU.EX2 R166, R8 ;  /* 0x0000000800a67308 */ /* 0x0005e40000000800 */
[----:B--2---:R-:W-:Y:S01]  /*10580*/  FFMA.FTZ R8, R35, c[0x0][0x2d0], -R7 ;  /* 0x0000b40023087a23 */ /* 0x004fe20000010807 */
[----:B-1----:R-:W-:-:S05]  /*10590*/  FMNMX.FTZ R125, R125, R6, !PT ;  /* 0x000000067d7d7209 */ /* 0x002fca0007810000 */
[----:B------:R1:W2:Y:S01]  /*105a0*/  MUFU.EX2 R246, R8 ;  /* 0x0000000800f67308 */ /* 0x0002a20000000800 */
[C---:B------:R-:W-:Y:S01]  /*105b0*/  FSETP.NEU.FTZ.AND P0, PT, R125.reuse, -INF , PT ;  /* 0xff8000007d00780b */ /* 0x040fe20003f1d000 */
[----:B------:R-:W-:-:S05]  /*105c0*/  FMUL.FTZ R6, R125, c[0x0][0x2d0] ;  /* 0x0000b4007d067a20 */ /* 0x000fca0000410000 */
[----:B------:R-:W-:Y:S02]  /*105d0*/  FSEL R6, R6, RZ, P0 ;  /* 0x000000ff06067208 */ /* 0x000fe40000000000 */
[----:B------:R-:W-:Y:S01]  /*105e0*/  ISETP.GT.AND P0, PT, R3, 0x58, !P4 ;  /* 0x000000580300780c */ /* 0x000fe20006704270 */
[--C-:B------:R-:W-:Y:S01]  /*105f0*/  FFMA.FTZ R3, R47, c[0x0][0x2d0], -R7.reuse ;  /* 0x0000b4002f037a23 */ /* 0x100fe20000010807 */
[C---:B------:R-:W-:Y:S02]  /*10600*/  ISETP.LT.OR P4, PT, R5.reuse, 0x51, P2 ;  /* 0x000000510500780c */ /* 0x040fe40001781670 */
[C---:B------:R-:W-:Y:S01]  /*10610*/  ISETP.LT.OR P2, PT, R5.reuse, 0x52, P1 ;  /* 0x000000520500780c */ /* 0x040fe20000f41670 */
[----:B------:R3:W-:Y:S01]  /*10620*/  MUFU.EX2 R219, R3 ;  /* 0x0000000300db7308 */ /* 0x0007e20000000800 */
[----:B-1----:R-:W-:Y:S01]  /*10630*/  FFMA.FTZ R8, R36, c[0x0][0x2d0], -R7 ;  /* 0x0000b40024087a23 */ /* 0x002fe20000010807 */
[----:B------:R-:W-:Y:S02]  /*10640*/  FSEL R184, R198, -INF , !P4 ;  /* 0xff800000c6b87808 */ /* 0x000fe40006000000 */
[----:B------:R-:W-:-:S02]  /*10650*/  ISETP.LT.OR P1, PT, R5, 0x59, P0 ;  /* 0x000000590500780c */ /* 0x000fc40000721670 */
[----:B------:R-:W-:Y:S02]  /*10660*/  FSEL R182, R199, -INF , !P2 ;  /* 0xff800000c7b67808 */ /* 0x000fe40005000000 */
[----:B------:R1:W-:Y:S01]  /*10670*/  MUFU.EX2 R212, R8 ;  /* 0x0000000800d47308 */ /* 0x0003e20000000800 */
[----:B------:R-:W-:Y:S02]  /*10680*/  ISETP.LT.OR P0, PT, R5, 0x5a, P3 ;  /* 0x0000005a0500780c */ /* 0x000fe40001f01670 */
[----:B------:R-:W-:Y:S02]  /*10690*/  FSEL R183, R194, -INF , !P1 ;  /* 0xff800000c2b77808 */ /* 0x000fe40004800000 */
[----:B------:R-:W-:Y:S02]  /*106a0*/  FSEL R181, R195, -INF , !P0 ;  /* 0xff800000c3b57808 */ /* 0x000fe40004000000 */
[----:B--2---:R-:W-:Y:S01]  /*106b0*/  F2FP.BF16.PACK_AB R12, R246, R166 ;  /* 0x000000a6f60c723e */ /* 0x004fe200000010ff */
[----:B---3--:R-:W-:-:S04]  /*106c0*/  FFMA.FTZ R3, R46, c[0x0][0x2d0], -R6 ;  /* 0x0000b4002e037a23 */ /* 0x008fc80000010806 */
[----:B------:R-:W-:Y:S01]  /*106d0*/  MUFU.EX2 R236, R3 ;  /* 0x0000000300ec7308 */ /* 0x000fe20000000800 */
[----:B-1----:R-:W-:Y:S01]  /*106e0*/  FMNMX.FTZ R8, R108, R9, !PT ;  /* 0x000000096c087209 */ /* 0x002fe20007810000 */
[----:B------:R-:W-:-:S03]  /*106f0*/  FFMA.FTZ R9, R38, c[0x0][0x2d0], -R7 ;  /* 0x0000b40026097a23 */ /* 0x000fc60000010807 */
[----:B------:R-:W-:-:S03]  /*10700*/  FMNMX.FTZ R8, R111, R8, !PT ;  /* 0x000000086f087209 */ /* 0x000fc60007810000 */
[----:B------:R1:W2:Y:S01]  /*10710*/  MUFU.EX2 R167, R9 ;  /* 0x0000000900a77308 */ /* 0x0002a20000000800 */
[----:B------:R-:W-:-:S04]  /*10720*/  FMNMX.FTZ R8, R114, R8, !PT ;  /* 0x0000000872087209 */ /* 0x000fc80007810000 */
[----:B------:R-:W-:Y:S01]  /*10730*/  FMNMX.FTZ R8, R115, R8, !PT ;  /* 0x0000000873087209 */ /* 0x000fe20007810000 */
[----:B-1----:R-:W-:Y:S01]  /*10740*/  FFMA.FTZ R9, R39, c[0x0][0x2d0], -R7 ;  /* 0x0000b40027097a23 */ /* 0x002fe20000010807 */
[----:B--2---:R-:W-:-:S03]  /*10750*/  F2FP.BF16.PACK_AB R14, R167, R212 ;  /* 0x000000d4a70e723e */ /* 0x004fc600000010ff */
[----:B------:R1:W-:Y:S02]  /*10760*/  MUFU.EX2 R238, R9 ;  /* 0x0000000900ee7308 */ /* 0x0003e40000000800 */
[----:B-1----:R-:W-:Y:S01]  /*10770*/  FMNMX.FTZ R9, R118, R8, !PT ;  /* 0x0000000876097209 */ /* 0x002fe20007810000 */
[----:B------:R-:W-:-:S03]  /*10780*/  FFMA.FTZ R8, R34, c[0x0][0x2d0], -R6 ;  /* 0x0000b40022087a23 */ /* 0x000fc60000010806 */
[----:B------:R-:W-:Y:S02]  /*10790*/  FMNMX.FTZ R9, R119, R9, !PT ;  /* 0x0000000977097209 */ /* 0x000fe40007810000 */
[----:B------:R1:W-:Y:S02]  /*107a0*/  MUFU.EX2 R248, R8 ;  /* 0x0000000800f87308 */ /* 0x0003e40000000800 */
[----:B------:R-:W-:Y:S02]  /*107b0*/  FMNMX.FTZ R0, R131, R9, !PT ;  /* 0x0000000983007209 */ /* 0x000fe40007810000 */
[----:B------:R-:W-:Y:S02]  /*107c0*/  FMNMX.FTZ R9, R110, R10, !PT ;  /* 0x0000000a6e097209 */ /* 0x000fe40007810000 */
[----:B------:R-:W-:-:S04]  /*107d0*/  FMNMX.FTZ R0, R136, R0, !PT ;  /* 0x0000000088007209 */ /* 0x000fc80007810000 */
[----:B------:R-:W-:-:S04]  /*107e0*/  FMNMX.FTZ R0, R137, R0, !PT ;  /* 0x0000000089007209 */ /* 0x000fc80007810000 */
[----:B------:R-:W-:Y:S01]  /*107f0*/  FMNMX.FTZ R0, R138, R0, !PT ;  /* 0x000000008a007209 */ /* 0x000fe20007810000 */
[----:B-1----:R-:W-:-:S03]  /*10800*/  FFMA.FTZ R8, R37, c[0x0][0x2d0], -R6 ;  /* 0x0000b40025087a23 */ /* 0x002fc60000010806 */
[----:B------:R-:W-:Y:S01]  /*10810*/  FMNMX.FTZ R0, R160, R0, !PT ;  /* 0x00000000a0007209 */ /* 0x000fe20007810000 */
[----:B------:R1:W2:Y:S03]  /*10820*/  MUFU.EX2 R249, R8 ;  /* 0x0000000800f97308 */ /* 0x0002a60000000800 */
[----:B------:R-:W-:-:S04]  /*10830*/  FMNMX.FTZ R0, R161, R0, !PT ;  /* 0x00000000a1007209 */ /* 0x000fc80007810000 */
[----:B------:R-:W-:-:S04]  /*10840*/  FMNMX.FTZ R0, R164, R0, !PT ;  /* 0x00000000a4007209 */ /* 0x000fc80007810000 */
[----:B------:R-:W-:Y:S02]  /*10850*/  FMNMX.FTZ R0, R165, R0, !PT ;  /* 0x00000000a5007209 */ /* 0x000fe40007810000 */
[----:B-1----:R-:W-:Y:S01]  /*10860*/  FMNMX.FTZ R8, R109, R9, !PT ;  /* 0x000000096d087209 */ /* 0x002fe20007810000 */
[--C-:B------:R-:W-:Y:S01]  /*10870*/  FFMA.FTZ R9, R40, c[0x0][0x2d0], -R6.reuse ;  /* 0x0000b40028097a23 */ /* 0x100fe20000010806 */
[----:B--2---:R-:W-:Y:S02]  /*10880*/  F2FP.BF16.PACK_AB R13, R249, R248 ;  /* 0x000000f8f90d723e */ /* 0x004fe400000010ff */
[----:B------:R-:W-:Y:S01]  /*10890*/  FMNMX.FTZ R4, R112, R8, !PT ;  /* 0x0000000870047209 */ /* 0x000fe20007810000 */
[----:B------:R-:W-:Y:S01]  /*108a0*/  FFMA.FTZ R8, R42, c[0x0][0x2d0], -R6 ;  /* 0x0000b4002a087a23 */ /* 0x000fe20000010806 */
[----:B------:R-:W-:Y:S02]  /*108b0*/  MUFU.EX2 R250, R9 ;  /* 0x0000000900fa7308 */ /* 0x000fe40000000800 */
[----:B------:R-:W-:-:S04]  /*108c0*/  FMNMX.FTZ R4, R113, R4, !PT ;  /* 0x0000000471047209 */ /* 0x000fc80007810000 */
[----:B------:R-:W-:Y:S01]  /*108d0*/  FMNMX.FTZ R2, R116, R4, !PT ;  /* 0x0000000474027209 */ /* 0x000fe20007810000 */
[----:B------:R-:W-:Y:S01]  /*108e0*/  FFMA.FTZ R4, R43, c[0x0][0x2d0], -R7 ;  /* 0x0000b4002b047a23 */ /* 0x000fe20000010807 */
[----:B------:R-:W1:Y:S02]  /*108f0*/  MUFU.EX2 R251, R8 ;  /* 0x0000000800fb7308 */ /* 0x000e640000000800 */
[----:B------:R-:W-:-:S04]  /*10900*/  FMNMX.FTZ R2, R117, R2, !PT ;  /* 0x0000000275027209 */ /* 0x000fc80007810000 */
[----:B------:R-:W-:Y:S02]  /*10910*/  FMNMX.FTZ R2, R127, R2, !PT ;  /* 0x000000027f027209 */ /* 0x000fe40007810000 */
[----:B------:R2:W3:Y:S01]  /*10920*/  MUFU.EX2 R230, R4 ;  /* 0x0000000400e67308 */ /* 0x0004e20000000800 */
[----:B-1----:R-:W-:-:S07]  /*10930*/  F2FP.BF16.PACK_AB R15, R251, R250 ;  /* 0x000000fafb0f723e */ /* 0x002fce00000010ff */
[C---:B------:R-:W-:Y:S01]  /*10940*/  HMMA.16816.F32.BF16 R16, R12.reuse, R88, RZ ;  /* 0x000000580c10723c */ /* 0x040fe200000418ff */
[----:B--2---:R-:W-:Y:S02]  /*10950*/  FMNMX.FTZ R4, R128, R2, !PT ;  /* 0x0000000280047209 */ /* 0x004fe40007810000 */
[----:B------:R-:W-:Y:S01]  /*10960*/  FMNMX.FTZ R2, R191, R0, !PT ;  /* 0x00000000bf027209 */ /* 0x000fe20007810000 */
[----:B------:R-:W-:Y:S01]  /*10970*/  FFMA.FTZ R0, R44, c[0x0][0x2d0], -R7 ;  /* 0x0000b4002c007a23 */ /* 0x000fe20000010807 */
[----:B------:R-:W-:Y:S02]  /*10980*/  FMNMX.FTZ R8, R129, R4, !PT ;  /* 0x0000000481087209 */ /* 0x000fe40007810000 */
[----:B------:R-:W-:Y:S01]  /*10990*/  FMNMX.FTZ R2, R200, R2, !PT ;  /* 0x00000002c8027209 */ /* 0x000fe20007810000 */
[----:B------:R1:W-:Y:S01]  /*109a0*/  MUFU.EX2 R241, R0 ;  /* 0x0000000000f17308 */ /* 0x0003e20000000800 */
[----:B------:R-:W-:Y:S02]  /*109b0*/  HMMA.16816.F32.BF16 R28, R12, R72, RZ ;  /* 0x000000480c1c723c */ /* 0x000fe400000418ff */
[----:B------:R-:W-:-:S02]  /*109c0*/  FMNMX.FTZ R4, R203, R2, !PT ;  /* 0x00000002cb047209 */ /* 0x000fc40007810000 */
[----:B------:R-:W-:Y:S02]  /*109d0*/  FMNMX.FTZ R2, R130, R8, !PT ;  /* 0x0000000882027209 */ /* 0x000fe40007810000 */
[----:B---3--:R-:W-:Y:S02]  /*109e0*/  F2FP.BF16.PACK_AB R8, R230, R238 ;  /* 0x000000eee608723e */ /* 0x008fe400000010ff */
[----:B------:R-:W-:Y:S01]  /*109f0*/  FMNMX.FTZ R2, R156, R2, !PT ;  /* 0x000000029c027209 */ /* 0x000fe20007810000 */
[----:B------:R-:W-:Y:S03]  /*10a00*/  HMMA.16816.F32.BF16 R24, R12, R96, RZ ;  /* 0x000000600c18723c */ /* 0x000fe600000418ff */
[----:B------:R-:W-:Y:S01]  /*10a10*/  FMNMX.FTZ R2, R157, R2, !PT ;  /* 0x000000029d027209 */ /* 0x000fe20007810000 */
[----:B-1----:R-:W-:-:S03]  /*10a20*/  FFMA.FTZ R0, R45, c[0x0][0x2d0], -R7 ;  /* 0x0000b4002d007a23 */ /* 0x002fc60000010807 */
[----:B------:R-:W-:Y:S01]  /*10a30*/  FMNMX.FTZ R2, R158, R2, !PT ;  /* 0x000000029e027209 */ /* 0x000fe20007810000 */
[----:B------:R-:W-:Y:S01]  /*10a40*/  HMMA.16816.F32.BF16 R20, R12, R100, RZ ;  /* 0x000000640c14723c */ /* 0x000fe200000418ff */
[----:B------:R1:W2:Y:S02]  /*10a50*/  MUFU.EX2 R244, R0 ;  /* 0x0000000000f47308 */ /* 0x0002a40000000800 */
[----:B------:R-:W-:Y:S01]  /*10a60*/  FMNMX.FTZ R3, R159, R2, !PT ;  /* 0x000000029f037209 */ /* 0x000fe20007810000 */
[----:B------:R-:W-:-:S03]  /*10a70*/  FFMA.FTZ R2, R48, c[0x0][0x2d0], -R6 ;  /* 0x0000b40030027a23 */ /* 0x000fc60000010806 */
[----:B------:R-:W-:Y:S01]  /*10a80*/  FMNMX.FTZ R3, R162, R3, !PT ;  /* 0x00000003a2037209 */ /* 0x000fe20007810000 */
[----:B------:R-:W-:Y:S01]  /*10a90*/  HMMA.16816.F32.BF16 R36, R12, R74, RZ ;  /* 0x0000004a0c24723c */ /* 0x000fe200000418ff */
[----:B------:R3:W4:Y:S02]  /*10aa0*/  MUFU.EX2 R243, R2 ;  /* 0x0000000200f37308 */ /* 0x0007240000000800 */
[----:B------:R-:W-:-:S04]  /*10ab0*/  FMNMX.FTZ R3, R163, R3, !PT ;  /* 0x00000003a3037209 */ /* 0x000fc80007810000 */
[----:B------:R-:W-:Y:S01]  /*10ac0*/  FMNMX.FTZ R3, R189, R3, !PT ;  /* 0x00000003bd037209 */ /* 0x000fe20007810000 */
[----:B------:R-:W-:Y:S01]  /*10ad0*/  HMMA.16816.F32.BF16 R44, R12, R98, RZ ;  /* 0x000000620c2c723c */ /* 0x000fe200000418ff */
[----:B-1----:R-:W-:Y:S02]  /*10ae0*/  FMNMX.FTZ R0, R202, R4, !PT ;  /* 0x00000004ca007209 */ /* 0x002fe40007810000 */
[----:B--2---:R-:W-:Y:S02]  /*10af0*/  F2FP.BF16.PACK_AB R10, R244, R241 ;  /* 0x000000f1f40a723e */ /* 0x004fe400000010ff */
[----:B------:R-:W-:-:S03]  /*10b00*/  FMNMX.FTZ R0, R196, R0, !PT ;  /* 0x00000000c4007209 */ /* 0x000fc60007810000 */
[C---:B------:R-:W-:Y:S01]  /*10b10*/  HMMA.16816.F32.BF16 R40, R12.reuse, R90, RZ ;  /* 0x0000005a0c28723c */ /* 0x040fe200000418ff */
[----:B------:R-:W-:Y:S01]  /*10b20*/  FMNMX.FTZ R0, R197, R0, !PT ;  /* 0x00000000c5007209 */ /* 0x000fe20007810000 */
[----:B---3--:R-:W-:Y:S01]  /*10b30*/  FFMA.FTZ R2, R49, c[0x0][0x2d0], -R6 ;  /* 0x0000b40031027a23 */ /* 0x008fe20000010806 */
[----:B----4-:R-:W-:Y:S02]  /*10b40*/  F2FP.BF16.PACK_AB R9, R243, R236 ;  /* 0x000000ecf309723e */ /* 0x010fe400000010ff */
[----:B------:R-:W-:Y:S01]  /*10b50*/  FMNMX.FTZ R0, R192, R0, !PT ;  /* 0x00000000c0007209 */ /* 0x000fe20007810000 */
[----:B------:R1:W-:Y:S02]  /*10b60*/  MUFU.EX2 R222, R2 ;  /* 0x0000000200de7308 */ /* 0x0003e40000000800 */
[----:B------:R-:W-:Y:S01]  /*10b70*/  HMMA.16816.F32.BF16 R12, R12, R102, RZ ;  /* 0x000000660c0c723c */ /* 0x000fe200000418ff */
[----:B------:R-:W-:-:S05]  /*10b80*/  FMNMX.FTZ R0, R193, R0, !PT ;  /* 0x00000000c1007209 */ /* 0x000fca0007810000 */
[----:B------:R-:W2:Y:S01]  /*10b90*/  SHFL.BFLY PT, R4, R0, 0x2, 0x1f ;  /* 0x0c401f0000047f89 */ /* 0x000ea200000e0000 */
[----:B-1----:R-:W-:Y:S01]  /*10ba0*/  FMNMX.FTZ R2, R190, R3, !PT ;  /* 0x00000003be027209 */ /* 0x002fe20007810000 */
[----:B------:R-:W-:-:S03]  /*10bb0*/  FFMA.FTZ R3, R52, c[0x0][0x2d0], -R6 ;  /* 0x0000b40034037a23 */ /* 0x000fc60000010806 */
[----:B------:R-:W-:Y:S01]  /*10bc0*/  FMNMX.FTZ R2, R184, R2, !PT ;  /* 0x00000002b8027209 */ /* 0x000fe20007810000 */
[----:B------:R1:W3:Y:S03]  /*10bd0*/  MUFU.EX2 R245, R3 ;  /* 0x0000000300f57308 */ /* 0x0002e60000000800 */
[----:B------:R-:W-:-:S04]  /*10be0*/  FMNMX.FTZ R2, R182, R2, !PT ;  /* 0x00000002b6027209 */ /* 0x000fc80007810000 */
[----:B------:R-:W-:Y:S02]  /*10bf0*/  FMNMX.FTZ R2, R183, R2, !PT ;  /* 0x00000002b7027209 */ /* 0x000fe40007810000 */
[----:B--2---:R-:W-:Y:S01]  /*10c00*/  FMNMX.FTZ R0, R0, R4, !PT ;  /* 0x0000000400007209 */ /* 0x004fe20007810000 */
[----:B-1----:R-:W-:-:S04]  /*10c10*/  FFMA.FTZ R3, R92, c[0x0][0x2d0], -R7 ;  /* 0x0000b4005c037a23 */ /* 0x002fc80000010807 */
[----:B------:R-:W1:Y:S01]  /*10c20*/  SHFL.BFLY PT, R4, R0, 0x1, 0x1f ;  /* 0x0c201f0000047f89 */ /* 0x000e6200000e0000 */
[----:B---3--:R-:W-:Y:S01]  /*10c30*/  F2FP.BF16.PACK_AB R11, R245, R222 ;  /* 0x000000def50b723e */ /* 0x008fe200000010ff */
[----:B------:R2:W3:Y:S02]  /*10c40*/  MUFU.EX2 R199, R3 ;  /* 0x0000000300c77308 */ /* 0x0004e40000000800 */
[----:B------:R-:W4:Y:S04]  /*10c50*/  LDSM.16.MT88.4 R92, [R215+0x900] ;  /* 0x00090000d75c783b */ /* 0x000f280000004200 */
[C---:B------:R-:W-:Y:S08]  /*10c60*/  HMMA.16816.F32.BF16 R32, R8.reuse, R84, R16 ;  /* 0x000000540820723c */ /* 0x040ff00000041810 */
[----:B------:R-:W-:Y:S01]  /*10c70*/  HMMA.16816.F32.BF16 R52, R8, R80, R28 ;  /* 0x000000500834723c */ /* 0x000fe2000004181c */
[----:B--2---:R-:W-:Y:S01]  /*10c80*/  FMNMX.FTZ R3, R181, R2, !PT ;  /* 0x00000002b5037209 */ /* 0x004fe20007810000 */
[----:B------:R-:W-:-:S04]  /*10c90*/  FFMA.FTZ R2, R104, c[0x0][0x2d0], -R7 ;  /* 0x0000b40068027a23 */ /* 0x000fc80000010807 */
[----:B------:R-:W2:Y:S01]  /*10ca0*/  SHFL.BFLY PT, R5, R3, 0x2, 0x1f ;  /* 0x0c401f0003057f89 */ /* 0x000ea200000e0000 */
[----:B------:R3:W-:Y:S01]  /*10cb0*/  MUFU.EX2 R194, R2 ;  /* 0x0000000200c27308 */ /* 0x0007e20000000800 */
[----:B-1----:R-:W-:Y:S01]  /*10cc0*/  FMNMX.FTZ R124, R0, R4, !PT ;  /* 0x00000004007c7209 */ /* 0x002fe20007810000 */
[----:B------:R-:W-:Y:S01]  /*10cd0*/  FFMA.FTZ R0, R61, c[0x0][0x2d0], -R6 ;  /* 0x0000b4003d007a23 */ /* 0x000fe20000010806 */
[----:B------:R-:W-:Y:S02]  /*10ce0*/  HMMA.16816.F32.BF16 R48, R8, R76, R24 ;  /* 0x0000004c0830723c */ /* 0x000fe40000041818 */
[----:B------:R-:W-:-:S03]  /*10cf0*/  FSETP.NEU.FTZ.AND P0, PT, R124, -INF , PT ;  /* 0xff8000007c00780b */ /* 0x000fc60003f1d000 */
[----:B------:R1:W-:Y:S03]  /*10d00*/  MUFU.EX2 R235, R0 ;  /* 0x0000000000eb7308 */ /* 0x0003e60000000800 */
[----:B------:R-:W-:Y:S01]  /*10d10*/  HMMA.16816.F32.BF16 R28, R8, R82, R36 ;  /* 0x00000052081c723c */ /* 0x000fe20000041824 */
[----:B---3--:R-:W-:-:S07]  /*10d20*/  FFMA.FTZ R2, R107, c[0x0][0x2d0], -R7 ;  /* 0x0000b4006b027a23 */ /* 0x008fce0000010807 */
[----:B----4-:R-:W-:Y:S01]  /*10d30*/  HMMA.16816.F32.BF16 R16, R8, R92, R20 ;  /* 0x0000005c0810723c */ /* 0x010fe20000041814 */
[----:B------:R3:W4:Y:S01]  /*10d40*/  MUFU.EX2 R198, R2 ;  /* 0x0000000200c67308 */ /* 0x0007220000000800 */
[----:B--2---:R-:W-:Y:S01]  /*10d50*/  FMNMX.FTZ R3, R3, R5, !PT ;  /* 0x0000000503037209 */ /* 0x004fe20007810000 */
[----:B-1----:R-:W-:-:S05]  /*10d60*/  FFMA.FTZ R0, R69, c[0x0][0x2d0], -R6 ;  /* 0x0000b40045007a23 */ /* 0x002fca0000010806 */
[C---:B------:R-:W-:Y:S01]  /*10d70*/  HMMA.16816.F32.BF16 R24, R8.reuse, R78, R44 ;  /* 0x0000004e0818723c */ /* 0x040fe2000004182c */
[----:B------:R-:W1:Y:S01]  /*10d80*/  SHFL.BFLY PT, R4, R3, 0x1, 0x1f ;  /* 0x0c201f0003047f89 */ /* 0x000e6200000e0000 */
[----:B------:R-:W2:Y:S06]  /*10d90*/  MUFU.EX2 R233, R0 ;  /* 0x0000000000e97308 */ /* 0x000eac0000000800 */
[----:B------:R-:W-:Y:S01]  /*10da0*/  HMMA.16816.F32.BF16 R20, R8, R86, R40 ;  /* 0x000000560814723c */ /* 0x000fe20000041828 */
[----:B---3--:R-:W-:-:S04]  /*10db0*/  FFMA.FTZ R2, R56, c[0x0][0x2d0], -R6 ;  /* 0x0000b40038027a23 */ /* 0x008fc80000010806 */
[----:B------:R3:W-:Y:S03]  /*10dc0*/  MUFU.EX2 R221, R2 ;  /* 0x0000000200dd7308 */ /* 0x0007e60000000800 */
[----:B------:R-:W-:Y:S07]  /*10dd0*/  HMMA.16816.F32.BF16 R12, R8, R94, R12 ;  /* 0x0000005e080c723c */ /* 0x000fee000004180c */
[----:B------:R-:W-:-:S02]  /*10de0*/  F2FP.BF16.PACK_AB R8, R199, R219 ;  /* 0x000000dbc708723e */ /* 0x000fc400000010ff */
[----:B-1----:R-:W-:Y:S02]  /*10df0*/  FMNMX.FTZ R3, R3, R4, !PT ;  /* 0x0000000403037209 */ /* 0x002fe40007810000 */
[----:B----4-:R-:W-:Y:S01]  /*10e00*/  F2FP.BF16.PACK_AB R10, R198, R194 ;  /* 0x000000c2c60a723e */ /* 0x010fe200000010ff */
[----:B---3--:R-:W-:Y:S01]  /*10e10*/  FFMA.FTZ R2, R60, c[0x0][0x2d0], -R6 ;  /* 0x0000b4003c027a23 */ /* 0x008fe20000010806 */
[----:B--2---:R-:W-:Y:S01]  /*10e20*/  F2FP.BF16.PACK_AB R11, R233, R235 ;  /* 0x000000ebe90b723e */ /* 0x004fe200000010ff */
[----:B------:R-:W1:Y:S02]  /*10e30*/  LDSM.16.MT88.4 R60, [R214+0x1100] ;  /* 0x00110000d63c783b */ /* 0x000e640000004200 */
[----:B------:R2:W3:Y:S02]  /*10e40*/  MUFU.EX2 R239, R2 ;  /* 0x0000000200ef7308 */ /* 0x0004e40000000800 */
[----:B--2---:R-:W-:Y:S01]  /*10e50*/  FMUL.FTZ R2, R124, c[0x0][0x2d0] ;  /* 0x0000b4007c027a20 */ /* 0x004fe20000410000 */
[----:B---3--:R-:W-:-:S04]  /*10e60*/  F2FP.BF16.PACK_AB R9, R239, R221 ;  /* 0x000000ddef09723e */ /* 0x008fc800000010ff */
[----:B------:R-:W-:Y:S02]  /*10e70*/  FSEL R2, R2, RZ, P0 ;  /* 0x000000ff02027208 */ /* 0x000fe40000000000 */
[----:B------:R-:W-:Y:S01]  /*10e80*/  FSETP.NEU.FTZ.AND P0, PT, R3, -INF , PT ;  /* 0xff8000000300780b */ /* 0x000fe20003f1d000 */
[----:B------:R-:W-:Y:S02]  /*10e90*/  HMMA.16816.F32.BF16 R140, R8, R64, R52 ;  /* 0x00000040088c723c */ /* 0x000fe40000041834 */
[--C-:B------:R-:W-:Y:S02]  /*10ea0*/  FFMA.FTZ R0, R57, c[0x0][0x2d0], -R2.reuse ;  /* 0x0000b40039007a23 */ /* 0x100fe40000010802 */
[----:B------:R-:W-:Y:S01]  /*10eb0*/  FFMA.FTZ R4, R115, c[0x0][0x2d0], -R2 ;  /* 0x0000b40073047a23 */ /* 0x000fe20000010802 */
[----:B------:R-:W2:Y:S01]  /*10ec0*/  LDSM.16.MT88.4 R56, [R216+0x1100] ;  /* 0x00110000d838783b */ /* 0x000ea20000004200 */
[----:B------:R3:W-:Y:S01]  /*10ed0*/  MUFU.EX2 R217, R0 ;  /* 0x0000000000d97308 */ /* 0x0007e20000000800 */
[----:B------:R-:W-:-:S07]  /*10ee0*/  IMAD.MOV.U32 R115, RZ, RZ, R244 ;  /* 0x000000ffff737224 */ /* 0x000fce00078e00f4 */
[----:B------:R-:W-:Y:S01]  /*10ef0*/  MUFU.EX2 R242, R4 ;  /* 0x0000000400f27308 */ /* 0x000fe20000000800 */
[----:B-1----:R-:W-:Y:S01]  /*10f00*/  HMMA.16816.F32.BF16 R148, R8, R60, R32 ;  /* 0x0000003c0894723c */ /* 0x002fe20000041820 */
[----:B---3--:R-:W-:-:S07]  /*10f10*/  FFMA.FTZ R0, R68, c[0x0][0x2d0], -R2 ;  /* 0x0000b40044007a23 */ /* 0x008fce0000010802 */
[----:B------:R-:W-:Y:S01]  /*10f20*/  HMMA.16816.F32.BF16 R120, R8, R62, R20 ;  /* 0x0000003e0878723c */ /* 0x000fe20000041814 */
[----:B------:R-:W1:Y:S01]  /*10f30*/  LDSM.16.MT88.4 R68, [R215+0x1100] ;  /* 0x00110000d744783b */ /* 0x000e620000004200 */
[----:B------:R3:W4:Y:S02]  /*10f40*/  MUFU.EX2 R218, R0 ;  /* 0x0000000000da7308 */ /* 0x0007240000000800 */
[----:B---3--:R-:W-:-:S04]  /*10f50*/  FFMA.FTZ R0, R108, c[0x0][0x2d0], -R2 ;  /* 0x0000b4006c007a23 */ /* 0x008fc80000010802 */
[----:B--2---:R-:W-:Y:S02]  /*10f60*/  HMMA.16816.F32.BF16 R144, R8, R56, R48 ;  /* 0x000000380890723c */ /* 0x004fe40000041830 */
[----:B------:R2:W-:Y:S02]  /*10f70*/  MUFU.EX2 R195, R0 ;  /* 0x0000000000c37308 */ /* 0x0005e40000000800 */
[----:B--2---:R-:W-:-:S04]  /*10f80*/  FFMA.FTZ R0, R111, c[0x0][0x2d0], -R2 ;  /* 0x0000b4006f007a23 */ /* 0x004fc80000010802 */
[C---:B-1----:R-:W-:Y:S02]  /*10f90*/  HMMA.16816.F32.BF16 R152, R8.reuse, R68, R16 ;  /* 0x000000440898723c */ /* 0x042fe40000041810 */
[----:B------:R1:W2:Y:S06]  /*10fa0*/  MUFU.EX2 R240, R0 ;  /* 0x0000000000f07308 */ /* 0x0002ac0000000800 */
[----:B------:R-:W-:Y:S01]  /*10fb0*/  HMMA.16816.F32.BF16 R132, R8, R70, R12 ;  /* 0x000000460884723c */ /* 0x000fe2000004180c */
[----:B-1----:R-:W-:Y:S02]  /*10fc0*/  FFMA.FTZ R0, R114, c[0x0][0x2d0], -R2 ;  /* 0x0000b40072007a23 */ /* 0x002fe40000010802 */
[----:B------:R-:W-:-:S02]  /*10fd0*/  IMAD.MOV.U32 R114, RZ, RZ, R245 ;  /* 0x000000ffff727224 */ /* 0x000fc400078e00f5 */
[----:B------:R1:W-:Y:S02]  /*10fe0*/  MUFU.EX2 R234, R0 ;  /* 0x0000000000ea7308 */ /* 0x0003e40000000800 */
[----:B-1----:R-:W-:-:S05]  /*10ff0*/  FMUL.FTZ R0, R3, c[0x0][0x2d0] ;  /* 0x0000b40003007a20 */ /* 0x002fca0000410000 */
[----:B------:R-:W-:-:S05]  /*11000*/  FSEL R0, R0, RZ, P0 ;  /* 0x000000ff00007208 */ /* 0x000fca0000000000 */
[----:B------:R-:W-:-:S04]  /*11010*/  FFMA.FTZ R4, R105, c[0x0][0x2d0], -R0 ;  /* 0x0000b40069047a23 */ /* 0x000fc80000010800 */
[----:B------:R1:W-:Y:S02]  /*11020*/  MUFU.EX2 R174, R4 ;  /* 0x0000000400ae7308 */ /* 0x0003e40000000800 */
[--C-:B-1----:R-:W-:Y:S02]  /*11030*/  FFMA.FTZ R4, R106, c[0x0][0x2d0], -R0.reuse ;  /* 0x0000b4006a047a23 */ /* 0x102fe40000010800 */
[----:B------:R-:W-:Y:S04]  /*11040*/  HMMA.16816.F32.BF16 R104, R8, R66, R28 ;  /* 0x000000420868723c */ /* 0x000fe8000004181c */
[----:B------:R1:W3:Y:S02]  /*11050*/  MUFU.EX2 R172, R4 ;  /* 0x0000000400ac7308 */ /* 0x0002e40000000800 */
[----:B-1----:R-:W-:-:S06]  /*11060*/  FFMA.FTZ R4, R110, c[0x0][0x2d0], -R0 ;  /* 0x0000b4006e047a23 */ /* 0x002fcc0000010800 */
[----:B------:R1:W-:Y:S02]  /*11070*/  MUFU.EX2 R237, R4 ;  /* 0x0000000400ed7308 */ /* 0x0003e40000000800 */
[----:B-1----:R-:W-:Y:S02]  /*11080*/  FFMA.FTZ R4, R109, c[0x0][0x2d0], -R0 ;  /* 0x0000b4006d047a23 */ /* 0x002fe40000010800 */
[----:B------:R-:W-:Y:S04]  /*11090*/  HMMA.16816.F32.BF16 R108, R8, R58, R24 ;  /* 0x0000003a086c723c */ /* 0x000fe80000041818 */
[----:B------:R1:W1:Y:S03]  /*110a0*/  MUFU.EX2 R232, R4 ;  /* 0x0000000400e87308 */ /* 0x0002660000000800 */
[----:B----4-:R-:W-:-:S02]  /*110b0*/  F2FP.BF16.PACK_AB R8, R218, R217 ;  /* 0x000000d9da08723e */ /* 0x010fc400000010ff */
[----:B--2---:R-:W-:Y:S02]  /*110c0*/  F2FP.BF16.PACK_AB R10, R240, R195 ;  /* 0x000000c3f00a723e */ /* 0x004fe400000010ff */
[----:B---3--:R-:W-:Y:S01]  /*110d0*/  F2FP.BF16.PACK_AB R9, R172, R174 ;  /* 0x000000aeac09723e */ /* 0x008fe200000010ff */
[----:B-1----:R-:W-:Y:S01]  /*110e0*/  FFMA.FTZ R4, R118, c[0x0][0x2d0], -R2 ;  /* 0x0000b40076047a23 */ /* 0x002fe20000010802 */
[----:B------:R-:W-:-:S03]  /*110f0*/  F2FP.BF16.PACK_AB R11, R232, R237 ;  /* 0x000000ede80b723e */ /* 0x000fc600000010ff */
[----:B------:R1:W-:Y:S04]  /*11100*/  MUFU.EX2 R118, R4 ;  /* 0x0000000400767308 */ /* 0x0003e80000000800 */
[C---:B------:R-:W-:Y:S07]  /*11110*/  HMMA.16816.F32.BF16 R28, R8.reuse, R74, RZ ;  /* 0x0000004a081c723c */ /* 0x040fee00000418ff */
[----:B------:R-:W-:Y:S01]  /*11120*/  IMAD.MOV.U32 R75, RZ, RZ, R251 ;  /* 0x000000ffff4b7224 */ /* 0x000fe200078e00fb */
[----:B------:R-:W-:Y:S01]  /*11130*/  HMMA.16816.F32.BF16 R20, R8, R72, RZ ;  /* 0x000000480814723c */ /* 0x000fe200000418ff */
[----:B------:R-:W-:Y:S01]  /*11140*/  MOV R74, R243 ;  /* 0x000000f3004a7202 */ /* 0x000fe20000000f00 */
[----:B-1----:R-:W-:-:S05]  /*11150*/  FFMA.FTZ R4, R119, c[0x0][0x2d0], -R2 ;  /* 0x0000b40077047a23 */ /* 0x002fca0000010802 */
[----:B------:R-:W-:Y:S01]  /*11160*/  MOV R73, R248 ;  /* 0x000000f800497202 */ /* 0x000fe20000000f00 */
[----:B------:R1:W2:Y:S01]  /*11170*/  MUFU.EX2 R220, R4 ;  /* 0x0000000400dc7308 */ /* 0x0002a20000000800 */
[----:B------:R-:W-:Y:S01]  /*11180*/  IMAD.MOV.U32 R72, RZ, RZ, R249 ;  /* 0x000000ffff487224 */ /* 0x000fe200078e00f9 */
[C---:B------:R-:W-:Y:S07]  /*11190*/  HMMA.16816.F32.BF16 R16, R8.reuse, R96, RZ ;  /* 0x000000600810723c */ /* 0x040fee00000418ff */
[----:B------:R-:W-:Y:S01]  /*111a0*/  IMAD.MOV.U32 R97, RZ, RZ, R242 ;  /* 0x000000ffff617224 */ /* 0x000fe200078e00f2 */
[----:B------:R-:W-:Y:S01]  /*111b0*/  HMMA.16816.F32.BF16 R12, R8, R88, RZ ;  /* 0x00000058080c723c */ /* 0x000fe200000418ff */
[----:B------:R-:W-:-:S02]  /*111c0*/  IMAD.MOV.U32 R96, RZ, RZ, R241 ;  /* 0x000000ffff607224 */ /* 0x000fc400078e00f1 */
[----:B-1----:R-:W-:Y:S02]  /*111d0*/  FFMA.FTZ R4, R112, c[0x0][0x2d0], -R0 ;  /* 0x0000b40070047a23 */ /* 0x002fe40000010800 */
[----:B------:R-:W-:-:S03]  /*111e0*/  IMAD.MOV.U32 R112, RZ, RZ, R246 ;  /* 0x000000ffff707224 */ /* 0x000fc600078e00f6 */
[C---:B------:R-:W-:Y:S01]  /*111f0*/  HMMA.16816.F32.BF16 R32, R8.reuse, R98, RZ ;  /* 0x000000620820723c */ /* 0x040fe200000418ff */
[----:B------:R1:W-:Y:S07]  /*11200*/  MUFU.EX2 R252, R4 ;  /* 0x0000000400fc7308 */ /* 0x0003ee0000000800 */
[C---:B------:R-:W-:Y:S08]  /*11210*/  HMMA.16816.F32.BF16 R36, R8.reuse, R90, RZ ;  /* 0x0000005a0824723c */ /* 0x040ff000000418ff */
[----:B------:R-:W-:Y:S01]  /*11220*/  HMMA.16816.F32.BF16 R24, R8, R100, RZ ;  /* 0x000000640818723c */ /* 0x000fe200000418ff */
[----:B-1----:R-:W-:-:S02]  /*11230*/  FFMA.FTZ R4, R113, c[0x0][0x2d0], -R0 ;  /* 0x0000b40071047a23 */ /* 0x002fc40000010800 */
[----:B------:R-:W-:Y:S02]  /*11240*/  IMAD.MOV.U32 R113, RZ, RZ, R250 ;  /* 0x000000ffff717224 */ /* 0x000fe400078e00fa */
[----:B------:R1:W3:Y:S03]  /*11250*/  MUFU.EX2 R119, R4 ;  /* 0x0000000400777308 */ /* 0x0002e60000000800 */
[----:B------:R-:W-:Y:S07]  /*11260*/  HMMA.16816.F32.BF16 R40, R8, R102, RZ ;  /* 0x000000660828723c */ /* 0x000fee00000418ff */
[----:B------:R-:W-:-:S02]  /*11270*/  F2FP.BF16.PACK_AB R8, R97, R234 ;  /* 0x000000ea6108723e */ /* 0x000fc400000010ff */
[----:B--2---:R-:W-:Y:S01]  /*11280*/  F2FP.BF16.PACK_AB R10, R220, R118 ;  /* 0x00000076dc0a723e */ /* 0x004fe200000010ff */
[----:B-1----:R-:W-:Y:S01]  /*11290*/  FFMA.FTZ R4, R116, c[0x0][0x2d0], -R0 ;  /* 0x0000b40074047a23 */ /* 0x002fe20000010800 */
[----:B---3--:R-:W-:-:S03]  /*112a0*/  F2FP.BF16.PACK_AB R9, R119, R252 ;  /* 0x000000fc7709723e */ /* 0x008fc600000010ff */
[----:B------:R1:W-:Y:S02]  /*112b0*/  MUFU.EX2 R5, R4 ;  /* 0x0000000400057308 */ /* 0x0003e40000000800 */
        /* <DEDUP_REMOVED lines=8> */
[----:B-1----:R-:W-:Y:S01]  /*11340*/  FFMA.FTZ R4, R131, c[0x0][0x2d0], -R2 ;  /* 0x0000b40083047a23 */ /* 0x002fe20000010802 */
[----:B------:R-:W-:-:S03]  /*11350*/  MOV R131, R97 ;  /* 0x0000006100837202 */ /* 0x000fc60000000f00 */
[----:B------:R1:W-:Y:S03]  /*11360*/  MUFU.EX2 R246, R4 ;  /* 0x0000000400f67308 */ /* 0x0003e60000000800 */
[C---:B------:R-:W-:Y:S08]  /*11370*/  HMMA.16816.F32.BF16 R52, R8.reuse, R84, R12 ;  /* 0x000000540834723c */ /* 0x040ff0000004180c */
[----:B------:R-:W-:Y:S01]  /*11380*/  HMMA.16816.F32.BF16 R12, R8, R82, R28 ;  /* 0x00000052080c723c */ /* 0x000fe2000004181c */
[----:B-1----:R-:W-:-:S07]  /*11390*/  FFMA.FTZ R4, R136, c[0x0][0x2d0], -R2 ;  /* 0x0000b40088047a23 */ /* 0x002fce0000010802 */
[C---:B------:R-:W-:Y:S01]  /*113a0*/  HMMA.16816.F32.BF16 R20, R8.reuse, R78, R32 ;  /* 0x0000004e0814723c */ /* 0x040fe20000041820 */
[----:B------:R1:W2:Y:S07]  /*113b0*/  MUFU.EX2 R248, R4 ;  /* 0x0000000400f87308 */ /* 0x0002ae0000000800 */
[C---:B------:R-:W-:Y:S01]  /*113c0*/  HMMA.16816.F32.BF16 R44, R8.reuse, R92, R24 ;  /* 0x0000005c082c723c */ /* 0x040fe20000041818 */
[----:B------:R-:W-:Y:S07]  /*113d0*/  LDSM.16.MT88.4 R24, [R216+0x1900] ;  /* 0x00190000d818783b */ /* 0x000fee0000004200 */
[----:B------:R-:W-:Y:S01]  /*113e0*/  HMMA.16816.F32.BF16 R28, R8, R86, R36 ;  /* 0x00000056081c723c */ /* 0x000fe20000041824 */
[----:B-1----:R-:W-:-:S04]  /*113f0*/  FFMA.FTZ R4, R137, c[0x0][0x2d0], -R2 ;  /* 0x0000b40089047a23 */ /* 0x002fc80000010802 */
[----:B------:R1:W-:Y:S03]  /*11400*/  MUFU.EX2 R249, R4 ;  /* 0x0000000400f97308 */ /* 0x0003e60000000800 */
[----:B------:R-:W-:Y:S01]  /*11410*/  HMMA.16816.F32.BF16 R32, R8, R94, R40 ;  /* 0x0000005e0820723c */ /* 0x000fe20000041828 */
[----:B------:R-:W-:Y:S01]  /*11420*/  IMAD.MOV.U32 R39, RZ, RZ, R236 ;  /* 0x000000ffff277224 */ /* 0x000fe200078e00ec */
[----:B------:R-:W-:Y:S01]  /*11430*/  MOV R38, R235 ;  /* 0x000000eb00267202 */ /* 0x000fe20000000f00 */
[----:B------:R-:W-:Y:S02]  /*11440*/  IMAD.MOV.U32 R37, RZ, RZ, R234 ;  /* 0x000000ffff257224 */ /* 0x000fe400078e00ea */
[----:B------:R-:W-:Y:S02]  /*11450*/  IMAD.MOV.U32 R36, RZ, RZ, R233 ;  /* 0x000000ffff247224 */ /* 0x000fe400078e00e9 */
[----:B--2---:R-:W-:-:S02]  /*11460*/  F2FP.BF16.PACK_AB R8, R248, R246 ;  /* 0x000000f6f808723e */ /* 0x004fc400000010ff */
[----:B------:R-:W-:Y:S01]  /*11470*/  MOV R43, R230 ;  /* 0x000000e6002b7202 */ /* 0x000fe20000000f00 */
[----:B-1----:R-:W-:-:S04]  /*11480*/  FFMA.FTZ R4, R138, c[0x0][0x2d0], -R2 ;  /* 0x0000b4008a047a23 */ /* 0x002fc80000010802 */
[----:B------:R1:W2:Y:S02]  /*11490*/  MUFU.EX2 R250, R4 ;  /* 0x0000000400fa7308 */ /* 0x0002a40000000800 */
[----:B-1----:R-:W-:Y:S01]  /*114a0*/  FFMA.FTZ R4, R127, c[0x0][0x2d0], -R0 ;  /* 0x0000b4007f047a23 */ /* 0x002fe20000010800 */
[----:B------:R-:W-:Y:S02]  /*114b0*/  MOV R127, R239 ;  /* 0x000000ef007f7202 */ /* 0x000fe40000000f00 */
[----:B--2---:R-:W-:-:S03]  /*114c0*/  F2FP.BF16.PACK_AB R10, R250, R249 ;  /* 0x000000f9fa0a723e */ /* 0x004fc600000010ff */
        /* <DEDUP_REMOVED lines=8> */
[----:B------:R1:W-:Y:S02]  /*11550*/  MUFU.EX2 R244, R4 ;  /* 0x0000000400f47308 */ /* 0x0003e40000000800 */
[----:B-1----:R-:W-:Y:S02]  /*11560*/  FFMA.FTZ R4, R130, c[0x0][0x2d0], -R0 ;  /* 0x0000b40082047a23 */ /* 0x002fe40000010800 */
[----:B------:R-:W-:-:S04]  /*11570*/  IMAD.MOV.U32 R130, RZ, RZ, R237 ;  /* 0x000000ffff827224 */ /* 0x000fc800078e00ed */
[----:B------:R1:W2:Y:S02]  /*11580*/  MUFU.EX2 R242, R4 ;  /* 0x0000000400f27308 */ /* 0x0002a40000000800 */
[----:B-1----:R-:W-:Y:S01]  /*11590*/  FFMA.FTZ R4, R173, c[0x0][0x2d0], -R7 ;  /* 0x0000b400ad047a23 */ /* 0x002fe20000010807 */
[----:B--2---:R-:W-:Y:S01]  /*115a0*/  F2FP.BF16.PACK_AB R11, R242, R244 ;  /* 0x000000f4f20b723e */ /* 0x004fe200000010ff */
[----:B------:R-:W-:-:S04]  /*115b0*/  IMAD.MOV.U32 R173, RZ, RZ, R232 ;  /* 0x000000ffffad7224 */ /* 0x000fc800078e00e8 */
[----:B------:R1:W2:Y:S02]  /*115c0*/  MUFU.EX2 R241, R4 ;  /* 0x0000000400f17308 */ /* 0x0002a40000000800 */
[C---:B------:R-:W-:Y:S01]  /*115d0*/  HMMA.16816.F32.BF16 R100, R8.reuse, R56, R16 ;  /* 0x000000380864723c */ /* 0x040fe20000041810 */
[----:B------:R-:W3:Y:S07]  /*115e0*/  LDSM.16.MT88.4 R16, [R213+0x1900] ;  /* 0x00190000d510783b */ /* 0x000eee0000004200 */
[----:B------:R-:W-:Y:S01]  /*115f0*/  HMMA.16816.F32.BF16 R136, R8, R64, R48 ;  /* 0x000000400888723c */ /* 0x000fe20000041830 */
[----:B-1----:R-:W-:-:S02]  /*11600*/  FFMA.FTZ R4, R171, c[0x0][0x2d0], -R7 ;  /* 0x0000b400ab047a23 */ /* 0x002fc40000010807 */
[----:B------:R-:W-:Y:S02]  /*11610*/  IMAD.MOV.U32 R171, RZ, RZ, R96 ;  /* 0x000000ffffab7224 */ /* 0x000fe400078e0060 */
[----:B------:R1:W-:Y:S03]  /*11620*/  MUFU.EX2 R239, R4 ;  /* 0x0000000400ef7308 */ /* 0x0003e60000000800 */
[C---:B------:R-:W-:Y:S01]  /*11630*/  HMMA.16816.F32.BF16 R96, R8.reuse, R66, R12 ;  /* 0x000000420860723c */ /* 0x040fe2000004180c */
[----:B------:R-:W-:Y:S07]  /*11640*/  LDSM.16.MT88.4 R64, [R216+0x2100] ;  /* 0x00210000d840783b */ /* 0x000fee0000004200 */
[----:B------:R-:W-:Y:S01]  /*11650*/  HMMA.16816.F32.BF16 R92, R8, R58, R20 ;  /* 0x0000003a085c723c */ /* 0x000fe20000041814 */
[----:B------:R-:W4:Y:S01]  /*11660*/  LDSM.16.MT88.4 R20, [R215+0x1900] ;  /* 0x00190000d714783b */ /* 0x000f220000004200 */
[----:B-1----:R-:W-:-:S06]  /*11670*/  FFMA.FTZ R4, R176, c[0x0][0x2d0], -R7 ;  /* 0x0000b400b0047a23 */ /* 0x002fcc0000010807 */
[C---:B------:R-:W-:Y:S01]  /*11680*/  HMMA.16816.F32.BF16 R88, R8.reuse, R60, R52 ;  /* 0x0000003c0858723c */ /* 0x040fe20000041834 */
[----:B------:R1:W1:Y:S07]  /*11690*/  MUFU.EX2 R240, R4 ;  /* 0x0000000400f07308 */ /* 0x00026e0000000800 */
[C---:B------:R-:W-:Y:S01]  /*116a0*/  HMMA.16816.F32.BF16 R84, R8.reuse, R62, R28 ;  /* 0x0000003e0854723c */ /* 0x040fe2000004181c */
[----:B------:R-:W3:Y:S04]  /*116b0*/  LDSM.16.MT88.4 R28, [R214+0x1900] ;  /* 0x00190000d61c783b */ /* 0x000ee80000004200 */
[----:B------:R-:W3:Y:S03]  /*116c0*/  LDSM.16.MT88.4 R60, [R213+0x2100] ;  /* 0x00210000d53c783b */ /* 0x000ee60000004200 */
[----:B------:R-:W-:Y:S01]  /*116d0*/  HMMA.16816.F32.BF16 R80, R8, R68, R44 ;  /* 0x000000440850723c */ /* 0x000fe2000004182c */
[----:B-1----:R-:W-:-:S04]  /*116e0*/  FFMA.FTZ R4, R177, c[0x0][0x2d0], -R7 ;  /* 0x0000b400b1047a23 */ /* 0x002fc80000010807 */
[----:B------:R1:W-:Y:S03]  /*116f0*/  MUFU.EX2 R238, R4 ;  /* 0x0000000400ee7308 */ /* 0x0003e60000000800 */
[----:B------:R-:W-:Y:S01]  /*11700*/  HMMA.16816.F32.BF16 R76, R8, R70, R32 ;  /* 0x00000046084c723c */ /* 0x000fe20000041820 */
[----:B------:R-:W3:Y:S06]  /*11710*/  LDSM.16.MT88.4 R68, [R214+0x2100] ;  /* 0x00210000d644783b */ /* 0x000eec0000004200 */
[----:B--2---:R-:W-:-:S02]  /*11720*/  F2FP.BF16.PACK_AB R8, R241, R251 ;  /* 0x000000fbf108723e */ /* 0x004fc400000010ff */
[----:B------:R-:W-:Y:S01]  /*11730*/  F2FP.BF16.PACK_AB R10, R240, R239 ;  /* 0x000000eff00a723e */ /* 0x000fe200000010ff */
[----:B-1----:R-:W-:-:S04]  /*11740*/  FFMA.FTZ R4, R178, c[0x0][0x2d0], -R7 ;  /* 0x0000b400b2047a23 */ /* 0x002fc80000010807 */
[----:B------:R1:W-:Y:S02]  /*11750*/  MUFU.EX2 R237, R4 ;  /* 0x0000000400ed7308 */ /* 0x0003e40000000800 */
[----:B-1----:R-:W-:Y:S02]  /*11760*/  FFMA.FTZ R4, R168, c[0x0][0x2d0], -R6 ;  /* 0x0000b400a8047a23 */ /* 0x002fe40000010806 */
[----:B------:R-:W-:-:S04]  /*11770*/  IMAD.MOV.U32 R168, RZ, RZ, R72 ;  /* 0x000000ffffa87224 */ /* 0x000fc800078e0048 */
[----:B------:R1:W-:Y:S02]  /*11780*/  MUFU.EX2 R236, R4 ;  /* 0x0000000400ec7308 */ /* 0x0003e40000000800 */
[----:B-1----:R-:W-:Y:S01]  /*11790*/  FFMA.FTZ R4, R170, c[0x0][0x2d0], -R6 ;  /* 0x0000b400aa047a23 */ /* 0x002fe20000010806 */
[----:B------:R-:W-:Y:S01]  /*117a0*/  MOV R170, R113 ;  /* 0x0000007100aa7202 */ /* 0x000fe20000000f00 */
[----:B------:R-:W-:Y:S01]  /*117b0*/  IMAD.MOV.U32 R113, RZ, RZ, R112 ;  /* 0x000000ffff717224 */ /* 0x000fe200078e0070 */
[----:B------:R-:W-:-:S03]  /*117c0*/  MOV R112, R166 ;  /* 0x000000a600707202 */ /* 0x000fc60000000f00 */
[----:B------:R1:W2:Y:S02]  /*117d0*/  MUFU.EX2 R235, R4 ;  /* 0x0000000400eb7308 */ /* 0x0002a40000000800 */
[----:B-1----:R-:W-:Y:S01]  /*117e0*/  FFMA.FTZ R4, R169, c[0x0][0x2d0], -R6 ;  /* 0x0000b400a9047a23 */ /* 0x002fe20000010806 */
[----:B--2---:R-:W-:Y:S01]  /*117f0*/  F2FP.BF16.PACK_AB R9, R235, R236 ;  /* 0x000000eceb09723e */ /* 0x004fe200000010ff */
[----:B------:R-:W-:-:S04]  /*11800*/  IMAD.MOV.U32 R169, RZ, RZ, R75 ;  /* 0x000000ffffa97224 */ /* 0x000fc800078e004b */
[----:B------:R1:W-:Y:S02]  /*11810*/  MUFU.EX2 R234, R4 ;  /* 0x0000000400ea7308 */ /* 0x0003e40000000800 */
[----:B-1----:R-:W-:-:S06]  /*11820*/  FFMA.FTZ R4, R175, c[0x0][0x2d0], -R6 ;  /* 0x0000b400af047a23 */ /* 0x002fcc0000010806 */
[----:B------:R1:W2:Y:S02]  /*11830*/  MUFU.EX2 R232, R4 ;  /* 0x0000000400e87308 */ /* 0x0002a40000000800 */
[----:B-1----:R-:W-:Y:S01]  /*11840*/  FFMA.FTZ R4, R186, c[0x0][0x2d0], -R7 ;  /* 0x0000b400ba047a23 */ /* 0x002fe20000010807 */
[----:B--2---:R-:W-:-:S05]  /*11850*/  F2FP.BF16.PACK_AB R11, R232, R234 ;  /* 0x000000eae80b723e */ /* 0x004fca00000010ff */
[----:B------:R1:W-:Y:S02]  /*11860*/  MUFU.EX2 R233, R4 ;  /* 0x0000000400e97308 */ /* 0x0003e40000000800 */
[C---:B---3--:R-:W-:Y:S07]  /*11870*/  HMMA.16816.F32.BF16 R56, R8.reuse, R16, R140 ;  /* 0x000000100838723c */ /* 0x048fee000004188c */
[----:B------:R-:W-:Y:S01]  /*11880*/  MOV R140, R198 ;  /* 0x000000c6008c7202 */ /* 0x000fe20000000f00 */
[----:B------:R-:W-:Y:S01]  /*11890*/  IMAD.MOV.U32 R141, RZ, RZ, R195 ;  /* 0x000000ffff8d7224 */ /* 0x000fe200078e00c3 */
[----:B------:R-:W-:Y:S01]  /*118a0*/  HMMA.16816.F32.BF16 R48, R8, R24, R144 ;  /* 0x000000180830723c */ /* 0x000fe20000041890 */
[----:B------:R-:W-:-:S02]  /*118b0*/  IMAD.MOV.U32 R143, RZ, RZ, R43 ;  /* 0x000000ffff8f7224 */ /* 0x000fc400078e002b */
[----:B-1----:R-:W-:Y:S02]  /*118c0*/  FFMA.FTZ R4, R188, c[0x0][0x2d0], -R7 ;  /* 0x0000b400bc047a23 */ /* 0x002fe40000010807 */
[----:B------:R-:W-:Y:S02]  /*118d0*/  IMAD.MOV.U32 R142, RZ, RZ, R173 ;  /* 0x000000ffff8e7224 */ /* 0x000fe400078e00ad */
[----:B------:R1:W2:Y:S01]  /*118e0*/  MUFU.EX2 R230, R4 ;  /* 0x0000000400e67308 */ /* 0x0002a20000000800 */
[----:B------:R-:W-:Y:S01]  /*118f0*/  MOV R144, R194 ;  /* 0x000000c200907202 */ /* 0x000fe20000000f00 */
[----:B------:R-:W-:Y:S01]  /*11900*/  HMMA.16816.F32.BF16 R52, R8, R18, R104 ;  /* 0x000000120834723c */ /* 0x000fe20000041868 */
[----:B------:R-:W-:Y:S02]  /*11910*/  IMAD.MOV.U32 R147, RZ, RZ, R36 ;  /* 0x000000ffff937224 */ /* 0x000fe400078e0024 */
[----:B------:R-:W-:Y:S02]  /*11920*/  IMAD.MOV.U32 R146, RZ, RZ, R37 ;  /* 0x000000ffff927224 */ /* 0x000fe400078e0025 */
[----:B------:R-:W-:-:S02]  /*11930*/  IMAD.MOV.U32 R145, RZ, RZ, R38 ;  /* 0x000000ffff917224 */ /* 0x000fc400078e0026 */
[----:B------:R-:W-:Y:S01]  /*11940*/  IMAD.MOV.U32 R106, RZ, RZ, R117 ;  /* 0x000000ffff6a7224 */ /* 0x000fe200078e0075 */
[C---:B------:R-:W-:Y:S01]  /*11950*/  HMMA.16816.F32.BF16 R44, R8.reuse, R26, R108 ;  /* 0x0000001a082c723c */ /* 0x040fe2000004186c */
[----:B------:R-:W-:Y:S01]  /*11960*/  IMAD.MOV.U32 R107, RZ, RZ, R74 ;  /* 0x000000ffff6b7224 */ /* 0x000fe200078e004a */
[----:B------:R-:W-:Y:S01]  /*11970*/  MOV R105, R127 ;  /* 0x0000007f00697202 */ /* 0x000fe20000000f00 */
[----:B------:R-:W-:Y:S02]  /*11980*/  IMAD.MOV.U32 R117, RZ, RZ, R73 ;  /* 0x000000ffff757224 */ /* 0x000fe400078e0049 */
[----:B------:R-:W3:Y:S01]  /*11990*/  LDSM.16.MT88.4 R72, [R215+0x2100] ;  /* 0x00210000d748783b */ /* 0x000ee20000004200 */
[----:B-1----:R-:W-:Y:S02]  /*119a0*/  FFMA.FTZ R4, R179, c[0x0][0x2d0], -R6 ;  /* 0x0000b400b3047a23 */ /* 0x002fe40000010806 */
[----:B------:R-:W-:Y:S01]  /*119b0*/  IMAD.MOV.U32 R111, RZ, RZ, R39 ;  /* 0x000000ffff6f7224 */ /* 0x000fe200078e0027 */
[----:B----4-:R-:W-:Y:S01]  /*119c0*/  HMMA.16816.F32.BF16 R32, R8, R20, R152 ;  /* 0x000000140820723c */ /* 0x010fe20000041898 */
[----:B------:R1:W-:Y:S01]  /*119d0*/  MUFU.EX2 R199, R4 ;  /* 0x0000000400c77308 */ /* 0x0003e20000000800 */
[----:B------:R-:W-:-:S02]  /*119e0*/  IMAD.MOV.U32 R104, RZ, RZ, R129 ;  /* 0x000000ffff687224 */ /* 0x000fc400078e0081 */
[----:B------:R-:W-:Y:S02]  /*119f0*/  IMAD.MOV.U32 R109, RZ, RZ, R167 ;  /* 0x000000ffff6d7224 */ /* 0x000fe400078e00a7 */
[----:B------:R-:W-:Y:S02]  /*11a00*/  IMAD.MOV.U32 R110, RZ, RZ, R130 ;  /* 0x000000ffff6e7224 */ /* 0x000fe400078e0082 */
[C---:B------:R-:W-:Y:S07]  /*11a10*/  HMMA.16816.F32.BF16 R40, R8.reuse, R28, R148 ;  /* 0x0000001c0828723c */ /* 0x040fee0000041894 */
[----:B------:R-:W-:Y:S01]  /*11a20*/  IMAD.MOV.U32 R150, RZ, RZ, R144 ;  /* 0x000000ffff967224 */ /* 0x000fe200078e0090 */
[----:B------:R-:W-:Y:S01]  /*11a30*/  HMMA.16816.F32.BF16 R36, R8, R30, R120 ;  /* 0x0000001e0824723c */ /* 0x000fe20000041878 */
[----:B-1----:R-:W-:Y:S01]  /*11a40*/  FFMA.FTZ R4, R180, c[0x0][0x2d0], -R6 ;  /* 0x0000b400b4047a23 */ /* 0x002fe20000010806 */
[----:B------:R-:W-:Y:S01]  /*11a50*/  MOV R151, R111 ;  /* 0x0000006f00977202 */ /* 0x000fe20000000f00 */
[----:B------:R-:W-:-:S02]  /*11a60*/  IMAD.MOV.U32 R149, RZ, RZ, R145 ;  /* 0x000000ffff957224 */ /* 0x000fc400078e0091 */
[----:B------:R1:W4:Y:S01]  /*11a70*/  MUFU.EX2 R198, R4 ;  /* 0x0000000400c67308 */ /* 0x0003220000000800 */
[----:B------:R-:W-:Y:S01]  /*11a80*/  IMAD.MOV.U32 R148, RZ, RZ, R146 ;  /* 0x000000ffff947224 */ /* 0x000fe200078e0092 */
[----:B------:R-:W-:Y:S01]  /*11a90*/  MOV R146, R140 ;  /* 0x0000008c00927202 */ /* 0x000fe20000000f00 */
[----:B------:R-:W-:Y:S01]  /*11aa0*/  HMMA.16816.F32.BF16 R12, R8, R22, R132 ;  /* 0x00000016080c723c */ /* 0x000fe20000041884 */
[----:B------:R-:W-:Y:S02]  /*11ab0*/  IMAD.MOV.U32 R145, RZ, RZ, R141 ;  /* 0x000000ffff917224 */ /* 0x000fe400078e008d */
[----:B------:R-:W-:-:S04]  /*11ac0*/  IMAD.MOV.U32 R144, RZ, RZ, R142 ;  /* 0x000000ffff907224 */ /* 0x000fc800078e008e */
[----:B------:R-:W-:Y:S02]  /*11ad0*/  F2FP.BF16.PACK_AB R8, R237, R238 ;  /* 0x000000eeed08723e */ /* 0x000fe400000010ff */
[----:B--2---:R-:W-:Y:S01]  /*11ae0*/  F2FP.BF16.PACK_AB R10, R230, R233 ;  /* 0x000000e9e60a723e */ /* 0x004fe200000010ff */
[----:B-1----:R-:W-:Y:S01]  /*11af0*/  FFMA.FTZ R4, R185, c[0x0][0x2d0], -R6 ;  /* 0x0000b400b9047a23 */ /* 0x002fe20000010806 */
[----:B----4-:R-:W-:-:S03]  /*11b00*/  F2FP.BF16.PACK_AB R9, R198, R199 ;  /* 0x000000c7c609723e */ /* 0x010fc600000010ff */
[----:B------:R1:W-:Y:S02]  /*11b10*/  MUFU.EX2 R195, R4 ;  /* 0x0000000400c37308 */ /* 0x0003e40000000800 */
[----:B-1----:R-:W-:-:S06]  /*11b20*/  FFMA.FTZ R4, R187, c[0x0][0x2d0], -R6 ;  /* 0x0000b400bb047a23 */ /* 0x002fcc0000010806 */
[----:B------:R1:W2:Y:S02]  /*11b30*/  MUFU.EX2 R194, R4 ;  /* 0x0000000400c27308 */ /* 0x0002a40000000800 */
[----:B-1----:R-:W-:Y:S01]  /*11b40*/  FFMA.FTZ R4, R160, c[0x0][0x2d0], -R2 ;  /* 0x0000b400a0047a23 */ /* 0x002fe20000010802 */
[----:B--2---:R-:W-:Y:S01]  /*11b50*/  F2FP.BF16.PACK_AB R11, R194, R195 ;  /* 0x000000c3c20b723e */ /* 0x004fe200000010ff */
[----:B------:R-:W-:-:S04]  /*11b60*/  IMAD.MOV.U32 R160, RZ, RZ, R110 ;  /* 0x000000ffffa07224 */ /* 0x000fc800078e006e */
[----:B------:R1:W-:Y:S02]  /*11b70*/  MUFU.EX2 R188, R4 ;  /* 0x0000000400bc7308 */ /* 0x0003e40000000800 */
[C---:B------:R-:W-:Y:S08]  /*11b80*/  HMMA.16816.F32.BF16 R56, R8.reuse, R60, R56 ;  /* 0x0000003c0838723c */ /* 0x040ff00000041838 */
[----:B------:R-:W-:Y:S01]  /*11b90*/  HMMA.16816.F32.BF16 R52, R8, R62, R52 ;  /* 0x0000003e0834723c */ /* 0x000fe20000041834 */
[----:B-1----:R-:W-:-:S02]  /*11ba0*/  FFMA.FTZ R4, R161, c[0x0][0x2d0], -R2 ;  /* 0x0000b400a1047a23 */ /* 0x002fc40000010802 */
[----:B------:R-:W-:Y:S02]  /*11bb0*/  IMAD.MOV.U32 R161, RZ, RZ, R143 ;  /* 0x000000ffffa17224 */ /* 0x000fe400078e008f */
[----:B------:R1:W2:Y:S03]  /*11bc0*/  MUFU.EX2 R187, R4 ;  /* 0x0000000400bb7308 */ /* 0x0002a60000000800 */
[C---:B------:R-:W-:Y:S01]  /*11bd0*/  HMMA.16816.F32.BF16 R48, R8.reuse, R64, R48 ;  /* 0x000000400830723c */ /* 0x040fe20000041830 */
[----:B------:R-:W4:Y:S07]  /*11be0*/  LDSM.16.MT88.4 R140, [R213+0x2900] ;  /* 0x00290000d58c783b */ /* 0x000f2e0000004200 */
[----:B------:R-:W-:Y:S01]  /*11bf0*/  HMMA.16816.F32.BF16 R44, R8, R66, R44 ;  /* 0x00000042082c723c */ /* 0x000fe2000004182c */
[----:B-1----:R-:W-:-:S07]  /*11c00*/  FFMA.FTZ R4, R164, c[0x0][0x2d0], -R2 ;  /* 0x0000b400a4047a23 */ /* 0x002fce0000010802 */
[C---:B------:R-:W-:Y:S01]  /*11c10*/  HMMA.16816.F32.BF16 R40, R8.reuse, R68, R40 ;  /* 0x000000440828723c */ /* 0x040fe20000041828 */
[----:B------:R1:W-:Y:S07]  /*11c20*/  MUFU.EX2 R186, R4 ;  /* 0x0000000400ba7308 */ /* 0x0003ee0000000800 */
[----:B------:R-:W-:Y:S01]  /*11c30*/  HMMA.16816.F32.BF16 R36, R8, R70, R36 ;  /* 0x000000460824723c */ /* 0x000fe20000041824 */
[----:B-1----:R-:W-:-:S07]  /*11c40*/  FFMA.FTZ R4, R165, c[0x0][0x2d0], -R2 ;  /* 0x0000b400a5047a23 */ /* 0x002fce0000010802 */
[C---:B---3--:R-:W-:Y:S01]  /*11c50*/  HMMA.16816.F32.BF16 R164, R8.reuse, R72, R32 ;  /* 0x0000004808a4723c */ /* 0x048fe20000041820 */
[----:B------:R1:W3:Y:S07]  /*11c60*/  MUFU.EX2 R185, R4 ;  /* 0x0000000400b97308 */ /* 0x0002ee0000000800 */
[----:B------:R-:W-:Y:S01]  /*11c70*/  HMMA.16816.F32.BF16 R32, R8, R74, R12 ;  /* 0x0000004a0820723c */ /* 0x000fe2000004180c */
[----:B------:R-:W-:Y:S06]  /*11c80*/  LDSM.16.MT88.4 R12, [R215+0x2900] ;  /* 0x00290000d70c783b */ /* 0x000fec0000004200 */
[----:B--2---:R-:W-:Y:S01]  /*11c90*/  F2FP.BF16.PACK_AB R8, R187, R188 ;  /* 0x000000bcbb08723e */ /* 0x004fe200000010ff */
[----:B-1----:R-:W-:Y:S01]  /*11ca0*/  FFMA.FTZ R4, R156, c[0x0][0x2d0], -R0 ;  /* 0x0000b4009c047a23 */ /* 0x002fe20000010800 */
[----:B---3--:R-:W-:-:S03]  /*11cb0*/  F2FP.BF16.PACK_AB R10, R185, R186 ;  /* 0x000000bab90a723e */ /* 0x008fc600000010ff */
[----:B------:R1:W-:Y:S02]  /*11cc0*/  MUFU.EX2 R179, R4 ;  /* 0x0000000400b37308 */ /* 0x0003e40000000800 */
[----:B-1----:R-:W-:-:S06]  /*11cd0*/  FFMA.FTZ R4, R157, c[0x0][0x2d0], -R0 ;  /* 0x0000b4009d047a23 */ /* 0x002fcc0000010800 */
        /* <DEDUP_REMOVED lines=8> */
[----:B--2---:R-:W-:-:S02]  /*11d60*/  F2FP.BF16.PACK_AB R11, R127, R178 ;  /* 0x000000b27f0b723e */ /* 0x004fc400000010ff */
[----:B------:R-:W-:-:S03]  /*11d70*/  MOV R211, R128 ;  /* 0x0000008000d37202 */ /* 0x000fc60000000f00 */
[----:B------:R1:W-:Y:S02]  /*11d80*/  MUFU.EX2 R175, R4 ;  /* 0x0000000400af7308 */ /* 0x0003e40000000800 */
[C---:B------:R-:W-:Y:S08]  /*11d90*/  HMMA.16816.F32.BF16 R136, R8.reuse, R16, R136 ;  /* 0x000000100888723c */ /* 0x040ff00000041888 */
[----:B------:R-:W-:Y:S01]  /*11da0*/  HMMA.16816.F32.BF16 R96, R8, R18, R96 ;  /* 0x000000120860723c */ /* 0x000fe20000041860 */
[----:B-1----:R-:W-:-:S02]  /*11db0*/  FFMA.FTZ R4, R210, c[0x0][0x2d0], -R7 ;  /* 0x0000b400d2047a23 */ /* 0x002fc40000010807 */
[----:B------:R-:W-:Y:S02]  /*11dc0*/  IMAD.MOV.U32 R210, RZ, RZ, R131 ;  /* 0x000000ffffd27224 */ /* 0x000fe400078e0083 */
[----:B------:R1:W2:Y:S03]  /*11dd0*/  MUFU.EX2 R176, R4 ;  /* 0x0000000400b07308 */ /* 0x0002a60000000800 */
[C---:B------:R-:W-:Y:S08]  /*11de0*/  HMMA.16816.F32.BF16 R16, R8.reuse, R26, R92 ;  /* 0x0000001a0810723c */ /* 0x040ff0000004185c */
[----:B------:R-:W-:Y:S01]  /*11df0*/  HMMA.16816.F32.BF16 R152, R8, R24, R100 ;  /* 0x000000180898723c */ /* 0x000fe20000041864 */
[----:B-1----:R-:W-:-:S07]  /*11e00*/  FFMA.FTZ R4, R208, c[0x0][0x2d0], -R7 ;  /* 0x0000b400d0047a23 */ /* 0x002fce0000010807 */
[C---:B------:R-:W-:Y:S01]  /*11e10*/  HMMA.16816.F32.BF16 R88, R8.reuse, R28, R88 ;  /* 0x0000001c0858723c */ /* 0x040fe20000041858 */
[----:B------:R-:W-:Y:S01]  /*11e20*/  FFMA.FTZ R7, R207, c[0x0][0x2d0], -R7 ;  /* 0x0000b400cf077a23 */ /* 0x000fe20000010807 */
[----:B--2---:R-:W-:Y:S01]  /*11e30*/  F2FP.BF16.PACK_AB R120, R176, R175 ;  /* 0x000000afb078723e */ /* 0x004fe200000010ff */
[----:B------:R1:W-:Y:S01]  /*11e40*/  MUFU.EX2 R177, R4 ;  /* 0x0000000400b17308 */ /* 0x0003e20000000800 */
[----:B------:R-:W-:Y:S02]  /*11e50*/  IMAD.MOV.U32 R208, RZ, RZ, R149 ;  /* 0x000000ffffd07224 */ /* 0x000fe400078e0095 */
[----:B------:R-:W-:Y:S02]  /*11e60*/  IMAD.MOV.U32 R207, RZ, RZ, R150 ;  /* 0x000000ffffcf7224 */ /* 0x000fe400078e0096 */
[C---:B------:R-:W-:Y:S03]  /*11e70*/  HMMA.16816.F32.BF16 R84, R8.reuse, R30, R84 ;  /* 0x0000001e0854723c */ /* 0x040fe60000041854 */
[----:B------:R-:W2:Y:S05]  /*11e80*/  MUFU.EX2 R173, R7 ;  /* 0x0000000700ad7308 */ /* 0x000eaa0000000800 */
[----:B------:R-:W-:Y:S01]  /*11e90*/  HMMA.16816.F32.BF16 R80, R8, R20, R80 ;  /* 0x000000140850723c */ /* 0x000fe20000041850 */
[----:B-1----:R-:W-:Y:S01]  /*11ea0*/  FFMA.FTZ R4, R206, c[0x0][0x2d0], -R6 ;  /* 0x0000b400ce047a23 */ /* 0x002fe20000010806 */
[----:B------:R-:W-:-:S03]  /*11eb0*/  MOV R206, R105 ;  /* 0x0000006900ce7202 */ /* 0x000fc60000000f00 */
[----:B------:R1:W-:Y:S03]  /*11ec0*/  MUFU.EX2 R129, R4 ;  /* 0x0000000400817308 */ /* 0x0003e60000000800 */
[----:B------:R-:W-:Y:S01]  /*11ed0*/  HMMA.16816.F32.BF16 R76, R8, R22, R76 ;  /* 0x00000016084c723c */ /* 0x000fe2000004184c */
[----:B--2---:R-:W-:-:S06]  /*11ee0*/  F2FP.BF16.PACK_AB R122, R173, R177 ;  /* 0x000000b1ad7a723e */ /* 0x004fcc00000010ff */
[----:B------:R-:W-:-:S04]  /*11ef0*/  FFMA.FTZ R8, R196, c[0x0][0x2d0], -R2 ;  /* 0x0000b400c4087a23 */ /* 0x000fc80000010802 */
[----:B------:R2:W-:Y:S01]  /*11f00*/  MUFU.EX2 R28, R8 ;  /* 0x00000008001c7308 */ /* 0x0005e20000000800 */
[----:B-1----:R-:W-:Y:S02]  /*11f10*/  FFMA.FTZ R4, R205, c[0x0][0x2d0], -R6 ;  /* 0x0000b400cd047a23 */ /* 0x002fe40000010806 */
[----:B------:R-:W-:-:S05]  /*11f20*/  IMAD.MOV.U32 R205, RZ, RZ, R107 ;  /* 0x000000ffffcd7224 */ /* 0x000fca00078e006b */
[----:B------:R1:W3:Y:S01]  /*11f30*/  MUFU.EX2 R130, R4 ;  /* 0x0000000400827308 */ /* 0x0002e20000000800 */
[----:B--2---:R-:W-:-:S07]  /*11f40*/  FFMA.FTZ R8, R197, c[0x0][0x2d0], -R2 ;  /* 0x0000b400c5087a23 */ /* 0x004fce0000010802 */
[----:B------:R2:W-:Y:S01]  /*11f50*/  MUFU.EX2 R30, R8 ;  /* 0x00000008001e7308 */ /* 0x0005e20000000800 */
[----:B-1----:R-:W-:Y:S01]  /*11f60*/  FFMA.FTZ R4, R201, c[0x0][0x2d0], -R6 ;  /* 0x0000b400c9047a23 */ /* 0x002fe20000010806 */
[----:B---3--:R-:W-:Y:S01]  /*11f70*/  F2FP.BF16.PACK_AB R121, R130, R129 ;  /* 0x000000818279723e */ /* 0x008fe200000010ff */
[----:B------:R-:W-:-:S05]  /*11f80*/  IMAD.MOV.U32 R201, RZ, RZ, R109 ;  /* 0x000000ffffc97224 */ /* 0x000fca00078e006d */
[----:B------:R1:W-:Y:S01]  /*11f90*/  MUFU.EX2 R131, R4 ;  /* 0x0000000400837308 */ /* 0x0003e20000000800 */
[----:B------:R-:W3:Y:S01]  /*11fa0*/  LDSM.16.MT88.4 R108, [R214+0x2900] ;  /* 0x00290000d66c783b */ /* 0x000ee20000004200 */
[----:B------:R-:W-:Y:S02]  /*11fb0*/  FFMA.FTZ R6, R204, c[0x0][0x2d0], -R6 ;  /* 0x0000b400cc067a23 */ /* 0x000fe40000010806 */
[----:B------:R-:W-:-:S04]  /*11fc0*/  IMAD.MOV.U32 R204, RZ, RZ, R116 ;  /* 0x000000ffffcc7224 */ /* 0x000fc800078e0074 */
[----:B------:R-:W4:Y:S01]  /*11fd0*/  MUFU.EX2 R128, R6 ;  /* 0x0000000600807308 */ /* 0x000f220000000800 */
[--C-:B--2---:R-:W-:Y:S02]  /*11fe0*/  FFMA.FTZ R8, R192, c[0x0][0x2d0], -R2.reuse ;  /* 0x0000b400c0087a23 */ /* 0x104fe40000010802 */
[----:B-1----:R-:W-:-:S05]  /*11ff0*/  FFMA.FTZ R4, R191, c[0x0][0x2d0], -R2 ;  /* 0x0000b400bf047a23 */ /* 0x002fca0000010802 */
[----:B------:R-:W-:Y:S01]  /*12000*/  MUFU.EX2 R31, R8 ;  /* 0x00000008001f7308 */ /* 0x000fe20000000800 */
[----:B------:R-:W-:Y:S01]  /*12010*/  IMAD.MOV.U32 R191, RZ, RZ, R5 ;  /* 0x000000ffffbf7224 */ /* 0x000fe200078e0005 */
[----:B----4-:R-:W-:-:S06]  /*12020*/  F2FP.BF16.PACK_AB R123, R128, R131 ;  /* 0x00000083807b723e */ /* 0x010fcc00000010ff */
[----:B------:R1:W-:Y:S01]  /*12030*/  MUFU.EX2 R95, R4 ;  /* 0x00000004005f7308 */ /* 0x0003e20000000800 */
[C---:B------:R-:W-:Y:S07]  /*12040*/  HMMA.16816.F32.BF16 R132, R120.reuse, R140, R56 ;  /* 0x0000008c7884723c */ /* 0x040fee0000041838 */
[----:B------:R-:W-:Y:S01]  /*12050*/  IMAD.MOV.U32 R59, RZ, RZ, R210 ;  /* 0x000000ffff3b7224 */ /* 0x000fe200078e00d2 */
[----:B------:R-:W-:Y:S01]  /*12060*/  MOV R57, R161 ;  /* 0x000000a100397202 */ /* 0x000fe20000000f00 */
[----:B------:R-:W-:Y:S01]  /*12070*/  IMAD.MOV.U32 R58, RZ, RZ, R211 ;  /* 0x000000ffff3a7224 */ /* 0x000fe200078e00d3 */
[----:B------:R-:W-:Y:S01]  /*12080*/  MOV R211, R147 ;  /* 0x0000009300d37202 */ /* 0x000fe20000000f00 */
[----:B-1----:R-:W-:Y:S01]  /*12090*/  FFMA.FTZ R4, R200, c[0x0][0x2d0], -R2 ;  /* 0x0000b400c8047a23 */ /* 0x002fe20000010802 */
[----:B---3--:R-:W-:Y:S01]  /*120a0*/  HMMA.16816.F32.BF16 R100, R120, R108, R40 ;  /* 0x0000006c7864723c */ /* 0x008fe20000041828 */
[----:B------:R-:W-:-:S02]  /*120b0*/  IMAD.MOV.U32 R56, RZ, RZ, R144 ;  /* 0x000000ffff387224 */ /* 0x000fc400078e0090 */
[----:B------:R1:W-:Y:S01]  /*120c0*/  MUFU.EX2 R94, R4 ;  /* 0x00000004005e7308 */ /* 0x0003e20000000800 */
[----:B------:R-:W-:Y:S02]  /*120d0*/  IMAD.MOV.U32 R210, RZ, RZ, R146 ;  /* 0x000000ffffd27224 */ /* 0x000fe400078e0092 */
[----:B------:R-:W-:Y:S02]  /*120e0*/  IMAD.MOV.U32 R200, RZ, RZ, R114 ;  /* 0x000000ffffc87224 */ /* 0x000fe400078e0072 */
[----:B------:R-:W-:Y:S01]  /*120f0*/  HMMA.16816.F32.BF16 R164, R120, R12, R164 ;  /* 0x0000000c78a4723c */ /* 0x000fe200000418a4 */
[----:B-1----:R-:W-:Y:S01]  /*12100*/  FFMA.FTZ R4, R203, c[0x0][0x2d0], -R2 ;  /* 0x0000b400cb047a23 */ /* 0x002fe20000010802 */
[----:B------:R-:W-:-:S03]  /*12110*/  MOV R203, R115 ;  /* 0x0000007300cb7202 */ /* 0x000fc60000000f00 */
[----:B------:R1:W-:Y:S02]  /*12120*/  MUFU.EX2 R93, R4 ;  /* 0x00000004005d7308 */ /* 0x0003e40000000800 */
[--C-:B-1----:R-:W-:Y:S02]  /*12130*/  FFMA.FTZ R4, R202, c[0x0][0x2d0], -R2.reuse ;  /* 0x0000b400ca047a23 */ /* 0x102fe40000010802 */
[----:B------:R-:W-:-:S04]  /*12140*/  FFMA.FTZ R2, R193, c[0x0][0x2d0], -R2 ;  /* 0x0000b400c1027a23 */ /* 0x000fc80000010802 */
[----:B------:R1:W2:Y:S01]  /*12150*/  MUFU.EX2 R92, R4 ;  /* 0x00000004005c7308 */ /* 0x0002a20000000800 */
[----:B------:R-:W-:-:S07]  /*12160*/  IMAD.MOV.U32 R202, RZ, RZ, R118 ;  /* 0x000000ffffca7224 */ /* 0x000fce00078e0076 */
[----:B------:R3:W-:Y:S01]  /*12170*/  MUFU.EX2 R29, R2 ;  /* 0x00000002001d7308 */ /* 0x0007e20000000800 */
[----:B-1----:R-:W-:Y:S01]  /*12180*/  FFMA.FTZ R4, R162, c[0x0][0x2d0], -R0 ;  /* 0x0000b400a2047a23 */ /* 0x002fe20000010800 */
[----:B--2---:R-:W-:-:S06]  /*12190*/  F2FP.BF16.PACK_AB R6, R92, R93 ;  /* 0x0000005d5c06723e */ /* 0x004fcc00000010ff */
[----:B------:R1:W-:Y:S01]  /*121a0*/  MUFU.EX2 R24, R4 ;  /* 0x0000000400187308 */ /* 0x0003e20000000800 */
[----:B---3--:R-:W-:-:S07]  /*121b0*/  FFMA.FTZ R2, R184, c[0x0][0x2d0], -R0 ;  /* 0x0000b400b8027a23 */ /* 0x008fce0000010800 */
[----:B------:R2:W-:Y:S01]  /*121c0*/  MUFU.EX2 R20, R2 ;  /* 0x0000000200147308 */ /* 0x0005e20000000800 */
[----:B-1----:R-:W-:-:S07]  /*121d0*/  FFMA.FTZ R4, R163, c[0x0][0x2d0], -R0 ;  /* 0x0000b400a3047a23 */ /* 0x002fce0000010800 */
[----:B------:R1:W3:Y:S01]  /*121e0*/  MUFU.EX2 R27, R4 ;  /* 0x00000004001b7308 */ /* 0x0002e20000000800 */
[----:B--2---:R-:W-:-:S07]  /*121f0*/  FFMA.FTZ R2, R182, c[0x0][0x2d0], -R0 ;  /* 0x0000b400b6027a23 */ /* 0x004fce0000010800 */
[----:B------:R2:W-:Y:S01]  /*12200*/  MUFU.EX2 R21, R2 ;  /* 0x0000000200157308 */ /* 0x0005e20000000800 */
[----:B-1----:R-:W-:Y:S01]  /*12210*/  FFMA.FTZ R4, R189, c[0x0][0x2d0], -R0 ;  /* 0x0000b400bd047a23 */ /* 0x002fe20000010800 */
[----:B---3--:R-:W-:Y:S01]  /*12220*/  F2FP.BF16.PACK_AB R5, R27, R24 ;  /* 0x000000181b05723e */ /* 0x008fe200000010ff */
[----:B------:R-:W-:-:S05]  /*12230*/  IMAD.MOV.U32 R189, RZ, RZ, R119 ;  /* 0x000000ffffbd7224 */ /* 0x000fca00078e0077 */
[----:B------:R1:W-:Y:S01]  /*12240*/  MUFU.EX2 R26, R4 ;  /* 0x00000004001a7308 */ /* 0x0003e20000000800 */
[----:B--2---:R-:W-:-:S07]  /*12250*/  FFMA.FTZ R2, R183, c[0x0][0x2d0], -R0 ;  /* 0x0000b400b7027a23 */ /* 0x004fce0000010800 */
[----:B------:R-:W-:Y:S01]  /*12260*/  MUFU.EX2 R23, R2 ;  /* 0x0000000200177308 */ /* 0x000fe20000000800 */
[--C-:B-1----:R-:W-:Y:S02]  /*12270*/  FFMA.FTZ R4, R190, c[0x0][0x2d0], -R0.reuse ;  /* 0x0000b400be047a23 */ /* 0x102fe40000010800 */
[----:B------:R-:W-:Y:S02]  /*12280*/  IMAD.MOV.U32 R190, RZ, RZ, R145 ;  /* 0x000000ffffbe7224 */ /* 0x000fe400078e0091 */
[----:B------:R-:W-:Y:S03]  /*12290*/  HMMA.16816.F32.BF16 R144, R120, R142, R52 ;  /* 0x0000008e7890723c */ /* 0x000fe60000041834 */
[----:B------:R1:W2:Y:S01]  /*122a0*/  MUFU.EX2 R25, R4 ;  /* 0x0000000400197308 */ /* 0x0002a20000000800 */
[----:B------:R-:W-:-:S03]  /*122b0*/  FFMA.FTZ R0, R181, c[0x0][0x2d0], -R0 ;  /* 0x0000b400b5007a23 */ /* 0x000fc60000010800 */
[----:B------:R-:W-:Y:S01]  /*122c0*/  IMAD.MOV.U32 R53, RZ, RZ, R160 ;  /* 0x000000ffff357224 */ /* 0x000fe200078e00a0 */
[----:B------:R-:W-:Y:S01]  /*122d0*/  MOV R54, R151 ;  /* 0x0000009700367202 */ /* 0x000fe20000000f00 */
[----:B------:R-:W-:Y:S01]  /*122e0*/  HMMA.16816.F32.BF16 R160, R120, R158, R44 ;  /* 0x0000009e78a0723c */ /* 0x000fe2000004182c */
[----:B------:R-:W-:Y:S01]  /*122f0*/  IMAD.MOV.U32 R55, RZ, RZ, R148 ;  /* 0x000000ffff377224 */ /* 0x000fe200078e0094 */
[----:B------:R3:W4:Y:S01]  /*12300*/  MUFU.EX2 R22, R0 ;  /* 0x0000000000167308 */ /* 0x0007220000000800 */
[----:B------:R-:W-:-:S04]  /*12310*/  IMAD.MOV.U32 R52, RZ, RZ, R104 ;  /* 0x000000ffff347224 */ /* 0x000fc800078e0068 */
[----:B------:R-:W-:Y:S01]  /*12320*/  MOV R45, R112 ;  /* 0x00000070002d7202 */ /* 0x000fe20000000f00 */
[----:B------:R-:W-:Y:S01]  /*12330*/  HMMA.16816.F32.BF16 R148, R120, R156, R48 ;  /* 0x0000009c7894723c */ /* 0x000fe20000041830 */
[----:B------:R-:W-:Y:S01]  /*12340*/  MOV R44, c[0x0][0x2c4] ;  /* 0x0000b100002c7a02 */ /* 0x000fe20000000f00 */
[----:B------:R-:W-:Y:S01]  /*12350*/  IMAD.MOV.U32 R46, RZ, RZ, R113 ;  /* 0x000000ffff2e7224 */ /* 0x000fe200078e0071 */
[----:B------:R-:W-:Y:S01]  /*12360*/  MOV R47, R117 ;  /* 0x00000075002f7202 */ /* 0x000fe20000000f00 */
[----:B------:R-:W-:Y:S01]  /*12370*/  IMAD.MOV.U32 R43, RZ, RZ, R45 ;  /* 0x000000ffff2b7224 */ /* 0x000fe200078e002d */
[----:B------:R-:W-:Y:S01]  /*12380*/  ISETP.NE.AND P6, PT, R44, 0x1, PT ;  /* 0x000000012c00780c */ /* 0x000fe20003fc5270 */
        /* <DEDUP_REMOVED lines=13> */
[----:B-1----:R-:W-:Y:S01]  /*12460*/  F2FP.BF16.PACK_AB R4, R94, R95 ;  /* 0x0000005f5e04723e */ /* 0x002fe200000010ff */
[----:B------:R-:W-:Y:S01]  /*12470*/  IMAD.MOV.U32 R49, RZ, RZ, R52 ;  /* 0x000000ffff317224 */ /* 0x000fe200078e0034 */
[----:B--2---:R-:W-:Y:S01]  /*12480*/  F2FP.BF16.PACK_AB R7, R25, R26 ;  /* 0x0000001a1907723e */ /* 0x004fe200000010ff */
[----:B------:R-:W-:Y:S01]  /*12490*/  IMAD.MOV.U32 R51, RZ, RZ, R54 ;  /* 0x000000ffff337224 */ /* 0x000fe200078e0036 */
[----:B------:R-:W-:Y:S01]  /*124a0*/  MOV R58, R171 ;  /* 0x000000ab003a7202 */ /* 0x000fe20000000f00 */
[----:B------:R-:W-:Y:S01]  /*124b0*/  IMAD.MOV.U32 R52, RZ, RZ, R55 ;  /* 0x000000ffff347224 */ /* 0x000fe200078e0037 */
[----:B------:R-:W-:Y:S01]  /*124c0*/  F2FP.BF16.PACK_AB R168, R30, R28 ;  /* 0x0000001c1ea8723e */ /* 0x000fe200000010ff */
[----:B------:R-:W-:Y:S01]  /*124d0*/  IMAD.MOV.U32 R54, RZ, RZ, R56 ;  /* 0x000000ffff367224 */ /* 0x000fe200078e0038 */
[----:B------:R-:W-:Y:S01]  /*124e0*/  F2FP.BF16.PACK_AB R170, R29, R31 ;  /* 0x0000001f1daa723e */ /* 0x000fe200000010ff */
[----:B------:R-:W-:Y:S01]  /*124f0*/  IMAD.MOV.U32 R55, RZ, RZ, R57 ;  /* 0x000000ffff377224 */ /* 0x000fe200078e0039 */
[----:B------:R-:W-:Y:S01]  /*12500*/  HMMA.16816.F32.BF16 R104, R4, R68, R88 ;  /* 0x000000440468723c */ /* 0x000fe20000041858 */
[----:B------:R-:W-:Y:S01]  /*12510*/  FADD.FTZ R2, R43, R42 ;  /* 0x0000002a2b027221 */ /* 0x000fe20000010000 */
[----:B------:R-:W-:Y:S01]  /*12520*/  F2FP.BF16.PACK_AB R169, R21, R20 ;  /* 0x0000001415a9723e */ /* 0x000fe200000010ff */
[----:B------:R-:W-:Y:S01]  /*12530*/  IMAD.MOV.U32 R42, RZ, RZ, R45 ;  /* 0x000000ffff2a7224 */ /* 0x000fe200078e002d */
[----:B------:R-:W-:Y:S01]  /*12540*/  MOV R45, R53 ;  /* 0x00000035002d7202 */ /* 0x000fe20000000f00 */
[----:B------:R-:W-:-:S02]  /*12550*/  IMAD.MOV.U32 R56, RZ, RZ, R59 ;  /* 0x000000ffff387224 */ /* 0x000fc400078e003b */
[----:B------:R-:W-:Y:S01]  /*12560*/  IMAD.MOV.U32 R57, RZ, RZ, R201 ;  /* 0x000000ffff397224 */ /* 0x000fe200078e00c9 */
[----:B------:R-:W-:Y:S01]  /*12570*/  MOV R43, R44 ;  /* 0x0000002c002b7202 */ /* 0x000fe20000000f00 */
[----:B------:R-:W-:Y:S01]  /*12580*/  IMAD.MOV.U32 R59, RZ, RZ, R222 ;  /* 0x000000ffff3b7224 */ /* 0x000fe200078e00de */
[C---:B------:R-:W-:Y:S01]  /*12590*/  HMMA.16816.F32.BF16 R116, R4.reuse, R72, R80 ;  /* 0x000000480474723c */ /* 0x040fe20000041850 */
[----:B------:R-:W-:Y:S01]  /*125a0*/  IMAD.MOV.U32 R53, RZ, RZ, R54 ;  /* 0x000000ffff357224 */ /* 0x000fe200078e0036 */
[----:B------:R1:W5:Y:S01]  /*125b0*/  LDL.LU R222, [R1+0x80] ;  /* 0x0000800001de7983 */ /* 0x0003620000300800 */
[----:B------:R-:W-:Y:S01]  /*125c0*/  IMAD.MOV.U32 R54, RZ, RZ, R55 ;  /* 0x000000ffff367224 */ /* 0x000fe200078e0037 */
[----:B------:R-:W-:Y:S01]  /*125d0*/  MOV R55, R190 ;  /* 0x000000be00377202 */ /* 0x000fe20000000f00 */
[----:B------:R-:W-:Y:S02]  /*125e0*/  IMAD.MOV.U32 R44, RZ, RZ, R46 ;  /* 0x000000ffff2c7224 */ /* 0x000fe400078e002e */
[----:B------:R-:W-:Y:S01]  /*125f0*/  IMAD.MOV.U32 R190, RZ, RZ, R56 ;  /* 0x000000ffffbe7224 */ /* 0x000fe200078e0038 */
[----:B------:R-:W-:Y:S01]  /*12600*/  MOV R56, R58 ;  /* 0x0000003a00387202 */ /* 0x000fe20000000f00 */
[----:B------:R-:W-:Y:S01]  /*12610*/  IMAD.MOV.U32 R46, RZ, RZ, R57 ;  /* 0x000000ffff2e7224 */ /* 0x000fe200078e0039 */
[----:B------:R-:W-:Y:S01]  /*12620*/  HMMA.16816.F32.BF16 R136, R4, R60, R136 ;  /* 0x0000003c0488723c */ /* 0x000fe20000041888 */
[----:B------:R-:W-:Y:S01]  /*12630*/  IMAD.MOV.U32 R57, RZ, RZ, R59 ;  /* 0x000000ffff397224 */ /* 0x000fe200078e003b */
[----:B------:R-:W-:Y:S01]  /*12640*/  MOV R59, R202 ;  /* 0x000000ca003b7202 */ /* 0x000fe20000000f00 */
[----:B------:R-:W-:-:S02]  /*12650*/  IMAD.MOV.U32 R58, RZ, RZ, R189 ;  /* 0x000000ffff3a7224 */ /* 0x000fc400078e00bd */
[----:B------:R-:W-:Y:S02]  /*12660*/  IMAD.MOV.U32 R201, RZ, RZ, R221 ;  /* 0x000000ffffc97224 */ /* 0x000fe400078e00dd */
[----:B---3--:R-:W-:Y:S01]  /*12670*/  @P6 IMAD.HI.U32 R0, R209, c[0x0][0x2c8], RZ ;  /* 0x0000b200d1006a27 */ /* 0x008fe200078e00ff */
[----:B------:R1:W5:Y:S01]  /*12680*/  LDL.LU R221, [R1+0x7c] ;  /* 0x00007c0001dd7983 */ /* 0x0003620000300800 */
[----:B------:R-:W-:Y:S02]  /*12690*/  HMMA.16816.F32.BF16 R8, R4, R62, R96 ;  /* 0x0000003e0408723c */ /* 0x000fe40000041860 */
[----:B------:R-:W-:Y:S01]  /*126a0*/  IMAD.MOV.U32 R189, RZ, RZ, R203 ;  /* 0x000000ffffbd7224 */ /* 0x000fe200078e00cb */
[----:B------:R-:W-:Y:S01]  /*126b0*/  MOV R203, R191 ;  /* 0x000000bf00cb7202 */ /* 0x000fe20000000f00 */
[----:B------:R-:W-:Y:S02]  /*126c0*/  IMAD.MOV.U32 R202, RZ, RZ, R200 ;  /* 0x000000ffffca7224 */ /* 0x000fe400078e00c8 */
[----:B------:R-:W-:-:S02]  /*126d0*/  IMAD.MOV.U32 R200, RZ, RZ, R220 ;  /* 0x000000ffffc87224 */ /* 0x000fc400078e00dc */
[C---:B------:R-:W-:Y:S01]  /*126e0*/  HMMA.16816.F32.BF16 R152, R4.reuse, R64, R152 ;  /* 0x000000400498723c */ /* 0x040fe20000041898 */
[----:B------:R1:W5:Y:S01]  /*126f0*/  LDL.LU R220, [R1+0x78] ;  /* 0x0000780001dc7983 */ /* 0x0003620000300800 */
[----:B------:R-:W-:Y:S01]  /*12700*/  IMAD.MOV.U32 R191, RZ, RZ, R219 ;  /* 0x000000ffffbf7224 */ /* 0x000fe200078e00db */
[----:B------:R-:W-:Y:S02]  /*12710*/  @P6 SHF.R.U32.HI R209, RZ, c[0x0][0x2cc], R0 ;  /* 0x0000b300ffd16a19 */ /* 0x000fe40000011600 */
[----:B------:R1:W5:Y:S03]  /*12720*/  LDL.LU R219, [R1+0x74] ;  /* 0x0000740001db7983 */ /* 0x0003660000300800 */
[----:B------:R-:W-:Y:S01]  /*12730*/  HMMA.16816.F32.BF16 R16, R4, R66, R16 ;  /* 0x000000420410723c */ /* 0x000fe20000041810 */
[----:B------:R-:W-:Y:S02]  /*12740*/  FADD.FTZ R2, R212, R2 ;  /* 0x00000002d4027221 */ /* 0x000fe40000010000 */
[----:B------:R-:W-:-:S05]  /*12750*/  FADD.FTZ R0, R43, R42 ;  /* 0x0000002a2b007221 */ /* 0x000fca0000010000 */
[C---:B------:R-:W-:Y:S08]  /*12760*/  HMMA.16816.F32.BF16 R68, R4.reuse, R70, R84 ;  /* 0x000000460444723c */ /* 0x040ff00000041854 */
[----:B------:R-:W-:Y:S07]  /*12770*/  HMMA.16816.F32.BF16 R72, R4, R74, R76 ;  /* 0x0000004a0448723c */ /* 0x000fee000004184c */
[----:B------:R-:W-:Y:S01]  /*12780*/  FADD.FTZ R7, R217, R218 ;  /* 0x000000dad9077221 */ /* 0x000fe20000010000 */
[----:B------:R-:W-:Y:S01]  /*12790*/  HMMA.16816.F32.BF16 R112, R120, R110, R36 ;  /* 0x0000006e7870723c */ /* 0x000fe20000041824 */
[----:B------:R1:W5:Y:S04]  /*127a0*/  LDL.LU R218, [R1+0x70] ;  /* 0x0000700001da7983 */ /* 0x0003680000300800 */
[----:B------:R1:W5:Y:S01]  /*127b0*/  LDL.LU R217, [R1+0x6c] ;  /* 0x00006c0001d97983 */ /* 0x0003620000300800 */
[----:B------:R-:W-:-:S02]  /*127c0*/  FADD.FTZ R6, R44, R0 ;  /* 0x000000002c067221 */ /* 0x000fc40000010000 */
[----:B------:R-:W-:Y:S01]  /*127d0*/  FADD.FTZ R7, R45, R7 ;  /* 0x000000072d077221 */ /* 0x000fe20000010000 */
[----:B------:R1:W5:Y:S01]  /*127e0*/  LDL.LU R212, [R1+0x68] ;  /* 0x0000680001d47983 */ /* 0x0003620000300800 */
[----:B------:R-:W-:Y:S01]  /*127f0*/  FADD.FTZ R2, R46, R2 ;  /* 0x000000022e027221 */ /* 0x000fe20000010000 */
[----:B----4-:R-:W-:Y:S01]  /*12800*/  F2FP.BF16.PACK_AB R171, R22, R23 ;  /* 0x0000001716ab723e */ /* 0x010fe200000010ff */
[----:B------:R-:W-:Y:S01]  /*12810*/  HMMA.16816.F32.BF16 R120, R120, R14, R32 ;  /* 0x0000000e7878723c */ /* 0x000fe20000041820 */
[----:B------:R-:W2:Y:S01]  /*12820*/  LDL.LU R43, [R1+0x20] ;  /* 0x00002000012b7983 */ /* 0x000ea20000300800 */
[----:B------:R-:W-:Y:S02]  /*12830*/  FADD.FTZ R0, R174, R172 ;  /* 0x000000acae007221 */ /* 0x000fe40000010000 */
[----:B------:R-:W-:Y:S02]  /*12840*/  FADD.FTZ R6, R47, R6 ;  /* 0x000000062f067221 */ /* 0x000fe40000010000 */
[----:B------:R-:W-:-:S02]  /*12850*/  FADD.FTZ R0, R50, R0 ;  /* 0x0000000032007221 */ /* 0x000fc40000010000 */
[----:B------:R-:W-:Y:S02]  /*12860*/  FADD.FTZ R7, R48, R7 ;  /* 0x0000000730077221 */ /* 0x000fe40000010000 */
[----:B------:R-:W-:Y:S02]  /*12870*/  FADD.FTZ R5, R53, R0 ;  /* 0x0000000035057221 */ /* 0x000fe40000010000 */
[----:B------:R-:W-:Y:S02]  /*12880*/  FADD.FTZ R2, R49, R2 ;  /* 0x0000000231027221 */ /* 0x000fe40000010000 */
[----:B------:R-:W-:Y:S02]  /*12890*/  FADD.FTZ R6, R51, R6 ;  /* 0x0000000633067221 */ /* 0x000fe40000010000 */
[----:B------:R-:W-:Y:S01]  /*128a0*/  FADD.FTZ R7, R52, R7 ;  /* 0x0000000734077221 */ /* 0x000fe20000010000 */
[----:B------:R-:W-:Y:S01]  /*128b0*/  HMMA.16816.F32.BF16 R136, R168, R140, R136 ;  /* 0x0000008ca888723c */ /* 0x000fe20000041888 */
[----:B------:R-:W-:-:S02]  /*128c0*/  FADD.FTZ R5, R252, R5 ;  /* 0x00000005fc057221 */ /* 0x000fc40000010000 */
[----:B------:R-:W-:Y:S02]  /*128d0*/  FADD.FTZ R2, R54, R2 ;  /* 0x0000000236027221 */ /* 0x000fe40000010000 */
[----:B------:R-:W-:-:S03]  /*128e0*/  FADD.FTZ R0, R55, R6 ;  /* 0x0000000637007221 */ /* 0x000fc60000010000 */
[----:B------:R-:W-:Y:S01]  /*128f0*/  HMMA.16816.F32.BF16 R140, R168, R142, R8 ;  /* 0x0000008ea88c723c */ /* 0x000fe20000041808 */
[----:B------:R-:W-:Y:S02]  /*12900*/  FADD.FTZ R5, R58, R5 ;  /* 0x000000053a057221 */ /* 0x000fe40000010000 */
[----:B------:R-:W-:-:S04]  /*12910*/  FADD.FTZ R6, R57, R0 ;  /* 0x0000000039067221 */ /* 0x000fc80000010000 */
        /* <DEDUP_REMOVED lines=69> */
[----:B------:R-:W-:Y:S01]  /*12d70*/  FADD.FTZ R5, R23, R5 ;  /* 0x0000000517057221 */ /* 0x000fe20000010000 */
[----:B------:R-:W-:Y:S01]  /*12d80*/  STL [R1+0x14], R7 ;  /* 0x0000140701007387 */ /* 0x000fe20000100800 */
[----:B------:R-:W-:-:S03]  /*12d90*/  FADD.FTZ R2, R29, R6 ;  /* 0x000000061d027221 */ /* 0x000fc60000010000 */
[----:B------:R3:W-:Y:S01]  /*12da0*/  STL [R1+0x18], R0 ;  /* 0x0000180001007387 */ /* 0x0007e20000100800 */
[----:B------:R-:W-:-:S03]  /*12db0*/  IMAD.MOV.U32 R211, RZ, RZ, c[0x0][0x32c] ;  /* 0x0000cb00ffd37624 */ /* 0x000fc600078e00ff */
[----:B------:R4:W-:Y:S02]  /*12dc0*/  STL [R1+0x1c], R2 ;  /* 0x00001c0201007387 */ /* 0x0009e40000100800 */
[----:B------:R-:W-:Y:S01]  /*12dd0*/  ISETP.GE.AND P3, PT, R211, 0x1, PT ;  /* 0x00000001d300780c */ /* 0x000fe20003f66270 */
[----:B---3--:R-:W-:-:S05]  /*12de0*/  FADD.FTZ R0, R22, R5 ;  /* 0x0000000516007221 */ /* 0x008fca0000010000 */
[----:B------:R1:W-:Y:S01]  /*12df0*/  STL [R1+0x24], R0 ;  /* 0x0000240001007387 */ /* 0x0003e20000100800 */
[----:B------:R-:W-:Y:S01]  /*12e00*/  HMMA.16816.F32.BF16 R152, R168, R156, R152 ;  /* 0x0000009ca898723c */ /* 0x000fe20000041898 */
[----:B------:R-:W-:-:S07]  /*12e10*/  IADD3 R230, R247, -0x2, RZ ;  /* 0xfffffffef7e67810 */ /* 0x000fce0007ffe0ff */
[C---:B------:R-:W-:Y:S08]  /*12e20*/  HMMA.16816.F32.BF16 R104, R168.reuse, R108, R104 ;  /* 0x0000006ca868723c */ /* 0x040ff00000041868 */
[C---:B------:R-:W-:Y:S08]  /*12e30*/  HMMA.16816.F32.BF16 R156, R168.reuse, R158, R16 ;  /* 0x0000009ea89c723c */ /* 0x040ff00000041810 */
[C---:B------:R-:W-:Y:S08]  /*12e40*/  HMMA.16816.F32.BF16 R108, R168.reuse, R110, R68 ;  /* 0x0000006ea86c723c */ /* 0x040ff00000041844 */
[C---:B------:R-:W-:Y:S08]  /*12e50*/  HMMA.16816.F32.BF16 R116, R168.reuse, R12, R116 ;  /* 0x0000000ca874723c */ /* 0x040ff00000041874 */
[----:B------:R-:W-:Y:S01]  /*12e60*/  HMMA.16816.F32.BF16 R168, R168, R14, R72 ;  /* 0x0000000ea8a8723c */ /* 0x000fe20000041848 */
[----:B--2---:R-:W-:-:S04]  /*12e70*/  IADD3 R4, R43, R209, RZ ;  /* 0x000000d12b047210 */ /* 0x004fc80007ffe0ff */
[----:B----4-:R-:W-:Y:S01]  /*12e80*/  IADD3 R2, R4, c[0x0][0x328], RZ ;  /* 0x0000ca0004027a10 */ /* 0x010fe20007ffe0ff */
[----:B------:R-:W-:Y:S05]  /*12e90*/  @!P3 BRA `(.L_x_435) ;  /* 0x000000f00000b947 */ /* 0x000fea0003800000 */
[C---:B-1----:R-:W-:Y:S01]  /*12ea0*/  ISETP.GT.AND P0, PT, R4.reuse, RZ, PT ;  /* 0x000000ff0400720c */ /* 0x042fe20003f04270 */
        /* <DEDUP_REMOVED lines=9> */
.L_x_436:
[----:B------:R-:W-:-:S13]  /*12f40*/  ISETP.NE.AND P0, PT, R5, 0x1, PT ;  /* 0x000000010500780c */ /* 0x000fda0003f05270 */
[----:B------:R-:W-:-:S05]  /*12f50*/  @P0 IMAD.HI.U32 R4, R0, c[0x0][0x330], RZ ;  /* 0x0000cc0000040a27 */ /* 0x000fca00078e00ff */
[----:B------:R-:W-:-:S05]  /*12f60*/  @P0 SHF.R.U32.HI R0, RZ, c[0x0][0x334], R4 ;  /* 0x0000cd00ff000a19 */ /* 0x000fca0000011604 */
.L_x_437:
[----:B------:R-:W-:-:S05]  /*12f70*/  IMAD R0, R0, R5, c[0x0][0x32c] ;  /* 0x0000cb0000007624 */ /* 0x000fca00078e0205 */
[----:B------:R-:W-:-:S04]  /*12f80*/  IMNMX R2, R2, R0, PT ;  /* 0x0000000002027217 */ /* 0x000fc80003800200 */
.L_x_435:
[----:B-1----:R-:W2:Y:S01]  /*12f90*/  LDL R4, [R1+0x4] ;  /* 0x0000040001047983 */ /* 0x002ea20000100800 */
[----:B------:R-:W-:-:S05]  /*12fa0*/  IMAD.HI R2, R2, 0x2aaaaaab, RZ ;  /* 0x2aaaaaab02027827 */ /* 0x000fca00078e02ff */
[----:B------:R-:W-:-:S04]  /*12fb0*/  SHF.R.U32.HI R0, RZ, 0x1f, R2 ;  /* 0x0000001fff007819 */ /* 0x000fc80000011602 */
[----:B------:R-:W-:-:S04]  /*12fc0*/  LEA.HI.SX32 R2, R2, R0, 0x1c ;  /* 0x0000000002027211 */ /* 0x000fc800078fe2ff */
[----:B--2---:R-:W-:-:S04]  /*12fd0*/  IMNMX R4, R4, R2, !PT ;  /* 0x0000000204047217 */ /* 0x004fc80007800200 */
[----:B------:R-:W-:Y:S01]  /*12fe0*/  ISETP.GE.AND P0, PT, R230, R4, PT ;  /* 0x00000004e600720c */ /* 0x000fe20003f06270 */
[----:B------:R1:W-:-:S12]  /*12ff0*/  STL [R1+0x34], R4 ;  /* 0x0000340401007387 */ /* 0x0003d80000100800 */
[----:B------:R-:W-:Y:S05]  /*13000*/  @!P0 BRA `(.L_x_438) ;  /* 0x00005c8000008947 */ /* 0x000fea0003800000 */
[----:B-1----:R-:W2:Y:S01]  /*13010*/  LDL R4, [R1+0x60] ;  /* 0x0000600001047983 */ /* 0x002ea20000100800 */
[----:B------:R-:W-:Y:S01]  /*13020*/  IMAD.MOV.U32 R128, RZ, RZ, R125 ;  /* 0x000000ffff807224 */ /* 0x000fe200078e007d */
[----:B------:R-:W-:Y:S01]  /*13030*/  MOV R130, R3 ;  /* 0x0000000300827202 */ /* 0x000fe20000000f00 */
[----:B------:R-:W-:Y:S01]  /*13040*/  IMAD.MOV.U32 R127, RZ, RZ, R126 ;  /* 0x000000ffff7f7224 */ /* 0x000fe200078e007e */
[----:B------:R-:W-:Y:S01]  /*13050*/  MOV R129, R124 ;  /* 0x0000007c00817202 */ /* 0x000fe20000000f00 */
[----:B--2---:R-:W-:-:S05]  /*13060*/  @P6 IMAD.HI.U32 R0, R4, c[0x0][0x2c8], RZ ;  /* 0x0000b20004006a27 */ /* 0x004fca00078e00ff */
[----:B------:R-:W-:-:S05]  /*13070*/  @P6 SHF.R.U32.HI R0, RZ, c[0x0][0x2cc], R0 ;  /* 0x0000b300ff006a19 */ /* 0x000fca0000011600 */
[----:B------:R1:W-:Y:S02]  /*13080*/  @P6 STL [R1+0x38], R0 ;  /* 0x0000380001006387 */ /* 0x0003e40000100800 */
.L_x_455:
[----:B------:R-:W-:Y:S04]  /*13090*/  DEPBAR.LE SB0, 0x0 ;  /* 0x000080000000791a */ /* 0x000fe80000000000 */
[----:B------:R-:W-:Y:S01]  /*130a0*/  BAR.SYNC.DEFER_BLOCKING 0x0 ;  /* 0x0000000000007b1d */ /* 0x000fe20000010000 */
[----:B------:R-:W-:Y:S02]  /*130b0*/  IMAD.MOV.U32 R200, RZ, RZ, 0x5 ;  /* 0x00000005ffc87424 */ /* 0x000fe400078e00ff */
[----:B------:R-:W-:Y:S02]  /*130c0*/  IMAD.MOV.U32 R201, RZ, RZ, c[0x0][0x208] ;  /* 0x00008200ffc97624 */ /* 0x000fe400078e00ff */
[----:B------:R-:W-:Y:S03]  /*130d0*/  IMAD.MOV.U32 R131, RZ, RZ, c[0x0][0x208] ;  /* 0x00008200ff837624 */ /* 0x000fe600078e00ff */
[----:B------:R-:W-:Y:S02]  /*130e0*/  SHF.L.U32 R201, R201, 0x5, RZ ;  /* 0x00000005c9c97819 */ /* 0x000fe400000006ff */
[----:B------:R-:W-:Y:S01]  /*130f0*/  SHF.L.U64.HI R131, R131, R200, c[0x0][0x20c] ;  /* 0x0000830083837619 */ /* 0x000fe200000102c8 */
[----:B-----5:R-:W-:Y:S06]  /*13100*/  LDSM.16.M88.4 R96, [R219+0x6100] ;  /* 0x00610000db60783b */ /* 0x020fec0000000200 */
[----:B------:R-:W2:Y:S06]  /*13110*/  LDL R126, [R1+0x4] ;  /* 0x00000400017e7983 */ /* 0x000eac0000100800 */
[----:B------:R-:W3:Y:S06]  /*13120*/  LDSM.16.M88.4 R16, [R212+0x3100] ;  /* 0x00310000d410783b */ /* 0x000eec0000000200 */
[----:B------:R-:W4:Y:S06]  /*13130*/  LDSM.16.M88.4 R92, [R219+0x8100] ;  /* 0x00810000db5c783b */ /* 0x000f2c0000000200 */
[----:B------:R-:W2:Y:S06]  /*13140*/  LDL.64 R192, [R1+0x50] ;  /* 0x0000500001c07983 */ /* 0x000eac0000100a00 */
[----:B------:R-:W2:Y:S06]  /*13150*/  LDL.64 R124, [R1+0x58] ;  /* 0x00005800017c7983 */ /* 0x000eac0000100a00 */
[----:B------:R-:W1:Y:S06]  /*13160*/  LDSM.16.M88.4 R32, [R212+0x3900] ;  /* 0x00390000d420783b */ /* 0x000e6c0000000200 */
[----:B------:R-:W2:Y:S06]  /*13170*/  LDL.64 R234, [R1+0x40] ;  /* 0x0000400001ea7983 */ /* 0x000eac0000100a00 */
[----:B------:R-:W1:Y:S01]  /*13180*/  LDSM.16.M88.4 R48, [R212+0x4100] ;  /* 0x00410000d430783b */ /* 0x000e620000000200 */
[-C--:B---3--:R-:W-:Y:S05]  /*13190*/  HMMA.16816.F32.BF16 R4, R96, R16.reuse, RZ ;  /* 0x000000106004723c */ /* 0x088fea00000418ff */
[----:B------:R-:W3:Y:S03]  /*131a0*/  LDL.64 R232, [R1+0x48] ;  /* 0x0000480001e87983 */ /* 0x000ee60000100a00 */
[C---:B----4-:R-:W-:Y:S03]  /*131b0*/  HMMA.16816.F32.BF16 R8, R92.reuse, R16, RZ ;  /* 0x000000105c08723c */ /* 0x050fe600000418ff */
[----:B------:R-:W4:Y:S06]  /*131c0*/  LDSM.16.M88.4 R64, [R212+0x4900] ;  /* 0x00490000d440783b */ /* 0x000f2c0000000200 */
[----:B------:R-:W4:Y:S01]  /*131d0*/  LDSM.16.M88.4 R80, [R212+0x5100] ;  /* 0x00510000d450783b */ /* 0x000f220000000200 */
[-C--:B------:R-:W-:Y:S05]  /*131e0*/  HMMA.16816.F32.BF16 R12, R92, R18.reuse, RZ ;  /* 0x000000125c0c723c */ /* 0x080fea00000418ff */
[----:B------:R-:W4:Y:S03]  /*131f0*/  LDSM.16.M88.4 R172, [R212+0x5900] ;  /* 0x00590000d4ac783b */ /* 0x000f260000000200 */
[C---:B------:R-:W-:Y:S03]  /*13200*/  HMMA.16816.F32.BF16 R16, R96.reuse, R18, RZ ;  /* 0x000000126010723c */ /* 0x040fe600000418ff */
[----:B------:R-:W-:Y:S05]  /*13210*/  LDSM.16.M88.4 R176, [R222+0x6100] ;  /* 0x00610000deb0783b */ /* 0x000fea0000000200 */
[-C--:B-1----:R-:W-:Y:S01]  /*13220*/  HMMA.16816.F32.BF16 R20, R96, R32.reuse, RZ ;  /* 0x000000206014723c */ /* 0x082fe200000418ff */
[----:B------:R-:W1:Y:S06]  /*13230*/  LDSM.16.M88.4 R180, [R223] ;  /* 0x00000000dfb4783b */ /* 0x000e6c0000000200 */
[----:B------:R-:W1:Y:S01]  /*13240*/  LDSM.16.M88.4 R184, [R222+0x8100] ;  /* 0x00810000deb8783b */ /* 0x000e620000000200 */
[C---:B------:R-:W-:Y:S05]  /*13250*/  HMMA.16816.F32.BF16 R24, R92.reuse, R32, RZ ;  /* 0x000000205c18723c */ /* 0x040fea00000418ff */
[----:B------:R-:W1:Y:S03]  /*13260*/  LDSM.16.M88.4 R188, [R228] ;  /* 0x00000000e4bc783b */ /* 0x000e660000000200 */
[-C--:B------:R-:W-:Y:S08]  /*13270*/  HMMA.16816.F32.BF16 R28, R92, R34.reuse, RZ ;  /* 0x000000225c1c723c */ /* 0x080ff000000418ff */
[C---:B------:R-:W-:Y:S08]  /*13280*/  HMMA.16816.F32.BF16 R32, R96.reuse, R34, RZ ;  /* 0x000000226020723c */ /* 0x040ff000000418ff */
[-C--:B------:R-:W-:Y:S08]  /*13290*/  HMMA.16816.F32.BF16 R36, R96, R48.reuse, RZ ;  /* 0x000000306024723c */ /* 0x080ff000000418ff */
[C---:B------:R-:W-:Y:S08]  /*132a0*/  HMMA.16816.F32.BF16 R40, R92.reuse, R48, RZ ;  /* 0x000000305c28723c */ /* 0x040ff000000418ff */
[-C--:B------:R-:W-:Y:S08]  /*132b0*/  HMMA.16816.F32.BF16 R44, R92, R50.reuse, RZ ;  /* 0x000000325c2c723c */ /* 0x080ff000000418ff */
[C---:B------:R-:W-:Y:S08]  /*132c0*/  HMMA.16816.F32.BF16 R48, R96.reuse, R50, RZ ;  /* 0x000000326030723c */ /* 0x040ff000000418ff */
[-C--:B----4-:R-:W-:Y:S08]  /*132d0*/  HMMA.16816.F32.BF16 R52, R96, R64.reuse, RZ ;  /* 0x000000406034723c */ /* 0x090ff000000418ff */
        /* <DEDUP_REMOVED lines=11> */
[----:B------:R-:W4:Y:S07]  /*13390*/  LDSM.16.M88.4 R172, [R227] ;  /* 0x00000000e3ac783b */ /* 0x000f2e0000000200 */
        /* <DEDUP_REMOVED lines=8> */
[C---:B------:R-:W-:Y:S01]  /*13420*/  HMMA.16816.F32.BF16 R32, R176.reuse, R190, R32 ;  /* 0x000000beb020723c */ /* 0x040fe20000041820 */
[----:B------:R-:W2:Y:S03]  /*13430*/  LDSM.16.M88.4 R188, [R225] ;  /* 0x00000000e1bc783b */ /* 0x000ea60000000200 */
[----:B--2---:R-:W-:Y:S04]  /*13440*/  ISETP.GT.AND P0, PT, R126, R230, PT ;  /* 0x000000e67e00720c */ /* 0x004fe80003f04270 */
[-C--:B----4-:R-:W-:Y:S08]  /*13450*/  HMMA.16816.F32.BF16 R36, R176, R172.reuse, R36 ;  /* 0x000000acb024723c */ /* 0x090ff00000041824 */
[C---:B------:R-:W-:Y:S04]  /*13460*/  HMMA.16816.F32.BF16 R40, R184.reuse, R172, R40 ;  /* 0x000000acb828723c */ /* 0x040fe80000041828 */
[----:B------:R-:W-:Y:S01]  /*13470*/  @!P0 SHF.R.S32.HI R0, RZ, 0x1f, R230 ;  /* 0x0000001fff008819 */ /* 0x000fe200000114e6 */
[----:B------:R-:W-:Y:S03]  /*13480*/  @!P0 IMAD.WIDE.U32 R2, R230, c[0x0][0x208], RZ ;  /* 0x00008200e6028a25 */ /* 0x000fe600078e00ff */
[-C--:B------:R-:W-:Y:S04]  /*13490*/  HMMA.16816.F32.BF16 R44, R184, R174.reuse, R44 ;  /* 0x000000aeb82c723c */ /* 0x080fe8000004182c */
[----:B------:R-:W-:Y:S02]  /*134a0*/  @!P0 IMAD R0, R0, c[0x0][0x208], RZ ;  /* 0x0000820000008a24 */ /* 0x000fe400078e02ff */
[----:B------:R-:W-:Y:S02]  /*134b0*/  @!P0 IMAD.MOV.U32 R125, RZ, RZ, R193 ;  /* 0x000000ffff7d8224 */ /* 0x000fe400078e00c1 */
[C---:B------:R-:W-:Y:S01]  /*134c0*/  HMMA.16816.F32.BF16 R48, R176.reuse, R174, R48 ;  /* 0x000000aeb030723c */ /* 0x040fe20000041830 */
[----:B------:R-:W2:Y:S03]  /*134d0*/  LDSM.16.M88.4 R192, [R224] ;  /* 0x00000000e0c0783b */ /* 0x000ea60000000200 */
[----:B------:R-:W-:Y:S02]  /*134e0*/  @!P0 IMAD R0, R230, c[0x0][0x20c], R0 ;  /* 0x00008300e6008a24 */ /* 0x000fe400078e0200 */
[----:B------:R-:W-:Y:S02]  /*134f0*/  @!P0 IMAD.WIDE.U32 R124, R2, 0x60, R124 ;  /* 0x00000060027c8825 */ /* 0x000fe400078e007c */
[-C--:B-1----:R-:W-:Y:S04]  /*13500*/  HMMA.16816.F32.BF16 R52, R176, R180.reuse, R52 ;  /* 0x000000b4b034723c */ /* 0x082fe80000041834 */
[----:B------:R-:W-:Y:S01]  /*13510*/  @!P0 IMAD.IADD R0, R3, 0x1, R0 ;  /* 0x0000000103008824 */ /* 0x000fe200078e0200 */
[----:B------:R-:W-:Y:S03]  /*13520*/  @!P0 LEA R2, P1, R124, c[0x0][0x1f8], 0x1 ;  /* 0x00007e007c028a11 */ /* 0x000fe600078208ff */
[C---:B------:R-:W-:Y:S04]  /*13530*/  HMMA.16816.F32.BF16 R56, R184.reuse, R180, R56 ;  /* 0x000000b4b838723c */ /* 0x040fe80000041838 */
[----:B------:R-:W-:Y:S01]  /*13540*/  @!P0 IMAD R0, R0, 0x60, RZ ;  /* 0x0000006000008824 */ /* 0x000fe200078e02ff */
[-C--:B------:R-:W-:Y:S02]  /*13550*/  @!P0 IADD3 R198, P2, R2, R201.reuse, RZ ;  /* 0x000000c902c68210 */ /* 0x080fe40007f5e0ff */
[----:B---3--:R-:W-:Y:S01]  /*13560*/  MOV R233, 0x5 ;  /* 0x0000000500e97802 */ /* 0x008fe20000000f00 */
[-C--:B------:R-:W-:Y:S04]  /*13570*/  HMMA.16816.F32.BF16 R60, R184, R182.reuse, R60 ;  /* 0x000000b6b83c723c */ /* 0x080fe8000004183c */
[----:B------:R-:W-:Y:S04]  /*13580*/  @!P0 IMAD.IADD R0, R125, 0x1, R0 ;  /* 0x000000017d008824 */ /* 0x000fe800078e0200 */
[C---:B------:R-:W-:Y:S04]  /*13590*/  HMMA.16816.F32.BF16 R64, R176.reuse, R182, R64 ;  /* 0x000000b6b040723c */ /* 0x040fe80000041840 */
[----:B------:R-:W-:Y:S02]  /*135a0*/  @!P0 LEA.HI.X R3, R124, c[0x0][0x1fc], R0, 0x1, P1 ;  /* 0x00007f007c038a11 */ /* 0x000fe400008f0c00 */
[----:B------:R-:W-:Y:S02]  /*135b0*/  @!P0 IADD3 R196, P1, R198, R201, RZ ;  /* 0x000000c9c6c48210 */ /* 0x000fe40007f3e0ff */
[-C--:B------:R-:W-:Y:S01]  /*135c0*/  HMMA.16816.F32.BF16 R68, R176, R188.reuse, R68 ;  /* 0x000000bcb044723c */ /* 0x080fe20000041844 */
[----:B------:R-:W-:Y:S01]  /*135d0*/  @!PT LDS RZ, [RZ] ;  /* 0x00000000fffff984 */ /* 0x000fe20000000800 */
[----:B------:R-:W-:Y:S01]  /*135e0*/  @!PT LDS RZ, [RZ] ;  /* 0x00000000fffff984 */ /* 0x000fe20000000800 */
[----:B------:R-:W-:Y:S01]  /*135f0*/  @!PT LDS RZ, [RZ] ;  /* 0x00000000fffff984 */ /* 0x000fe20000000800 */
[----:B------:R1:W-:Y:S03]  /*13600*/  @!P0 LDGSTS.E.BYPASS.LTC128B.128 [R231+0x100], [R2.64], !P5 ;  /* 0x0010000002e78fae */ /* 0x0003e6000e901d48 */
[----:B------:R-:W-:Y:S02]  /*13610*/  @!P0 IADD3.X R199, R3, R131, RZ, P2, !PT ;  /* 0x0000008303c78210 */ /* 0x000fe400017fe4ff */
[-C--:B------:R-:W-:Y:S02]  /*13620*/  @!P0 IADD3 R124, P3, R196, R201.reuse, RZ ;  /* 0x000000c9c47c8210 */ /* 0x080fe40007f7e0ff */
[C---:B------:R-:W-:Y:S01]  /*13630*/  HMMA.16816.F32.BF16 R72, R184.reuse, R188, R72 ;  /* 0x000000bcb848723c */ /* 0x040fe20000041848 */
[----:B------:R3:W-:Y:S03]  /*13640*/  @!P0 LDGSTS.E.BYPASS.LTC128B.128 [R231+0x900], [R198.64], !P5 ;  /* 0x00900000c6e78fae */ /* 0x0007e6000e901d48 */
[--C-:B------:R-:W-:Y:S04]  /*13650*/  @!P0 IMAD.X R197, R199, 0x1, R131.reuse, P1 ;  /* 0x00000001c7c58824 */ /* 0x100fe800008e0683 */
[-C--:B------:R-:W-:Y:S01]  /*13660*/  HMMA.16816.F32.BF16 R76, R184, R190.reuse, R76 ;  /* 0x000000beb84c723c */ /* 0x080fe2000004184c */
[----:B------:R3:W-:Y:S03]  /*13670*/  @!P0 LDGSTS.E.BYPASS.LTC128B.128 [R231+0x1100], [R196.64], !P5 ;  /* 0x01100000c4e78fae */ /* 0x0007e6000e901d48 */
[--C-:B------:R-:W-:Y:S04]  /*13680*/  @!P0 IMAD.X R125, R197, 0x1, R131.reuse, P3 ;  /* 0x00000001c57d8824 */ /* 0x100fe800018e0683 */
[C---:B------:R-:W-:Y:S01]  /*13690*/  HMMA.16816.F32.BF16 R80, R176.reuse, R190, R80 ;  /* 0x000000beb050723c */ /* 0x040fe20000041850 */
[----:B------:R4:W-:Y:S03]  /*136a0*/  @!P0 LDGSTS.E.BYPASS.LTC128B.128 [R231+0x1900], [R124.64], !P5 ;  /* 0x019000007ce78fae */ /* 0x0009e6000e901d48 */
[-C--:B-1----:R-:W-:Y:S04]  /*136b0*/  @!P0 IADD3 R2, P2, R124, R201.reuse, RZ ;  /* 0x000000c97c028210 */ /* 0x082fe80007f5e0ff */
[-C--:B--2---:R-:W-:Y:S04]  /*136c0*/  HMMA.16816.F32.BF16 R84, R176, R192.reuse, R84 ;  /* 0x000000c0b054723c */ /* 0x084fe80000041854 */
[----:B------:R-:W-:Y:S01]  /*136d0*/  @!P0 IMAD.X R3, R125, 0x1, R131, P2 ;  /* 0x000000017d038824 */ /* 0x000fe200010e0683 */
[----:B------:R-:W-:Y:S03]  /*136e0*/  @!P0 IADD3 R172, P1, R2, R201, RZ ;  /* 0x000000c902ac8210 */ /* 0x000fe60007f3e0ff */
[C---:B------:R-:W-:Y:S01]  /*136f0*/  HMMA.16816.F32.BF16 R88, R184.reuse, R192, R88 ;  /* 0x000000c0b858723c */ /* 0x040fe20000041858 */
[----:B------:R1:W-:Y:S03]  /*13700*/  @!P0 LDGSTS.E.BYPASS.LTC128B.128 [R231+0x2100], [R2.64], !P5 ;  /* 0x0210000002e78fae */ /* 0x0003e6000e901d48 */
[----:B------:R-:W-:Y:S03]  /*13710*/  @!P0 IADD3.X R173, R3, R131, RZ, P1, !PT ;  /* 0x0000008303ad8210 */ /* 0x000fe60000ffe4ff */
[----:B------:R-:W2:Y:S01]  /*13720*/  LDL R131, [R1+0x38] ;  /* 0x0000380001837983 */ /* 0x000ea20000100800 */
[-C--:B------:R-:W-:Y:S05]  /*13730*/  HMMA.16816.F32.BF16 R92, R184, R194.reuse, R92 ;  /* 0x000000c2b85c723c */ /* 0x080fea000004185c */
[----:B------:R1:W-:Y:S01]  /*13740*/  @!P0 LDGSTS.E.BYPASS.LTC128B.128 [R231+0x2900], [R172.64], !P5 ;  /* 0x02900000ace78fae */ /* 0x0003e2000e901d48 */
[C---:B------:R-:W-:Y:S02]  /*13750*/  ISETP.GT.AND P0, PT, R230.reuse, R126, PT ;  /* 0x0000007ee600720c */ /* 0x040fe40003f04270 */
[----:B------:R-:W-:Y:S03]  /*13760*/  HMMA.16816.F32.BF16 R96, R176, R194, R96 ;  /* 0x000000c2b060723c */ /* 0x000fe60000041860 */
[----:B---3--:R-:W-:Y:S06]  /*13770*/  LDSM.16.M88.4 R196, [R220+0x6100] ;  /* 0x00610000dcc4783b */ /* 0x008fec0000000200 */
[----:B------:R-:W3:Y:S03]  /*13780*/  LDSM.16.M88.4 R200, [R218+0x3100] ;  /* 0x00310000dac8783b */ /* 0x000ee60000000200 */
[----:B------:R-:W-:Y:S01]  /*13790*/  @P0 IADD3 R0, R230, -0x1, RZ ;  /* 0xffffffffe6000810 */ /* 0x000fe20007ffe0ff */
[----:B----4-:R-:W-:Y:S02]  /*137a0*/  @P0 IMAD.MOV.U32 R125, RZ, RZ, R235 ;  /* 0x000000ffff7d0224 */ /* 0x010fe400078e00eb */
[----:B------:R-:W4:Y:S01]  /*137b0*/  LDSM.16.M88.4 R204, [R220+0x8100] ;  /* 0x00810000dccc783b */ /* 0x000f220000000200 */
[----:B-1----:R-:W-:Y:S01]  /*137c0*/  @P0 SHF.R.S32.HI R2, RZ, 0x1f, R0 ;  /* 0x0000001fff020819 */ /* 0x002fe20000011400 */
[----:B------:R-:W-:Y:S04]  /*137d0*/  IMAD.MOV.U32 R235, RZ, RZ, c[0x0][0x32c] ;  /* 0x0000cb00ffeb7624 */ /* 0x000fe800078e00ff */
[----:B------:R-:W0:Y:S01]  /*137e0*/  LDGDEPBAR ;  /* 0x00000000000079af */ /* 0x000e220000000000 */
[----:B------:R-:W-:Y:S02]  /*137f0*/  @P0 IMAD R124, R2, c[0x0][0x1e0], RZ ;  /* 0x00007800027c0a24 */ /* 0x000fe400078e02ff */
[C---:B------:R-:W-:Y:S03]  /*13800*/  @P0 IMAD.WIDE.U32 R2, R0.reuse, c[0x0][0x1e0], RZ ;  /* 0x0000780000020a25 */ /* 0x040fe600078e00ff */
[----:B------:R-:W1:Y:S01]  /*13810*/  LDSM.16.M88.4 R172, [R218+0x3900] ;  /* 0x00390000daac783b */ /* 0x000e620000000200 */
[----:B------:R-:W-:Y:S04]  /*13820*/  @P0 IMAD R124, R0, c[0x0][0x1e4], R124 ;  /* 0x00007900007c0a24 */ /* 0x000fe800078e027c */
[----:B------:R-:W-:Y:S01]  /*13830*/  @P0 IMAD.IADD R0, R3, 0x1, R124 ;  /* 0x0000000103000824 */ /* 0x000fe200078e027c */
[----:B------:R-:W1:Y:S01]  /*13840*/  LDSM.16.M88.4 R180, [R218+0x4100] ;  /* 0x00410000dab4783b */ /* 0x000e620000000200 */
[----:B------:R-:W-:Y:S01]  /*13850*/  @P0 IMAD.MOV.U32 R124, RZ, RZ, R232 ;  /* 0x000000ffff7c0224 */ /* 0x000fe200078e00e8 */
[----:B------:R-:W-:Y:S01]  /*13860*/  MOV R232, c[0x0][0x1e0] ;  /* 0x0000780000e87a02 */ /* 0x000fe20000000f00 */
[----:B------:R-:W-:Y:S02]  /*13870*/  @P0 IMAD R0, R0, 0x60, RZ ;  /* 0x0000006000000824 */ /* 0x000fe400078e02ff */
[----:B------:R-:W-:Y:S01]  /*13880*/  @P0 IMAD.WIDE.U32 R124, R2, 0x60, R124 ;  /* 0x00000060027c0825 */ /* 0x000fe200078e007c */
[----:B------:R-:W1:Y:S03]  /*13890*/  LDSM.16.M88.4 R184, [R218+0x4900] ;  /* 0x00490000dab8783b */ /* 0x000e660000000200 */
[----:B------:R-:W-:Y:S01]  /*138a0*/  @P0 IMAD.IADD R0, R125, 0x1, R0 ;  /* 0x000000017d000824 */ /* 0x000fe200078e0200 */
[----:B------:R-:W-:Y:S01]  /*138b0*/  @P0 LEA R2, P1, R124, c[0x0][0x1c8], 0x1 ;  /* 0x000072007c020a11 */ /* 0x000fe200078208ff */
[----:B------:R-:W-:Y:S01]  /*138c0*/  @P0 IMAD.SHL.U32 R126, R232, 0x20, RZ ;  /* 0x00000020e87e0824 */ /* 0x000fe200078e00ff */
[----:B------:R-:W1:Y:S02]  /*138d0*/  LDSM.16.M88.4 R176, [R218+0x5100] ;  /* 0x00510000dab0783b */ /* 0x000e640000000200 */
[----:B------:R-:W-:Y:S01]  /*138e0*/  @P0 LEA.HI.X R3, R124, c[0x0][0x1cc], R0, 0x1, P1 ;  /* 0x000073007c030a11 */ /* 0x000fe200008f0c00 */
[-C--:B---3--:R-:W-:Y:S03]  /*138f0*/  HMMA.16816.F32.BF16 R4, R196, R200.reuse, R4 ;  /* 0x000000c8c404723c */ /* 0x088fe60000041804 */
[----:B------:R-:W-:Y:S02]  /*13900*/  LDSM.16.M88.4 R188, [R221+0x6100] ;  /* 0x00610000ddbc783b */ /* 0x000fe40000000200 */
[----:B------:R-:W-:Y:S03]  /*13910*/  @P0 SHF.L.U64.HI R0, R232, R233, c[0x0][0x1e4] ;  /* 0x00007900e8000619 */ /* 0x000fe600000102e9 */
[C---:B----4-:R-:W-:Y:S01]  /*13920*/  HMMA.16816.F32.BF16 R8, R204.reuse, R200, R8 ;  /* 0x000000c8cc08723c */ /* 0x050fe20000041808 */
[----:B------:R-:W-:Y:S06]  /*13930*/  LDSM.16.M88.4 R192, [R217] ;  /* 0x00000000d9c0783b */ /* 0x000fec0000000200 */
        /* <DEDUP_REMOVED lines=35> */
[-C--:B---3--:R-:W-:Y:S08]  /*13b70*/  HMMA.16816.F32.BF16 R20, R188, R180.reuse, R20 ;  /* 0x000000b4bc14723c */ /* 0x088ff00000041814 */
[C---:B------:R-:W-:Y:S07]  /*13b80*/  HMMA.16816.F32.BF16 R24, R200.reuse, R180, R24 ;  /* 0x000000b4c818723c */ /* 0x040fee0000041818 */
[----:B------:R-:W-:Y:S01]  /*13b90*/  @P0 IADD3 R180, P1, R126, R2, RZ ;  /* 0x000000027eb40210 */ /* 0x000fe20007f3e0ff */
[-C--:B------:R-:W-:Y:S04]  /*13ba0*/  HMMA.16816.F32.BF16 R28, R200, R182.reuse, R28 ;  /* 0x000000b6c81c723c */ /* 0x080fe8000004181c */
[----:B------:R-:W-:Y:S04]  /*13bb0*/  @P0 IMAD.X R181, R0, 0x1, R3, P1 ;  /* 0x0000000100b50824 */ /* 0x000fe800008e0603 */
[C---:B------:R-:W-:Y:S01]  /*13bc0*/  HMMA.16816.F32.BF16 R32, R188.reuse, R182, R32 ;  /* 0x000000b6bc20723c */ /* 0x040fe20000041820 */
[----:B------:R-:W3:Y:S06]  /*13bd0*/  LDL R182, [R1+0x30] ;  /* 0x0000300001b67983 */ /* 0x000eec0000100800 */
[----:B------:R-:W-:Y:S01]  /*13be0*/  @!PT LDS RZ, [RZ] ;  /* 0x00000000fffff984 */ /* 0x000fe20000000800 */
[----:B------:R-:W-:Y:S01]  /*13bf0*/  @!PT LDS RZ, [RZ] ;  /* 0x00000000fffff984 */ /* 0x000fe20000000800 */
[----:B------:R-:W-:Y:S01]  /*13c00*/  @!PT LDS RZ, [RZ] ;  /* 0x00000000fffff984 */ /* 0x000fe20000000800 */
[----:B------:R1:W-:Y:S01]  /*13c10*/  @P0 LDGSTS.E.BYPASS.LTC128B.128 [R231+0x3100], [R2.64], !P5 ;  /* 0x0310000002e70fae */ /* 0x0003e2000e901d48 */
[-C--:B------:R-:W-:Y:S01]  /*13c20*/  HMMA.16816.F32.BF16 R36, R188, R208.reuse, R36 ;  /* 0x000000d0bc24723c */ /* 0x080fe20000041824 */
[----:B------:R-:W-:Y:S04]  /*13c30*/  IMAD.MOV.U32 R183, RZ, RZ, c[0x0][0x2c4] ;  /* 0x0000b100ffb77624 */ /* 0x000fe800078e00ff */
[----:B------:R1:W-:Y:S01]  /*13c40*/  @P0 LDGSTS.E.BYPASS.LTC128B.128 [R231+0x3900], [R180.64], !P5 ;  /* 0x03900000b4e70fae */ /* 0x0003e2000e901d48 */
[----:B------:R-:W-:Y:S02]  /*13c50*/  ISETP.NE.AND P4, PT, R183, 0x1, PT ;  /* 0x00000001b700780c */ /* 0x000fe40003f85270 */
[C---:B------:R-:W-:Y:S03]  /*13c60*/  HMMA.16816.F32.BF16 R40, R200.reuse, R208, R40 ;  /* 0x000000d0c828723c */ /* 0x040fe60000041828 */
[----:B------:R-:W2:Y:S05]  /*13c70*/  LDL R209, [R1+0x2c] ;  /* 0x00002c0001d17983 */ /* 0x000eaa0000100800 */
[-C--:B------:R-:W-:Y:S08]  /*13c80*/  HMMA.16816.F32.BF16 R44, R200, R210.reuse, R44 ;  /* 0x000000d2c82c723c */ /* 0x080ff0000004182c */
[C---:B------:R-:W-:Y:S01]  /*13c90*/  HMMA.16816.F32.BF16 R48, R188.reuse, R210, R48 ;  /* 0x000000d2bc30723c */ /* 0x040fe20000041830 */
[----:B------:R-:W2:Y:S07]  /*13ca0*/  LDL R211, [R1+0x28] ;  /* 0x0000280001d37983 */ /* 0x000eae0000100800 */
[-C--:B----4-:R-:W-:Y:S08]  /*13cb0*/  HMMA.16816.F32.BF16 R52, R188, R184.reuse, R52 ;  /* 0x000000b8bc34723c */ /* 0x090ff00000041834 */
[C---:B------:R-:W-:Y:S08]  /*13cc0*/  HMMA.16816.F32.BF16 R56, R200.reuse, R184, R56 ;  /* 0x000000b8c838723c */ /* 0x040ff00000041838 */
[-C--:B------:R-:W-:Y:S08]  /*13cd0*/  HMMA.16816.F32.BF16 R60, R200, R186.reuse, R60 ;  /* 0x000000bac83c723c */ /* 0x080ff0000004183c */
[C---:B------:R-:W-:Y:S08]  /*13ce0*/  HMMA.16816.F32.BF16 R64, R188.reuse, R186, R64 ;  /* 0x000000babc40723c */ /* 0x040ff00000041840 */
[-C--:B-1----:R-:W-:Y:S08]  /*13cf0*/  HMMA.16816.F32.BF16 R68, R188, R172.reuse, R68 ;  /* 0x000000acbc44723c */ /* 0x082ff00000041844 */
[C---:B------:R-:W-:Y:S01]  /*13d00*/  HMMA.16816.F32.BF16 R72, R200.reuse, R172, R72 ;  /* 0x000000acc848723c */ /* 0x040fe20000041848 */
[----:B------:R1:W4:Y:S07]  /*13d10*/  LDL R173, [R1+0x60] ;  /* 0x0000600001ad7983 */ /* 0x00032e0000100800 */
[-C--:B------:R-:W-:Y:S08]  /*13d20*/  HMMA.16816.F32.BF16 R76, R200, R174.reuse, R76 ;  /* 0x000000aec84c723c */ /* 0x080ff0000004184c */
[C---:B------:R-:W-:Y:S07]  /*13d30*/  HMMA.16816.F32.BF16 R80, R188.reuse, R174, R80 ;  /* 0x000000aebc50723c */ /* 0x040fee0000041850 */
[----:B------:R-:W-:Y:S01]  /*13d40*/  @P0 IADD3 R174, P2, R126, R180, RZ ;  /* 0x000000b47eae0210 */ /* 0x000fe20007f5e0ff */
[-C--:B------:R-:W-:Y:S04]  /*13d50*/  HMMA.16816.F32.BF16 R84, R188, R176.reuse, R84 ;  /* 0x000000b0bc54723c */ /* 0x080fe80000041854 */
[----:B------:R-:W-:Y:S02]  /*13d60*/  @P0 IADD3.X R175, R0, R181, RZ, P2, !PT ;  /* 0x000000b500af0210 */ /* 0x000fe400017fe4ff */
[----:B------:R-:W-:Y:S02]  /*13d70*/  @P0 IADD3 R124, P1, R126, R174, RZ ;  /* 0x000000ae7e7c0210 */ /* 0x000fe40007f3e0ff */
[C---:B------:R-:W-:Y:S01]  /*13d80*/  HMMA.16816.F32.BF16 R88, R200.reuse, R176, R88 ;  /* 0x000000b0c858723c */ /* 0x040fe20000041858 */
[----:B------:R1:W-:Y:S03]  /*13d90*/  @P0 LDGSTS.E.BYPASS.LTC128B.128 [R231+0x4100], [R174.64], !P5 ;  /* 0x04100000aee70fae */ /* 0x0003e6000e901d48 */
[----:B------:R-:W-:Y:S01]  /*13da0*/  @P0 IMAD.X R125, R0, 0x1, R175, P1 ;  /* 0x00000001007d0824 */ /* 0x000fe200008e06af */
[----:B------:R-:W-:Y:S03]  /*13db0*/  @P0 IADD3 R2, P2, R126, R124, RZ ;  /* 0x0000007c7e020210 */ /* 0x000fe60007f5e0ff */
[-C--:B------:R-:W-:Y:S01]  /*13dc0*/  HMMA.16816.F32.BF16 R92, R200, R178.reuse, R92 ;  /* 0x000000b2c85c723c */ /* 0x080fe2000004185c */
[----:B------:R1:W-:Y:S03]  /*13dd0*/  @P0 LDGSTS.E.BYPASS.LTC128B.128 [R231+0x4900], [R124.64], !P5 ;  /* 0x049000007ce70fae */ /* 0x0003e6000e901d48 */
[----:B------:R-:W-:Y:S02]  /*13de0*/  @P0 IADD3.X R3, R0, R125, RZ, P2, !PT ;  /* 0x0000007d00030210 */ /* 0x000fe400017fe4ff */
[----:B------:R-:W-:Y:S02]  /*13df0*/  @P0 IADD3 R176, P1, R126, R2, RZ ;  /* 0x000000027eb00210 */ /* 0x000fe40007f3e0ff */
[----:B------:R-:W-:Y:S01]  /*13e00*/  HMMA.16816.F32.BF16 R96, R188, R178, R96 ;  /* 0x000000b2bc60723c */ /* 0x000fe20000041860 */
[----:B------:R1:W-:Y:S03]  /*13e10*/  @P0 LDGSTS.E.BYPASS.LTC128B.128 [R231+0x5100], [R2.64], !P5 ;  /* 0x0510000002e70fae */ /* 0x0003e6000e901d48 */
[----:B------:R-:W-:Y:S02]  /*13e20*/  @P0 IMAD.X R177, R0, 0x1, R3, P1 ;  /* 0x0000000100b10824 */ /* 0x000fe400008e0603 */
[----:B------:R-:W-:Y:S03]  /*13e30*/  IMAD R0, R230, -0x60, RZ ;  /* 0xffffffa0e6007824 */ /* 0x000fe600078e02ff */
[----:B------:R3:W-:Y:S06]  /*13e40*/  @P0 LDGSTS.E.BYPASS.LTC128B.128 [R231+0x5900], [R176.64], !P5 ;  /* 0x05900000b0e70fae */ /* 0x0007ec000e901d48 */
[----:B------:R-:W0:Y:S01]  /*13e50*/  LDGDEPBAR ;  /* 0x00000000000079af */ /* 0x000e220000000000 */
[----:B---3--:R-:W-:Y:S04]  /*13e60*/  IADD3 R177, -R182, 0x1, R0 ;  /* 0x00000001b6b17810 */ /* 0x008fe80007ffe100 */
[----:B--2---:R-:W-:Y:S04]  /*13e70*/  IADD3 R176, -R209, R177, R211 ;  /* 0x000000b1d1b07210 */ /* 0x004fe80007ffe1d3 */
[C---:B-1----:R-:W-:Y:S02]  /*13e80*/  IADD3 R175, R176.reuse, UR7, RZ ;  /* 0x00000007b0af7c10 */ /* 0x042fe4000fffe0ff */
[----:B------:R-:W-:Y:S01]  /*13e90*/  IADD3 R174, R176, c[0x0][0x328], RZ ;  /* 0x0000ca00b0ae7a10 */ /* 0x000fe20007ffe0ff */
[----:B----4-:R-:W-:Y:S01]  /*13ea0*/  @P4 IMAD.MOV.U32 R173, RZ, RZ, R131 ;  /* 0x000000ffffad4224 */ /* 0x010fe200078e0083 */
[----:B------:R-:W-:Y:S04]  /*13eb0*/  ISETP.GE.AND P4, PT, R235, 0x1, PT ;  /* 0x00000001eb00780c */ /* 0x000fe80003f86270 */
[----:B------:R-:W1:Y:S02]  /*13ec0*/  SHFL.IDX PT, R126, R173, RZ, 0x1c1f ;  /* 0x001c1fffad7e7589 */ /* 0x000e6400000e0000 */
[----:B-1----:R-:W-:Y:S01]  /*13ed0*/  IADD3 R131, R174, R126, RZ ;  /* 0x0000007eae837210 */ /* 0x002fe20007ffe0ff */
[----:B------:R-:W-:Y:S06]  /*13ee0*/  IMAD.IADD R2, R126, 0x1, R175 ;  /* 0x000000017e027824 */ /* 0x000fec00078e02af */
[----:B------:R-:W-:-:S05]  /*13ef0*/  @!P4 BRA `(.L_x_439) ;  /* 0x000001800000c947 */ /* 0x000fca0003800000 */
[----:B------:R-:W-:Y:S01]  /*13f00*/  IADD3 R3, -R209, R211, R126 ;  /* 0x000000d3d1037210 */ /* 0x000fe20007ffe17e */
[----:B------:R-:W-:Y:S03]  /*13f10*/  BSSY B0, `(.L_x_440) ;  /* 0x0000011000007945 */ /* 0x000fe60003800000 */
        /* <DEDUP_REMOVED lines=11> */
.L_x_441:
[----:B------:R-:W-:Y:S04]  /*13fd0*/  MOV R124, c[0x0][0x32c] ;  /* 0x0000cb00007c7a02 */ /* 0x000fe80000000f00 */
[----:B------:R-:W-:Y:S11]  /*13fe0*/  ISETP.NE.AND P0, PT, R124, 0x1, PT ;  /* 0x000000017c00780c */ /* 0x000ff60003f05270 */
[----:B------:R-:W-:Y:S02]  /*13ff0*/  @!UPT UIADD3 URZ, URZ, URZ, URZ ;  /* 0x0000003f3f3ff290 */ /* 0x000fe4000fffe03f */
[----:B------:R-:W-:Y:S05]  /*14000*/  @P0 IMAD.HI.U32 R124, R3, c[0x0][0x330], RZ ;  /* 0x0000cc00037c0a27 */ /* 0x000fea00078e00ff */
[----:B------:R-:W-:Y:S02]  /*14010*/  @P0 SHF.R.U32.HI R3, RZ, c[0x0][0x334], R124 ;  /* 0x0000cd00ff030a19 */ /* 0x000fe4000001167c */
.L_x_442:
[----:B------:R-:W-:Y:S05]  /*14020*/  BSYNC B0 ;  /* 0x0000000000007941 */ /* 0x000fea0003800000 */
.L_x_440:
[----:B------:R-:W-:Y:S04]  /*14030*/  IMAD.IADD R124, R0, 0x1, -R182 ;  /* 0x00000001007c7824 */ /* 0x000fe800078e0ab6 */
[----:B------:R-:W-:Y:S05]  /*14040*/  IMAD R3, R3, c[0x0][0x32c], R124 ;  /* 0x0000cb0003037a24 */ /* 0x000fea00078e027c */
[----:B------:R-:W-:Y:S02]  /*14050*/  IADD3 R124, R3, c[0x0][0x32c], RZ ;  /* 0x0000cb00037c7a10 */ /* 0x000fe40007ffe0ff */
[----:B------:R-:W-:Y:S02]  /*14060*/  IMNMX R2, R2, R3, !PT ;  /* 0x0000000302027217 */ /* 0x000fe40007800200 */
[----:B------:R-:W-:Y:S02]  /*14070*/  IMNMX R131, R131, R124, PT ;  /* 0x0000007c83837217 */ /* 0x000fe40003800200 */
.L_x_439:
[----:B------:R-:W1:Y:S02]  /*14080*/  SHFL.IDX PT, R3, R173, 0x1, 0x1c1f ;  /* 0x003c1f00ad037f89 */ /* 0x000e6400000e0000 */
[-C--:B-1----:R-:W-:Y:S02]  /*14090*/  IADD3 R126, R174, R3.reuse, RZ ;  /* 0x00000003ae7e7210 */ /* 0x082fe40007ffe0ff */
[----:B------:R-:W-:Y:S01]  /*140a0*/  IADD3 R124, R175, R3, RZ ;  /* 0x00000003af7c7210 */ /* 0x000fe20007ffe0ff */
        /* <DEDUP_REMOVED lines=14> */
.L_x_445:
[----:B------:R-:W-:Y:S04]  /*14190*/  MOV R125, c[0x0][0x32c] ;  /* 0x0000cb00007d7a02 */ /* 0x000fe80000000f00 */
[----:B------:R-:W-:Y:S11]  /*141a0*/  ISETP.NE.AND P0, PT, R125, 0x1, PT ;  /* 0x000000017d00780c */ /* 0x000ff60003f05270 */
[----:B------:R-:W-:Y:S02]  /*141b0*/  @!UPT UIADD3 URZ, URZ, URZ, URZ ;  /* 0x0000003f3f3ff290 */ /* 0x000fe4000fffe03f */
[----:B------:R-:W-:Y:S05]  /*141c0*/  @P0 IMAD.HI.U32 R125, R3, c[0x0][0x330], RZ ;  /* 0x0000cc00037d0a27 */ /* 0x000fea00078e00ff */
[----:B------:R-:W-:Y:S02]  /*141d0*/  @P0 SHF.R.U32.HI R3, RZ, c[0x0][0x334], R125 ;  /* 0x0000cd00ff030a19 */ /* 0x000fe4000001167d */
.L_x_446:
[----:B------:R-:W-:Y:S05]  /*141e0*/  BSYNC B0 ;  /* 0x0000000000007941 */ /* 0x000fea0003800000 */
.L_x_444:
[----:B------:R-:W-:Y:S04]  /*141f0*/  IMAD.IADD R125, R0, 0x1, -R182 ;  /* 0x00000001007d7824 */ /* 0x000fe800078e0ab6 */
[----:B------:R-:W-:Y:S05]  /*14200*/  IMAD R3, R3, c[0x0][0x32c], R125 ;  /* 0x0000cb0003037a24 */ /* 0x000fea00078e027d */
[----:B------:R-:W-:Y:S02]  /*14210*/  IADD3 R125, R3, c[0x0][0x32c], RZ ;  /* 0x0000cb00037d7a10 */ /* 0x000fe40007ffe0ff */
[----:B------:R-:W-:Y:S02]  /*14220*/  IMNMX R124, R124, R3, !PT ;  /* 0x000000037c7c7217 */ /* 0x000fe40007800200 */
[----:B------:R-:W-:Y:S02]  /*14230*/  IMNMX R126, R126, R125, PT ;  /* 0x0000007d7e7e7217 */ /* 0x000fe40003800200 */
.L_x_443:
        /* <DEDUP_REMOVED lines=17> */
.L_x_449:
[----:B------:R-:W-:Y:S04]  /*14350*/  MOV R178, c[0x0][0x32c] ;  /* 0x0000cb0000b27a02 */ /* 0x000fe80000000f00 */
[----:B------:R-:W-:Y:S11]  /*14360*/  ISETP.NE.AND P0, PT, R178, 0x1, PT ;  /* 0x00000001b200780c */ /* 0x000ff60003f05270 */
[----:B------:R-:W-:Y:S02]  /*14370*/  @!UPT UIADD3 URZ, URZ, URZ, URZ ;  /* 0x0000003f3f3ff290 */ /* 0x000fe4000fffe03f */
[----:B------:R-:W-:Y:S05]  /*14380*/  @P0 IMAD.HI.U32 R178, R172, c[0x0][0x330], RZ ;  /* 0x0000cc00acb20a27 */ /* 0x000fea00078e00ff */
[----:B------:R-:W-:Y:S02]  /*14390*/  @P0 SHF.R.U32.HI R172, RZ, c[0x0][0x334], R178 ;  /* 0x0000cd00ffac0a19 */ /* 0x000fe400000116b2 */
.L_x_450:
[----:B------:R-:W-:Y:S05]  /*143a0*/  BSYNC B0 ;  /* 0x0000000000007941 */ /* 0x000fea0003800000 */
.L_x_448:
[----:B------:R-:W-:Y:S04]  /*143b0*/  IMAD.IADD R178, R0, 0x1, -R182 ;  /* 0x0000000100b27824 */ /* 0x000fe800078e0ab6 */
[----:B------:R-:W-:Y:S05]  /*143c0*/  IMAD R172, R172, c[0x0][0x32c], R178 ;  /* 0x0000cb00acac7a24 */ /* 0x000fea00078e02b2 */
[----:B------:R-:W-:Y:S02]  /*143d0*/  IADD3 R178, R172, c[0x0][0x32c], RZ ;  /* 0x0000cb00acb27a10 */ /* 0x000fe40007ffe0ff */
[----:B------:R-:W-:Y:S02]  /*143e0*/  IMNMX R3, R3, R172, !PT ;  /* 0x000000ac03037217 */ /* 0x000fe40007800200 */
[----:B------:R-:W-:Y:S02]  /*143f0*/  IMNMX R125, R125, R178, PT ;  /* 0x000000b27d7d7217 */ /* 0x000fe40003800200 */
.L_x_447:
[C---:B------:R-:W-:Y:S02]  /*14400*/  ISETP.GE.AND P2, PT, R0.reuse, 0xa, PT ;  /* 0x0000000a0000780c */ /* 0x040fe40003f46270 */
[----:B------:R-:W-:Y:S02]  /*14410*/  ISETP.GE.AND P3, PT, R0, 0x9, PT ;  /* 0x000000090000780c */ /* 0x000fe40003f66270 */
[C---:B------:R-:W-:Y:S02]  /*14420*/  ISETP.GT.AND P0, PT, R2.reuse, 0x9, !P2 ;  /* 0x000000090200780c */ /* 0x040fe40005704270 */
[----:B------:R-:W-:Y:S02]  /*14430*/  ISETP.GT.AND P1, PT, R2, 0x8, !P3 ;  /* 0x000000080200780c */ /* 0x000fe40005f24270 */
[----:B------:R-:W-:Y:S02]  /*14440*/  ISETP.LT.OR P0, PT, R131, 0xa, P0 ;  /* 0x0000000a8300780c */ /* 0x000fe40000701670 */
[----:B------:R-:W-:Y:S02]  /*14450*/  LOP3.LUT R229, R229, 0xfffdffff, RZ, 0xc0, !PT ;  /* 0xfffdffffe5e57812 */ /* 0x000fe400078ec0ff */
[----:B------:R-:W-:Y:S02]  /*14460*/  ISETP.LT.OR P1, PT, R131, 0x9, P1 ;  /* 0x000000098300780c */ /* 0x000fe40000f21670 */
[----:B------:R-:W-:Y:S02]  /*14470*/  FSEL R179, R17, -INF , !P0 ;  /* 0xff80000011b37808 */ /* 0x000fe40004000000 */
[----:B------:R-:W-:Y:S02]  /*14480*/  ISETP.GT.AND P0, PT, R124, 0x9, !P2 ;  /* 0x000000097c00780c */ /* 0x000fe40005704270 */
[----:B------:R-:W-:Y:S02]  /*14490*/  @P3 LOP3.LUT R229, R229, 0x20000, RZ, 0xfc, !PT ;  /* 0x00020000e5e53812 */ /* 0x000fe400078efcff */
[----:B------:R-:W-:Y:S02]  /*144a0*/  FSEL R178, R16, -INF , !P1 ;  /* 0xff80000010b27808 */ /* 0x000fe40004800000 */
[----:B------:R-:W-:Y:S02]  /*144b0*/  ISETP.GT.AND P1, PT, R124, 0x8, !P3 ;  /* 0x000000087c00780c */ /* 0x000fe40005f24270 */
[----:B------:R-:W-:Y:S02]  /*144c0*/  ISETP.LT.OR P0, PT, R126, 0xa, P0 ;  /* 0x0000000a7e00780c */ /* 0x000fe40000701670 */
[----:B------:R-:W-:Y:S02]  /*144d0*/  ISETP.GE.AND P3, PT, R0, 0x11, PT ;  /* 0x000000110000780c */ /* 0x000fe40003f66270 */
[----:B------:R-:W-:Y:S02]  /*144e0*/  LOP3.LUT R229, R229, 0xfffbffff, RZ, 0xc0, !PT ;  /* 0xfffbffffe5e57812 */ /* 0x000fe400078ec0ff */
[----:B------:R-:W-:Y:S02]  /*144f0*/  FSEL R181, R19, -INF , !P0 ;  /* 0xff80000013b57808 */ /* 0x000fe40004000000 */
[----:B------:R-:W-:Y:S02]  /*14500*/  ISETP.GT.AND P0, PT, R2, 0x10, !P3 ;  /* 0x000000100200780c */ /* 0x000fe40005f04270 */
[----:B------:R-:W-:Y:S02]  /*14510*/  @P2 LOP3.LUT R229, R229, 0x40000, RZ, 0xfc, !PT ;  /* 0x00040000e5e52812 */ /* 0x000fe400078efcff */
[----:B------:R-:W-:Y:S02]  /*14520*/  ISETP.LT.OR P0, PT, R131, 0x11, P0 ;  /* 0x000000118300780c */ /* 0x000fe40000701670 */
[----:B------:R-:W-:Y:S02]  /*14530*/  ISETP.GE.AND P2, PT, R0, 0x12, PT ;  /* 0x000000120000780c */ /* 0x000fe40003f46270 */
[----:B------:R-:W-:Y:S02]  /*14540*/  FSEL R20, R20, -INF , !P0 ;  /* 0xff80000014147808 */ /* 0x000fe40004000000 */
[----:B------:R-:W-:Y:S02]  /*14550*/  ISETP.GT.AND P0, PT, R2, 0x11, !P2 ;  /* 0x000000110200780c */ /* 0x000fe40005704270 */
[----:B------:R-:W-:Y:S02]  /*14560*/  LOP3.LUT R229, R229, 0xfffeffff, RZ, 0xc0, !PT ;  /* 0xfffeffffe5e57812 */ /* 0x000fe400078ec0ff */
[----:B------:R-:W-:Y:S02]  /*14570*/  ISETP.LT.OR P0, PT, R131, 0x12, P0 ;  /* 0x000000128300780c */ /* 0x000fe40000701670 */
[----:B------:R-:W-:Y:S02]  /*14580*/  @P3 LOP3.LUT R229, R229, 0x10000, RZ, 0xfc, !PT ;  /* 0x00010000e5e53812 */ /* 0x000fe400078efcff */
[----:B------:R-:W-:Y:S02]  /*14590*/  FSEL R21, R21, -INF , !P0 ;  /* 0xff80000015157808 */ /* 0x000fe40004000000 */
[----:B------:R-:W-:Y:S02]  /*145a0*/  ISETP.GT.AND P0, PT, R124, 0x10, !P3 ;  /* 0x000000107c00780c */ /* 0x000fe40005f04270 */
[----:B------:R-:W-:Y:S02]  /*145b0*/  LOP3.LUT R229, R229, 0xffff7fff, RZ, 0xc0, !PT ;  /* 0xffff7fffe5e57812 */ /* 0x000fe400078ec0ff */
[----:B------:R-:W-:Y:S02]  /*145c0*/  ISETP.LT.OR P0, PT, R126, 0x11, P0 ;  /* 0x000000117e00780c */ /* 0x000fe40000701670 */
[----:B------:R-:W-:Y:S02]  /*145d0*/  @P2 LOP3.LUT R229, R229, 0x8000, RZ, 0xfc, !PT ;  /* 0x00008000e5e52812 */ /* 0x000fe400078efcff */
[----:B------:R-:W-:Y:S02]  /*145e0*/  FSEL R22, R22, -INF , !P0 ;  /* 0xff80000016167808 */ /* 0x000fe40004000000 */
[----:B------:R-:W-:Y:S02]  /*145f0*/  ISETP.GT.AND P0, PT, R124, 0x11, !P2 ;  /* 0x000000117c00780c */ /* 0x000fe40005704270 */
[----:B------:R-:W-:Y:S02]  /*14600*/  ISETP.GE.AND P2, PT, R0, 0x19, PT ;  /* 0x000000190000780c */ /* 0x000fe40003f46270 */
[C---:B------:R-:W-:Y:S02]  /*14610*/  ISETP.LT.OR P0, PT, R126.reuse, 0x12, P0 ;  /* 0x000000127e00780c */ /* 0x040fe40000701670 */
        /* <DEDUP_REMOVED lines=14> */
[----:B------:R-:W-:Y:S02]  /*14700*/  ISETP.LT.OR P0, PT, R126, 0x19, P0 ;  /* 0x000000197e00780c */ /* 0x000fe40000701670 */
        /* <DEDUP_REMOVED lines=23> */
[----:B------:R-:W-:Y:S02]  /*14880*/  ISETP.GE.AND P1, PT, R0, 0x2a, PT ;  /* 0x0000002a0000780c */ /* 0x000fe40003f26270 */
        /* <DEDUP_REMOVED lines=55> */
[----:B------:R-:W-:Y:S04]  /*14c00*/  ISETP.LT.OR P0, PT, R126, 0x39, P0 ;  /* 0x000000397e00780c */ /* 0x000fe80000701670 */
        /* <DEDUP_REMOVED lines=81> */
[----:B------:R-:W-:Y:S04]  /*15120*/  LOP3.LUT P0, RZ, R229, 0x20000, RZ, 0xc0, !PT ;  /* 0x00020000e5ff7812 */ /* 0x000fe8000780c0ff */
        /* <DEDUP_REMOVED lines=88> */
[----:B------:R-:W-:Y:S01]  /*156b0*/  ISETP.GE.AND P0, PT, R235, 0x1, PT ;  /* 0x00000001eb00780c */ /* 0x000fe20003f06270 */
[--C-:B-1----:R-:W-:Y:S02]  /*156c0*/  IMAD.IADD R2, R174, 0x1, R3.reuse ;  /* 0x00000001ae027824 */ /* 0x102fe400078e0203 */
[----:B------:R-:W-:Y:S10]  /*156d0*/  IMAD.IADD R0, R175, 0x1, R3 ;  /* 0x00000001af007824 */ /* 0x000ff400078e0203 */
        /* <DEDUP_REMOVED lines=14> */
.L_x_453:
[----:B------:R-:W-:Y:S04]  /*157c0*/  MOV R2, c[0x0][0x32c] ;  /* 0x0000cb0000027a02 */ /* 0x000fe80000000f00 */
[----:B------:R-:W-:Y:S11]  /*157d0*/  ISETP.NE.AND P0, PT, R2, 0x1, PT ;  /* 0x000000010200780c */ /* 0x000ff60003f05270 */
[----:B------:R-:W-:Y:S02]  /*157e0*/  @!UPT UIADD3 URZ, URZ, URZ, URZ ;  /* 0x0000003f3f3ff290 */ /* 0x000fe4000fffe03f */
[----:B------:R-:W-:Y:S05]  /*157f0*/  @P0 IMAD.HI.U32 R2, R0, c[0x0][0x330], RZ ;  /* 0x0000cc0000020a27 */ /* 0x000fea00078e00ff */
[----:B------:R-:W-:Y:S02]  /*15800*/  @P0 SHF.R.U32.HI R0, RZ, c[0x0][0x334], R2 ;  /* 0x0000cd00ff000a19 */ /* 0x000fe40000011602 */
.L_x_454:
[----:B------:R-:W-:Y:S05]  /*15810*/  BSYNC B0 ;  /* 0x0000000000007941 */ /* 0x000fea0003800000 */
.L_x_452:
[----:B------:R-:W-:Y:S02]  /*15820*/  IADD3 R2, R177, -0x1, RZ ;  /* 0xffffffffb1027810 */ /* 0x000fe40007ffe0ff */
[C-C-:B------:R-:W-:Y:S02]  /*15830*/  IADD3 R4, R3.reuse, UR7, R176.reuse ;  /* 0x0000000703047c10 */ /* 0x140fe4000fffe0b0 */
[----:B------:R-:W-:Y:S01]  /*15840*/  IADD3 R3, R3, c[0x0][0x328], R176 ;  /* 0x0000ca0003037a10 */ /* 0x000fe20007ffe0b0 */
[----:B------:R-:W-:Y:S05]  /*15850*/  IMAD R0, R0, c[0x0][0x32c], R2 ;  /* 0x0000cb0000007a24 */ /* 0x000fea00078e0202 */
[----:B------:R-:W-:Y:S02]  /*15860*/  IADD3 R2, R0, c[0x0][0x32c], RZ ;  /* 0x0000cb0000027a10 */ /* 0x000fe40007ffe0ff */
[----:B------:R-:W-:Y:S02]  /*15870*/  IMNMX R0, R4, R0, !PT ;  /* 0x0000000004007217 */ /* 0x000fe40007800200 */
[----:B------:R-:W-:Y:S02]  /*15880*/  IMNMX R2, R3, R2, PT ;  /* 0x0000000203027217 */ /* 0x000fe40003800200 */
.L_x_451:
[----:B------:R-:W-:Y:S01]  /*15890*/  ISETP.GT.AND P0, PT, R0, RZ, !P1 ;  /* 0x000000ff0000720c */ /* 0x000fe20004f04270 */
[----:B------:R-:W-:Y:S01]  /*158a0*/  LDSM.16.MT88.4 R36, [R216+0x100] ;  /* 0x00010000d824783b */ /* 0x000fe20000004200 */
[----:B------:R-:W-:Y:S02]  /*158b0*/  FMNMX.FTZ R126, R16, R127, !PT ;  /* 0x0000007f107e7209 */ /* 0x000fe40007810000 */
[----:B------:R-:W-:Y:S02]  /*158c0*/  ISETP.LT.OR P0, PT, R2, 0x1, P0 ;  /* 0x000000010200780c */ /* 0x000fe40000701670 */
[----:B------:R-:W-:Y:S02]  /*158d0*/  FMNMX.FTZ R126, R17, R126, !PT ;  /* 0x0000007e117e7209 */ /* 0x000fe40007810000 */
[----:B------:R-:W-:Y:S01]  /*158e0*/  FSEL R10, R10, -INF , !P0 ;  /* 0xff8000000a0a7808 */ /* 0x000fe20004000000 */
[----:B------:R-:W-:Y:S01]  /*158f0*/  LDSM.16.MT88.4 R52, [R214+0x100] ;  /* 0x00010000d634783b */ /* 0x000fe20000004200 */
[----:B------:R-:W-:Y:S02]  /*15900*/  ISETP.GT.AND P0, PT, R0, 0x1, !P2 ;  /* 0x000000010000780c */ /* 0x000fe40005704270 */
[----:B------:R-:W-:Y:S02]  /*15910*/  FMNMX.FTZ R126, R178, R126, !PT ;  /* 0x0000007eb27e7209 */ /* 0x000fe40007810000 */
[----:B------:R-:W-:Y:S02]  /*15920*/  ISETP.LT.OR P0, PT, R2, 0x2, P0 ;  /* 0x000000020200780c */ /* 0x000fe40000701670 */
[----:B------:R-:W-:Y:S02]  /*15930*/  FMNMX.FTZ R126, R179, R126, !PT ;  /* 0x0000007eb37e7209 */ /* 0x000fe40007810000 */
[----:B------:R-:W-:Y:S02]  /*15940*/  FSEL R11, R11, -INF , !P0 ;  /* 0xff8000000b0b7808 */ /* 0x000fe40004000000 */
[----:B------:R-:W-:Y:S02]  /*15950*/  LOP3.LUT P0, RZ, R229, 0x20000, RZ, 0xc0, !PT ;  /* 0x00020000e5ff7812 */ /* 0x000fe4000780c0ff */
[----:B------:R-:W-:Y:S02]  /*15960*/  FMNMX.FTZ R126, R20, R126, !PT ;  /* 0x0000007e147e7209 */ /* 0x000fe40007810000 */
        /* <DEDUP_REMOVED lines=8> */
[----:B------:R-:W-:Y:S02]  /*159f0*/  LOP3.LUT P2, RZ, R229, 0x2000, RZ, 0xc0, !PT ;  /* 0x00002000e5ff7812 */ /* 0x000fe4000784c0ff */
[----:B------:R-:W-:Y:S02]  /*15a00*/  ISETP.LT.OR P0, PT, R2, 0xa, P0 ;  /* 0x0000000a0200780c */ /* 0x000fe40000701670 */
[----:B------:R-:W-:Y:S02]  /*15a10*/  FMNMX.FTZ R126, R185, R126, !PT ;  /* 0x0000007eb97e7209 */ /* 0x000fe40007810000 */
[----:B------:R-:W-:Y:S02]  /*15a20*/  FSEL R15, R15, -INF , !P0 ;  /* 0xff8000000f0f7808 */ /* 0x000fe40004000000 */
[C---:B------:R-:W-:Y:S02]  /*15a30*/  LOP3.LUT P0, RZ, R229.reuse, 0x10000, RZ, 0xc0, !PT ;  /* 0x00010000e5ff7812 */ /* 0x040fe4000780c0ff */
[----:B------:R-:W-:Y:S02]  /*15a40*/  FMNMX.FTZ R126, R186, R126, !PT ;  /* 0x0000007eba7e7209 */ /* 0x000fe40007810000 */
[----:B------:R-:W-:Y:S02]  /*15a50*/  ISETP.GT.AND P0, PT, R0, 0x10, !P0 ;  /* 0x000000100000780c */ /* 0x000fe40004704270 */
[----:B------:R-:W-:Y:S02]  /*15a60*/  LOP3.LUT P1, RZ, R229, 0x1000, RZ, 0xc0, !PT ;  /* 0x00001000e5ff7812 */ /* 0x000fe4000782c0ff */
        /* <DEDUP_REMOVED lines=34> */
[C---:B------:R-:W-:Y:S02]  /*15c90*/  LOP3.LUT P0, RZ, R229.reuse, 0x400, RZ, 0xc0, !PT ;  /* 0x00000400e5ff7812 */ /* 0x040fe4000780c0ff */
        /* <DEDUP_REMOVED lines=12> */
[----:B------:R-:W-:Y:S02]  /*15d60*/  FMNMX.FTZ R3, R187, R3, !PT ;  /* 0x00000003bb037209 */ /* 0x000fe40007810000 */
[----:B------:R-:W-:Y:S02]  /*15d70*/  FSEL R173, R47, -INF , !P0 ;  /* 0xff8000002fad7808 */ /* 0x000fe40004000000 */
[----:B------:R-:W-:Y:S02]  /*15d80*/  LOP3.LUT P0, RZ, R229, 0x100, RZ, 0xc0, !PT ;  /* 0x00000100e5ff7812 */ /* 0x000fe4000780c0ff */
        /* <DEDUP_REMOVED lines=10> */
[----:B------:R-:W-:Y:S01]  /*15e30*/  FMNMX.FTZ R4, R13, R4, !PT ;  /* 0x000000040d047209 */ /* 0x000fe20007810000 */
[----:B------:R-:W1:Y:S01]  /*15e40*/  SHFL.BFLY PT, R5, R126, 0x2, 0x1f ;  /* 0x0c401f007e057f89 */ /* 0x000e6200000e0000 */
[----:B------:R-:W-:Y:S02]  /*15e50*/  FSEL R174, R58, -INF , !P0 ;  /* 0xff8000003aae7808 */ /* 0x000fe40004000000 */
[----:B------:R-:W-:Y:S02]  /*15e60*/  LOP3.LUT P0, RZ, R229, 0x80, RZ, 0xc0, !PT ;  /* 0x00000080e5ff7812 */ /* 0x000fe4000780c0ff */
        /* <DEDUP_REMOVED lines=22> */
[----:B-1----:R-:W-:Y:S02]  /*15fd0*/  FMNMX.FTZ R126, R126, R5, !PT ;  /* 0x000000057e7e7209 */ /* 0x002fe40007810000 */
[----:B------:R-:W-:Y:S02]  /*15fe0*/  ISETP.GT.AND P0, PT, R0, 0x39, !P0 ;  /* 0x000000390000780c */ /* 0x000fe40004704270 */
[----:B------:R-:W-:Y:S01]  /*15ff0*/  FMNMX.FTZ R3, R243, R3, !PT ;  /* 0x00000003f3037209 */ /* 0x000fe20007810000 */
[----:B------:R-:W1:Y:S01]  /*16000*/  SHFL.BFLY PT, R5, R126, 0x1, 0x1f ;  /* 0x0c201f007e057f89 */ /* 0x000e6200000e0000 */
        /* <DEDUP_REMOVED lines=18> */
[----:B-1----:R-:W-:Y:S02]  /*16130*/  FMNMX.FTZ R126, R126, R5, !PT ;  /* 0x000000057e7e7209 */ /* 0x002fe40007810000 */
[----:B------:R-:W-:Y:S02]  /*16140*/  ISETP.LT.OR P0, PT, R2, 0x42, P0 ;  /* 0x000000420200780c */ /* 0x000fe40000701670 */
[----:B------:R-:W-:Y:S01]  /*16150*/  LOP3.LUT P2, RZ, R229, 0x2, RZ, 0xc0, !PT ;  /* 0x00000002e5ff7812 */ /* 0x000fe2000784c0ff */
        /* <DEDUP_REMOVED lines=10> */
[----:B------:R-:W-:Y:S01]  /*16200*/  FMNMX.FTZ R3, R250, R3, !PT ;  /* 0x00000003fa037209 */ /* 0x000fe20007810000 */
[--C-:B------:R-:W-:Y:S01]  /*16210*/  FFMA.FTZ R5, R178, c[0x0][0x2d0], -R71.reuse ;  /* 0x0000b400b2057a23 */ /* 0x100fe20000010847 */
[----:B------:R-:W-:Y:S01]  /*16220*/  FMNMX.FTZ R125, R49, R125, !PT ;  /* 0x0000007d317d7209 */ /* 0x000fe20007810000 */
[--C-:B------:R-:W-:Y:S01]  /*16230*/  FFMA.FTZ R88, R191, c[0x0][0x2d0], -R71.reuse ;  /* 0x0000b400bf587a23 */ /* 0x100fe20000010847 */
[----:B------:R-:W-:Y:S01]  /*16240*/  FMNMX.FTZ R124, R251, R3, !PT ;  /* 0x00000003fb7c7209 */ /* 0x000fe20007810000 */
[----:B------:R-:W-:Y:S01]  /*16250*/  MUFU.EX2 R41, R5 ;  /* 0x0000000500297308 */ /* 0x000fe20000000800 */
[----:B------:R-:W-:Y:S01]  /*16260*/  FMNMX.FTZ R3, R15, R4, !PT ;  /* 0x000000040f037209 */ /* 0x000fe20007810000 */
[--C-:B------:R-:W-:Y:S01]  /*16270*/  FFMA.FTZ R4, R16, c[0x0][0x2d0], -R71.reuse ;  /* 0x0000b40010047a23 */ /* 0x100fe20000010847 */
[----:B------:R-:W-:Y:S01]  /*16280*/  ISETP.LT.OR P0, PT, R2, 0x49, P0 ;  /* 0x000000490200780c */ /* 0x000fe20000701670 */
[----:B------:R-:W1:Y:S01]  /*16290*/  SHFL.BFLY PT, R6, R125, 0x2, 0x1f ;  /* 0x0c401f007d067f89 */ /* 0x000e6200000e0000 */
[----:B------:R-:W-:Y:S02]  /*162a0*/  FMNMX.FTZ R3, R56, R3, !PT ;  /* 0x0000000338037209 */ /* 0x000fe40007810000 */
[----:B------:R-:W-:Y:S02]  /*162b0*/  FSEL R235, R78, -INF , !P0 ;  /* 0xff8000004eeb7808 */ /* 0x000fe40004000000 */
[----:B------:R-:W-:Y:S01]  /*162c0*/  FMNMX.FTZ R3, R57, R3, !PT ;  /* 0x0000000339037209 */ /* 0x000fe20007810000 */
[----:B------:R2:W-:Y:S01]  /*162d0*/  MUFU.EX2 R25, R4 ;  /* 0x0000000400197308 */ /* 0x0005e20000000800 */
[----:B------:R-:W-:Y:S02]  /*162e0*/  LOP3.LUT P1, RZ, R229, 0x1, RZ, 0xc0, !PT ;  /* 0x00000001e5ff7812 */ /* 0x000fe4000782c0ff */
[----:B------:R-:W-:Y:S02]  /*162f0*/  FMNMX.FTZ R3, R60, R3, !PT ;  /* 0x000000033c037209 */ /* 0x000fe40007810000 */
[----:B------:R-:W-:Y:S02]  /*16300*/  ISETP.GT.AND P0, PT, R0, 0x49, !P1 ;  /* 0x000000490000780c */ /* 0x000fe40004f04270 */
[----:B------:R-:W-:Y:S02]  /*16310*/  FMNMX.FTZ R124, R50, R124, !PT ;  /* 0x0000007c327c7209 */ /* 0x000fe40007810000 */
[----:B------:R-:W-:Y:S02]  /*16320*/  ISETP.LT.OR P0, PT, R2, 0x4a, P0 ;  /* 0x0000004a0200780c */ /* 0x000fe40000701670 */
[----:B------:R-:W-:Y:S02]  /*16330*/  FMNMX.FTZ R124, R51, R124, !PT ;  /* 0x0000007c337c7209 */ /* 0x000fe40007810000 */
[----:B------:R-:W-:Y:S02]  /*16340*/  FSEL R238, R79, -INF , !P0 ;  /* 0xff8000004fee7808 */ /* 0x000fe40004000000 */
[----:B------:R-:W-:Y:S01]  /*16350*/  ISETP.GT.AND P0, PT, R0, 0x50, !P4 ;  /* 0x000000500000780c */ /* 0x000fe20006704270 */
[----:B------:R-:W3:Y:S01]  /*16360*/  SHFL.BFLY PT, R7, R124, 0x2, 0x1f ;  /* 0x0c401f007c077f89 */ /* 0x000ee200000e0000 */
[----:B------:R-:W-:Y:S02]  /*16370*/  LOP3.LUT P4, RZ, R229, 0x40, RZ, 0xc0, !PT ;  /* 0x00000040e5ff7812 */ /* 0x000fe4000788c0ff */
[----:B-1----:R-:W-:Y:S02]  /*16380*/  FMNMX.FTZ R125, R125, R6, !PT ;  /* 0x000000067d7d7209 */ /* 0x002fe40007810000 */
[----:B------:R-:W-:Y:S02]  /*16390*/  ISETP.LT.OR P0, PT, R2, 0x51, P0 ;  /* 0x000000510200780c */ /* 0x000fe40000701670 */
[----:B------:R-:W-:Y:S01]  /*163a0*/  ISETP.GT.AND P3, PT, R0, 0x58, !P3 ;  /* 0x000000580000780c */ /* 0x000fe20005f64270 */
[----:B------:R-:W1:Y:S01]  /*163b0*/  SHFL.BFLY PT, R6, R125, 0x1, 0x1f ;  /* 0x0c201f007d067f89 */ /* 0x000e6200000e0000 */
[----:B--2---:R-:W-:Y:S01]  /*163c0*/  FMNMX.FTZ R4, R84, R3, !PT ;  /* 0x0000000354047209 */ /* 0x004fe20007810000 */
[--C-:B------:R-:W-:Y:S01]  /*163d0*/  FFMA.FTZ R3, R17, c[0x0][0x2d0], -R71.reuse ;  /* 0x0000b40011037a23 */ /* 0x100fe20000010847 */
[----:B------:R-:W-:Y:S02]  /*163e0*/  FSEL R242, R90, -INF , !P0 ;  /* 0xff8000005af27808 */ /* 0x000fe40004000000 */
[----:B------:R-:W-:Y:S01]  /*163f0*/  FMNMX.FTZ R4, R96, R4, !PT ;  /* 0x0000000460047209 */ /* 0x000fe20007810000 */
[----:B------:R2:W-:Y:S01]  /*16400*/  MUFU.EX2 R40, R3 ;  /* 0x0000000300287308 */ /* 0x0005e20000000800 */
[----:B------:R-:W-:Y:S04]  /*16410*/  ISETP.GT.AND P0, PT, R0, 0x51, !P6 ;  /* 0x000000510000780c */ /* 0x000fe80007704270 */
[----:B------:R-:W-:Y:S04]  /*16420*/  ISETP.LT.OR P0, PT, R2, 0x52, P0 ;  /* 0x000000520200780c */ /* 0x000fe80000701670 */
[----:B------:R-:W-:Y:S02]  /*16430*/  FSEL R236, R91, -INF , !P0 ;  /* 0xff8000005bec7808 */ /* 0x000fe40004000000 */
[----:B---3--:R-:W-:Y:S02]  /*16440*/  FMNMX.FTZ R124, R124, R7, !PT ;  /* 0x000000077c7c7209 */ /* 0x008fe40007810000 */
[----:B------:R-:W-:Y:S02]  /*16450*/  ISETP.GT.AND P0, PT, R0, 0x59, !P4 ;  /* 0x000000590000780c */ /* 0x000fe40006704270 */
[C---:B------:R-:W-:Y:S01]  /*16460*/  ISETP.LT.OR P4, PT, R2.reuse, 0x59, P3 ;  /* 0x000000590200780c */ /* 0x040fe20001f81670 */
[----:B------:R-:W3:Y:S01]  /*16470*/  SHFL.BFLY PT, R5, R124, 0x1, 0x1f ;  /* 0x0c201f007c057f89 */ /* 0x000ee200000e0000 */
[----:B------:R-:W-:Y:S02]  /*16480*/  ISETP.LT.OR P3, PT, R2, 0x5a, P0 ;  /* 0x0000005a0200780c */ /* 0x000fe40000761670 */
[----:B-1----:R-:W-:Y:S02]  /*16490*/  FMNMX.FTZ R125, R125, R6, !PT ;  /* 0x000000067d7d7209 */ /* 0x002fe40007810000 */
[----:B------:R-:W-:Y:S02]  /*164a0*/  FSEL R178, R94, -INF , !P4 ;  /* 0xff8000005eb27808 */ /* 0x000fe40006000000 */
[C---:B------:R-:W-:Y:S01]  /*164b0*/  FSETP.NEU.FTZ.AND P1, PT, R125.reuse, -INF , PT ;  /* 0xff8000007d00780b */ /* 0x040fe20003f3d000 */
[----:B------:R-:W-:Y:S01]  /*164c0*/  FMUL.FTZ R92, R125, c[0x0][0x2d0] ;  /* 0x0000b4007d5c7a20 */ /* 0x000fe20000410000 */
[----:B--2---:R-:W-:Y:S02]  /*164d0*/  FMNMX.FTZ R3, R99, R4, !PT ;  /* 0x0000000463037209 */ /* 0x004fe40007810000 */
[----:B------:R-:W-:Y:S02]  /*164e0*/  FSEL R70, R95, -INF , !P3 ;  /* 0xff8000005f467808 */ /* 0x000fe40005800000 */
[----:B------:R-:W-:Y:S02]  /*164f0*/  FMNMX.FTZ R3, R172, R3, !PT ;  /* 0x00000003ac037209 */ /* 0x000fe40007810000 */
[----:B------:R-:W-:Y:S02]  /*16500*/  FSEL R92, R92, RZ, P1 ;  /* 0x000000ff5c5c7208 */ /* 0x000fe40000800000 */
[----:B------:R-:W-:Y:S01]  /*16510*/  FMNMX.FTZ R4, R173, R3, !PT ;  /* 0x00000003ad047209 */ /* 0x000fe20007810000 */
[----:B------:R-:W-:Y:S02]  /*16520*/  FFMA.FTZ R3, R179, c[0x0][0x2d0], -R71 ;  /* 0x0000b400b3037a23 */ /* 0x000fe40000010847 */
[--C-:B------:R-:W-:Y:S01]  /*16530*/  FFMA.FTZ R2, R181, c[0x0][0x2d0], -R92.reuse ;  /* 0x0000b400b5027a23 */ /* 0x100fe2000001085c */
[----:B------:R-:W-:Y:S01]  /*16540*/  FMNMX.FTZ R4, R174, R4, !PT ;  /* 0x00000004ae047209 */ /* 0x000fe20007810000 */
[----:B------:R1:W2:Y:S01]  /*16550*/  MUFU.EX2 R61, R3 ;  /* 0x00000003003d7308 */ /* 0x0002a20000000800 */
[--C-:B------:R-:W-:Y:S01]  /*16560*/  FFMA.FTZ R0, R180, c[0x0][0x2d0], -R92.reuse ;  /* 0x0000b400b4007a23 */ /* 0x100fe2000001085c */
[----:B------:R-:W-:Y:S01]  /*16570*/  MOV R180, R50 ;  /* 0x0000003200b47202 */ /* 0x000fe20000000f00 */
[--C-:B------:R-:W-:Y:S01]  /*16580*/  FFMA.FTZ R16, R184, c[0x0][0x2d0], -R92.reuse ;  /* 0x0000b400b8107a23 */ /* 0x100fe2000001085c */
[----:B------:R-:W-:Y:S01]  /*16590*/  FMNMX.FTZ R4, R175, R4, !PT ;  /* 0x00000004af047209 */ /* 0x000fe20007810000 */
[----:B------:R-:W-:Y:S01]  /*165a0*/  IMAD.MOV.U32 R181, RZ, RZ, R51 ;  /* 0x000000ffffb57224 */ /* 0x000fe200078e0033 */
[----:B---3--:R-:W-:Y:S01]  /*165b0*/  FMNMX.FTZ R124, R124, R5, !PT ;  /* 0x000000057c7c7209 */ /* 0x008fe20007810000 */
[----:B------:R-:W-:Y:S03]  /*165c0*/  IMAD.MOV.U32 R179, RZ, RZ, R49 ;  /* 0x000000ffffb37224 */ /* 0x000fe600078e0031 */
[----:B------:R-:W-:Y:S01]  /*165d0*/  MUFU.EX2 R44, R0 ;  /* 0x00000000002c7308 */ /* 0x000fe20000000800 */
[C---:B------:R-:W-:Y:S01]  /*165e0*/  FMUL.FTZ R93, R124.reuse, c[0x0][0x2d0] ;  /* 0x0000b4007c5d7a20 */ /* 0x040fe20000410000 */
[----:B------:R-:W-:Y:S04]  /*165f0*/  FSETP.NEU.FTZ.AND P0, PT, R124, -INF , PT ;  /* 0xff8000007c00780b */ /* 0x000fe80003f1d000 */
[----:B------:R-:W-:Y:S04]  /*16600*/  FSEL R93, R93, RZ, P0 ;  /* 0x000000ff5d5d7208 */ /* 0x000fe80000000000 */
[----:B------:R3:W4:Y:S01]  /*16610*/  MUFU.EX2 R76, R2 ;  /* 0x00000002004c7308 */ /* 0x0007220000000800 */
[--C-:B------:R-:W-:Y:S01]  /*16620*/  FFMA.FTZ R24, R24, c[0x0][0x2d0], -R93.reuse ;  /* 0x0000b40018187a23 */ /* 0x100fe2000001085d */
[----:B-1----:R-:W-:Y:S01]  /*16630*/  FMNMX.FTZ R3, R176, R4, !PT ;  /* 0x00000004b0037209 */ /* 0x002fe20007810000 */
[--C-:B------:R-:W-:Y:S01]  /*16640*/  FFMA.FTZ R4, R18, c[0x0][0x2d0], -R92.reuse ;  /* 0x0000b40012047a23 */ /* 0x100fe2000001085c */
[----:B--2---:R-:W-:Y:S02]  /*16650*/  F2FP.BF16.PACK_AB R74, R61, R41 ;  /* 0x000000293d4a723e */ /* 0x004fe400000010ff */
[----:B------:R-:W-:Y:S04]  /*16660*/  FMNMX.FTZ R3, R177, R3, !PT ;  /* 0x00000003b1037209 */ /* 0x000fe80007810000 */
[----:B------:R1:W-:Y:S10]  /*16670*/  MUFU.EX2 R28, R4 ;  /* 0x00000004001c7308 */ /* 0x0003f40000000800 */
[----:B------:R-:W-:Y:S01]  /*16680*/  MUFU.EX2 R29, R16 ;  /* 0x00000010001d7308 */ /* 0x000fe20000000800 */
[----:B---3--:R-:W-:Y:S01]  /*16690*/  FFMA.FTZ R2, R8, c[0x0][0x2d0], -R93 ;  /* 0x0000b40008027a23 */ /* 0x008fe2000001085d */
[----:B----4-:R-:W-:Y:S01]  /*166a0*/  F2FP.BF16.PACK_AB R75, R76, R44 ;  /* 0x0000002c4c4b723e */ /* 0x010fe200000010ff */
[----:B------:R-:W-:Y:S02]  /*166b0*/  FFMA.FTZ R8, R32, c[0x0][0x2d0], -R71 ;  /* 0x0000b40020087a23 */ /* 0x000fe40000010847 */
[----:B------:R-:W-:Y:S05]  /*166c0*/  FFMA.FTZ R32, R34, c[0x0][0x2d0], -R93 ;  /* 0x0000b40022207a23 */ /* 0x000fea000001085d */
[----:B------:R-:W-:Y:S01]  /*166d0*/  MUFU.EX2 R23, R2 ;  /* 0x0000000200177308 */ /* 0x000fe20000000800 */
[----:B-1----:R-:W-:Y:S01]  /*166e0*/  FMNMX.FTZ R4, R209, R3, !PT ;  /* 0x00000003d1047209 */ /* 0x002fe20007810000 */
[--C-:B------:R-:W-:Y:S03]  /*166f0*/  FFMA.FTZ R3, R19, c[0x0][0x2d0], -R92.reuse ;  /* 0x0000b40013037a23 */ /* 0x100fe6000001085c */
[----:B------:R-:W-:Y:S05]  /*16700*/  FMNMX.FTZ R4, R211, R4, !PT ;  /* 0x00000004d3047209 */ /* 0x000fea0007810000 */
[----:B------:R1:W-:Y:S10]  /*16710*/  MUFU.EX2 R81, R3 ;  /* 0x0000000300517308 */ /* 0x0003f40000000800 */
[----:B------:R-:W-:Y:S10]  /*16720*/  MUFU.EX2 R30, R8 ;  /* 0x00000008001e7308 */ /* 0x000ff40000000800 */
[----:B------:R-:W-:Y:S01]  /*16730*/  MUFU.EX2 R46, R24 ;  /* 0x00000018002e7308 */ /* 0x000fe20000000800 */
[----:B-1----:R-:W-:Y:S01]  /*16740*/  FMNMX.FTZ R3, R235, R4, !PT ;  /* 0x00000004eb037209 */ /* 0x002fe20007810000 */
[----:B------:R-:W-:Y:S03]  /*16750*/  FFMA.FTZ R4, R21, c[0x0][0x2d0], -R71 ;  /* 0x0000b40015047a23 */ /* 0x000fe60000010847 */
[----:B------:R-:W-:Y:S05]  /*16760*/  FMNMX.FTZ R3, R238, R3, !PT ;  /* 0x00000003ee037209 */ /* 0x000fea0007810000 */
[----:B------:R-:W-:Y:S01]  /*16770*/  MUFU.EX2 R82, R4 ;  /* 0x0000000400527308 */ /* 0x000fe20000000800 */
[----:B------:R-:W-:Y:S04]  /*16780*/  FMNMX.FTZ R3, R242, R3, !PT ;  /* 0x00000003f2037209 */ /* 0x000fe80007810000 */
[----:B------:R-:W-:Y:S01]  /*16790*/  FMNMX.FTZ R0, R236, R3, !PT ;  /* 0x00000003ec007209 */ /* 0x000fe20007810000 */
[--C-:B------:R-:W-:Y:S03]  /*167a0*/  FFMA.FTZ R3, R9, c[0x0][0x2d0], -R93.reuse ;  /* 0x0000b40009037a23 */ /* 0x100fe6000001085d */
[----:B------:R-:W-:Y:S01]  /*167b0*/  FMNMX.FTZ R0, R178, R0, !PT ;  /* 0x00000000b2007209 */ /* 0x000fe20007810000 */
[----:B------:R1:W2:Y:S03]  /*167c0*/  MUFU.EX2 R80, R3 ;  /* 0x0000000300507308 */ /* 0x0002a60000000800 */
[----:B------:R-:W-:Y:S05]  /*167d0*/  FMNMX.FTZ R0, R70, R0, !PT ;  /* 0x0000000046007209 */ /* 0x000fea0007810000 */
[----:B------:R-:W3:Y:S01]  /*167e0*/  SHFL.BFLY PT, R2, R0, 0x2, 0x1f ;  /* 0x0c401f0000027f89 */ /* 0x000ee200000e0000 */
[----:B-1----:R-:W-:Y:S01]  /*167f0*/  FFMA.FTZ R3, R12, c[0x0][0x2d0], -R93 ;  /* 0x0000b4000c037a23 */ /* 0x002fe2000001085d */
[----:B--2---:R-:W-:Y:S01]  /*16800*/  MOV R184, R80 ;  /* 0x0000005000b87202 */ /* 0x004fe20000000f00 */
[----:B------:R-:W-:Y:S02]  /*16810*/  FFMA.FTZ R12, R183, c[0x0][0x2d0], -R71 ;  /* 0x0000b400b70c7a23 */ /* 0x000fe40000010847 */
[----:B------:R1:W-:Y:S01]  /*16820*/  MUFU.EX2 R45, R3 ;  /* 0x00000003002d7308 */ /* 0x0003e20000000800 */
[----:B------:R-:W-:Y:S02]  /*16830*/  IMAD.MOV.U32 R183, RZ, RZ, R81 ;  /* 0x000000ffffb77224 */ /* 0x000fe400078e0051 */
[----:B-1----:R-:W-:Y:S07]  /*16840*/  FFMA.FTZ R3, R13, c[0x0][0x2d0], -R93 ;  /* 0x0000b4000d037a23 */ /* 0x002fee000001085d */
[----:B------:R1:W2:Y:S02]  /*16850*/  MUFU.EX2 R77, R3 ;  /* 0x00000003004d7308 */ /* 0x0002a40000000800 */
[----:B-1----:R-:W-:Y:S01]  /*16860*/  FFMA.FTZ R3, R20, c[0x0][0x2d0], -R71 ;  /* 0x0000b40014037a23 */ /* 0x002fe20000010847 */
[----:B--2---:R-:W-:Y:S07]  /*16870*/  F2FP.BF16.PACK_AB R66, R77, R45 ;  /* 0x0000002d4d42723e */ /* 0x004fee00000010ff */
[----:B------:R3:W-:Y:S02]  /*16880*/  MUFU.EX2 R83, R3 ;  /* 0x0000000300537308 */ /* 0x0007e40000000800 */
[----:B---3--:R-:W-:Y:S01]  /*16890*/  FMNMX.FTZ R3, R0, R2, !PT ;  /* 0x0000000200037209 */ /* 0x008fe20007810000 */
[----:B------:R-:W-:Y:S01]  /*168a0*/  FFMA.FTZ R2, R22, c[0x0][0x2d0], -R92 ;  /* 0x0000b40016027a23 */ /* 0x000fe2000001085c */
[----:B------:R-:W-:Y:S06]  /*168b0*/  FSEL R0, R126, RZ, P2 ;  /* 0x000000ff7e007208 */ /* 0x000fec0001000000 */
[----:B------:R1:W-:Y:S01]  /*168c0*/  MUFU.EX2 R85, R2 ;  /* 0x0000000200557308 */ /* 0x0003e20000000800 */
[----:B------:R-:W2:Y:S01]  /*168d0*/  SHFL.BFLY PT, R4, R3, 0x1, 0x1f ;  /* 0x0c201f0003047f89 */ /* 0x000ea200000e0000 */
[----:B------:R-:W-:Y:S04]  /*168e0*/  FADD.FTZ R0, -R0, R127 ;  /* 0x0000007f00007221 */ /* 0x000fe80000010100 */
[----:B------:R-:W-:Y:S04]  /*168f0*/  FMUL.FTZ R0, R0, c[0x0][0x2d0] ;  /* 0x0000b40000007a20 */ /* 0x000fe80000410000 */
[----:B------:R3:W4:Y:S01]  /*16900*/  MUFU.EX2 R69, R0 ;  /* 0x0000000000457308 */ /* 0x0007220000000800 */
[----:B-1----:R-:W-:Y:S02]  /*16910*/  FSEL R2, R125, RZ, P1 ;  /* 0x000000ff7d027208 */ /* 0x002fe40000800000 */
[----:B--2---:R-:W-:Y:S03]  /*16920*/  FMNMX.FTZ R3, R3, R4, !PT ;  /* 0x0000000403037209 */ /* 0x004fe60007810000 */
[----:B------:R-:W-:Y:S02]  /*16930*/  FADD.FTZ R2, -R2, R128 ;  /* 0x0000008002027221 */ /* 0x000fe40000010100 */
[----:B------:R-:W-:Y:S02]  /*16940*/  FMUL.FTZ R94, R3, c[0x0][0x2d0] ;  /* 0x0000b400035e7a20 */ /* 0x000fe40000410000 */
[----:B------:R-:W-:Y:S01]  /*16950*/  FMUL.FTZ R2, R2, c[0x0][0x2d0] ;  /* 0x0000b40002027a20 */ /* 0x000fe20000410000 */
[----:B---3--:R-:W-:Y:S01]  /*16960*/  FSEL R0, R124, RZ, P0 ;  /* 0x000000ff7c007208 */ /* 0x008fe20000000000 */
[----:B----4-:R-:W-:Y:S01]  /*16970*/  FMUL.FTZ R16, R69, R144 ;  /* 0x0000009045107220 */ /* 0x010fe20000410000 */
[----:B------:R-:W-:Y:S01]  /*16980*/  FSETP.NEU.FTZ.AND P0, PT, R3, -INF , PT ;  /* 0xff8000000300780b */ /* 0x000fe20003f1d000 */
[----:B------:R-:W1:Y:S01]  /*16990*/  MUFU.EX2 R68, R2 ;  /* 0x0000000200447308 */ /* 0x000e620000000800 */
[C---:B------:R-:W-:Y:S02]  /*169a0*/  FMUL.FTZ R5, R69.reuse, R133 ;  /* 0x0000008545057220 */ /* 0x040fe40000410000 */
[----:B------:R-:W-:Y:S01]  /*169b0*/  FADD.FTZ R0, -R0, R129 ;  /* 0x0000008100007221 */ /* 0x000fe20000010100 */
[----:B------:R-:W-:Y:S01]  /*169c0*/  FSEL R94, R94, RZ, P0 ;  /* 0x000000ff5e5e7208 */ /* 0x000fe20000000000 */
[----:B------:R-:W-:Y:S01]  /*169d0*/  IMAD.MOV.U32 R144, RZ, RZ, R41 ;  /* 0x000000ffff907224 */ /* 0x000fe200078e0029 */
[----:B------:R-:W-:Y:S01]  /*169e0*/  MOV R129, R23 ;  /* 0x0000001700817202 */ /* 0x000fe20000000f00 */
[----:B------:R-:W-:Y:S01]  /*169f0*/  FMUL.FTZ R0, R0, c[0x0][0x2d0] ;  /* 0x0000b40000007a20 */ /* 0x000fe20000410000 */
[----:B------:R-:W2:Y:S01]  /*16a00*/  LDSM.16.MT88.4 R20, [R213+0x100] ;  /* 0x00010000d514783b */ /* 0x000ea20000004200 */
[----:B------:R-:W-:Y:S01]  /*16a10*/  FMUL.FTZ R17, R69, R145 ;  /* 0x0000009145117220 */ /* 0x000fe20000410000 */
[----:B------:R-:W-:Y:S01]  /*16a20*/  MUFU.EX2 R133, R12 ;  /* 0x0000000c00857308 */ /* 0x000fe20000000800 */
[----:B------:R-:W-:Y:S01]  /*16a30*/  F2FP.BF16.PACK_AB R64, R80, R129 ;  /* 0x000000815040723e */ /* 0x000fe200000010ff */
[--C-:B------:R-:W-:Y:S01]  /*16a40*/  FFMA.FTZ R4, R14, c[0x0][0x2d0], -R94.reuse ;  /* 0x0000b4000e047a23 */ /* 0x100fe2000001085e */
[----:B------:R-:W-:Y:S01]  /*16a50*/  MOV R145, R44 ;  /* 0x0000002c00917202 */ /* 0x000fe20000000f00 */
[----:B------:R-:W-:Y:S02]  /*16a60*/  FFMA.FTZ R58, R57, c[0x0][0x2d0], -R94 ;  /* 0x0000b400393a7a23 */ /* 0x000fe4000001085e */
[----:B------:R-:W-:Y:S02]  /*16a70*/  FMUL.FTZ R49, R69, R113 ;  /* 0x0000007145317220 */ /* 0x000fe40000410000 */
[----:B------:R-:W-:Y:S02]  /*16a80*/  IMAD.MOV.U32 R113, RZ, RZ, R180 ;  /* 0x000000ffff717224 */ /* 0x000fe400078e00b4 */
[----:B------:R3:W4:Y:S01]  /*16a90*/  MUFU.EX2 R2, R0 ;  /* 0x0000000000027308 */ /* 0x0007220000000800 */
[--C-:B------:R-:W-:Y:S02]  /*16aa0*/  FFMA.FTZ R62, R60, c[0x0][0x2d0], -R94.reuse ;  /* 0x0000b4003c3e7a23 */ /* 0x100fe4000001085e */
[----:B------:R-:W-:Y:S02]  /*16ab0*/  FFMA.FTZ R44, R186, c[0x0][0x2d0], -R71 ;  /* 0x0000b400ba2c7a23 */ /* 0x000fe40000010847 */
[C---:B-1----:R-:W-:Y:S01]  /*16ac0*/  FMUL.FTZ R18, R68.reuse, R146 ;  /* 0x0000009244127220 */ /* 0x042fe20000410000 */
[----:B------:R-:W-:Y:S01]  /*16ad0*/  MOV R146, R45 ;  /* 0x0000002d00927202 */ /* 0x000fe20000000f00 */
[C---:B------:R-:W-:Y:S02]  /*16ae0*/  FMUL.FTZ R19, R68.reuse, R147 ;  /* 0x0000009344137220 */ /* 0x040fe40000410000 */
[----:B------:R-:W-:Y:S01]  /*16af0*/  IMAD.MOV.U32 R147, RZ, RZ, R61 ;  /* 0x000000ffff937224 */ /* 0x000fe200078e003d */
[----:B------:R1:W-:Y:S01]  /*16b00*/  MUFU.EX2 R42, R4 ;  /* 0x00000004002a7308 */ /* 0x0003e20000000800 */
[C---:B------:R-:W-:Y:S02]  /*16b10*/  FMUL.FTZ R6, R68.reuse, R134 ;  /* 0x0000008644067220 */ /* 0x040fe40000410000 */
[C---:B------:R-:W-:Y:S02]  /*16b20*/  FMUL.FTZ R7, R68.reuse, R135 ;  /* 0x0000008744077220 */ /* 0x040fe40000410000 */
[C---:B------:R-:W-:Y:S02]  /*16b30*/  FMUL.FTZ R34, R68.reuse, R162 ;  /* 0x000000a244227220 */ /* 0x040fe40000410000 */
[C---:B------:R-:W-:Y:S02]  /*16b40*/  FMUL.FTZ R51, R68.reuse, R115 ;  /* 0x0000007344337220 */ /* 0x040fe40000410000 */
[----:B------:R-:W-:Y:S01]  /*16b50*/  FMUL.FTZ R50, R68, R114 ;  /* 0x0000007244327220 */ /* 0x000fe20000410000 */
[----:B------:R5:W-:Y:S01]  /*16b60*/  MUFU.EX2 R135, R32 ;  /* 0x0000002000877308 */ /* 0x000be20000000800 */
[----:B------:R-:W-:Y:S01]  /*16b70*/  MOV R114, R179 ;  /* 0x000000b300727202 */ /* 0x000fe20000000f00 */
[--C-:B---3--:R-:W-:Y:S02]  /*16b80*/  FFMA.FTZ R0, R10, c[0x0][0x2d0], -R94.reuse ;  /* 0x0000b4000a007a23 */ /* 0x108fe4000001085e */
[C---:B----4-:R-:W-:Y:S02]  /*16b90*/  FMUL.FTZ R8, R2.reuse, R136 ;  /* 0x0000008802087220 */ /* 0x050fe40000410000 */
[C---:B------:R-:W-:Y:S04]  /*16ba0*/  FMUL.FTZ R9, R2.reuse, R137 ;  /* 0x0000008902097220 */ /* 0x040fe80000410000 */
[----:B------:R3:W-:Y:S01]  /*16bb0*/  MUFU.EX2 R127, R0 ;  /* 0x00000000007f7308 */ /* 0x0007e20000000800 */
[C---:B------:R-:W-:Y:S02]  /*16bc0*/  FMUL.FTZ R12, R2.reuse, R140 ;  /* 0x0000008c020c7220 */ /* 0x040fe40000410000 */
[C---:B------:R-:W-:Y:S02]  /*16bd0*/  FMUL.FTZ R13, R2.reuse, R141 ;  /* 0x0000008d020d7220 */ /* 0x040fe40000410000 */
[--C-:B-1----:R-:W-:Y:S02]  /*16be0*/  FFMA.FTZ R4, R15, c[0x0][0x2d0], -R94.reuse ;  /* 0x0000b4000f047a23 */ /* 0x102fe4000001085e */
[C---:B------:R-:W-:Y:S01]  /*16bf0*/  FMUL.FTZ R24, R2.reuse, R152 ;  /* 0x0000009802187220 */ /* 0x040fe20000410000 */
[----:B------:R-:W-:Y:S01]  /*16c00*/  MOV R152, R46 ;  /* 0x0000002e00987202 */ /* 0x000fe20000000f00 */
[C---:B------:R-:W-:Y:S01]  /*16c10*/  FMUL.FTZ R41, R2.reuse, R105 ;  /* 0x0000006902297220 */ /* 0x040fe20000410000 */
[----:B------:R1:W4:Y:S01]  /*16c20*/  MUFU.EX2 R95, R4 ;  /* 0x00000004005f7308 */ /* 0x0003220000000800 */
[C---:B------:R-:W-:Y:S02]  /*16c30*/  FMUL.FTZ R45, R2.reuse, R109 ;  /* 0x0000006d022d7220 */ /* 0x040fe40000410000 */
[C---:B------:R-:W-:Y:S02]  /*16c40*/  FMUL.FTZ R57, R2.reuse, R117 ;  /* 0x0000007502397220 */ /* 0x040fe40000410000 */
[----:B-----5:R-:W-:Y:S02]  /*16c50*/  FMUL.FTZ R32, R69, R160 ;  /* 0x000000a045207220 */ /* 0x020fe40000410000 */
[C---:B------:R-:W-:Y:S02]  /*16c60*/  FMUL.FTZ R60, R2.reuse, R168 ;  /* 0x000000a8023c7220 */ /* 0x040fe40000410000 */
[----:B------:R-:W-:Y:S01]  /*16c70*/  FMUL.FTZ R61, R2, R169 ;  /* 0x000000a9023d7220 */ /* 0x000fe20000410000 */
[----:B------:R-:W-:Y:S01]  /*16c80*/  MUFU.EX2 R137, R58 ;  /* 0x0000003a00897308 */ /* 0x000fe20000000800 */
[----:B---3--:R-:W-:Y:S09]  /*16c90*/  FFMA.FTZ R0, R11, c[0x0][0x2d0], -R94 ;  /* 0x0000b4000b007a23 */ /* 0x008ff2000001085e */
[----:B------:R3:W5:Y:S01]  /*16ca0*/  MUFU.EX2 R128, R0 ;  /* 0x0000000000807308 */ /* 0x0007620000000800 */
[----:B-1----:R-:W-:Y:S01]  /*16cb0*/  FFMA.FTZ R4, R182, c[0x0][0x2d0], -R92 ;  /* 0x0000b400b6047a23 */ /* 0x002fe2000001085c */
[----:B------:R-:W-:Y:S01]  /*16cc0*/  MOV R182, R25 ;  /* 0x0000001900b67202 */ /* 0x000fe20000000f00 */
[----:B------:R-:W-:Y:S01]  /*16cd0*/  FMUL.FTZ R25, R2, R153 ;  /* 0x0000009902197220 */ /* 0x000fe20000410000 */
[----:B----4-:R-:W-:Y:S01]  /*16ce0*/  F2FP.BF16.PACK_AB R67, R95, R42 ;  /* 0x0000002a5f43723e */ /* 0x010fe200000010ff */
[----:B------:R-:W-:Y:S01]  /*16cf0*/  IMAD.MOV.U32 R153, RZ, RZ, R85 ;  /* 0x000000ffff997224 */ /* 0x000fe200078e0055 */
[----:B------:R-:W-:Y:S04]  /*16d00*/  F2FP.BF16.PACK_AB R72, R40, R182 ;  /* 0x000000b62848723e */ /* 0x000fe800000010ff */
[----:B------:R1:W4:Y:S01]  /*16d10*/  MUFU.EX2 R43, R4 ;  /* 0x00000004002b7308 */ /* 0x0003220000000800 */
[----:B---3--:R-:W-:Y:S02]  /*16d20*/  FSEL R0, R3, RZ, P0 ;  /* 0x000000ff03007208 */ /* 0x008fe40000000000 */
[----:B-----5:R-:W-:Y:S03]  /*16d30*/  F2FP.BF16.PACK_AB R65, R128, R127 ;  /* 0x0000007f8041723e */ /* 0x020fe600000010ff */
[----:B------:R-:W-:Y:S02]  /*16d40*/  FADD.FTZ R0, -R0, R130 ;  /* 0x0000008200007221 */ /* 0x000fe40000010100 */
[----:B------:R-:W-:Y:S02]  /*16d50*/  IMAD.MOV.U32 R130, RZ, RZ, R28 ;  /* 0x000000ffff827224 */ /* 0x000fe400078e001c */
[----:B------:R-:W-:Y:S02]  /*16d60*/  FMUL.FTZ R0, R0, c[0x0][0x2d0] ;  /* 0x0000b40000007a20 */ /* 0x000fe40000410000 */
[----:B-1----:R-:W-:Y:S01]  /*16d70*/  FMUL.FTZ R4, R69, R132 ;  /* 0x0000008445047220 */ /* 0x002fe20000410000 */
[----:B------:R-:W-:Y:S01]  /*16d80*/  F2FP.BF16.PACK_AB R73, R81, R130 ;  /* 0x000000825149723e */ /* 0x000fe200000010ff */
[----:B------:R-:W-:Y:S02]  /*16d90*/  IMAD.MOV.U32 R162, RZ, RZ, R130 ;  /* 0x000000ffffa27224 */ /* 0x000fe400078e0082 */
[----:B------:R-:W1:Y:S01]  /*16da0*/  MUFU.EX2 R0, R0 ;  /* 0x0000000000007308 */ /* 0x000e620000000800 */
[----:B------:R-:W-:Y:S02]  /*16db0*/  FFMA.FTZ R28, R33, c[0x0][0x2d0], -R93 ;  /* 0x0000b400211c7a23 */ /* 0x000fe4000001085d */
[----:B------:R-:W-:Y:S01]  /*16dc0*/  FMUL.FTZ R33, R69, R161 ;  /* 0x000000a145217220 */ /* 0x000fe20000410000 */
[-C--:B--2---:R-:W-:Y:S01]  /*16dd0*/  HMMA.16816.F32.BF16 R4, R72, R20.reuse, R4 ;  /* 0x000000144804723c */ /* 0x084fe20000041804 */
[----:B----4-:R-:W-:Y:S01]  /*16de0*/  IMAD.MOV.U32 R141, RZ, RZ, R43 ;  /* 0x000000ffff8d7224 */ /* 0x010fe200078e002b */
[----:B------:R-:W-:Y:S04]  /*16df0*/  MOV R161, R182 ;  /* 0x000000b600a17202 */ /* 0x000fe80000000f00 */
[----:B------:R2:W3:Y:S01]  /*16e00*/  MUFU.EX2 R47, R28 ;  /* 0x0000001c002f7308 */ /* 0x0004e20000000800 */
[C---:B-1----:R-:W-:Y:S02]  /*16e10*/  FMUL.FTZ R10, R0.reuse, R138 ;  /* 0x0000008a000a7220 */ /* 0x042fe40000410000 */
[C---:B------:R-:W-:Y:S03]  /*16e20*/  FMUL.FTZ R11, R0.reuse, R139 ;  /* 0x0000008b000b7220 */ /* 0x040fe60000410000 */
[----:B------:R-:W-:Y:S01]  /*16e30*/  MOV R139, R40 ;  /* 0x00000028008b7202 */ /* 0x000fe20000000f00 */
[C---:B------:R-:W-:Y:S01]  /*16e40*/  FMUL.FTZ R14, R0.reuse, R142 ;  /* 0x0000008e000e7220 */ /* 0x040fe20000410000 */
[----:B------:R-:W-:Y:S01]  /*16e50*/  MOV R142, R82 ;  /* 0x00000052008e7202 */ /* 0x000fe20000000f00 */
[C---:B------:R-:W-:Y:S01]  /*16e60*/  FMUL.FTZ R26, R0.reuse, R154 ;  /* 0x0000009a001a7220 */ /* 0x040fe20000410000 */
[----:B------:R-:W-:Y:S01]  /*16e70*/  MOV R154, R83 ;  /* 0x00000053009a7202 */ /* 0x000fe20000000f00 */
[C---:B------:R-:W-:Y:S01]  /*16e80*/  FMUL.FTZ R63, R0.reuse, R171 ;  /* 0x000000ab003f7220 */ /* 0x040fe20000410000 */
[C---:B------:R-:W-:Y:S01]  /*16e90*/  HMMA.16816.F32.BF16 R8, R64.reuse, R20, R8 ;  /* 0x000000144008723c */ /* 0x040fe20000041808 */
[C---:B------:R-:W-:Y:S01]  /*16ea0*/  FMUL.FTZ R15, R0.reuse, R143 ;  /* 0x0000008f000f7220 */ /* 0x040fe20000410000 */
[----:B------:R-:W-:Y:S01]  /*16eb0*/  LDSM.16.MT88.4 R80, [R213+0x900] ;  /* 0x00090000d550783b */ /* 0x000fe20000004200 */
[----:B------:R-:W-:Y:S02]  /*16ec0*/  IMAD.MOV.U32 R171, RZ, RZ, R161 ;  /* 0x000000ffffab7224 */ /* 0x000fe400078e00a1 */
[----:B------:R-:W-:Y:S02]  /*16ed0*/  FMUL.FTZ R27, R0, R155 ;  /* 0x0000009b001b7220 */ /* 0x000fe40000410000 */
[--C-:B------:R-:W-:Y:S01]  /*16ee0*/  FFMA.FTZ R20, R35, c[0x0][0x2d0], -R92.reuse ;  /* 0x0000b40023147a23 */ /* 0x100fe2000001085c */
[-C--:B------:R-:W-:Y:S01]  /*16ef0*/  HMMA.16816.F32.BF16 R12, R64, R22.reuse, R12 ;  /* 0x00000016400c723c */ /* 0x080fe2000004180c */
[----:B------:R-:W-:Y:S02]  /*16f00*/  FMUL.FTZ R35, R68, R163 ;  /* 0x000000a344237220 */ /* 0x000fe40000410000 */
[----:B------:R1:W-:Y:S01]  /*16f10*/  MUFU.EX2 R132, R20 ;  /* 0x0000001400847308 */ /* 0x0003e20000000800 */
[----:B------:R-:W-:Y:S01]  /*16f20*/  MOV R163, R129 ;  /* 0x0000008100a37202 */ /* 0x000fe20000000f00 */
[----:B------:R-:W-:Y:S02]  /*16f30*/  FMUL.FTZ R21, R69, R149 ;  /* 0x0000009545157220 */ /* 0x000fe40000410000 */
[C---:B--2---:R-:W-:Y:S01]  /*16f40*/  FMUL.FTZ R28, R2.reuse, R156 ;  /* 0x0000009c021c7220 */ /* 0x044fe20000410000 */
[C---:B------:R-:W-:Y:S01]  /*16f50*/  HMMA.16816.F32.BF16 R16, R72.reuse, R22, R16 ;  /* 0x000000164810723c */ /* 0x040fe20000041810 */
[----:B------:R-:W-:Y:S03]  /*16f60*/  IMAD.MOV.U32 R156, RZ, RZ, R29 ;  /* 0x000000ffff9c7224 */ /* 0x000fe600078e001d */
[----:B------:R-:W-:Y:S01]  /*16f70*/  FMUL.FTZ R29, R2, R157 ;  /* 0x0000009d021d7220 */ /* 0x000fe20000410000 */
[----:B------:R-:W-:Y:S01]  /*16f80*/  MOV R157, R30 ;  /* 0x0000001e009d7202 */ /* 0x000fe20000000f00 */
[----:B------:R-:W-:Y:S01]  /*16f90*/  FMUL.FTZ R30, R0, R158 ;  /* 0x0000009e001e7220 */ /* 0x000fe20000410000 */
[----:B------:R2:W-:Y:S01]  /*16fa0*/  MUFU.EX2 R149, R62 ;  /* 0x0000003e00957308 */ /* 0x0005e20000000800 */
[C---:B------:R-:W-:Y:S04]  /*16fb0*/  FMUL.FTZ R23, R68.reuse, R151 ;  /* 0x0000009744177220 */ /* 0x040fe80000410000 */
[----:B------:R-:W-:Y:S02]  /*16fc0*/  FMUL.FTZ R22, R68, R150 ;  /* 0x0000009644167220 */ /* 0x000fe40000410000 */
[C---:B------:R-:W-:Y:S02]  /*16fd0*/  FMUL.FTZ R31, R0.reuse, R159 ;  /* 0x0000009f001f7220 */ /* 0x040fe40000410000 */
[----:B------:R-:W-:Y:S01]  /*16fe0*/  FFMA.FTZ R40, R185, c[0x0][0x2d0], -R71 ;  /* 0x0000b400b9287a23 */ /* 0x000fe20000010847 */
[----:B------:R4:W-:Y:S01]  /*16ff0*/  MUFU.EX2 R150, R44 ;  /* 0x0000002c00967308 */ /* 0x0009e20000000800 */
[C---:B------:R-:W-:Y:S02]  /*17000*/  FMUL.FTZ R43, R0.reuse, R107 ;  /* 0x0000006b002b7220 */ /* 0x040fe40000410000 */
[C---:B-1----:R-:W-:Y:S01]  /*17010*/  FMUL.FTZ R20, R69.reuse, R148 ;  /* 0x0000009445147220 */ /* 0x042fe20000410000 */
[----:B------:R-:W-:Y:S01]  /*17020*/  MOV R148, R76 ;  /* 0x0000004c00947202 */ /* 0x000fe20000000f00 */
[----:B------:R-:W-:Y:S02]  /*17030*/  IMAD.MOV.U32 R151, RZ, RZ, R77 ;  /* 0x000000ffff977224 */ /* 0x000fe400078e004d */
[----:B------:R-:W1:Y:S01]  /*17040*/  LDSM.16.MT88.4 R76, [R215+0x100] ;  /* 0x00010000d74c783b */ /* 0x000e620000004200 */
[----:B------:R-:W-:Y:S02]  /*17050*/  IMAD.MOV.U32 R169, RZ, RZ, R163 ;  /* 0x000000ffffa97224 */ /* 0x000fe400078e00a3 */
[-C--:B------:R-:W-:Y:S01]  /*17060*/  HMMA.16816.F32.BF16 R20, R72, R36.reuse, R20 ;  /* 0x000000244814723c */ /* 0x080fe20000041814 */
[----:B------:R5:W-:Y:S01]  /*17070*/  MUFU.EX2 R158, R88 ;  /* 0x00000058009e7308 */ /* 0x000be20000000800 */
[----:B---3--:R-:W-:Y:S02]  /*17080*/  IMAD.MOV.U32 R159, RZ, RZ, R47 ;  /* 0x000000ffff9f7224 */ /* 0x008fe400078e002f */
[C---:B--2---:R-:W-:Y:S01]  /*17090*/  FMUL.FTZ R62, R0.reuse, R170 ;  /* 0x000000aa003e7220 */ /* 0x044fe20000410000 */
[----:B------:R-:W-:Y:S01]  /*170a0*/  MOV R170, R162 ;  /* 0x000000a200aa7202 */ /* 0x000fe20000000f00 */
[C---:B------:R-:W-:Y:S02]  /*170b0*/  FMUL.FTZ R46, R0.reuse, R110 ;  /* 0x0000006e002e7220 */ /* 0x040fe40000410000 */
[C---:B------:R-:W-:Y:S01]  /*170c0*/  HMMA.16816.F32.BF16 R24, R64.reuse, R36, R24 ;  /* 0x000000244018723c */ /* 0x040fe20000041818 */
[C---:B------:R-:W-:Y:S02]  /*170d0*/  FMUL.FTZ R47, R0.reuse, R111 ;  /* 0x0000006f002f7220 */ /* 0x040fe40000410000 */
[----:B------:R2:W-:Y:S01]  /*170e0*/  MUFU.EX2 R138, R40 ;  /* 0x00000028008a7308 */ /* 0x0005e20000000800 */
[----:B------:R-:W-:Y:S02]  /*170f0*/  FMUL.FTZ R58, R0, R118 ;  /* 0x00000076003a7220 */ /* 0x000fe40000410000 */
[----:B----4-:R-:W-:Y:S02]  /*17100*/  FMUL.FTZ R44, R2, R108 ;  /* 0x0000006c022c7220 */ /* 0x010fe40000410000 */
[-C--:B------:R-:W-:Y:S01]  /*17110*/  HMMA.16816.F32.BF16 R28, R64, R38.reuse, R28 ;  /* 0x00000026401c723c */ /* 0x080fe2000004181c */
[----:B------:R-:W-:Y:S03]  /*17120*/  FFMA.FTZ R36, R48, c[0x0][0x2d0], -R93 ;  /* 0x0000b40030247a23 */ /* 0x000fe6000001085d */
[----:B------:R-:W-:Y:S01]  /*17130*/  FMUL.FTZ R37, R69, R101 ;  /* 0x0000006545257220 */ /* 0x000fe20000410000 */
[----:B------:R3:W-:Y:S01]  /*17140*/  MUFU.EX2 R136, R36 ;  /* 0x0000002400887308 */ /* 0x0007e20000000800 */
[----:B------:R-:W-:Y:S02]  /*17150*/  FFMA.FTZ R48, R187, c[0x0][0x2d0], -R92 ;  /* 0x0000b400bb307a23 */ /* 0x000fe4000001085c */
[C---:B------:R-:W-:Y:S01]  /*17160*/  HMMA.16816.F32.BF16 R32, R72.reuse, R38, R32 ;  /* 0x000000264820723c */ /* 0x040fe20000041820 */
[----:B------:R-:W-:Y:S01]  /*17170*/  IMAD.MOV.U32 R143, RZ, RZ, R42 ;  /* 0x000000ffff8f7224 */ /* 0x000fe200078e002a */
[----:B-----5:R-:W-:Y:S02]  /*17180*/  LDSM.16.MT88.4 R88, [R214+0x900] ;  /* 0x00090000d658783b */ /* 0x020fe40000004200 */
[C---:B------:R-:W-:Y:S02]  /*17190*/  FMUL.FTZ R42, R0.reuse, R106 ;  /* 0x0000006a002a7220 */ /* 0x040fe40000410000 */
[----:B------:R-:W-:Y:S01]  /*171a0*/  FMUL.FTZ R59, R0, R119 ;  /* 0x00000077003b7220 */ /* 0x000fe20000410000 */
[----:B------:R4:W-:Y:S01]  /*171b0*/  MUFU.EX2 R140, R48 ;  /* 0x00000030008c7308 */ /* 0x0009e20000000800 */
[C---:B------:R-:W-:Y:S04]  /*171c0*/  FMUL.FTZ R38, R68.reuse, R102 ;  /* 0x0000006644267220 */ /* 0x040fe80000410000 */
[----:B------:R-:W-:Y:S02]  /*171d0*/  FMUL.FTZ R39, R68, R103 ;  /* 0x0000006744277220 */ /* 0x000fe40000410000 */
[----:B--2---:R-:W-:Y:S02]  /*171e0*/  FMUL.FTZ R40, R2, R104 ;  /* 0x0000006802287220 */ /* 0x004fe40000410000 */
[C---:B---3--:R-:W-:Y:S07]  /*171f0*/  FMUL.FTZ R36, R69.reuse, R100 ;  /* 0x0000006445247220 */ /* 0x048fee0000410000 */
[-C--:B------:R-:W-:Y:S01]  /*17200*/  HMMA.16816.F32.BF16 R36, R72, R52.reuse, R36 ;  /* 0x000000344824723c */ /* 0x080fe20000041824 */
[C---:B----4-:R-:W-:Y:S01]  /*17210*/  FMUL.FTZ R48, R69.reuse, R112 ;  /* 0x0000007045307220 */ /* 0x050fe20000410000 */
[----:B------:R-:W-:Y:S06]  /*17220*/  MOV R112, R181 ;  /* 0x000000b500707202 */ /* 0x000fec0000000f00 */
        /* <DEDUP_REMOVED lines=9> */
[----:B--2---:R-:W-:Y:S07]  /*172c0*/  FMUL.FTZ R52, R69, R164 ;  /* 0x000000a445347220 */ /* 0x004fee0000410000 */
[-C--:B-1----:R-:W-:Y:S08]  /*172d0*/  HMMA.16816.F32.BF16 R52, R72, R76.reuse, R52 ;  /* 0x0000004c4834723c */ /* 0x082ff00000041834 */
[C---:B------:R-:W-:Y:S07]  /*172e0*/  HMMA.16816.F32.BF16 R56, R64.reuse, R76, R56 ;  /* 0x0000004c4038723c */ /* 0x040fee0000041838 */
[----:B------:R-:W-:Y:S01]  /*172f0*/  FFMA.FTZ R76, R84, c[0x0][0x2d0], -R94 ;  /* 0x0000b400544c7a23 */ /* 0x000fe2000001085e */
[-C--:B------:R-:W-:Y:S01]  /*17300*/  HMMA.16816.F32.BF16 R60, R64, R78.reuse, R60 ;  /* 0x0000004e403c723c */ /* 0x080fe2000004183c */
[----:B---3--:R-:W-:Y:S01]  /*17310*/  F2FP.BF16.PACK_AB R77, R137, R134 ;  /* 0x00000086894d723e */ /* 0x008fe200000010ff */
[----:B------:R-:W1:Y:S01]  /*17320*/  LDSM.16.MT88.4 R84, [R216+0x900] ;  /* 0x00090000d854783b */ /* 0x000e620000004200 */
[----:B------:R2:W3:Y:S04]  /*17330*/  MUFU.EX2 R103, R76 ;  /* 0x0000004c00677308 */ /* 0x0004e80000000800 */
[C---:B------:R-:W-:Y:S02]  /*17340*/  FMUL.FTZ R64, R69.reuse, R120 ;  /* 0x0000007845407220 */ /* 0x040fe40000410000 */
[----:B------:R-:W-:Y:S02]  /*17350*/  FMUL.FTZ R65, R69, R121 ;  /* 0x0000007945417220 */ /* 0x000fe40000410000 */
[----:B------:R-:W4:Y:S01]  /*17360*/  LDL.LU R121, [R1+0x14] ;  /* 0x0000140001797983 */ /* 0x000f220000300800 */
[C---:B------:R-:W-:Y:S02]  /*17370*/  FMUL.FTZ R66, R68.reuse, R122 ;  /* 0x0000007a44427220 */ /* 0x040fe40000410000 */
[----:B------:R-:W-:Y:S01]  /*17380*/  FMUL.FTZ R67, R68, R123 ;  /* 0x0000007b44437220 */ /* 0x000fe20000410000 */
[----:B------:R-:W5:Y:S06]  /*17390*/  LDL.LU R120, [R1+0x18] ;  /* 0x0000180001787983 */ /* 0x000f6c0000300800 */
[----:B------:R-:W-:Y:S01]  /*173a0*/  HMMA.16816.F32.BF16 R64, R72, R78, R64 ;  /* 0x0000004e4840723c */ /* 0x000fe20000041840 */
[--C-:B--2---:R-:W-:Y:S06]  /*173b0*/  FFMA.FTZ R76, R188, c[0x0][0x2d0], -R92.reuse ;  /* 0x0000b400bc4c7a23 */ /* 0x104fec000001085c */
[----:B------:R-:W-:Y:S02]  /*173c0*/  F2FP.BF16.PACK_AB R72, R142, R154 ;  /* 0x0000009a8e48723e */ /* 0x000fe400000010ff */
[----:B------:R-:W-:Y:S01]  /*173d0*/  F2FP.BF16.PACK_AB R73, R141, R153 ;  /* 0x000000998d49723e */ /* 0x000fe200000010ff */
[----:B------:R2:W-:Y:S02]  /*173e0*/  MUFU.EX2 R102, R76 ;  /* 0x0000004c00667308 */ /* 0x0005e40000000800 */
[----:B------:R-:W-:Y:S02]  /*173f0*/  F2FP.BF16.PACK_AB R74, R133, R157 ;  /* 0x0000009d854a723e */ /* 0x000fe400000010ff */
[----:B------:R-:W-:Y:S02]  /*17400*/  F2FP.BF16.PACK_AB R75, R132, R156 ;  /* 0x0000009c844b723e */ /* 0x000fe400000010ff */
[----:B------:R-:W-:Y:S02]  /*17410*/  F2FP.BF16.PACK_AB R78, R136, R135 ;  /* 0x00000087884e723e */ /* 0x000fe400000010ff */
[----:B---3--:R-:W-:Y:S03]  /*17420*/  F2FP.BF16.PACK_AB R79, R103, R149 ;  /* 0x00000095674f723e */ /* 0x008fe600000010ff */
[-C--:B------:R-:W-:Y:S01]  /*17430*/  HMMA.16816.F32.BF16 R4, R72, R80.reuse, R4 ;  /* 0x000000504804723c */ /* 0x080fe20000041804 */
[----:B--2---:R-:W-:Y:S04]  /*17440*/  FFMA.FTZ R76, R189, c[0x0][0x2d0], -R71 ;  /* 0x0000b400bd4c7a23 */ /* 0x004fe80000010847 */
[----:B------:R2:W-:Y:S02]  /*17450*/  MUFU.EX2 R155, R76 ;  /* 0x0000004c009b7308 */ /* 0x0005e40000000800 */
[----:B--2---:R-:W-:Y:S07]  /*17460*/  F2FP.BF16.PACK_AB R76, R159, R152 ;  /* 0x000000989f4c723e */ /* 0x004fee00000010ff */
[C---:B------:R-:W-:Y:S07]  /*17470*/  HMMA.16816.F32.BF16 R8, R76.reuse, R80, R8 ;  /* 0x000000504c08723c */ /* 0x040fee0000041808 */
[--C-:B------:R-:W-:Y:S01]  /*17480*/  FFMA.FTZ R80, R192, c[0x0][0x2d0], -R92.reuse ;  /* 0x0000b400c0507a23 */ /* 0x100fe2000001085c */
[-C--:B------:R-:W-:Y:S03]  /*17490*/  HMMA.16816.F32.BF16 R12, R76, R82.reuse, R12 ;  /* 0x000000524c0c723c */ /* 0x080fe6000004180c */
[----:B------:R2:W-:Y:S05]  /*174a0*/  MUFU.EX2 R107, R80 ;  /* 0x00000050006b7308 */ /* 0x0005ea0000000800 */
[C---:B------:R-:W-:Y:S08]  /*174b0*/  HMMA.16816.F32.BF16 R16, R72.reuse, R82, R16 ;  /* 0x000000524810723c */ /* 0x040ff00000041810 */
[-C--:B-1----:R-:W-:Y:S08]  /*174c0*/  HMMA.16816.F32.BF16 R20, R72, R84.reuse, R20 ;  /* 0x000000544814723c */ /* 0x082ff00000041814 */
[C---:B------:R-:W-:Y:S01]  /*174d0*/  HMMA.16816.F32.BF16 R24, R76.reuse, R84, R24 ;  /* 0x000000544c18723c */ /* 0x040fe20000041818 */
[----:B--2---:R-:W-:Y:S06]  /*174e0*/  FFMA.FTZ R80, R193, c[0x0][0x2d0], -R92 ;  /* 0x0000b400c1507a23 */ /* 0x004fec000001085c */
        /* <DEDUP_REMOVED lines=9> */
[--C-:B------:R-:W-:Y:S01]  /*17580*/  FFMA.FTZ R88, R99, c[0x0][0x2d0], -R94.reuse ;  /* 0x0000b40063587a23 */ /* 0x100fe2000001085e */
[-C--:B------:R-:W-:Y:S01]  /*17590*/  HMMA.16816.F32.BF16 R44, R76, R90.reuse, R44 ;  /* 0x0000005a4c2c723c */ /* 0x080fe2000004182c */
[----:B--2---:R-:W-:Y:S06]  /*175a0*/  FFMA.FTZ R84, R194, c[0x0][0x2d0], -R71 ;  /* 0x0000b400c2547a23 */ /* 0x004fec0000010847 */
[----:B------:R2:W-:Y:S01]  /*175b0*/  MUFU.EX2 R111, R88 ;  /* 0x00000058006f7308 */ /* 0x0005e20000000800 */
[C---:B------:R-:W-:Y:S09]  /*175c0*/  HMMA.16816.F32.BF16 R48, R72.reuse, R90, R48 ;  /* 0x0000005a4830723c */ /* 0x040ff20000041830 */
[----:B------:R3:W3:Y:S03]  /*175d0*/  MUFU.EX2 R160, R84 ;  /* 0x0000005400a07308 */ /* 0x0006e60000000800 */
[----:B-1----:R-:W-:Y:S07]  /*175e0*/  FFMA.FTZ R80, R98, c[0x0][0x2d0], -R93 ;  /* 0x0000b40062507a23 */ /* 0x002fee000001085d */
[----:B------:R1:W-:Y:S01]  /*175f0*/  MUFU.EX2 R100, R80 ;  /* 0x0000005000647308 */ /* 0x0003e20000000800 */
[----:B--2---:R-:W-:Y:S09]  /*17600*/  FFMA.FTZ R88, R172, c[0x0][0x2d0], -R94 ;  /* 0x0000b400ac587a23 */ /* 0x004ff2000001085e */
[----:B------:R2:W-:Y:S01]  /*17610*/  MUFU.EX2 R110, R88 ;  /* 0x00000058006e7308 */ /* 0x0005e20000000800 */
[----:B---3--:R-:W-:Y:S09]  /*17620*/  FFMA.FTZ R84, R195, c[0x0][0x2d0], -R71 ;  /* 0x0000b400c3547a23 */ /* 0x008ff20000010847 */
[----:B------:R3:W-:Y:S01]  /*17630*/  MUFU.EX2 R195, R84 ;  /* 0x0000005400c37308 */ /* 0x0007e20000000800 */
[----:B-1----:R-:W-:Y:S09]  /*17640*/  FFMA.FTZ R80, R131, c[0x0][0x2d0], -R93 ;  /* 0x0000b40083507a23 */ /* 0x002ff2000001085d */
[----:B------:R1:W1:Y:S01]  /*17650*/  MUFU.EX2 R105, R80 ;  /* 0x0000005000697308 */ /* 0x0002620000000800 */
[----:B--2---:R-:W-:Y:S02]  /*17660*/  FFMA.FTZ R88, R203, c[0x0][0x2d0], -R71 ;  /* 0x0000b400cb587a23 */ /* 0x004fe40000010847 */
[----:B------:R-:W-:Y:S07]  /*17670*/  IMAD.MOV.U32 R203, RZ, RZ, R150 ;  /* 0x000000ffffcb7224 */ /* 0x000fee00078e0096 */
[----:B------:R2:W-:Y:S01]  /*17680*/  MUFU.EX2 R191, R88 ;  /* 0x0000005800bf7308 */ /* 0x0005e20000000800 */
[----:B---3--:R-:W-:Y:S01]  /*17690*/  FFMA.FTZ R84, R196, c[0x0][0x2d0], -R92 ;  /* 0x0000b400c4547a23 */ /* 0x008fe2000001085c */
[----:B------:R-:W-:Y:S01]  /*176a0*/  MOV R196, R160 ;  /* 0x000000a000c47202 */ /* 0x000fe20000000f00 */
[----:B------:R-:W-:Y:S02]  /*176b0*/  IMAD.MOV.U32 R160, RZ, RZ, R139 ;  /* 0x000000ffffa07224 */ /* 0x000fe400078e008b */
[----:B------:R-:W-:Y:S05]  /*176c0*/  IMAD.MOV.U32 R139, RZ, RZ, R95 ;  /* 0x000000ffff8b7224 */ /* 0x000fea00078e005f */
[----:B------:R3:W-:Y:S01]  /*176d0*/  MUFU.EX2 R194, R84 ;  /* 0x0000005400c27308 */ /* 0x0007e20000000800 */
[----:B------:R-:W-:Y:S02]  /*176e0*/  MOV R168, R160 ;  /* 0x000000a000a87202 */ /* 0x000fe40000000f00 */
[----:B------:R-:W-:Y:S08]  /*176f0*/  LDSM.16.MT88.4 R160, [R216+0x2900] ;  /* 0x00290000d8a0783b */ /* 0x000ff00000004200 */
[----:B-1----:R-:W1:Y:S08]  /*17700*/  LDSM.16.MT88.4 R80, [R215+0x900] ;  /* 0x00090000d750783b */ /* 0x002e700000004200 */
[----:B--2---:R-:W-:Y:S01]  /*17710*/  LDSM.16.MT88.4 R88, [R214+0x1100] ;  /* 0x00110000d658783b */ /* 0x004fe20000004200 */
[--C-:B---3--:R-:W-:Y:S04]  /*17720*/  FFMA.FTZ R84, R96, c[0x0][0x2d0], -R94.reuse ;  /* 0x0000b40060547a23 */ /* 0x108fe8000001085e */
[----:B------:R2:W3:Y:S01]  /*17730*/  MUFU.EX2 R98, R84 ;  /* 0x0000005400627308 */ /* 0x0004e20000000800 */
[-C--:B-1----:R-:W-:Y:S02]  /*17740*/  HMMA.16816.F32.BF16 R52, R72, R80.reuse, R52 ;  /* 0x000000504834723c */ /* 0x082fe40000041834 */
[----:B--2---:R-:W1:Y:S06]  /*17750*/  LDSM.16.MT88.4 R84, [R213+0x1100] ;  /* 0x00110000d554783b */ /* 0x004e6c0000004200 */
[C---:B------:R-:W-:Y:S07]  /*17760*/  HMMA.16816.F32.BF16 R56, R76.reuse, R80, R56 ;  /* 0x000000504c38723c */ /* 0x040fee0000041838 */
[----:B------:R-:W-:Y:S01]  /*17770*/  FFMA.FTZ R80, R173, c[0x0][0x2d0], -R94 ;  /* 0x0000b400ad507a23 */ /* 0x000fe2000001085e */
[-C--:B------:R-:W-:Y:S03]  /*17780*/  HMMA.16816.F32.BF16 R60, R76, R82.reuse, R60 ;  /* 0x000000524c3c723c */ /* 0x080fe6000004183c */
[----:B------:R2:W1:Y:S01]  /*17790*/  MUFU.EX2 R193, R80 ;  /* 0x0000005000c17308 */ /* 0x0004620000000800 */
[----:B----4-:R-:W-:Y:S03]  /*177a0*/  FFMA.FTZ R69, R69, R121, R171 ;  /* 0x0000007945457223 */ /* 0x010fe600000100ab */
[----:B------:R-:W-:Y:S01]  /*177b0*/  FFMA.FTZ R76, R198, c[0x0][0x2d0], -R92 ;  /* 0x0000b400c64c7a23 */ /* 0x000fe2000001085c */
[----:B------:R-:W-:Y:S01]  /*177c0*/  HMMA.16816.F32.BF16 R64, R72, R82, R64 ;  /* 0x000000524840723c */ /* 0x000fe20000041840 */
[----:B------:R-:W-:Y:S03]  /*177d0*/  IMAD.MOV.U32 R198, RZ, RZ, R158 ;  /* 0x000000ffffc67224 */ /* 0x000fe600078e009e */
[----:B------:R-:W-:Y:S01]  /*177e0*/  F2FP.BF16.PACK_AB R78, R104, R105 ;  /* 0x00000069684e723e */ /* 0x000fe200000010ff */
[----:B------:R4:W-:Y:S01]  /*177f0*/  MUFU.EX2 R109, R76 ;  /* 0x0000004c006d7308 */ /* 0x0009e20000000800 */
[----:B---3--:R-:W-:Y:S01]  /*17800*/  F2FP.BF16.PACK_AB R77, R111, R98 ;  /* 0x000000626f4d723e */ /* 0x008fe200000010ff */
[----:B-----5:R-:W-:Y:S01]  /*17810*/  FFMA.FTZ R68, R68, R120, R170 ;  /* 0x0000007844447223 */ /* 0x020fe200000100aa */
[----:B------:R-:W-:Y:S01]  /*17820*/  F2FP.BF16.PACK_AB R72, R150, R138 ;  /* 0x0000008a9648723e */ /* 0x000fe200000010ff */
[----:B------:R-:W-:Y:S03]  /*17830*/  FADD.FTZ R69, R168, R69 ;  /* 0x00000045a8457221 */ /* 0x000fe60000010000 */
[----:B------:R-:W-:Y:S02]  /*17840*/  F2FP.BF16.PACK_AB R73, R102, R140 ;  /* 0x0000008c6649723e */ /* 0x000fe400000010ff */
[----:B------:R-:W-:Y:S02]  /*17850*/  F2FP.BF16.PACK_AB R75, R106, R107 ;  /* 0x0000006b6a4b723e */ /* 0x000fe400000010ff */
[----:B------:R-:W-:Y:S01]  /*17860*/  MOV R158, R183 ;  /* 0x000000b7009e7202 */ /* 0x000fe20000000f00 */
[----:B--2---:R-:W2:Y:S01]  /*17870*/  LDSM.16.MT88.4 R80, [R216+0x1100] ;  /* 0x00110000d850783b */ /* 0x004ea20000004200 */
[----:B-1----:R-:W-:Y:S02]  /*17880*/  F2FP.BF16.PACK_AB R79, R193, R110 ;  /* 0x0000006ec14f723e */ /* 0x002fe400000010ff */
[----:B------:R-:W-:Y:S01]  /*17890*/  MOV R115, R158 ;  /* 0x0000009e00737202 */ /* 0x000fe20000000f00 */
[----:B------:R-:W-:Y:S04]  /*178a0*/  IMAD.MOV.U32 R158, RZ, RZ, R144 ;  /* 0x000000ffff9e7224 */ /* 0x000fe800078e0090 */
[----:B------:R-:W-:Y:S02]  /*178b0*/  FADD.FTZ R68, R115, R68 ;  /* 0x0000004473447221 */ /* 0x000fe40000010000 */
[----:B----4-:R-:W-:Y:S01]  /*178c0*/  FFMA.FTZ R76, R201, c[0x0][0x2d0], -R71 ;  /* 0x0000b400c94c7a23 */ /* 0x010fe20000010847 */
[----:B------:R-:W-:Y:S01]  /*178d0*/  MOV R201, R155 ;  /* 0x0000009b00c97202 */ /* 0x000fe20000000f00 */
[----:B------:R-:W-:Y:S02]  /*178e0*/  IMAD.MOV.U32 R155, RZ, RZ, R184 ;  /* 0x000000ffff9b7224 */ /* 0x000fe400078e00b8 */
[----:B------:R1:W-:Y:S01]  /*178f0*/  MUFU.EX2 R192, R76 ;  /* 0x0000004c00c07308 */ /* 0x0003e20000000800 */
[----:B------:R-:W-:Y:S01]  /*17900*/  F2FP.BF16.PACK_AB R74, R198, R201 ;  /* 0x000000c9c64a723e */ /* 0x000fe200000010ff */
[----:B------:R-:W-:Y:S02]  /*17910*/  FADD.FTZ R69, R158, R69 ;  /* 0x000000459e457221 */ /* 0x000fe40000010000 */
[----:B------:R-:W-:Y:S04]  /*17920*/  IMAD.MOV.U32 R158, RZ, RZ, R139 ;  /* 0x000000ffff9e7224 */ /* 0x000fe800078e008b */
[-C--:B------:R-:W-:Y:S01]  /*17930*/  HMMA.16816.F32.BF16 R4, R72, R84.reuse, R4 ;  /* 0x000000544804723c */ /* 0x080fe20000041804 */
[----:B-1----:R-:W-:Y:S07]  /*17940*/  F2FP.BF16.PACK_AB R76, R100, R101 ;  /* 0x00000065644c723e */ /* 0x002fee00000010ff */
[C---:B------:R-:W-:Y:S07]  /*17950*/  HMMA.16816.F32.BF16 R8, R76.reuse, R84, R8 ;  /* 0x000000544c08723c */ /* 0x040fee0000041808 */
[--C-:B------:R-:W-:Y:S01]  /*17960*/  FFMA.FTZ R84, R204, c[0x0][0x2d0], -R92.reuse ;  /* 0x0000b400cc547a23 */ /* 0x100fe2000001085c */
[-C--:B------:R-:W-:Y:S01]  /*17970*/  HMMA.16816.F32.BF16 R12, R76, R86.reuse, R12 ;  /* 0x000000564c0c723c */ /* 0x080fe2000004180c */
[----:B------:R-:W-:Y:S02]  /*17980*/  MOV R204, R149 ;  /* 0x0000009500cc7202 */ /* 0x000fe40000000f00 */
[----:B------:R1:W-:Y:S05]  /*17990*/  MUFU.EX2 R189, R84 ;  /* 0x0000005400bd7308 */ /* 0x0003ea0000000800 */
[C---:B------:R-:W-:Y:S08]  /*179a0*/  HMMA.16816.F32.BF16 R16, R72.reuse, R86, R16 ;  /* 0x000000564810723c */ /* 0x040ff00000041810 */
[-C--:B--2---:R-:W-:Y:S08]  /*179b0*/  HMMA.16816.F32.BF16 R20, R72, R80.reuse, R20 ;  /* 0x000000504814723c */ /* 0x084ff00000041814 */
[C---:B------:R-:W-:Y:S01]  /*179c0*/  HMMA.16816.F32.BF16 R24, R76.reuse, R80, R24 ;  /* 0x000000504c18723c */ /* 0x040fe20000041818 */
[----:B-1----:R-:W-:Y:S03]  /*179d0*/  FFMA.FTZ R84, R205, c[0x0][0x2d0], -R92 ;  /* 0x0000b400cd547a23 */ /* 0x002fe6000001085c */
[----:B------:R-:W-:Y:S03]  /*179e0*/  MOV R205, R140 ;  /* 0x0000008c00cd7202 */ /* 0x000fe60000000f00 */
[--C-:B------:R-:W-:Y:S01]  /*179f0*/  FFMA.FTZ R80, R200, c[0x0][0x2d0], -R93.reuse ;  /* 0x0000b400c8507a23 */ /* 0x100fe2000001085d */
[-C--:B------:R-:W-:Y:S01]  /*17a00*/  HMMA.16816.F32.BF16 R28, R76, R82.reuse, R28 ;  /* 0x000000524c1c723c */ /* 0x080fe2000004181c */
[----:B------:R1:W-:Y:S03]  /*17a10*/  MUFU.EX2 R190, R84 ;  /* 0x0000005400be7308 */ /* 0x0003e60000000800 */
[----:B------:R-:W-:Y:S04]  /*17a20*/  IMAD.MOV.U32 R200, RZ, RZ, R136 ;  /* 0x000000ffffc87224 */ /* 0x000fe800078e0088 */
[C---:B------:R-:W-:Y:S03]  /*17a30*/  HMMA.16816.F32.BF16 R32, R72.reuse, R82, R32 ;  /* 0x000000524820723c */ /* 0x040fe60000041820 */
[----:B------:R2:W-:Y:S05]  /*17a40*/  MUFU.EX2 R186, R80 ;  /* 0x0000005000ba7308 */ /* 0x0005ea0000000800 */
[-C--:B------:R-:W-:Y:S08]  /*17a50*/  HMMA.16816.F32.BF16 R36, R72, R88.reuse, R36 ;  /* 0x000000584824723c */ /* 0x080ff00000041824 */
[C---:B------:R-:W-:Y:S01]  /*17a60*/  HMMA.16816.F32.BF16 R40, R76.reuse, R88, R40 ;  /* 0x000000584c28723c */ /* 0x040fe20000041828 */
[--C-:B-1----:R-:W-:Y:S03]  /*17a70*/  FFMA.FTZ R84, R197, c[0x0][0x2d0], -R93.reuse ;  /* 0x0000b400c5547a23 */ /* 0x102fe6000001085d */
[----:B------:R-:W-:Y:S01]  /*17a80*/  MOV R197, R138 ;  /* 0x0000008a00c57202 */ /* 0x000fe20000000f00 */
[----:B------:R1:W-:Y:S02]  /*17a90*/  MUFU.EX2 R108, R84 ;  /* 0x00000054006c7308 */ /* 0x0003e40000000800 */
[--C-:B------:R-:W-:Y:S01]  /*17aa0*/  FFMA.FTZ R88, R175, c[0x0][0x2d0], -R94.reuse ;  /* 0x0000b400af587a23 */ /* 0x100fe2000001085e */
[-C--:B------:R-:W-:Y:S01]  /*17ab0*/  HMMA.16816.F32.BF16 R44, R76, R90.reuse, R44 ;  /* 0x0000005a4c2c723c */ /* 0x080fe2000004182c */
[--C-:B--2---:R-:W-:Y:S03]  /*17ac0*/  FFMA.FTZ R80, R202, c[0x0][0x2d0], -R93.reuse ;  /* 0x0000b400ca507a23 */ /* 0x104fe6000001085d */
[----:B------:R-:W-:Y:S03]  /*17ad0*/  MOV R202, R132 ;  /* 0x0000008400ca7202 */ /* 0x000fe60000000f00 */
[----:B------:R2:W-:Y:S01]  /*17ae0*/  MUFU.EX2 R165, R88 ;  /* 0x0000005800a57308 */ /* 0x0005e20000000800 */
[C---:B------:R-:W-:Y:S09]  /*17af0*/  HMMA.16816.F32.BF16 R48, R72.reuse, R90, R48 ;  /* 0x0000005a4830723c */ /* 0x040ff20000041830 */
[----:B------:R3:W4:Y:S03]  /*17b00*/  MUFU.EX2 R187, R80 ;  /* 0x0000005000bb7308 */ /* 0x0007260000000800 */
[----:B-1----:R-:W-:Y:S01]  /*17b10*/  FFMA.FTZ R84, R199, c[0x0][0x2d0], -R93 ;  /* 0x0000b400c7547a23 */ /* 0x002fe2000001085d */
[----:B------:R-:W-:Y:S06]  /*17b20*/  MOV R199, R137 ;  /* 0x0000008900c77202 */ /* 0x000fec0000000f00 */
[----:B------:R1:W-:Y:S01]  /*17b30*/  MUFU.EX2 R188, R84 ;  /* 0x0000005400bc7308 */ /* 0x0003e20000000800 */
[----:B--2---:R-:W-:Y:S09]  /*17b40*/  FFMA.FTZ R88, R176, c[0x0][0x2d0], -R94 ;  /* 0x0000b400b0587a23 */ /* 0x004ff2000001085e */
[----:B------:R2:W-:Y:S01]  /*17b50*/  MUFU.EX2 R164, R88 ;  /* 0x0000005800a47308 */ /* 0x0005e20000000800 */
[----:B---3--:R-:W-:Y:S02]  /*17b60*/  FFMA.FTZ R80, R206, c[0x0][0x2d0], -R71 ;  /* 0x0000b400ce507a23 */ /* 0x008fe40000010847 */
[----:B------:R-:W-:Y:S07]  /*17b70*/  IMAD.MOV.U32 R206, RZ, RZ, R133 ;  /* 0x000000ffffce7224 */ /* 0x000fee00078e0085 */
[----:B------:R3:W-:Y:S01]  /*17b80*/  MUFU.EX2 R184, R80 ;  /* 0x0000005000b87308 */ /* 0x0007e20000000800 */
[----:B-1----:R-:W1:Y:S01]  /*17b90*/  LDSM.16.MT88.4 R84, [R215+0x1100] ;  /* 0x00110000d754783b */ /* 0x002e620000004200 */
[--C-:B--2---:R-:W-:Y:S01]  /*17ba0*/  FFMA.FTZ R88, R240, c[0x0][0x2d0], -R71.reuse ;  /* 0x0000b400f0587a23 */ /* 0x104fe20000010847 */
[----:B------:R-:W-:Y:S07]  /*17bb0*/  MOV R240, R143 ;  /* 0x0000008f00f07202 */ /* 0x000fee0000000f00 */
[----:B------:R2:W-:Y:S01]  /*17bc0*/  MUFU.EX2 R181, R88 ;  /* 0x0000005800b57308 */ /* 0x0005e20000000800 */
[--C-:B---3--:R-:W-:Y:S01]  /*17bd0*/  FFMA.FTZ R80, R207, c[0x0][0x2d0], -R71.reuse ;  /* 0x0000b400cf507a23 */ /* 0x108fe20000010847 */
[----:B------:R-:W-:Y:S08]  /*17be0*/  MOV R207, R134 ;  /* 0x0000008600cf7202 */ /* 0x000ff00000000f00 */
[----:B------:R3:W-:Y:S01]  /*17bf0*/  MUFU.EX2 R185, R80 ;  /* 0x0000005000b97308 */ /* 0x0007e20000000800 */
[----:B--2---:R-:W-:Y:S01]  /*17c00*/  LDSM.16.MT88.4 R88, [R214+0x1900] ;  /* 0x00190000d658783b */ /* 0x004fe20000004200 */
[-C--:B-1----:R-:W-:Y:S08]  /*17c10*/  HMMA.16816.F32.BF16 R52, R72, R84.reuse, R52 ;  /* 0x000000544834723c */ /* 0x082ff00000041834 */
[C---:B------:R-:W-:Y:S01]  /*17c20*/  HMMA.16816.F32.BF16 R56, R76.reuse, R84, R56 ;  /* 0x000000544c38723c */ /* 0x040fe20000041838 */
[----:B---3--:R-:W-:Y:S03]  /*17c30*/  FFMA.FTZ R80, R208, c[0x0][0x2d0], -R92 ;  /* 0x0000b400d0507a23 */ /* 0x008fe6000001085c */
[----:B------:R-:W-:Y:S01]  /*17c40*/  MOV R208, R135 ;  /* 0x0000008700d07202 */ /* 0x000fe20000000f00 */
[----:B------:R1:W-:Y:S02]  /*17c50*/  MUFU.EX2 R167, R80 ;  /* 0x0000005000a77308 */ /* 0x0003e40000000800 */
[----:B------:R-:W-:Y:S01]  /*17c60*/  FFMA.FTZ R84, R177, c[0x0][0x2d0], -R94 ;  /* 0x0000b400b1547a23 */ /* 0x000fe2000001085e */
[-C--:B------:R-:W-:Y:S07]  /*17c70*/  HMMA.16816.F32.BF16 R60, R76, R86.reuse, R60 ;  /* 0x000000564c3c723c */ /* 0x080fee000004183c */
[----:B------:R-:W-:Y:S01]  /*17c80*/  FFMA.FTZ R76, R210, c[0x0][0x2d0], -R92 ;  /* 0x0000b400d24c7a23 */ /* 0x000fe2000001085c */
        /* <DEDUP_REMOVED lines=13> */
[----:B---3--:R-:W-:Y:S02]  /*17d60*/  FFMA.FTZ R76, R234, c[0x0][0x2d0], -R71 ;  /* 0x0000b400ea4c7a23 */ /* 0x008fe40000010847 */
[----:B------:R-:W-:Y:S05]  /*17d70*/  IMAD.MOV.U32 R234, RZ, RZ, R142 ;  /* 0x000000ffffea7224 */ /* 0x000fea00078e008e */
        /* <DEDUP_REMOVED lines=27> */
[----:B------:R3:W-:Y:S03]  /*17f30*/  MUFU.EX2 R174, R84 ;  /* 0x0000005400ae7308 */ /* 0x0007e60000000800 */
[----:B-1----:R-:W-:Y:S07]  /*17f40*/  FFMA.FTZ R80, R233, c[0x0][0x2d0], -R93 ;  /* 0x0000b400e9507a23 */ /* 0x002fee000001085d */
[----:B------:R1:W-:Y:S01]  /*17f50*/  MUFU.EX2 R118, R80 ;  /* 0x0000005000767308 */ /* 0x0003e20000000800 */
[--C-:B--2---:R-:W-:Y:S09]  /*17f60*/  FFMA.FTZ R88, R235, c[0x0][0x2d0], -R94.reuse ;  /* 0x0000b400eb587a23 */ /* 0x104ff2000001085e */
[----:B------:R2:W-:Y:S01]  /*17f70*/  MUFU.EX2 R96, R88 ;  /* 0x0000005800607308 */ /* 0x0005e20000000800 */
[----:B---3--:R-:W-:Y:S09]  /*17f80*/  FFMA.FTZ R84, R245, c[0x0][0x2d0], -R71 ;  /* 0x0000b400f5547a23 */ /* 0x008ff20000010847 */
[----:B------:R3:W4:Y:S01]  /*17f90*/  MUFU.EX2 R175, R84 ;  /* 0x0000005400af7308 */ /* 0x0007220000000800 */
[----:B-1----:R-:W-:Y:S09]  /*17fa0*/  FFMA.FTZ R80, R237, c[0x0][0x2d0], -R93 ;  /* 0x0000b400ed507a23 */ /* 0x002ff2000001085d */
[----:B------:R1:W5:Y:S01]  /*17fb0*/  MUFU.EX2 R177, R80 ;  /* 0x0000005000b17308 */ /* 0x0003620000000800 */
[--C-:B--2---:R-:W-:Y:S09]  /*17fc0*/  FFMA.FTZ R88, R238, c[0x0][0x2d0], -R94.reuse ;  /* 0x0000b400ee587a23 */ /* 0x104ff2000001085e */
[----:B------:R2:W-:Y:S01]  /*17fd0*/  MUFU.EX2 R95, R88 ;  /* 0x00000058005f7308 */ /* 0x0005e20000000800 */
[----:B---3--:R-:W-:Y:S01]  /*17fe0*/  FFMA.FTZ R84, R209, c[0x0][0x2d0], -R94 ;  /* 0x0000b400d1547a23 */ /* 0x008fe2000001085e */
[----:B----4-:R-:W-:Y:S08]  /*17ff0*/  F2FP.BF16.PACK_AB R120, R175, R174 ;  /* 0x000000aeaf78723e */ /* 0x010ff000000010ff */
[----:B------:R3:W4:Y:S01]  /*18000*/  MUFU.EX2 R116, R84 ;  /* 0x0000005400747308 */ /* 0x0007220000000800 */
[----:B-1----:R-:W1:Y:S08]  /*18010*/  LDSM.16.MT88.4 R80, [R215+0x1900] ;  /* 0x00190000d750783b */ /* 0x002e700000004200 */
[----:B--2---:R-:W-:Y:S08]  /*18020*/  LDSM.16.MT88.4 R88, [R216+0x2100] ;  /* 0x00210000d858783b */ /* 0x004ff00000004200 */
[----:B---3--:R-:W2:Y:S01]  /*18030*/  LDSM.16.MT88.4 R84, [R213+0x2100] ;  /* 0x00210000d554783b */ /* 0x008ea20000004200 */
[-C--:B-1----:R-:W-:Y:S08]  /*18040*/  HMMA.16816.F32.BF16 R52, R72, R80.reuse, R52 ;  /* 0x000000504834723c */ /* 0x082ff00000041834 */
[C---:B------:R-:W-:Y:S07]  /*18050*/  HMMA.16816.F32.BF16 R56, R76.reuse, R80, R56 ;  /* 0x000000504c38723c */ /* 0x040fee0000041838 */
[--C-:B------:R-:W-:Y:S01]  /*18060*/  FFMA.FTZ R80, R249, c[0x0][0x2d0], -R71.reuse ;  /* 0x0000b400f9507a23 */ /* 0x100fe20000010847 */
[-C--:B------:R-:W-:Y:S01]  /*18070*/  HMMA.16816.F32.BF16 R60, R76, R82.reuse, R60 ;  /* 0x000000524c3c723c */ /* 0x080fe2000004183c */
[----:B------:R-:W-:Y:S02]  /*18080*/  FFMA.FTZ R71, R247, c[0x0][0x2d0], -R71 ;  /* 0x0000b400f7477a23 */ /* 0x000fe40000010847 */
[----:B------:R1:W-:Y:S04]  /*18090*/  MUFU.EX2 R131, R80 ;  /* 0x0000005000837308 */ /* 0x0003e80000000800 */
[--C-:B------:R-:W-:Y:S01]  /*180a0*/  FFMA.FTZ R76, R246, c[0x0][0x2d0], -R92.reuse ;  /* 0x0000b400f64c7a23 */ /* 0x100fe2000001085c */
[----:B------:R-:W-:Y:S01]  /*180b0*/  HMMA.16816.F32.BF16 R64, R72, R82, R64 ;  /* 0x000000524840723c */ /* 0x000fe20000041840 */
[----:B-----5:R-:W-:Y:S03]  /*180c0*/  F2FP.BF16.PACK_AB R78, R176, R177 ;  /* 0x000000b1b04e723e */ /* 0x020fe600000010ff */
[----:B----4-:R-:W-:Y:S01]  /*180d0*/  F2FP.BF16.PACK_AB R77, R97, R116 ;  /* 0x00000074614d723e */ /* 0x010fe200000010ff */
[----:B------:R3:W-:Y:S01]  /*180e0*/  MUFU.EX2 R173, R76 ;  /* 0x0000004c00ad7308 */ /* 0x0007e20000000800 */
[----:B------:R-:W-:Y:S02]  /*180f0*/  F2FP.BF16.PACK_AB R79, R95, R96 ;  /* 0x000000605f4f723e */ /* 0x000fe400000010ff */
[----:B------:R-:W-:Y:S04]  /*18100*/  F2FP.BF16.PACK_AB R72, R185, R184 ;  /* 0x000000b8b948723e */ /* 0x000fe800000010ff */
[----:B------:R-:W-:Y:S02]  /*18110*/  F2FP.BF16.PACK_AB R73, R182, R167 ;  /* 0x000000a7b649723e */ /* 0x000fe400000010ff */
[----:B------:R-:W-:Y:S01]  /*18120*/  F2FP.BF16.PACK_AB R74, R181, R180 ;  /* 0x000000b4b54a723e */ /* 0x000fe200000010ff */
[----:B------:R4:W5:Y:S01]  /*18130*/  MUFU.EX2 R130, R71 ;  /* 0x0000004700827308 */ /* 0x0009620000000800 */
[----:B------:R-:W-:Y:S01]  /*18140*/  F2FP.BF16.PACK_AB R75, R179, R119 ;  /* 0x00000077b34b723e */ /* 0x000fe200000010ff */
[----:B-1----:R-:W1:Y:S06]  /*18150*/  LDSM.16.MT88.4 R80, [R214+0x2100] ;  /* 0x00210000d650783b */ /* 0x002e6c0000004200 */
[-C--:B--2---:R-:W-:Y:S01]  /*18160*/  HMMA.16816.F32.BF16 R4, R72, R84.reuse, R4 ;  /* 0x000000544804723c */ /* 0x084fe20000041804 */
[--C-:B---3--:R-:W-:Y:S04]  /*18170*/  FFMA.FTZ R76, R248, c[0x0][0x2d0], -R92.reuse ;  /* 0x0000b400f84c7a23 */ /* 0x108fe8000001085c */
[----:B------:R2:W3:Y:S01]  /*18180*/  MUFU.EX2 R172, R76 ;  /* 0x0000004c00ac7308 */ /* 0x0004e20000000800 */
[--C-:B----4-:R-:W-:Y:S01]  /*18190*/  FFMA.FTZ R71, R252, c[0x0][0x2d0], -R92.reuse ;  /* 0x0000b400fc477a23 */ /* 0x110fe2000001085c */
[----:B-----5:R-:W-:Y:S01]  /*181a0*/  F2FP.BF16.PACK_AB R122, R130, R131 ;  /* 0x00000083827a723e */ /* 0x020fe200000010ff */
[----:B------:R-:W-:Y:S07]  /*181b0*/  FFMA.FTZ R92, R114, c[0x0][0x2d0], -R92 ;  /* 0x0000b400725c7a23 */ /* 0x000fee000001085c */
[----:B------:R4:W-:Y:S01]  /*181c0*/  MUFU.EX2 R129, R71 ;  /* 0x0000004700817308 */ /* 0x0009e20000000800 */
[----:B------:R-:W-:Y:S01]  /*181d0*/  IMAD.MOV.U32 R114, RZ, RZ, R155 ;  /* 0x000000ffff727224 */ /* 0x000fe200078e009b */
[----:B------:R-:W-:Y:S02]  /*181e0*/  MOV R155, R151 ;  /* 0x00000097009b7202 */ /* 0x000fe40000000f00 */
[----:B------:R-:W-:Y:S06]  /*181f0*/  MOV R151, R145 ;  /* 0x0000009100977202 */ /* 0x000fec0000000f00 */
[----:B------:R-:W5:Y:S01]  /*18200*/  MUFU.EX2 R99, R92 ;  /* 0x0000005c00637308 */ /* 0x000f620000000800 */
[----:B--2---:R-:W-:Y:S02]  /*18210*/  F2FP.BF16.PACK_AB R76, R118, R117 ;  /* 0x00000075764c723e */ /* 0x004fe400000010ff */
[----:B---3--:R-:W-:Y:S05]  /*18220*/  F2FP.BF16.PACK_AB R121, R172, R173 ;  /* 0x000000adac79723e */ /* 0x008fea00000010ff */
[C---:B------:R-:W-:Y:S01]  /*18230*/  HMMA.16816.F32.BF16 R8, R76.reuse, R84, R8 ;  /* 0x000000544c08723c */ /* 0x040fe20000041808 */
[--C-:B----4-:R-:W-:Y:S04]  /*18240*/  FFMA.FTZ R71, R250, c[0x0][0x2d0], -R93.reuse ;  /* 0x0000b400fa477a23 */ /* 0x110fe8000001085d */
[----:B------:R2:W-:Y:S03]  /*18250*/  MUFU.EX2 R92, R71 ;  /* 0x00000047005c7308 */ /* 0x0005e60000000800 */
[-C--:B------:R-:W-:Y:S01]  /*18260*/  HMMA.16816.F32.BF16 R12, R76, R86.reuse, R12 ;  /* 0x000000564c0c723c */ /* 0x080fe2000004180c */
[----:B-----5:R-:W-:Y:S07]  /*18270*/  F2FP.BF16.PACK_AB R123, R99, R129 ;  /* 0x00000081637b723e */ /* 0x020fee00000010ff */
[C---:B------:R-:W-:Y:S01]  /*18280*/  HMMA.16816.F32.BF16 R16, R72.reuse, R86, R16 ;  /* 0x000000564810723c */ /* 0x040fe20000041810 */
[----:B------:R-:W3:Y:S07]  /*18290*/  LDSM.16.MT88.4 R84, [R215+0x2100] ;  /* 0x00210000d754783b */ /* 0x000eee0000004200 */
[-C--:B------:R-:W-:Y:S01]  /*182a0*/  HMMA.16816.F32.BF16 R20, R72, R88.reuse, R20 ;  /* 0x000000584814723c */ /* 0x080fe20000041814 */
[--C-:B--2---:R-:W-:Y:S07]  /*182b0*/  FFMA.FTZ R71, R251, c[0x0][0x2d0], -R93.reuse ;  /* 0x0000b400fb477a23 */ /* 0x104fee000001085d */
[C---:B------:R-:W-:Y:S01]  /*182c0*/  HMMA.16816.F32.BF16 R24, R76.reuse, R88, R24 ;  /* 0x000000584c18723c */ /* 0x040fe20000041818 */
[----:B------:R2:W4:Y:S07]  /*182d0*/  MUFU.EX2 R88, R71 ;  /* 0x0000004700587308 */ /* 0x00052e0000000800 */
[-C--:B------:R-:W-:Y:S08]  /*182e0*/  HMMA.16816.F32.BF16 R28, R76, R90.reuse, R28 ;  /* 0x0000005a4c1c723c */ /* 0x080ff0000004181c */
[C---:B------:R-:W-:Y:S01]  /*182f0*/  HMMA.16816.F32.BF16 R32, R72.reuse, R90, R32 ;  /* 0x0000005a4820723c */ /* 0x040fe20000041820 */
[----:B------:R-:W5:Y:S04]  /*18300*/  LDL.LU R91, [R1+0x1c] ;  /* 0x00001c00015b7983 */ /* 0x000f680000300800 */
[----:B------:R-:W5:Y:S03]  /*18310*/  LDL.LU R90, [R1+0x24] ;  /* 0x00002400015a7983 */ /* 0x000f660000300800 */
[-C--:B-1----:R-:W-:Y:S01]  /*18320*/  HMMA.16816.F32.BF16 R36, R72, R80.reuse, R36 ;  /* 0x000000504824723c */ /* 0x082fe20000041824 */
[--C-:B--2---:R-:W-:Y:S03]  /*18330*/  FFMA.FTZ R71, R113, c[0x0][0x2d0], -R93.reuse ;  /* 0x0000b40071477a23 */ /* 0x104fe6000001085d */
[----:B------:R-:W-:Y:S01]  /*18340*/  MOV R113, R148 ;  /* 0x0000009400717202 */ /* 0x000fe20000000f00 */
[----:B------:R-:W-:Y:S01]  /*18350*/  FFMA.FTZ R93, R112, c[0x0][0x2d0], -R93 ;  /* 0x0000b400705d7a23 */ /* 0x000fe2000001085d */
[----:B------:R-:W-:Y:S01]  /*18360*/  MOV R148, R146 ;  /* 0x0000009200947202 */ /* 0x000fe20000000f00 */
[----:B------:R-:W-:Y:S01]  /*18370*/  IMAD.MOV.U32 R112, RZ, RZ, R147 ;  /* 0x000000ffff707224 */ /* 0x000fe200078e0093 */
[----:B------:R1:W-:Y:S01]  /*18380*/  MUFU.EX2 R89, R71 ;  /* 0x0000004700597308 */ /* 0x0003e20000000800 */
[----:B------:R-:W2:Y:S01]  /*18390*/  LDSM.16.MT88.4 R144, [R213+0x2900] ;  /* 0x00290000d590783b */ /* 0x000ea20000004200 */
[C---:B------:R-:W-:Y:S02]  /*183a0*/  HMMA.16816.F32.BF16 R40, R76.reuse, R80, R40 ;  /* 0x000000504c28723c */ /* 0x040fe40000041828 */
[----:B------:R-:W-:Y:S02]  /*183b0*/  MOV R241, R113 ;  /* 0x0000007100f17202 */ /* 0x000fe40000000f00 */
[----:B------:R-:W-:Y:S02]  /*183c0*/  MOV R243, R112 ;  /* 0x0000007000f37202 */ /* 0x000fe40000000f00 */
[----:B----4-:R-:W-:Y:S02]  /*183d0*/  F2FP.BF16.PACK_AB R168, R88, R92 ;  /* 0x0000005c58a8723e */ /* 0x010fe400000010ff */
[----:B------:R-:W4:Y:S01]  /*183e0*/  MUFU.EX2 R93, R93 ;  /* 0x0000005d005d7308 */ /* 0x000f220000000800 */
[-C--:B------:R-:W-:Y:S08]  /*183f0*/  HMMA.16816.F32.BF16 R44, R76, R82.reuse, R44 ;  /* 0x000000524c2c723c */ /* 0x080ff0000004182c */
[C---:B------:R-:W-:Y:S01]  /*18400*/  HMMA.16816.F32.BF16 R48, R72.reuse, R82, R48 ;  /* 0x000000524830723c */ /* 0x040fe20000041830 */
[--C-:B-1----:R-:W-:Y:S07]  /*18410*/  FFMA.FTZ R71, R242, c[0x0][0x2d0], -R94.reuse ;  /* 0x0000b400f2477a23 */ /* 0x102fee000001085e */
[-C--:B---3--:R-:W-:Y:S01]  /*18420*/  HMMA.16816.F32.BF16 R52, R72, R84.reuse, R52 ;  /* 0x000000544834723c */ /* 0x088fe20000041834 */
[----:B------:R1:W-:Y:S03]  /*18430*/  MUFU.EX2 R80, R71 ;  /* 0x0000004700507308 */ /* 0x0003e60000000800 */
[----:B----4-:R-:W-:Y:S04]  /*18440*/  F2FP.BF16.PACK_AB R170, R93, R89 ;  /* 0x000000595daa723e */ /* 0x010fe800000010ff */
[C---:B------:R-:W-:Y:S08]  /*18450*/  HMMA.16816.F32.BF16 R56, R76.reuse, R84, R56 ;  /* 0x000000544c38723c */ /* 0x040ff00000041838 */
[-C--:B------:R-:W-:Y:S08]  /*18460*/  HMMA.16816.F32.BF16 R60, R76, R86.reuse, R60 ;  /* 0x000000564c3c723c */ /* 0x080ff0000004183c */
[----:B------:R-:W-:Y:S01]  /*18470*/  HMMA.16816.F32.BF16 R64, R72, R86, R64 ;  /* 0x000000564840723c */ /* 0x000fe20000041840 */
[----:B-1----:R-:W-:Y:S04]  /*18480*/  FFMA.FTZ R71, R236, c[0x0][0x2d0], -R94 ;  /* 0x0000b400ec477a23 */ /* 0x002fe8000001085e */
[----:B------:R1:W-:Y:S03]  /*18490*/  MUFU.EX2 R81, R71 ;  /* 0x0000004700517308 */ /* 0x0003e60000000800 */
[-C--:B--2---:R-:W-:Y:S07]  /*184a0*/  HMMA.16816.F32.BF16 R132, R120, R144.reuse, R4 ;  /* 0x000000907884723c */ /* 0x084fee0000041804 */
[----:B------:R-:W-:Y:S05]  /*184b0*/  FADD.FTZ R4, R243, R69 ;  /* 0x00000045f3047221 */ /* 0x000fea0000010000 */
[----:B------:R-:W-:Y:S02]  /*184c0*/  FADD.FTZ R6, R154, R4 ;  /* 0x000000049a067221 */ /* 0x000fe40000010000 */
[--C-:B-1----:R-:W-:Y:S02]  /*184d0*/  FFMA.FTZ R71, R178, c[0x0][0x2d0], -R94.reuse ;  /* 0x0000b400b2477a23 */ /* 0x102fe4000001085e */
[----:B------:R-:W-:Y:S04]  /*184e0*/  FFMA.FTZ R94, R70, c[0x0][0x2d0], -R94 ;  /* 0x0000b400465e7a23 */ /* 0x000fe8000001085e */
[----:B------:R-:W-:Y:S10]  /*184f0*/  MUFU.EX2 R71, R71 ;  /* 0x0000004700477308 */ /* 0x000ff40000000800 */
[----:B------:R-:W1:Y:S02]  /*18500*/  MUFU.EX2 R94, R94 ;  /* 0x0000005e005e7308 */ /* 0x000e640000000800 */
[----:B-1----:R-:W-:Y:S01]  /*18510*/  F2FP.BF16.PACK_AB R171, R94, R71 ;  /* 0x000000475eab723e */ /* 0x002fe200000010ff */
[----:B-----5:R-:W-:Y:S01]  /*18520*/  FFMA.FTZ R2, R2, R91, R169 ;  /* 0x0000005b02027223 */ /* 0x020fe200000100a9 */
[----:B------:R-:W-:Y:S03]  /*18530*/  F2FP.BF16.PACK_AB R169, R81, R80 ;  /* 0x0000005051a9723e */ /* 0x000fe600000010ff */
[----:B------:R-:W-:Y:S02]  /*18540*/  FADD.FTZ R70, R114, R2 ;  /* 0x0000000272467221 */ /* 0x000fe40000010000 */
[----:B------:R-:W-:Y:S01]  /*18550*/  FADD.FTZ R2, R151, R68 ;  /* 0x0000004497027221 */ /* 0x000fe20000010000 */
[----:B------:R-:W1:Y:S01]  /*18560*/  LDSM.16.MT88.4 R112, [R214+0x2900] ;  /* 0x00290000d670783b */ /* 0x000e620000004200 */
[----:B------:R-:W-:Y:S01]  /*18570*/  FFMA.FTZ R68, R0, R90, R127 ;  /* 0x0000005a00447223 */ /* 0x000fe2000001007f */
[C---:B------:R-:W-:Y:S01]  /*18580*/  HMMA.16816.F32.BF16 R136, R168.reuse, R144, R8 ;  /* 0x00000090a888723c */ /* 0x040fe20000041808 */
[----:B------:R-:W-:Y:S02]  /*18590*/  FADD.FTZ R0, R148, R70 ;  /* 0x0000004694007221 */ /* 0x000fe40000010000 */
[----:B------:R-:W-:Y:S02]  /*185a0*/  FADD.FTZ R2, R241, R2 ;  /* 0x00000002f1027221 */ /* 0x000fe40000010000 */
[----:B------:R-:W-:Y:S02]  /*185b0*/  FADD.FTZ R0, R155, R0 ;  /* 0x000000009b007221 */ /* 0x000fe40000010000 */
[----:B------:R-:W-:Y:S01]  /*185c0*/  FADD.FTZ R8, R128, R68 ;  /* 0x0000004480087221 */ /* 0x000fe20000010000 */
[-C--:B------:R-:W-:Y:S01]  /*185d0*/  HMMA.16816.F32.BF16 R140, R168, R146.reuse, R12 ;  /* 0x00000092a88c723c */ /* 0x080fe2000004180c */
[----:B------:R-:W-:Y:S03]  /*185e0*/  FADD.FTZ R7, R152, R0 ;  /* 0x0000000098077221 */ /* 0x000fe60000010000 */
[----:B------:R-:W-:Y:S01]  /*185f0*/  FADD.FTZ R4, R240, R8 ;  /* 0x00000008f0047221 */ /* 0x000fe20000010000 */
[----:B------:R-:W-:Y:S01]  /*18600*/  MOV R128, R125 ;  /* 0x0000007d00807202 */ /* 0x000fe20000000f00 */
[----:B------:R-:W-:Y:S02]  /*18610*/  FADD.FTZ R5, R153, R2 ;  /* 0x0000000299057221 */ /* 0x000fe40000010000 */
[----:B------:R-:W-:Y:S01]  /*18620*/  FADD.FTZ R2, R234, R6 ;  /* 0x00000006ea027221 */ /* 0x000fe20000010000 */
[C---:B------:R-:W-:Y:S03]  /*18630*/  HMMA.16816.F32.BF16 R144, R120.reuse, R146, R16 ;  /* 0x000000927890723c */ /* 0x040fe60000041810 */
[----:B------:R-:W-:Y:S02]  /*18640*/  FADD.FTZ R7, R159, R7 ;  /* 0x000000079f077221 */ /* 0x000fe40000010000 */
[----:B------:R-:W-:Y:S02]  /*18650*/  FADD.FTZ R4, R158, R4 ;  /* 0x000000049e047221 */ /* 0x000fe40000010000 */
[----:B------:R-:W-:Y:S01]  /*18660*/  FADD.FTZ R0, R210, R5 ;  /* 0x00000005d2007221 */ /* 0x000fe20000010000 */
        /* <DEDUP_REMOVED lines=12> */
[----:B------:R-:W-:Y:S01]  /*18730*/  FADD.FTZ R0, R101, R8 ;  /* 0x0000000865007221 */ /* 0x000fe20000010000 */
[----:B------:R-:W2:Y:S01]  /*18740*/  LDSM.16.MT88.4 R4, [R215+0x2900] ;  /* 0x00290000d704783b */ /* 0x000ea20000004200 */
        /* <DEDUP_REMOVED lines=10> */
[----:B------:R-:W3:Y:S01]  /*187f0*/  LDL R12, [R1+0x34] ;  /* 0x00003400010c7983 */ /* 0x000ee20000100800 */
[----:B------:R-:W-:Y:S02]  /*18800*/  FADD.FTZ R0, R100, R0 ;  /* 0x0000000064007221 */ /* 0x000fe40000010000 */
[----:B------:R-:W-:Y:S01]  /*18810*/  FADD.FTZ R2, R107, R2 ;  /* 0x000000026b027221 */ /* 0x000fe20000010000 */
[-C--:B-1----:R-:W-:Y:S01]  /*18820*/  HMMA.16816.F32.BF16 R100, R120, R112.reuse, R36 ;  /* 0x000000707864723c */ /* 0x082fe20000041824 */
        /* <DEDUP_REMOVED lines=8> */
[----:B------:R-:W-:Y:S01]  /*188b0*/  FADD.FTZ R2, R196, R10 ;  /* 0x0000000ac4027221 */ /* 0x000fe20000010000 */
[-C--:B------:R-:W-:Y:S03]  /*188c0*/  HMMA.16816.F32.BF16 R108, R168, R114.reuse, R44 ;  /* 0x00000072a86c723c */ /* 0x080fe6000004182c */
        /* <DEDUP_REMOVED lines=27> */
[----:B------:R-:W-:Y:S02]  /*18a80*/  IMAD.MOV.U32 R127, RZ, RZ, R126 ;  /* 0x000000ffff7f7224 */ /* 0x000fe400078e007e */
        /* <DEDUP_REMOVED lines=17> */
[----:B------:R-:W-:Y:S01]  /*18ba0*/  FADD.FTZ R6, R130, R0 ;  /* 0x0000000082067221 */ /* 0x000fe20000010000 */
[----:B------:R-:W-:Y:S01]  /*18bb0*/  MOV R130, R3 ;  /* 0x0000000300827202 */ /* 0x000fe20000000f00 */
[----:B------:R-:W-:Y:S02]  /*18bc0*/  FADD.FTZ R5, R99, R5 ;  /* 0x0000000563057221 */ /* 0x000fe40000010000 */
        /* <DEDUP_REMOVED lines=9> */
[C---:B---3--:R-:W-:Y:S02]  /*18c60*/  ISETP.GT.AND P0, PT, R230.reuse, R12, PT ;  /* 0x0000000ce600720c */ /* 0x048fe40003f04270 */
[----:B------:R-:W-:Y:S11]  /*18c70*/  IADD3 R230, R230, -0x1, RZ ;  /* 0xffffffffe6e67810 */ /* 0x000ff60007ffe0ff */
[----:B-1----:R-:W-:-:S05]  /*18c80*/  @P0 BRA `(.L_x_455) ;  /* 0xffffa40000000947 */ /* 0x002fca000383ffff */
.L_x_438:
[----:B-1----:R-:W2:Y:S04]  /*18c90*/  LDL R4, [R1+0x2c] ;  /* 0x00002c0001047983 */ /* 0x002ea80000100800 */
[----:B------:R-:W3:Y:S01]  /*18ca0*/  LDL R2, [R1+0x28] ;  /* 0x0000280001027983 */ /* 0x000ee20000100800 */
[----:B------:R-:W-:-:S02]  /*18cb0*/  IMAD.MOV.U32 R0, RZ, RZ, c[0x0][0x2c4] ;  /* 0x0000b100ff007624 */ /* 0x000fc400078e00ff */
[----:B------:R-:W-:-:S03]  /*18cc0*/  IMAD.MOV.U32 R5, RZ, RZ, c[0x0][0x32c] ;  /* 0x0000cb00ff057624 */ /* 0x000fc600078e00ff */
[----:B------:R-:W-:Y:S02]  /*18cd0*/  ISETP.NE.AND P1, PT, R0, 0x1, PT ;  /* 0x000000010000780c */ /* 0x000fe40003f25270 */
[----:B------:R-:W1:Y:S01]  /*18ce0*/  S2R R0, SR_CTAID.X ;  /* 0x0000000000007919 */ /* 0x000e620000002500 */
[----:B------:R-:W-:Y:S02]  /*18cf0*/  ISETP.GE.AND P0, PT, R5, 0x1, PT ;  /* 0x000000010500780c */ /* 0x000fe40003f06270 */
[----:B-1----:R-:W-:Y:S01]  /*18d00*/  LEA R0, R0, 0x7f, 0x7 ;  /* 0x0000007f00007811 */ /* 0x002fe200078e38ff */
[----:B--2---:R-:W-:-:S07]  /*18d10*/  IMAD.MOV.U32 R6, RZ, RZ, R4 ;  /* 0x000000ffff067224 */ /* 0x004fce00078e0004 */
[----:B------:R-:W-:Y:S01]  /*18d20*/  @P1 IMAD.HI.U32 R4, R0, c[0x0][0x2c8], RZ ;  /* 0x0000b20000041a27 */ /* 0x000fe200078e00ff */
[----:B---3--:R-:W-:-:S04]  /*18d30*/  IADD3 R2, R2, 0x1, -R6 ;  /* 0x0000000102027810 */ /* 0x008fc80007ffe806 */
[----:B------:R-:W-:-:S05]  /*18d40*/  @P1 SHF.R.U32.HI R0, RZ, c[0x0][0x2cc], R4 ;  /* 0x0000b300ff001a19 */ /* 0x000fca0000011604 */
[----:B------:R-:W-:-:S05]  /*18d50*/  IMAD.IADD R0, R0, 0x1, R2 ;  /* 0x0000000100007824 */ /* 0x000fca00078e0202 */
        /* <DEDUP_REMOVED lines=11> */
.L_x_457:
[----:B------:R-:W-:-:S04]  /*18e10*/  MOV R4, c[0x0][0x32c] ;  /* 0x0000cb0000047a02 */ /* 0x000fc80000000f00 */
[----:B------:R-:W-:-:S13]  /*18e20*/  ISETP.NE.AND P0, PT, R4, 0x1, PT ;  /* 0x000000010400780c */ /* 0x000fda0003f05270 */
[----:B------:R-:W-:-:S05]  /*18e30*/  @P0 IMAD.HI.U32 R4, R0, c[0x0][0x330], RZ ;  /* 0x0000cc0000040a27 */ /* 0x000fca00078e00ff */
[----:B------:R-:W-:-:S05]  /*18e40*/  @P0 SHF.R.U32.HI R0, RZ, c[0x0][0x334], R4 ;  /* 0x0000cd00ff000a19 */ /* 0x000fca0000011604 */
.L_x_458:
[----:B------:R-:W-:-:S05]  /*18e50*/  IMAD R0, R0, c[0x0][0x32c], RZ ;  /* 0x0000cb0000007a24 */ /* 0x000fca00078e02ff */
[----:B------:R-:W-:-:S03]  /*18e60*/  IMNMX R2, R2, R0, !PT ;  /* 0x0000000002027217 */ /* 0x000fc60007800200 */
.L_x_456:
[----:B------:R-:W2:Y:S01]  /*18e70*/  LDL R4, [R1+0x4] ;  /* 0x0000040001047983 */ /* 0x000ea20000100800 */
[----:B------:R-:W-:-:S05]  /*18e80*/  IADD3 R2, R2, 0x5f, RZ ;  /* 0x0000005f02027810 */ /* 0x000fca0007ffe0ff */
[----:B------:R-:W-:-:S05]  /*18e90*/  IMAD.HI R2, R2, 0x2aaaaaab, RZ ;  /* 0x2aaaaaab02027827 */ /* 0x000fca00078e02ff */
[----:B------:R-:W-:-:S04]  /*18ea0*/  SHF.R.U32.HI R0, RZ, 0x1f, R2 ;  /* 0x0000001fff007819 */ /* 0x000fc80000011602 */
[----:B------:R-:W-:-:S04]  /*18eb0*/  LEA.HI.SX32 R0, R2, R0, 0x1c ;  /* 0x0000000002007211 */ /* 0x000fc800078fe2ff */
[----:B--2---:R-:W-:-:S04]  /*18ec0*/  IMNMX R4, R4, R0, !PT ;  /* 0x0000000004047217 */ /* 0x004fc80007800200 */
[----:B------:R-:W-:Y:S01]  /*18ed0*/  ISETP.GE.AND P0, PT, R230, R4, PT ;  /* 0x00000004e600720c */ /* 0x000fe20003f06270 */
[----:B------:R1:W-:-:S12]  /*18ee0*/  STL [R1], R4 ;  /* 0x0000000401007387 */ /* 0x0003d80000100800 */
[----:B------:R-:W-:Y:S05]  /*18ef0*/  @!P0 BRA `(.L_x_459) ;  /* 0x0000370000008947 */ /* 0x000fea0003800000 */
[----:B------:R-:W-:Y:S01]  /*18f00*/  MOV R127, R125 ;  /* 0x0000007d007f7202 */ /* 0x000fe20000000f00 */
[----:B------:R-:W-:Y:S01]  /*18f10*/  IMAD.MOV.U32 R131, RZ, RZ, R3 ;  /* 0x000000ffff837224 */ /* 0x000fe200078e0003 */
[----:B------:R-:W-:Y:S01]  /*18f20*/  MOV R0, R126 ;  /* 0x0000007e00007202 */ /* 0x000fe20000000f00 */
[----:B------:R-:W-:Y:S01]  /*18f30*/  IMAD.MOV.U32 R232, RZ, RZ, R230 ;  /* 0x000000ffffe87224 */ /* 0x000fe200078e00e6 */
[----:B------:R-:W-:Y:S02]  /*18f40*/  MOV R130, R124 ;  /* 0x0000007c00827202 */ /* 0x000fe40000000f00 */
.L_x_460:
[----:B------:R-:W2:Y:S01]  /*18f50*/  LDL R230, [R1+0x4] ;  /* 0x0000040001e67983 */ /* 0x000ea20000100800 */
[----:B------:R-:W-:Y:S04]  /*18f60*/  DEPBAR.LE SB0, 0x0 ;  /* 0x000080000000791a */ /* 0x000fe80000000000 */
[----:B------:R-:W-:Y:S01]  /*18f70*/  BAR.SYNC.DEFER_BLOCKING 0x0 ;  /* 0x0000000000007b1d */ /* 0x000fe20000010000 */
[----:B------:R-:W-:Y:S02]  /*18f80*/  MOV R126, c[0x0][0x208] ;  /* 0x00008200007e7a02 */ /* 0x000fe40000000f00 */
[----:B------:R-:W-:Y:S05]  /*18f90*/  MOV R233, c[0x0][0x1e0] ;  /* 0x0000780000e97a02 */ /* 0x000fea0000000f00 */
[----:B-----5:R-:W-:Y:S08]  /*18fa0*/  LDSM.16.M88.4 R96, [R219+0x6100] ;  /* 0x00610000db60783b */ /* 0x020ff00000000200 */
[----:B------:R-:W3:Y:S06]  /*18fb0*/  LDL.64 R202, [R1+0x50] ;  /* 0x0000500001ca7983 */ /* 0x000eec0000100a00 */
[----:B------:R-:W4:Y:S06]  /*18fc0*/  LDL.64 R200, [R1+0x58] ;  /* 0x0000580001c87983 */ /* 0x000f2c0000100a00 */
[----:B------:R-:W1:Y:S08]  /*18fd0*/  LDSM.16.M88.4 R16, [R212+0x3100] ;  /* 0x00310000d410783b */ /* 0x000e700000000200 */
[----:B------:R-:W1:Y:S08]  /*18fe0*/  LDSM.16.M88.4 R92, [R219+0x8100] ;  /* 0x00810000db5c783b */ /* 0x000e700000000200 */
[----:B------:R-:W1:Y:S08]  /*18ff0*/  LDSM.16.M88.4 R32, [R212+0x3900] ;  /* 0x00390000d420783b */ /* 0x000e700000000200 */
[----:B------:R-:W1:Y:S08]  /*19000*/  LDSM.16.M88.4 R48, [R212+0x4100] ;  /* 0x00410000d430783b */ /* 0x000e700000000200 */
[----:B------:R-:W1:Y:S02]  /*19010*/  LDSM.16.M88.4 R64, [R212+0x4900] ;  /* 0x00490000d440783b */ /* 0x000e640000000200 */
[-C--:B-1----:R-:W-:Y:S06]  /*19020*/  HMMA.16816.F32.BF16 R4, R96, R16.reuse, RZ ;  /* 0x000000106004723c */ /* 0x082fec00000418ff */
[----:B------:R-:W1:Y:S02]  /*19030*/  LDSM.16.M88.4 R80, [R212+0x5100] ;  /* 0x00510000d450783b */ /* 0x000e640000000200 */
[C---:B------:R-:W-:Y:S06]  /*19040*/  HMMA.16816.F32.BF16 R8, R92.reuse, R16, RZ ;  /* 0x000000105c08723c */ /* 0x040fec00000418ff */
[----:B------:R-:W1:Y:S02]  /*19050*/  LDSM.16.M88.4 R172, [R212+0x5900] ;  /* 0x00590000d4ac783b */ /* 0x000e640000000200 */
[-C--:B------:R-:W-:Y:S06]  /*19060*/  HMMA.16816.F32.BF16 R12, R92, R18.reuse, RZ ;  /* 0x000000125c0c723c */ /* 0x080fec00000418ff */
[----:B------:R-:W-:Y:S02]  /*19070*/  LDSM.16.M88.4 R176, [R222+0x6100] ;  /* 0x00610000deb0783b */ /* 0x000fe40000000200 */
[C---:B------:R-:W-:Y:S06]  /*19080*/  HMMA.16816.F32.BF16 R16, R96.reuse, R18, RZ ;  /* 0x000000126010723c */ /* 0x040fec00000418ff */
[----:B------:R-:W1:Y:S02]  /*19090*/  LDSM.16.M88.4 R180, [R223] ;  /* 0x00000000dfb4783b */ /* 0x000e640000000200 */
[-C--:B------:R-:W-:Y:S06]  /*190a0*/  HMMA.16816.F32.BF16 R20, R96, R32.reuse, RZ ;  /* 0x000000206014723c */ /* 0x080fec00000418ff */
[----:B------:R-:W1:Y:S02]  /*190b0*/  LDSM.16.M88.4 R184, [R222+0x8100] ;  /* 0x00810000deb8783b */ /* 0x000e640000000200 */
[C---:B------:R-:W-:Y:S06]  /*190c0*/  HMMA.16816.F32.BF16 R24, R92.reuse, R32, RZ ;  /* 0x000000205c18723c */ /* 0x040fec00000418ff */
[----:B------:R-:W1:Y:S02]  /*190d0*/  LDSM.16.M88.4 R188, [R228] ;  /* 0x00000000e4bc783b */ /* 0x000e640000000200 */
[-C--:B------:R-:W-:Y:S06]  /*190e0*/  HMMA.16816.F32.BF16 R28, R92, R34.reuse, RZ ;  /* 0x000000225c1c723c */ /* 0x080fec00000418ff */
[----:B------:R-:W1:Y:S02]  /*190f0*/  LDSM.16.M88.4 R192, [R227] ;  /* 0x00000000e3c0783b */ /* 0x000e640000000200 */
[C---:B------:R-:W-:Y:S06]  /*19100*/  HMMA.16816.F32.BF16 R32, R96.reuse, R34, RZ ;  /* 0x000000226020723c */ /* 0x040fec00000418ff */
[----:B------:R-:W4:Y:S06]  /*19110*/  LDL.64 R236, [R1+0x40] ;  /* 0x0000400001ec7983 */ /* 0x000f2c0000100a00 */
[----:B------:R-:W4:Y:S01]  /*19120*/  LDL.64 R234, [R1+0x48] ;  /* 0x0000480001ea7983 */ /* 0x000f220000100a00 */
        /* <DEDUP_REMOVED lines=17> */
[-C--:B------:R-:W-:Y:S08]  /*19240*/  HMMA.16816.F32.BF16 R4, R176, R180.reuse, R4 ;  /* 0x000000b4b004723c */ /* 0x080ff00000041804 */
[C---:B------:R-:W-:Y:S08]  /*19250*/  HMMA.16816.F32.BF16 R8, R184.reuse, R180, R8 ;  /* 0x000000b4b808723c */ /* 0x040ff00000041808 */
[-C--:B------:R-:W-:Y:S03]  /*19260*/  HMMA.16816.F32.BF16 R12, R184, R182.reuse, R12 ;  /* 0x000000b6b80c723c */ /* 0x080fe6000004180c */
[----:B--2---:R-:W-:Y:S05]  /*19270*/  ISETP.GT.AND P0, PT, R230, R232, PT ;  /* 0x000000e8e600720c */ /* 0x004fea0003f04270 */
[C---:B------:R-:W-:Y:S01]  /*19280*/  HMMA.16816.F32.BF16 R16, R176.reuse, R182, R16 ;  /* 0x000000b6b010723c */ /* 0x040fe20000041810 */
[----:B------:R-:W2:Y:S07]  /*19290*/  LDSM.16.M88.4 R180, [R225] ;  /* 0x00000000e1b4783b */ /* 0x000eae0000000200 */
[-C--:B------:R-:W-:Y:S04]  /*192a0*/  HMMA.16816.F32.BF16 R20, R176, R188.reuse, R20 ;  /* 0x000000bcb014723c */ /* 0x080fe80000041814 */
[----:B------:R-:W-:Y:S01]  /*192b0*/  @!P0 SHF.R.S32.HI R2, RZ, 0x1f, R232 ;  /* 0x0000001fff028819 */ /* 0x000fe200000114e8 */
[----:B------:R-:W-:Y:S03]  /*192c0*/  @!P0 IMAD.WIDE.U32 R124, R232, c[0x0][0x208], RZ ;  /* 0x00008200e87c8a25 */ /* 0x000fe600078e00ff */
[C---:B------:R-:W-:Y:S04]  /*192d0*/  HMMA.16816.F32.BF16 R24, R184.reuse, R188, R24 ;  /* 0x000000bcb818723c */ /* 0x040fe80000041818 */
[----:B------:R-:W-:Y:S04]  /*192e0*/  @!P0 IMAD R2, R2, c[0x0][0x208], RZ ;  /* 0x0000820002028a24 */ /* 0x000fe800078e02ff */
[-C--:B------:R-:W-:Y:S04]  /*192f0*/  HMMA.16816.F32.BF16 R28, R184, R190.reuse, R28 ;  /* 0x000000beb81c723c */ /* 0x080fe8000004181c */
[----:B------:R-:W-:Y:S04]  /*19300*/  @!P0 IMAD R2, R232, c[0x0][0x20c], R2 ;  /* 0x00008300e8028a24 */ /* 0x000fe800078e0202 */
[C---:B------:R-:W-:Y:S01]  /*19310*/  HMMA.16816.F32.BF16 R32, R176.reuse, R190, R32 ;  /* 0x000000beb020723c */ /* 0x040fe20000041820 */
[----:B------:R-:W2:Y:S03]  /*19320*/  LDSM.16.M88.4 R188, [R224] ;  /* 0x00000000e0bc783b */ /* 0x000ea60000000200 */
[----:B---3--:R-:W-:Y:S02]  /*19330*/  @!P0 MOV R3, R203 ;  /* 0x000000cb00038202 */ /* 0x008fe40000000f00 */
[----:B------:R-:W-:Y:S02]  /*19340*/  @!P0 IADD3 R125, R125, R2, RZ ;  /* 0x000000027d7d8210 */ /* 0x000fe40007ffe0ff */
[-C--:B------:R-:W-:Y:S01]  /*19350*/  HMMA.16816.F32.BF16 R36, R176, R192.reuse, R36 ;  /* 0x000000c0b024723c */ /* 0x080fe20000041824 */
[----:B----4-:R-:W-:Y:S03]  /*19360*/  MOV R201, c[0x0][0x208] ;  /* 0x0000820000c97a02 */ /* 0x010fe60000000f00 */
[----:B------:R-:W-:Y:S02]  /*19370*/  @!P0 MOV R2, R200 ;  /* 0x000000c800028202 */ /* 0x000fe40000000f00 */
[----:B------:R-:W-:Y:S02]  /*19380*/  SHF.L.U32 R201, R201, 0x5, RZ ;  /* 0x00000005c9c97819 */ /* 0x000fe400000006ff */
[C---:B------:R-:W-:Y:S01]  /*19390*/  HMMA.16816.F32.BF16 R40, R184.reuse, R192, R40 ;  /* 0x000000c0b828723c */ /* 0x040fe20000041828 */
[----:B------:R-:W-:Y:S03]  /*193a0*/  MOV R200, 0x5 ;  /* 0x0000000500c87802 */ /* 0x000fe60000000f00 */
[----:B------:R-:W-:Y:S01]  /*193b0*/  @!P0 IMAD.WIDE.U32 R2, R124, 0x60, R2 ;  /* 0x000000607c028825 */ /* 0x000fe200078e0002 */
[----:B------:R-:W-:Y:S03]  /*193c0*/  SHF.L.U64.HI R126, R126, R200, c[0x0][0x20c] ;  /* 0x000083007e7e7619 */ /* 0x000fe600000102c8 */
[-C--:B------:R-:W-:Y:S04]  /*193d0*/  HMMA.16816.F32.BF16 R44, R184, R194.reuse, R44 ;  /* 0x000000c2b82c723c */ /* 0x080fe8000004182c */
[----:B------:R-:W-:Y:S01]  /*193e0*/  @!P0 IMAD R124, R125, 0x60, RZ ;  /* 0x000000607d7c8824 */ /* 0x000fe200078e02ff */
[----:B------:R-:W-:Y:S03]  /*193f0*/  @!P0 LEA R198, P1, R2, c[0x0][0x1f8], 0x1 ;  /* 0x00007e0002c68a11 */ /* 0x000fe600078208ff */
[C---:B------:R-:W-:Y:S04]  /*19400*/  HMMA.16816.F32.BF16 R48, R176.reuse, R194, R48 ;  /* 0x000000c2b030723c */ /* 0x040fe80000041830 */
[----:B------:R-:W-:Y:S02]  /*19410*/  @!P0 IADD3 R3, R3, R124, RZ ;  /* 0x0000007c03038210 */ /* 0x000fe40007ffe0ff */
[-C--:B------:R-:W-:Y:S02]  /*19420*/  @!P0 IADD3 R196, P2, R198, R201.reuse, RZ ;  /* 0x000000c9c6c48210 */ /* 0x080fe40007f5e0ff */
[-C--:B-1----:R-:W-:Y:S04]  /*19430*/  HMMA.16816.F32.BF16 R52, R176, R172.reuse, R52 ;  /* 0x000000acb034723c */ /* 0x082fe80000041834 */
[----:B------:R-:W-:Y:S02]  /*19440*/  @!P0 LEA.HI.X R199, R2, c[0x0][0x1fc], R3, 0x1, P1 ;  /* 0x00007f0002c78a11 */ /* 0x000fe400008f0c03 */
[-C--:B------:R-:W-:Y:S02]  /*19450*/  @!P0 IADD3 R128, P1, R196, R201.reuse, RZ ;  /* 0x000000c9c4808210 */ /* 0x080fe40007f3e0ff */
[C---:B------:R-:W-:Y:S01]  /*19460*/  HMMA.16816.F32.BF16 R56, R184.reuse, R172, R56 ;  /* 0x000000acb838723c */ /* 0x040fe20000041838 */
[----:B------:R-:W-:Y:S01]  /*19470*/  @!PT LDS RZ, [RZ] ;  /* 0x00000000fffff984 */ /* 0x000fe20000000800 */
[----:B------:R-:W-:Y:S01]  /*19480*/  @!PT LDS RZ, [RZ] ;  /* 0x00000000fffff984 */ /* 0x000fe20000000800 */
[----:B------:R-:W-:Y:S01]  /*19490*/  @!PT LDS RZ, [RZ] ;  /* 0x00000000fffff984 */ /* 0x000fe20000000800 */
[----:B------:R1:W-:Y:S03]  /*194a0*/  @!P0 LDGSTS.E.BYPASS.LTC128B.128 [R231+0x100], [R198.64], !P5 ;  /* 0x00100000c6e78fae */ /* 0x0003e6000e901d48 */
[-C--:B------:R-:W-:Y:S02]  /*194b0*/  @!P0 IADD3.X R197, R199, R126.reuse, RZ, P2, !PT ;  /* 0x0000007ec7c58210 */ /* 0x080fe400017fe4ff */
[-C--:B------:R-:W-:Y:S02]  /*194c0*/  @!P0 IADD3 R124, P3, R128, R201.reuse, RZ ;  /* 0x000000c9807c8210 */ /* 0x080fe40007f7e0ff */
[-C--:B------:R-:W-:Y:S01]  /*194d0*/  HMMA.16816.F32.BF16 R60, R184, R174.reuse, R60 ;  /* 0x000000aeb83c723c */ /* 0x080fe2000004183c */
[----:B------:R1:W-:Y:S03]  /*194e0*/  @!P0 LDGSTS.E.BYPASS.LTC128B.128 [R231+0x900], [R196.64], !P5 ;  /* 0x00900000c4e78fae */ /* 0x0003e6000e901d48 */
[-C--:B------:R-:W-:Y:S02]  /*194f0*/  @!P0 IADD3.X R129, R197, R126.reuse, RZ, P1, !PT ;  /* 0x0000007ec5818210 */ /* 0x080fe40000ffe4ff */
[-C--:B------:R-:W-:Y:S02]  /*19500*/  @!P0 IADD3 R2, P2, R124, R201.reuse, RZ ;  /* 0x000000c97c028210 */ /* 0x080fe40007f5e0ff */
[C---:B------:R-:W-:Y:S01]  /*19510*/  HMMA.16816.F32.BF16 R64, R176.reuse, R174, R64 ;  /* 0x000000aeb040723c */ /* 0x040fe20000041840 */
[----:B------:R3:W-:Y:S03]  /*19520*/  @!P0 LDGSTS.E.BYPASS.LTC128B.128 [R231+0x1100], [R128.64], !P5 ;  /* 0x0110000080e78fae */ /* 0x0007e6000e901d48 */
[-C--:B------:R-:W-:Y:S02]  /*19530*/  @!P0 IADD3.X R125, R129, R126.reuse, RZ, P3, !PT ;  /* 0x0000007e817d8210 */ /* 0x080fe40001ffe4ff */
[----:B------:R-:W-:Y:S02]  /*19540*/  @!P0 IADD3 R192, P1, R2, R201, RZ ;  /* 0x000000c902c08210 */ /* 0x000fe40007f3e0ff */
[-C--:B--2---:R-:W-:Y:S01]  /*19550*/  HMMA.16816.F32.BF16 R68, R176, R180.reuse, R68 ;  /* 0x000000b4b044723c */ /* 0x084fe20000041844 */
[----:B------:R2:W-:Y:S03]  /*19560*/  @!P0 LDGSTS.E.BYPASS.LTC128B.128 [R231+0x1900], [R124.64], !P5 ;  /* 0x019000007ce78fae */ /* 0x0005e6000e901d48 */
[-C--:B------:R-:W-:Y:S04]  /*19570*/  @!P0 IADD3.X R3, R125, R126.reuse, RZ, P2, !PT ;  /* 0x0000007e7d038210 */ /* 0x080fe800017fe4ff */
[C---:B------:R-:W-:Y:S01]  /*19580*/  HMMA.16816.F32.BF16 R72, R184.reuse, R180, R72 ;  /* 0x000000b4b848723c */ /* 0x040fe20000041848 */
[----:B------:R4:W-:Y:S03]  /*19590*/  @!P0 LDGSTS.E.BYPASS.LTC128B.128 [R231+0x2100], [R2.64], !P5 ;  /* 0x0210000002e78fae */ /* 0x0009e6000e901d48 */
[----:B------:R-:W-:Y:S04]  /*195a0*/  @!P0 IADD3.X R193, R3, R126, RZ, P1, !PT ;  /* 0x0000007e03c18210 */ /* 0x000fe80000ffe4ff */
[-C--:B------:R-:W-:Y:S01]  /*195b0*/  HMMA.16816.F32.BF16 R76, R184, R182.reuse, R76 ;  /* 0x000000b6b84c723c */ /* 0x080fe2000004184c */
[----:B------:R2:W-:Y:S02]  /*195c0*/  @!P0 LDGSTS.E.BYPASS.LTC128B.128 [R231+0x2900], [R192.64], !P5 ;  /* 0x02900000c0e78fae */ /* 0x0005e4000e901d48 */
[C---:B------:R-:W-:Y:S02]  /*195d0*/  ISETP.GT.AND P0, PT, R232.reuse, R230, PT ;  /* 0x000000e6e800720c */ /* 0x040fe40003f04270 */
[----:B------:R-:W-:Y:S03]  /*195e0*/  IADD3 R230, R232, -0x1, RZ ;  /* 0xffffffffe8e67810 */ /* 0x000fe60007ffe0ff */
[C---:B------:R-:W-:Y:S01]  /*195f0*/  HMMA.16816.F32.BF16 R80, R176.reuse, R182, R80 ;  /* 0x000000b6b050723c */ /* 0x040fe20000041850 */
[----:B-1----:R-:W-:Y:S07]  /*19600*/  LDSM.16.M88.4 R196, [R218+0x3100] ;  /* 0x00310000dac4783b */ /* 0x002fee0000000200 */
[-C--:B------:R-:W-:Y:S01]  /*19610*/  HMMA.16816.F32.BF16 R84, R176, R188.reuse, R84 ;  /* 0x000000bcb054723c */ /* 0x080fe20000041854 */
[----:B------:R-:W-:Y:S07]  /*19620*/  LDSM.16.M88.4 R200, [R220+0x8100] ;  /* 0x00810000dcc8783b */ /* 0x000fee0000000200 */
[C---:B------:R-:W-:Y:S01]  /*19630*/  HMMA.16816.F32.BF16 R88, R184.reuse, R188, R88 ;  /* 0x000000bcb858723c */ /* 0x040fe20000041858 */
[----:B------:R-:W0:Y:S07]  /*19640*/  LDGDEPBAR ;  /* 0x00000000000079af */ /* 0x000e2e0000000000 */
[-C--:B------:R-:W-:Y:S01]  /*19650*/  HMMA.16816.F32.BF16 R92, R184, R190.reuse, R92 ;  /* 0x000000beb85c723c */ /* 0x080fe2000004185c */
[----:B--2---:R-:W1:Y:S07]  /*19660*/  LDSM.16.M88.4 R192, [R220+0x6100] ;  /* 0x00610000dcc0783b */ /* 0x004e6e0000000200 */
[----:B------:R-:W-:Y:S01]  /*19670*/  HMMA.16816.F32.BF16 R96, R176, R190, R96 ;  /* 0x000000beb060723c */ /* 0x000fe20000041860 */
[----:B------:R-:W2:Y:S08]  /*19680*/  LDSM.16.M88.4 R204, [R218+0x3900] ;  /* 0x00390000dacc783b */ /* 0x000eb00000000200 */
[----:B------:R-:W2:Y:S08]  /*19690*/  LDSM.16.M88.4 R208, [R218+0x4100] ;  /* 0x00410000dad0783b */ /* 0x000eb00000000200 */
[----:B------:R-:W2:Y:S08]  /*196a0*/  LDSM.16.M88.4 R172, [R218+0x4900] ;  /* 0x00490000daac783b */ /* 0x000eb00000000200 */
[----:B------:R-:W2:Y:S01]  /*196b0*/  LDSM.16.M88.4 R176, [R218+0x5100] ;  /* 0x00510000dab0783b */ /* 0x000ea20000000200 */
[-C--:B-1----:R-:W-:Y:S07]  /*196c0*/  HMMA.16816.F32.BF16 R4, R192, R196.reuse, R4 ;  /* 0x000000c4c004723c */ /* 0x082fee0000041804 */
[----:B------:R-:W1:Y:S01]  /*196d0*/  LDSM.16.M88.4 R180, [R218+0x5900] ;  /* 0x00590000dab4783b */ /* 0x000e620000000200 */
[C---:B------:R-:W-:Y:S07]  /*196e0*/  HMMA.16816.F32.BF16 R8, R200.reuse, R196, R8 ;  /* 0x000000c4c808723c */ /* 0x040fee0000041808 */
[----:B------:R-:W-:Y:S01]  /*196f0*/  LDSM.16.M88.4 R184, [R221+0x6100] ;  /* 0x00610000ddb8783b */ /* 0x000fe20000000200 */
[-C--:B------:R-:W-:Y:S07]  /*19700*/  HMMA.16816.F32.BF16 R12, R200, R198.reuse, R12 ;  /* 0x000000c6c80c723c */ /* 0x080fee000004180c */
[----:B------:R-:W1:Y:S01]  /*19710*/  LDSM.16.M88.4 R188, [R217] ;  /* 0x00000000d9bc783b */ /* 0x000e620000000200 */
[C---:B------:R-:W-:Y:S07]  /*19720*/  HMMA.16816.F32.BF16 R16, R192.reuse, R198, R16 ;  /* 0x000000c6c010723c */ /* 0x040fee0000041810 */
[----:B------:R-:W-:Y:S01]  /*19730*/  LDSM.16.M88.4 R196, [R217+0x800] ;  /* 0x00080000d9c4783b */ /* 0x000fe20000000200 */
[-C--:B--2---:R-:W-:Y:S08]  /*19740*/  HMMA.16816.F32.BF16 R20, R192, R204.reuse, R20 ;  /* 0x000000ccc014723c */ /* 0x084ff00000041814 */
        /* <DEDUP_REMOVED lines=18> */
[----:B------:R-:W2:Y:S07]  /*19870*/  LDSM.16.M88.4 R176, [R217+0x2000] ;  /* 0x00200000d9b0783b */ /* 0x000eae0000000200 */
[-C--:B-1----:R-:W-:Y:S08]  /*19880*/  HMMA.16816.F32.BF16 R84, R192, R180.reuse, R84 ;  /* 0x000000b4c054723c */ /* 0x082ff00000041854 */
[C---:B------:R-:W-:Y:S08]  /*19890*/  HMMA.16816.F32.BF16 R88, R200.reuse, R180, R88 ;  /* 0x000000b4c858723c */ /* 0x040ff00000041858 */
[-C--:B------:R-:W-:Y:S08]  /*198a0*/  HMMA.16816.F32.BF16 R92, R200, R182.reuse, R92 ;  /* 0x000000b6c85c723c */ /* 0x080ff0000004185c */
[----:B------:R-:W-:Y:S01]  /*198b0*/  HMMA.16816.F32.BF16 R96, R192, R182, R96 ;  /* 0x000000b6c060723c */ /* 0x000fe20000041860 */
[----:B------:R-:W1:Y:S01]  /*198c0*/  LDSM.16.M88.4 R180, [R217+0x2800] ;  /* 0x00280000d9b4783b */ /* 0x000e620000000200 */
[----:B------:R-:W-:Y:S06]  /*198d0*/  DEPBAR.LE SB0, 0x0 ;  /* 0x000080000000791a */ /* 0x000fec0000000000 */
[-C--:B------:R-:W-:Y:S01]  /*198e0*/  HMMA.16816.F32.BF16 R4, R184, R188.reuse, R4 ;  /* 0x000000bcb804723c */ /* 0x080fe20000041804 */
[----:B------:R-:W-:Y:S07]  /*198f0*/  BAR.SYNC.DEFER_BLOCKING 0x0 ;  /* 0x0000000000007b1d */ /* 0x000fee0000010000 */
[C---:B--2---:R-:W-:Y:S08]  /*19900*/  HMMA.16816.F32.BF16 R8, R172.reuse, R188, R8 ;  /* 0x000000bcac08723c */ /* 0x044ff00000041808 */
[-C--:B------:R-:W-:Y:S08]  /*19910*/  HMMA.16816.F32.BF16 R12, R172, R190.reuse, R12 ;  /* 0x000000beac0c723c */ /* 0x080ff0000004180c */
[C---:B------:R-:W-:Y:S04]  /*19920*/  HMMA.16816.F32.BF16 R16, R184.reuse, R190, R16 ;  /* 0x000000beb810723c */ /* 0x040fe80000041810 */
[----:B----4-:R-:W-:Y:S02]  /*19930*/  FMNMX.FTZ R2, R4, R0, !PT ;  /* 0x0000000004027209 */ /* 0x010fe40007810000 */
        /* <DEDUP_REMOVED lines=80> */
[----:B---3--:R-:W1:Y:S01]  /*19e40*/  SHFL.BFLY PT, R129, R126, 0x2, 0x1f ;  /* 0x0c401f007e817f89 */ /* 0x008e6200000e0000 */
        /* <DEDUP_REMOVED lines=30> */
[----:B------:R-:W-:Y:S02]  /*1a030*/  FMNMX.FTZ R124, R47, R124, !PT ;  /* 0x0000007c2f7c7209 */ /* 0x000fe40007810000 */
[----:B--2---:R-:W-:Y:S02]  /*1a040*/  FMNMX.FTZ R3, R3, R125, !PT ;  /* 0x0000007d03037209 */ /* 0x004fe40007810000 */
[----:B------:R-:W-:Y:S03]  /*1a050*/  FMNMX.FTZ R124, R58, R124, !PT ;  /* 0x0000007c3a7c7209 */ /* 0x000fe60007810000 */
[----:B------:R-:W1:Y:S01]  /*1a060*/  SHFL.BFLY PT, R172, R3, 0x1, 0x1f ;  /* 0x0c201f0003ac7f89 */ /* 0x000e6200000e0000 */
[----:B------:R-:W-:Y:S02]  /*1a070*/  FMNMX.FTZ R124, R59, R124, !PT ;  /* 0x0000007c3b7c7209 */ /* 0x000fe40007810000 */
[----:B---3--:R-:W-:Y:S01]  /*1a080*/  FMNMX.FTZ R125, R2, R128, !PT ;  /* 0x00000080027d7209 */ /* 0x008fe20007810000 */
[----:B------:R-:W-:Y:S01]  /*1a090*/  FMUL.FTZ R2, R0, c[0x0][0x2d0] ;  /* 0x0000b40000027a20 */ /* 0x000fe20000410000 */
[----:B------:R-:W-:Y:S03]  /*1a0a0*/  FMNMX.FTZ R124, R62, R124, !PT ;  /* 0x0000007c3e7c7209 */ /* 0x000fe60007810000 */
[----:B------:R2:W3:Y:S01]  /*1a0b0*/  MUFU.EX2 R129, R2 ;  /* 0x0000000200817308 */ /* 0x0004e20000000800 */
[----:B------:R-:W-:Y:S01]  /*1a0c0*/  FMNMX.FTZ R124, R63, R124, !PT ;  /* 0x0000007c3f7c7209 */ /* 0x000fe20007810000 */
[----:B------:R-:W-:Y:S03]  /*1a0d0*/  FMUL.FTZ R176, R125, c[0x0][0x2d0] ;  /* 0x0000b4007db07a20 */ /* 0x000fe60000410000 */
[----:B------:R-:W-:Y:S01]  /*1a0e0*/  FMNMX.FTZ R124, R74, R124, !PT ;  /* 0x0000007c4a7c7209 */ /* 0x000fe20007810000 */
[--C-:B------:R-:W-:Y:S02]  /*1a0f0*/  FFMA.FTZ R6, R6, c[0x0][0x2d0], -R176.reuse ;  /* 0x0000b40006067a23 */ /* 0x100fe400000108b0 */
[--C-:B------:R-:W-:Y:S01]  /*1a100*/  FFMA.FTZ R22, R22, c[0x0][0x2d0], -R176.reuse ;  /* 0x0000b40016167a23 */ /* 0x100fe200000108b0 */
[----:B------:R-:W-:Y:S01]  /*1a110*/  FMNMX.FTZ R124, R75, R124, !PT ;  /* 0x0000007c4b7c7209 */ /* 0x000fe20007810000 */
[----:B------:R4:W-:Y:S01]  /*1a120*/  MUFU.EX2 R242, R6 ;  /* 0x0000000600f27308 */ /* 0x0009e20000000800 */
[--C-:B------:R-:W-:Y:S02]  /*1a130*/  FFMA.FTZ R7, R7, c[0x0][0x2d0], -R176.reuse ;  /* 0x0000b40007077a23 */ /* 0x100fe400000108b0 */
        /* <DEDUP_REMOVED lines=8> */
[----:B--2---:R-:W-:Y:S01]  /*1a1c0*/  FADD.FTZ R2, -R125, R127 ;  /* 0x0000007f7d027221 */ /* 0x004fe20000010100 */
[----:B------:R-:W-:Y:S01]  /*1a1d0*/  FMNMX.FTZ R0, R91, R124, !PT ;  /* 0x0000007c5b007209 */ /* 0x000fe20007810000 */
[--C-:B------:R-:W-:Y:S01]  /*1a1e0*/  FFMA.FTZ R19, R19, c[0x0][0x2d0], -R176.reuse ;  /* 0x0000b40013137a23 */ /* 0x100fe200000108b0 */
[----:B-1----:R-:W-:Y:S01]  /*1a1f0*/  FMNMX.FTZ R124, R3, R172, !PT ;  /* 0x000000ac037c7209 */ /* 0x002fe20007810000 */
[----:B------:R-:W-:Y:S01]  /*1a200*/  FMUL.FTZ R2, R2, c[0x0][0x2d0] ;  /* 0x0000b40002027a20 */ /* 0x000fe20000410000 */
[----:B------:R-:W-:Y:S01]  /*1a210*/  FMNMX.FTZ R0, R94, R0, !PT ;  /* 0x000000005e007209 */ /* 0x000fe20007810000 */
[----:B------:R-:W-:Y:S01]  /*1a220*/  MUFU.EX2 R236, R23 ;  /* 0x0000001700ec7308 */ /* 0x000fe20000000800 */
[--C-:B------:R-:W-:Y:S02]  /*1a230*/  FFMA.FTZ R34, R34, c[0x0][0x2d0], -R176.reuse ;  /* 0x0000b40022227a23 */ /* 0x100fe400000108b0 */
[----:B------:R-:W-:Y:S01]  /*1a240*/  FFMA.FTZ R35, R35, c[0x0][0x2d0], -R176 ;  /* 0x0000b40023237a23 */ /* 0x000fe200000108b0 */
[----:B------:R-:W-:Y:S01]  /*1a250*/  FMNMX.FTZ R0, R95, R0, !PT ;  /* 0x000000005f007209 */ /* 0x000fe20007810000 */
[C---:B---3--:R-:W-:Y:S01]  /*1a260*/  FMUL.FTZ R100, R129.reuse, R100 ;  /* 0x0000006481647220 */ /* 0x048fe20000410000 */
[----:B----4-:R-:W-:Y:S01]  /*1a270*/  @P0 SHF.R.S32.HI R6, RZ, 0x1f, R230 ;  /* 0x0000001fff060819 */ /* 0x010fe200000114e6 */
[C---:B------:R-:W-:Y:S02]  /*1a280*/  FMUL.FTZ R101, R129.reuse, R101 ;  /* 0x0000006581657220 */ /* 0x040fe40000410000 */
[C---:B------:R-:W-:Y:S01]  /*1a290*/  FMUL.FTZ R112, R129.reuse, R112 ;  /* 0x0000007081707220 */ /* 0x040fe20000410000 */
[----:B------:R1:W2:Y:S01]  /*1a2a0*/  MUFU.EX2 R128, R2 ;  /* 0x0000000200807308 */ /* 0x0002a20000000800 */
[----:B------:R-:W3:Y:S01]  /*1a2b0*/  SHFL.BFLY PT, R3, R0, 0x2, 0x1f ;  /* 0x0c401f0000037f89 */ /* 0x000ee200000e0000 */
[----:B------:R-:W-:Y:S01]  /*1a2c0*/  @P0 IMAD R6, R6, c[0x0][0x1e0], RZ ;  /* 0x0000780006060a24 */ /* 0x000fe200078e02ff */
[----:B------:R-:W-:Y:S01]  /*1a2d0*/  @P0 MOV R7, R237 ;  /* 0x000000ed00070202 */ /* 0x000fe20000000f00 */
[C---:B------:R-:W-:Y:S02]  /*1a2e0*/  FMUL.FTZ R113, R129.reuse, R113 ;  /* 0x0000007181717220 */ /* 0x040fe40000410000 */
[----:B------:R-:W-:Y:S02]  /*1a2f0*/  @P0 IMAD R6, R230, c[0x0][0x1e4], R6 ;  /* 0x00007900e6060a24 */ /* 0x000fe400078e0206 */
[C---:B------:R-:W-:Y:S02]  /*1a300*/  FMUL.FTZ R120, R129.reuse, R120 ;  /* 0x0000007881787220 */ /* 0x040fe40000410000 */
[----:B------:R-:W-:Y:S01]  /*1a310*/  MUFU.EX2 R237, R22 ;  /* 0x0000001600ed7308 */ /* 0x000fe20000000800 */
[----:B------:R-:W-:Y:S02]  /*1a320*/  FMUL.FTZ R121, R129, R121 ;  /* 0x0000007981797220 */ /* 0x000fe40000410000 */
[--C-:B------:R-:W-:Y:S02]  /*1a330*/  FFMA.FTZ R54, R54, c[0x0][0x2d0], -R176.reuse ;  /* 0x0000b40036367a23 */ /* 0x100fe400000108b0 */
[--C-:B------:R-:W-:Y:S02]  /*1a340*/  FFMA.FTZ R55, R55, c[0x0][0x2d0], -R176.reuse ;  /* 0x0000b40037377a23 */ /* 0x100fe400000108b0 */
[--C-:B------:R-:W-:Y:S02]  /*1a350*/  FFMA.FTZ R38, R38, c[0x0][0x2d0], -R176.reuse ;  /* 0x0000b40026267a23 */ /* 0x100fe400000108b0 */
[--C-:B------:R-:W-:Y:S01]  /*1a360*/  FFMA.FTZ R39, R39, c[0x0][0x2d0], -R176.reuse ;  /* 0x0000b40027277a23 */ /* 0x100fe200000108b0 */
[----:B------:R2:W-:Y:S01]  /*1a370*/  MUFU.EX2 R250, R18 ;  /* 0x0000001200fa7308 */ /* 0x0005e20000000800 */
[--C-:B------:R-:W-:Y:S02]  /*1a380*/  FFMA.FTZ R50, R50, c[0x0][0x2d0], -R176.reuse ;  /* 0x0000b40032327a23 */ /* 0x100fe400000108b0 */
[----:B------:R-:W-:Y:S02]  /*1a390*/  FFMA.FTZ R51, R51, c[0x0][0x2d0], -R176 ;  /* 0x0000b40033337a23 */ /* 0x000fe400000108b0 */
[----:B-1----:R-:W-:Y:S01]  /*1a3a0*/  FADD.FTZ R2, -R124, R130 ;  /* 0x000000827c027221 */ /* 0x002fe20000010100 */
[----:B---3--:R-:W-:Y:S01]  /*1a3b0*/  FMNMX.FTZ R0, R0, R3, !PT ;  /* 0x0000000300007209 */ /* 0x008fe20007810000 */
[----:B------:R-:W-:Y:S02]  /*1a3c0*/  FMUL.FTZ R130, R126, c[0x0][0x2d0] ;  /* 0x0000b4007e827a20 */ /* 0x000fe40000410000 */
[----:B------:R-:W-:Y:S01]  /*1a3d0*/  FMUL.FTZ R2, R2, c[0x0][0x2d0] ;  /* 0x0000b40002027a20 */ /* 0x000fe20000410000 */
[----:B------:R1:W-:Y:S01]  /*1a3e0*/  MUFU.EX2 R252, R19 ;  /* 0x0000001300fc7308 */ /* 0x0003e20000000800 */
[--C-:B------:R-:W-:Y:S02]  /*1a3f0*/  FFMA.FTZ R20, R20, c[0x0][0x2d0], -R130.reuse ;  /* 0x0000b40014147a23 */ /* 0x100fe40000010882 */
[--C-:B------:R-:W-:Y:S02]  /*1a400*/  FFMA.FTZ R21, R21, c[0x0][0x2d0], -R130.reuse ;  /* 0x0000b40015157a23 */ /* 0x100fe40000010882 */
[--C-:B------:R-:W-:Y:S02]  /*1a410*/  FFMA.FTZ R64, R64, c[0x0][0x2d0], -R130.reuse ;  /* 0x0000b40040407a23 */ /* 0x100fe40000010882 */
[--C-:B------:R-:W-:Y:S02]  /*1a420*/  FFMA.FTZ R65, R65, c[0x0][0x2d0], -R130.reuse ;  /* 0x0000b40041417a23 */ /* 0x100fe40000010882 */
[--C-:B------:R-:W-:Y:S01]  /*1a430*/  FFMA.FTZ R16, R16, c[0x0][0x2d0], -R130.reuse ;  /* 0x0000b40010107a23 */ /* 0x100fe20000010882 */
[----:B------:R3:W4:Y:S01]  /*1a440*/  MUFU.EX2 R127, R2 ;  /* 0x00000002007f7308 */ /* 0x0007220000000800 */
[--C-:B------:R-:W-:Y:S02]  /*1a450*/  FFMA.FTZ R4, R4, c[0x0][0x2d0], -R130.reuse ;  /* 0x0000b40004047a23 */ /* 0x100fe40000010882 */
[--C-:B------:R-:W-:Y:S02]  /*1a460*/  FFMA.FTZ R5, R5, c[0x0][0x2d0], -R130.reuse ;  /* 0x0000b40005057a23 */ /* 0x100fe40000010882 */
[----:B--2---:R-:W-:Y:S02]  /*1a470*/  FMUL.FTZ R18, R128, R146 ;  /* 0x0000009280127220 */ /* 0x004fe40000410000 */
[--C-:B------:R-:W-:Y:S02]  /*1a480*/  FFMA.FTZ R17, R17, c[0x0][0x2d0], -R130.reuse ;  /* 0x0000b40011117a23 */ /* 0x100fe40000010882 */
[--C-:B------:R-:W-:Y:S01]  /*1a490*/  FFMA.FTZ R32, R32, c[0x0][0x2d0], -R130.reuse ;  /* 0x0000b40020207a23 */ /* 0x100fe20000010882 */
[----:B------:R-:W-:Y:S01]  /*1a4a0*/  MUFU.EX2 R247, R4 ;  /* 0x0000000400f77308 */ /* 0x000fe20000000800 */
[--C-:B------:R-:W-:Y:S02]  /*1a4b0*/  FFMA.FTZ R33, R33, c[0x0][0x2d0], -R130.reuse ;  /* 0x0000b40021217a23 */ /* 0x100fe40000010882 */
[C---:B------:R-:W-:Y:S02]  /*1a4c0*/  FMUL.FTZ R102, R128.reuse, R102 ;  /* 0x0000006680667220 */ /* 0x040fe40000410000 */
[C---:B-1----:R-:W-:Y:S02]  /*1a4d0*/  FMUL.FTZ R19, R128.reuse, R147 ;  /* 0x0000009380137220 */ /* 0x042fe40000410000 */
[C---:B------:R-:W-:Y:S02]  /*1a4e0*/  FMUL.FTZ R103, R128.reuse, R103 ;  /* 0x0000006780677220 */ /* 0x040fe40000410000 */
[C---:B------:R-:W-:Y:S01]  /*1a4f0*/  FMUL.FTZ R114, R128.reuse, R114 ;  /* 0x0000007280727220 */ /* 0x040fe20000410000 */
[----:B------:R-:W-:Y:S01]  /*1a500*/  MUFU.EX2 R244, R20 ;  /* 0x0000001400f47308 */ /* 0x000fe20000000800 */
[C---:B------:R-:W-:Y:S02]  /*1a510*/  FMUL.FTZ R115, R128.reuse, R115 ;  /* 0x0000007380737220 */ /* 0x040fe40000410000 */
[C---:B------:R-:W-:Y:S01]  /*1a520*/  FMUL.FTZ R122, R128.reuse, R122 ;  /* 0x0000007a807a7220 */ /* 0x040fe20000410000 */
[----:B---3--:R-:W1:Y:S01]  /*1a530*/  SHFL.BFLY PT, R2, R0, 0x1, 0x1f ;  /* 0x0c201f0000027f89 */ /* 0x008e6200000e0000 */
[C---:B----4-:R-:W-:Y:S02]  /*1a540*/  FMUL.FTZ R104, R127.reuse, R104 ;  /* 0x000000687f687220 */ /* 0x050fe40000410000 */
[C---:B------:R-:W-:Y:S02]  /*1a550*/  FMUL.FTZ R105, R127.reuse, R105 ;  /* 0x000000697f697220 */ /* 0x040fe40000410000 */
[C---:B------:R-:W-:Y:S01]  /*1a560*/  FMUL.FTZ R108, R127.reuse, R108 ;  /* 0x0000006c7f6c7220 */ /* 0x040fe20000410000 */
[----:B------:R-:W-:Y:S01]  /*1a570*/  MUFU.EX2 R249, R5 ;  /* 0x0000000500f97308 */ /* 0x000fe20000000800 */
[C---:B------:R-:W-:Y:S02]  /*1a580*/  FMUL.FTZ R109, R127.reuse, R109 ;  /* 0x0000006d7f6d7220 */ /* 0x040fe40000410000 */
[C---:B------:R-:W-:Y:S02]  /*1a590*/  FMUL.FTZ R116, R127.reuse, R116 ;  /* 0x000000747f747220 */ /* 0x040fe40000410000 */
[----:B------:R-:W-:Y:S02]  /*1a5a0*/  FMUL.FTZ R117, R127, R117 ;  /* 0x000000757f757220 */ /* 0x000fe40000410000 */
[----:B------:R-:W-:Y:S02]  /*1a5b0*/  FMUL.FTZ R123, R128, R123 ;  /* 0x0000007b807b7220 */ /* 0x000fe40000410000 */
[--C-:B------:R-:W-:Y:S01]  /*1a5c0*/  FFMA.FTZ R52, R52, c[0x0][0x2d0], -R130.reuse ;  /* 0x0000b40034347a23 */ /* 0x100fe20000010882 */
[----:B------:R-:W-:Y:S01]  /*1a5d0*/  MUFU.EX2 R243, R21 ;  /* 0x0000001500f37308 */ /* 0x000fe20000000800 */
[--C-:B------:R-:W-:Y:S02]  /*1a5e0*/  FFMA.FTZ R53, R53, c[0x0][0x2d0], -R130.reuse ;  /* 0x0000b40035357a23 */ /* 0x100fe40000010882 */
[--C-:B------:R-:W-:Y:S02]  /*1a5f0*/  FFMA.FTZ R36, R36, c[0x0][0x2d0], -R130.reuse ;  /* 0x0000b40024247a23 */ /* 0x100fe40000010882 */
[--C-:B------:R-:W-:Y:S02]  /*1a600*/  FFMA.FTZ R37, R37, c[0x0][0x2d0], -R130.reuse ;  /* 0x0000b40025257a23 */ /* 0x100fe40000010882 */
[--C-:B------:R-:W-:Y:S01]  /*1a610*/  FFMA.FTZ R48, R48, c[0x0][0x2d0], -R130.reuse ;  /* 0x0000b40030307a23 */ /* 0x100fe20000010882 */
[----:B-1----:R-:W-:Y:S01]  /*1a620*/  FMNMX.FTZ R3, R0, R2, !PT ;  /* 0x0000000200037209 */ /* 0x002fe20007810000 */
[--C-:B------:R-:W-:Y:S01]  /*1a630*/  FFMA.FTZ R49, R49, c[0x0][0x2d0], -R130.reuse ;  /* 0x0000b40031317a23 */ /* 0x100fe20000010882 */
[----:B------:R1:W-:Y:S01]  /*1a640*/  MUFU.EX2 R251, R16 ;  /* 0x0000001000fb7308 */ /* 0x0003e20000000800 */
[----:B------:R-:W-:Y:S02]  /*1a650*/  FFMA.FTZ R97, R97, c[0x0][0x2d0], -R130 ;  /* 0x0000b40061617a23 */ /* 0x000fe40000010882 */
[C---:B------:R-:W-:Y:S02]  /*1a660*/  FADD.FTZ R0, -R3.reuse, R131 ;  /* 0x0000008303007221 */ /* 0x040fe40000010100 */
[----:B------:R-:W-:Y:S02]  /*1a670*/  FMUL.FTZ R131, R124, c[0x0][0x2d0] ;  /* 0x0000b4007c837a20 */ /* 0x000fe40000410000 */
[----:B------:R-:W-:Y:S02]  /*1a680*/  FMUL.FTZ R2, R3, c[0x0][0x2d0] ;  /* 0x0000b40003027a20 */ /* 0x000fe40000410000 */
        /* <DEDUP_REMOVED lines=16> */
[----:B--2---:R-:W-:Y:S02]  /*1a790*/  FMUL.FTZ R17, R129, R145 ;  /* 0x0000009181117220 */ /* 0x004fe40000410000 */
[--C-:B------:R-:W-:Y:S02]  /*1a7a0*/  FFMA.FTZ R57, R57, c[0x0][0x2d0], -R131.reuse ;  /* 0x0000b40039397a23 */ /* 0x100fe40000010883 */
[--C-:B------:R-:W-:Y:S01]  /*1a7b0*/  FFMA.FTZ R58, R58, c[0x0][0x2d0], -R2.reuse ;  /* 0x0000b4003a3a7a23 */ /* 0x100fe20000010802 */
[----:B------:R2:W-:Y:S01]  /*1a7c0*/  MUFU.EX2 R246, R12 ;  /* 0x0000000c00f67308 */ /* 0x0005e20000000800 */
[--C-:B------:R-:W-:Y:S02]  /*1a7d0*/  FFMA.FTZ R59, R59, c[0x0][0x2d0], -R2.reuse ;  /* 0x0000b4003b3b7a23 */ /* 0x100fe40000010802 */
[--C-:B------:R-:W-:Y:S01]  /*1a7e0*/  FFMA.FTZ R60, R60, c[0x0][0x2d0], -R131.reuse ;  /* 0x0000b4003c3c7a23 */ /* 0x100fe20000010883 */
[----:B---3--:R-:W-:Y:S01]  /*1a7f0*/  @P0 SHF.L.U32 R13, R233, 0x5, RZ ;  /* 0x00000005e90d0819 */ /* 0x008fe200000006ff */
[--C-:B------:R-:W-:Y:S02]  /*1a800*/  FFMA.FTZ R61, R61, c[0x0][0x2d0], -R131.reuse ;  /* 0x0000b4003d3d7a23 */ /* 0x100fe40000010883 */
[--C-:B------:R-:W-:Y:S02]  /*1a810*/  FFMA.FTZ R62, R62, c[0x0][0x2d0], -R2.reuse ;  /* 0x0000b4003e3e7a23 */ /* 0x100fe40000010802 */
[--C-:B------:R-:W-:Y:S01]  /*1a820*/  FFMA.FTZ R63, R63, c[0x0][0x2d0], -R2.reuse ;  /* 0x0000b4003f3f7a23 */ /* 0x100fe20000010802 */
[----:B------:R3:W-:Y:S01]  /*1a830*/  MUFU.EX2 R240, R33 ;  /* 0x0000002100f07308 */ /* 0x0007e20000000800 */
[--C-:B------:R-:W-:Y:S02]  /*1a840*/  FFMA.FTZ R11, R11, c[0x0][0x2d0], -R2.reuse ;  /* 0x0000b4000b0b7a23 */ /* 0x100fe40000010802 */
[--C-:B------:R-:W-:Y:S02]  /*1a850*/  FFMA.FTZ R14, R14, c[0x0][0x2d0], -R2.reuse ;  /* 0x0000b4000e0e7a23 */ /* 0x100fe40000010802 */
[----:B-1----:R-:W-:Y:S02]  /*1a860*/  FMUL.FTZ R32, R129, R160 ;  /* 0x000000a081207220 */ /* 0x002fe40000410000 */
[----:B------:R-:W-:Y:S03]  /*1a870*/  @P0 IMAD.WIDE.U32 R4, R230, c[0x0][0x1e0], RZ ;  /* 0x00007800e6040a25 */ /* 0x000fe600078e00ff */
[----:B------:R1:W-:Y:S01]  /*1a880*/  MUFU.EX2 R181, R10 ;  /* 0x0000000a00b57308 */ /* 0x0003e20000000800 */
[--C-:B------:R-:W-:Y:S01]  /*1a890*/  FFMA.FTZ R15, R15, c[0x0][0x2d0], -R2.reuse ;  /* 0x0000b4000f0f7a23 */ /* 0x100fe20000010802 */
[----:B------:R-:W-:Y:S01]  /*1a8a0*/  @P0 IADD3 R5, R5, R6, RZ ;  /* 0x0000000605050210 */ /* 0x000fe20007ffe0ff */
[--C-:B------:R-:W-:Y:S01]  /*1a8b0*/  FFMA.FTZ R8, R8, c[0x0][0x2d0], -R131.reuse ;  /* 0x0000b40008087a23 */ /* 0x100fe20000010883 */
[----:B------:R-:W-:Y:S01]  /*1a8c0*/  @P0 MOV R6, R234 ;  /* 0x000000ea00060202 */ /* 0x000fe20000000f00 */
[--C-:B------:R-:W-:Y:S01]  /*1a8d0*/  FFMA.FTZ R25, R25, c[0x0][0x2d0], -R131.reuse ;  /* 0x0000b40019197a23 */ /* 0x100fe20000010883 */
[----:B------:R-:W-:Y:S01]  /*1a8e0*/  MOV R234, 0x5 ;  /* 0x0000000500ea7802 */ /* 0x000fe20000000f00 */
[----:B------:R-:W-:Y:S02]  /*1a8f0*/  FFMA.FTZ R9, R9, c[0x0][0x2d0], -R131 ;  /* 0x0000b40009097a23 */ /* 0x000fe40000010883 */
[----:B------:R-:W-:Y:S01]  /*1a900*/  FFMA.FTZ R26, R26, c[0x0][0x2d0], -R2 ;  /* 0x0000b4001a1a7a23 */ /* 0x000fe20000010802 */
[----:B------:R-:W-:Y:S01]  /*1a910*/  MUFU.EX2 R183, R14 ;  /* 0x0000000e00b77308 */ /* 0x000fe20000000800 */
[----:B------:R-:W-:Y:S01]  /*1a920*/  @P0 IMAD.WIDE.U32 R6, R4, 0x60, R6 ;  /* 0x0000006004060825 */ /* 0x000fe200078e0006 */
[----:B--2---:R-:W-:Y:S03]  /*1a930*/  @P0 SHF.L.U64.HI R12, R233, R234, c[0x0][0x1e4] ;  /* 0x00007900e90c0619 */ /* 0x004fe600000102ea */
[----:B---3--:R-:W-:Y:S01]  /*1a940*/  FMUL.FTZ R33, R129, R161 ;  /* 0x000000a181217220 */ /* 0x008fe20000410000 */
[----:B------:R-:W-:Y:S01]  /*1a950*/  @P0 LEA R4, P1, R6, c[0x0][0x1c8], 0x1 ;  /* 0x0000720006040a11 */ /* 0x000fe200078208ff */
[--C-:B------:R-:W-:Y:S02]  /*1a960*/  FFMA.FTZ R27, R27, c[0x0][0x2d0], -R2.reuse ;  /* 0x0000b4001b1b7a23 */ /* 0x100fe40000010802 */
[--C-:B------:R-:W-:Y:S01]  /*1a970*/  FFMA.FTZ R28, R28, c[0x0][0x2d0], -R131.reuse ;  /* 0x0000b4001c1c7a23 */ /* 0x100fe20000010883 */
[----:B------:R2:W-:Y:S01]  /*1a980*/  MUFU.EX2 R182, R11 ;  /* 0x0000000b00b67308 */ /* 0x0005e20000000800 */
[----:B------:R-:W-:Y:S02]  /*1a990*/  @P0 IMAD R5, R5, 0x60, RZ ;  /* 0x0000006005050824 */ /* 0x000fe400078e02ff */
[----:B------:R-:W-:Y:S01]  /*1a9a0*/  FFMA.FTZ R29, R29, c[0x0][0x2d0], -R131 ;  /* 0x0000b4001d1d7a23 */ /* 0x000fe20000010883 */
[----:B-1----:R-:W-:Y:S01]  /*1a9b0*/  @P0 IADD3 R10, P2, R13, R4, RZ ;  /* 0x000000040d0a0210 */ /* 0x002fe20007f5e0ff */
[----:B------:R-:W-:Y:S01]  /*1a9c0*/  FMUL.FTZ R0, R0, c[0x0][0x2d0] ;  /* 0x0000b40000007a20 */ /* 0x000fe20000410000 */
[----:B------:R-:W-:Y:S01]  /*1a9d0*/  @P0 IADD3 R5, R7, R5, RZ ;  /* 0x0000000507050210 */ /* 0x000fe20007ffe0ff */
[----:B------:R-:W-:Y:S02]  /*1a9e0*/  FFMA.FTZ R30, R30, c[0x0][0x2d0], -R2 ;  /* 0x0000b4001e1e7a23 */ /* 0x000fe40000010802 */
[----:B------:R-:W-:Y:S01]  /*1a9f0*/  FFMA.FTZ R99, R99, c[0x0][0x2d0], -R176 ;  /* 0x0000b40063637a23 */ /* 0x000fe200000108b0 */
[----:B------:R-:W-:Y:S01]  /*1aa00*/  MUFU.EX2 R184, R15 ;  /* 0x0000000f00b87308 */ /* 0x000fe20000000800 */
[----:B------:R-:W-:Y:S01]  /*1aa10*/  @P0 LEA.HI.X R5, R6, c[0x0][0x1cc], R5, 0x1, P1 ;  /* 0x0000730006050a11 */ /* 0x000fe200008f0c05 */
[--C-:B------:R-:W-:Y:S02]  /*1aa20*/  FFMA.FTZ R93, R93, c[0x0][0x2d0], -R131.reuse ;  /* 0x0000b4005d5d7a23 */ /* 0x100fe40000010883 */
[--C-:B------:R-:W-:Y:S02]  /*1aa30*/  FFMA.FTZ R24, R24, c[0x0][0x2d0], -R131.reuse ;  /* 0x0000b40018187a23 */ /* 0x100fe40000010883 */
[----:B------:R1:W-:Y:S01]  /*1aa40*/  @P0 LDGSTS.E.BYPASS.LTC128B.128 [R231+0x3100], [R4.64], !P5 ;  /* 0x0310000004e70fae */ /* 0x0003e2000e901d48 */
[----:B------:R-:W-:Y:S02]  /*1aa50*/  FFMA.FTZ R31, R31, c[0x0][0x2d0], -R2 ;  /* 0x0000b4001f1f7a23 */ /* 0x000fe40000010802 */
[--C-:B------:R-:W-:Y:S01]  /*1aa60*/  FFMA.FTZ R68, R68, c[0x0][0x2d0], -R130.reuse ;  /* 0x0000b40044447a23 */ /* 0x100fe20000010882 */
[----:B------:R3:W-:Y:S01]  /*1aa70*/  MUFU.EX2 R238, R8 ;  /* 0x0000000800ee7308 */ /* 0x0007e20000000800 */
[--C-:B------:R-:W-:Y:S02]  /*1aa80*/  FFMA.FTZ R69, R69, c[0x0][0x2d0], -R130.reuse ;  /* 0x0000b40045457a23 */ /* 0x100fe40000010882 */
[--C-:B------:R-:W-:Y:S01]  /*1aa90*/  FFMA.FTZ R80, R80, c[0x0][0x2d0], -R130.reuse ;  /* 0x0000b40050507a23 */ /* 0x100fe20000010882 */
[----:B--2---:R-:W-:Y:S01]  /*1aaa0*/  @P0 IADD3.X R11, R12, R5, RZ, P2, !PT ;  /* 0x000000050c0b0210 */ /* 0x004fe200017fe4ff */
[----:B------:R-:W-:Y:S02]  /*1aab0*/  FFMA.FTZ R81, R81, c[0x0][0x2d0], -R130 ;  /* 0x0000b40051517a23 */ /* 0x000fe40000010882 */
[--C-:B------:R-:W-:Y:S02]  /*1aac0*/  FFMA.FTZ R70, R70, c[0x0][0x2d0], -R176.reuse ;  /* 0x0000b40046467a23 */ /* 0x100fe400000108b0 */
[----:B------:R2:W-:Y:S01]  /*1aad0*/  @P0 LDGSTS.E.BYPASS.LTC128B.128 [R231+0x3900], [R10.64], !P5 ;  /* 0x039000000ae70fae */ /* 0x0005e2000e901d48 */
[----:B------:R4:W-:Y:S01]  /*1aae0*/  MUFU.EX2 R239, R9 ;  /* 0x0000000900ef7308 */ /* 0x0009e20000000800 */
[--C-:B------:R-:W-:Y:S02]  /*1aaf0*/  FFMA.FTZ R71, R71, c[0x0][0x2d0], -R176.reuse ;  /* 0x0000b40047477a23 */ /* 0x100fe400000108b0 */
[--C-:B------:R-:W-:Y:S02]  /*1ab00*/  FFMA.FTZ R82, R82, c[0x0][0x2d0], -R176.reuse ;  /* 0x0000b40052527a23 */ /* 0x100fe400000108b0 */
[----:B------:R-:W-:Y:S02]  /*1ab10*/  FFMA.FTZ R83, R83, c[0x0][0x2d0], -R176 ;  /* 0x0000b40053537a23 */ /* 0x000fe400000108b0 */
[--C-:B------:R-:W-:Y:S02]  /*1ab20*/  FFMA.FTZ R74, R74, c[0x0][0x2d0], -R2.reuse ;  /* 0x0000b4004a4a7a23 */ /* 0x100fe40000010802 */
[--C-:B------:R-:W-:Y:S01]  /*1ab30*/  FFMA.FTZ R75, R75, c[0x0][0x2d0], -R2.reuse ;  /* 0x0000b4004b4b7a23 */ /* 0x100fe20000010802 */
[----:B------:R-:W2:Y:S01]  /*1ab40*/  MUFU.EX2 R0, R0 ;  /* 0x0000000000007308 */ /* 0x000ea20000000800 */
[--C-:B------:R-:W-:Y:S02]  /*1ab50*/  FFMA.FTZ R78, R78, c[0x0][0x2d0], -R2.reuse ;  /* 0x0000b4004e4e7a23 */ /* 0x100fe40000010802 */
[----:B------:R-:W-:Y:S01]  /*1ab60*/  FFMA.FTZ R79, R79, c[0x0][0x2d0], -R2 ;  /* 0x0000b4004f4f7a23 */ /* 0x000fe20000010802 */
[----:B---3--:R-:W-:Y:S01]  /*1ab70*/  @P0 IADD3 R8, P1, R13, R10, RZ ;  /* 0x0000000a0d080210 */ /* 0x008fe20007f3e0ff */
[--C-:B------:R-:W-:Y:S02]  /*1ab80*/  FFMA.FTZ R84, R84, c[0x0][0x2d0], -R130.reuse ;  /* 0x0000b40054547a23 */ /* 0x100fe40000010882 */
[--C-:B------:R-:W-:Y:S01]  /*1ab90*/  FFMA.FTZ R85, R85, c[0x0][0x2d0], -R130.reuse ;  /* 0x0000b40055557a23 */ /* 0x100fe20000010882 */
[C---:B------:R-:W-:Y:S01]  /*1aba0*/  @P0 IADD3 R6, P3, R13.reuse, R8, RZ ;  /* 0x000000080d060210 */ /* 0x040fe20007f7e0ff */
[----:B------:R-:W-:Y:S01]  /*1abb0*/  FFMA.FTZ R96, R96, c[0x0][0x2d0], -R130 ;  /* 0x0000b40060607a23 */ /* 0x000fe20000010882 */
[----:B------:R3:W-:Y:S01]  /*1abc0*/  MUFU.EX2 R210, R25 ;  /* 0x0000001900d27308 */ /* 0x0007e20000000800 */
[--C-:B------:R-:W-:Y:S01]  /*1abd0*/  FFMA.FTZ R86, R86, c[0x0][0x2d0], -R176.reuse ;  /* 0x0000b40056567a23 */ /* 0x100fe200000108b0 */
[----:B-1----:R-:W-:Y:S01]  /*1abe0*/  @P0 IADD3 R4, P2, R13, R6, RZ ;  /* 0x000000060d040210 */ /* 0x002fe20007f5e0ff */
[--C-:B------:R-:W-:Y:S01]  /*1abf0*/  FFMA.FTZ R87, R87, c[0x0][0x2d0], -R176.reuse ;  /* 0x0000b40057577a23 */ /* 0x100fe200000108b0 */
[----:B----4-:R-:W-:Y:S01]  /*1ac00*/  @P0 IADD3.X R9, R12, R11, RZ, P1, !PT ;  /* 0x0000000b0c090210 */ /* 0x010fe20000ffe4ff */
[----:B------:R-:W-:Y:S01]  /*1ac10*/  FFMA.FTZ R98, R98, c[0x0][0x2d0], -R176 ;  /* 0x0000b40062627a23 */ /* 0x000fe200000108b0 */
[----:B--2---:R-:W-:Y:S01]  /*1ac20*/  @P0 IADD3 R10, P1, R13, R4, RZ ;  /* 0x000000040d0a0210 */ /* 0x004fe20007f3e0ff */
[C---:B------:R-:W-:Y:S01]  /*1ac30*/  FMUL.FTZ R13, R127.reuse, R141 ;  /* 0x0000008d7f0d7220 */ /* 0x040fe20000410000 */
[----:B------:R-:W-:Y:S01]  /*1ac40*/  @P0 IADD3.X R7, R12, R9, RZ, P3, !PT ;  /* 0x000000090c070210 */ /* 0x000fe20001ffe4ff */
[----:B------:R1:W-:Y:S01]  /*1ac50*/  @P0 LDGSTS.E.BYPASS.LTC128B.128 [R231+0x4100], [R8.64], !P5 ;  /* 0x0410000008e70fae */ /* 0x0003e2000e901d48 */
[----:B------:R2:W-:Y:S01]  /*1ac60*/  MUFU.EX2 R180, R26 ;  /* 0x0000001a00b47308 */ /* 0x0005e20000000800 */
[--C-:B------:R-:W-:Y:S01]  /*1ac70*/  FFMA.FTZ R92, R92, c[0x0][0x2d0], -R131.reuse ;  /* 0x0000b4005c5c7a23 */ /* 0x100fe20000010883 */
[----:B------:R-:W-:Y:S01]  /*1ac80*/  @P0 IADD3.X R5, R12, R7, RZ, P2, !PT ;  /* 0x000000070c050210 */ /* 0x000fe200017fe4ff */
[--C-:B------:R-:W-:Y:S01]  /*1ac90*/  FFMA.FTZ R90, R90, c[0x0][0x2d0], -R2.reuse ;  /* 0x0000b4005a5a7a23 */ /* 0x100fe20000010802 */
[----:B------:R-:W-:Y:S01]  /*1aca0*/  MOV R130, R124 ;  /* 0x0000007c00827202 */ /* 0x000fe20000000f00 */
[----:B------:R-:W-:Y:S01]  /*1acb0*/  FMUL.FTZ R14, R0, R142 ;  /* 0x0000008e000e7220 */ /* 0x000fe20000410000 */
[----:B------:R-:W-:Y:S01]  /*1acc0*/  @P0 IADD3.X R11, R12, R5, RZ, P1, !PT ;  /* 0x000000050c0b0210 */ /* 0x000fe20000ffe4ff */
[----:B------:R4:W-:Y:S01]  /*1acd0*/  @P0 LDGSTS.E.BYPASS.LTC128B.128 [R231+0x4900], [R6.64], !P5 ;  /* 0x0490000006e70fae */ /* 0x0009e2000e901d48 */
[C---:B------:R-:W-:Y:S02]  /*1ace0*/  FMUL.FTZ R12, R127.reuse, R140 ;  /* 0x0000008c7f0c7220 */ /* 0x040fe40000410000 */
[C---:B------:R-:W-:Y:S01]  /*1acf0*/  FMUL.FTZ R15, R0.reuse, R143 ;  /* 0x0000008f000f7220 */ /* 0x040fe20000410000 */
[----:B------:R4:W-:Y:S01]  /*1ad00*/  MUFU.EX2 R179, R27 ;  /* 0x0000001b00b37308 */ /* 0x0009e20000000800 */
[C---:B------:R-:W-:Y:S02]  /*1ad10*/  FMUL.FTZ R106, R0.reuse, R106 ;  /* 0x0000006a006a7220 */ /* 0x040fe40000410000 */
[C---:B---3--:R-:W-:Y:S01]  /*1ad20*/  FMUL.FTZ R25, R127.reuse, R153 ;  /* 0x000000997f197220 */ /* 0x048fe20000410000 */
[----:B------:R3:W-:Y:S01]  /*1ad30*/  @P0 LDGSTS.E.BYPASS.LTC128B.128 [R231+0x5100], [R4.64], !P5 ;  /* 0x0510000004e70fae */ /* 0x0007e2000e901d48 */
[C---:B------:R-:W-:Y:S02]  /*1ad40*/  FMUL.FTZ R107, R0.reuse, R107 ;  /* 0x0000006b006b7220 */ /* 0x040fe40000410000 */
[C---:B------:R-:W-:Y:S02]  /*1ad50*/  FMUL.FTZ R110, R0.reuse, R110 ;  /* 0x0000006e006e7220 */ /* 0x040fe40000410000 */
[C---:B------:R-:W-:Y:S01]  /*1ad60*/  FMUL.FTZ R111, R0.reuse, R111 ;  /* 0x0000006f006f7220 */ /* 0x040fe20000410000 */
[----:B------:R3:W3:Y:S01]  /*1ad70*/  MUFU.EX2 R209, R24 ;  /* 0x0000001800d17308 */ /* 0x0006e20000000800 */
[C---:B------:R-:W-:Y:S01]  /*1ad80*/  FMUL.FTZ R118, R0.reuse, R118 ;  /* 0x0000007600767220 */ /* 0x040fe20000410000 */
[----:B------:R3:W-:Y:S01]  /*1ad90*/  @P0 LDGSTS.E.BYPASS.LTC128B.128 [R231+0x5900], [R10.64], !P5 ;  /* 0x059000000ae70fae */ /* 0x0007e2000e901d48 */
[----:B--2---:R-:W-:Y:S02]  /*1ada0*/  FMUL.FTZ R26, R0, R154 ;  /* 0x0000009a001a7220 */ /* 0x004fe40000410000 */
[----:B-1----:R-:W-:Y:S01]  /*1adb0*/  FMUL.FTZ R8, R127, R136 ;  /* 0x000000887f087220 */ /* 0x002fe20000410000 */
[----:B------:R-:W-:Y:S01]  /*1adc0*/  F2FP.BF16.PACK_AB R136, R239, R238 ;  /* 0x000000eeef88723e */ /* 0x000fe200000010ff */
[----:B------:R-:W-:Y:S01]  /*1add0*/  FMUL.FTZ R9, R127, R137 ;  /* 0x000000897f097220 */ /* 0x000fe20000410000 */
[----:B------:R-:W-:Y:S01]  /*1ade0*/  F2FP.BF16.PACK_AB R137, R182, R181 ;  /* 0x000000b5b689723e */ /* 0x000fe200000010ff */
[----:B------:R-:W-:Y:S01]  /*1adf0*/  FMUL.FTZ R119, R0, R119 ;  /* 0x0000007700777220 */ /* 0x000fe20000410000 */
[----:B------:R-:W1:Y:S01]  /*1ae00*/  LDSM.16.MT88.4 R20, [R213+0x100] ;  /* 0x00010000d514783b */ /* 0x000e620000004200 */
[----:B------:R2:W-:Y:S01]  /*1ae10*/  MUFU.EX2 R211, R28 ;  /* 0x0000001c00d37308 */ /* 0x0005e20000000800 */
[--C-:B------:R-:W-:Y:S02]  /*1ae20*/  FFMA.FTZ R91, R91, c[0x0][0x2d0], -R2.reuse ;  /* 0x0000b4005b5b7a23 */ /* 0x100fe40000010802 */
[C---:B----4-:R-:W-:Y:S01]  /*1ae30*/  FMUL.FTZ R6, R128.reuse, R134 ;  /* 0x0000008680067220 */ /* 0x050fe20000410000 */
[----:B------:R-:W-:Y:S01]  /*1ae40*/  F2FP.BF16.PACK_AB R134, R203, R251 ;  /* 0x000000fbcb86723e */ /* 0x000fe200000010ff */
[----:B------:R-:W-:Y:S01]  /*1ae50*/  FMUL.FTZ R7, R128, R135 ;  /* 0x0000008780077220 */ /* 0x000fe20000410000 */
[----:B------:R-:W-:Y:S01]  /*1ae60*/  F2FP.BF16.PACK_AB R135, R252, R250 ;  /* 0x000000fafc87723e */ /* 0x000fe200000010ff */
[----:B------:R-:W4:Y:S01]  /*1ae70*/  LDSM.16.MT88.4 R172, [R216+0x100] ;  /* 0x00010000d8ac783b */ /* 0x000f220000004200 */
[C---:B------:R-:W-:Y:S02]  /*1ae80*/  FMUL.FTZ R27, R0.reuse, R155 ;  /* 0x0000009b001b7220 */ /* 0x040fe40000410000 */
[----:B---3--:R-:W-:Y:S01]  /*1ae90*/  FMUL.FTZ R4, R129, R132 ;  /* 0x0000008481047220 */ /* 0x008fe20000410000 */
[----:B------:R-:W-:Y:S01]  /*1aea0*/  F2FP.BF16.PACK_AB R132, R249, R247 ;  /* 0x000000f7f984723e */ /* 0x000fe200000010ff */
[----:B------:R-:W-:Y:S01]  /*1aeb0*/  FMUL.FTZ R5, R129, R133 ;  /* 0x0000008581057220 */ /* 0x000fe20000410000 */
[----:B------:R-:W-:Y:S01]  /*1aec0*/  F2FP.BF16.PACK_AB R133, R245, R242 ;  /* 0x000000f2f585723e */ /* 0x000fe200000010ff */
[----:B------:R-:W-:Y:S01]  /*1aed0*/  MUFU.EX2 R199, R40 ;  /* 0x0000002800c77308 */ /* 0x000fe20000000800 */
[----:B------:R-:W3:Y:S01]  /*1aee0*/  LDSM.16.MT88.4 R140, [R214+0x100] ;  /* 0x00010000d68c783b */ /* 0x000ee20000004200 */
[C---:B------:R-:W-:Y:S01]  /*1aef0*/  FMUL.FTZ R24, R127.reuse, R152 ;  /* 0x000000987f187220 */ /* 0x040fe20000410000 */
[----:B------:R-:W-:Y:S01]  /*1af00*/  MOV R152, R203 ;  /* 0x000000cb00987202 */ /* 0x000fe20000000f00 */
[----:B------:R-:W-:Y:S01]  /*1af10*/  FMUL.FTZ R10, R0, R138 ;  /* 0x0000008a000a7220 */ /* 0x000fe20000410000 */
[----:B------:R-:W-:Y:S01]  /*1af20*/  F2FP.BF16.PACK_AB R138, R248, R246 ;  /* 0x000000f6f88a723e */ /* 0x000fe200000010ff */
[----:B------:R-:W-:Y:S01]  /*1af30*/  FMUL.FTZ R11, R0, R139 ;  /* 0x0000008b000b7220 */ /* 0x000fe20000410000 */
[----:B------:R-:W-:Y:S01]  /*1af40*/  F2FP.BF16.PACK_AB R139, R184, R183 ;  /* 0x000000b7b88b723e */ /* 0x000fe200000010ff */
[--C-:B------:R-:W-:Y:S01]  /*1af50*/  FFMA.FTZ R94, R94, c[0x0][0x2d0], -R2.reuse ;  /* 0x0000b4005e5e7a23 */ /* 0x100fe20000010802 */
[----:B------:R-:W3:Y:S01]  /*1af60*/  LDSM.16.MT88.4 R144, [R215+0x100] ;  /* 0x00010000d790783b */ /* 0x000ee20000004200 */
[----:B--2---:R-:W-:Y:S01]  /*1af70*/  FMUL.FTZ R28, R127, R156 ;  /* 0x0000009c7f1c7220 */ /* 0x004fe20000410000 */
[----:B------:R-:W-:Y:S01]  /*1af80*/  MUFU.EX2 R200, R41 ;  /* 0x0000002900c87308 */ /* 0x000fe20000000800 */
[----:B------:R-:W-:Y:S02]  /*1af90*/  FFMA.FTZ R2, R95, c[0x0][0x2d0], -R2 ;  /* 0x0000b4005f027a23 */ /* 0x000fe40000010802 */
[--C-:B------:R-:W-:Y:S02]  /*1afa0*/  FFMA.FTZ R72, R72, c[0x0][0x2d0], -R131.reuse ;  /* 0x0000b40048487a23 */ /* 0x100fe40000010883 */
[--C-:B------:R-:W-:Y:S01]  /*1afb0*/  FFMA.FTZ R73, R73, c[0x0][0x2d0], -R131.reuse ;  /* 0x0000b40049497a23 */ /* 0x100fe20000010883 */
[----:B------:R-:W2:Y:S01]  /*1afc0*/  LDL.LU R153, [R1+0x24] ;  /* 0x0000240001997983 */ /* 0x000ea20000300800 */
[--C-:B------:R-:W-:Y:S02]  /*1afd0*/  FFMA.FTZ R76, R76, c[0x0][0x2d0], -R131.reuse ;  /* 0x0000b4004c4c7a23 */ /* 0x100fe40000010883 */
[--C-:B------:R-:W-:Y:S01]  /*1afe0*/  FFMA.FTZ R77, R77, c[0x0][0x2d0], -R131.reuse ;  /* 0x0000b4004d4d7a23 */ /* 0x100fe20000010883 */
[----:B------:R-:W2:Y:S01]  /*1aff0*/  LDL.LU R154, [R1+0x1c] ;  /* 0x00001c00019a7983 */ /* 0x000ea20000300800 */
[----:B------:R-:W-:Y:S01]  /*1b000*/  MUFU.EX2 R197, R44 ;  /* 0x0000002c00c57308 */ /* 0x000fe20000000800 */
[--C-:B------:R-:W-:Y:S01]  /*1b010*/  FFMA.FTZ R88, R88, c[0x0][0x2d0], -R131.reuse ;  /* 0x0000b40058587a23 */ /* 0x100fe20000010883 */
[-C--:B-1----:R-:W-:Y:S01]  /*1b020*/  HMMA.16816.F32.BF16 R4, R132, R20.reuse, R4 ;  /* 0x000000148404723c */ /* 0x082fe20000041804 */
[----:B------:R-:W2:Y:S04]  /*1b030*/  LDL.LU R155, [R1+0x18] ;  /* 0x00001800019b7983 */ /* 0x000ea80000300800 */
[----:B------:R-:W2:Y:S01]  /*1b040*/  LDL.LU R156, [R1+0x14] ;  /* 0x00001400019c7983 */ /* 0x000ea20000300800 */
[----:B------:R-:W-:Y:S02]  /*1b050*/  FFMA.FTZ R89, R89, c[0x0][0x2d0], -R131 ;  /* 0x0000b40059597a23 */ /* 0x000fe40000010883 */
[----:B------:R-:W-:Y:S01]  /*1b060*/  MUFU.EX2 R198, R45 ;  /* 0x0000002d00c67308 */ /* 0x000fe20000000800 */
[C---:B------:R-:W-:Y:S01]  /*1b070*/  HMMA.16816.F32.BF16 R8, R136.reuse, R20, R8 ;  /* 0x000000148808723c */ /* 0x040fe20000041808 */
[----:B------:R-:W0:Y:S03]  /*1b080*/  LDGDEPBAR ;  /* 0x00000000000079af */ /* 0x000e260000000000 */
[----:B------:R-:W-:Y:S03]  /*1b090*/  MOV R131, R3 ;  /* 0x0000000300837202 */ /* 0x000fe60000000f00 */
[C---:B------:R-:W-:Y:S01]  /*1b0a0*/  FMUL.FTZ R20, R129.reuse, R148 ;  /* 0x0000009481147220 */ /* 0x040fe20000410000 */
[-C--:B------:R-:W-:Y:S01]  /*1b0b0*/  HMMA.16816.F32.BF16 R12, R136, R22.reuse, R12 ;  /* 0x00000016880c723c */ /* 0x080fe2000004180c */
[----:B------:R1:W1:Y:S03]  /*1b0c0*/  MUFU.EX2 R233, R29 ;  /* 0x0000001d00e97308 */ /* 0x0002660000000800 */
[----:B------:R-:W-:Y:S04]  /*1b0d0*/  FMUL.FTZ R21, R129, R149 ;  /* 0x0000009581157220 */ /* 0x000fe80000410000 */
[C---:B------:R-:W-:Y:S03]  /*1b0e0*/  HMMA.16816.F32.BF16 R16, R132.reuse, R22, R16 ;  /* 0x000000168410723c */ /* 0x040fe60000041810 */
[----:B------:R3:W-:Y:S04]  /*1b0f0*/  MUFU.EX2 R177, R30 ;  /* 0x0000001e00b17308 */ /* 0x0007e80000000800 */
[C---:B------:R-:W-:Y:S02]  /*1b100*/  FMUL.FTZ R22, R128.reuse, R150 ;  /* 0x0000009680167220 */ /* 0x040fe40000410000 */
[----:B------:R-:W-:Y:S02]  /*1b110*/  FMUL.FTZ R23, R128, R151 ;  /* 0x0000009780177220 */ /* 0x000fe40000410000 */
[----:B------:R-:W-:Y:S02]  /*1b120*/  LDSM.16.MT88.4 R148, [R214+0x900] ;  /* 0x00090000d694783b */ /* 0x000fe40000004200 */
[----:B------:R3:W-:Y:S03]  /*1b130*/  MUFU.EX2 R178, R31 ;  /* 0x0000001f00b27308 */ /* 0x0007e60000000800 */
[-C--:B----4-:R-:W-:Y:S03]  /*1b140*/  HMMA.16816.F32.BF16 R20, R132, R172.reuse, R20 ;  /* 0x000000ac8414723c */ /* 0x090fe60000041814 */
[----:B-1----:R-:W-:Y:S02]  /*1b150*/  FMUL.FTZ R29, R127, R157 ;  /* 0x0000009d7f1d7220 */ /* 0x002fe40000410000 */
[----:B------:R-:W4:Y:S02]  /*1b160*/  LDL R157, [R1] ;  /* 0x00000000019d7983 */ /* 0x000f240000100800 */
[----:B------:R1:W-:Y:S01]  /*1b170*/  MUFU.EX2 R234, R34 ;  /* 0x0000002200ea7308 */ /* 0x0003e20000000800 */
[C---:B------:R-:W-:Y:S04]  /*1b180*/  HMMA.16816.F32.BF16 R24, R136.reuse, R172, R24 ;  /* 0x000000ac8818723c */ /* 0x040fe80000041818 */
[C---:B---3--:R-:W-:Y:S05]  /*1b190*/  FMUL.FTZ R30, R0.reuse, R158 ;  /* 0x0000009e001e7220 */ /* 0x048fea0000410000 */
[----:B------:R3:W3:Y:S03]  /*1b1a0*/  MUFU.EX2 R235, R35 ;  /* 0x0000002300eb7308 */ /* 0x0006e60000000800 */
[----:B------:R-:W-:Y:S07]  /*1b1b0*/  FMUL.FTZ R31, R0, R159 ;  /* 0x0000009f001f7220 */ /* 0x000fee0000410000 */
[----:B------:R-:W-:Y:S01]  /*1b1c0*/  MUFU.EX2 R172, R46 ;  /* 0x0000002e00ac7308 */ /* 0x000fe20000000800 */
[-C--:B------:R-:W-:Y:S03]  /*1b1d0*/  HMMA.16816.F32.BF16 R28, R136, R174.reuse, R28 ;  /* 0x000000ae881c723c */ /* 0x080fe6000004181c */
[C---:B-1----:R-:W-:Y:S06]  /*1b1e0*/  FMUL.FTZ R34, R128.reuse, R162 ;  /* 0x000000a280227220 */ /* 0x042fec0000410000 */
[----:B------:R1:W-:Y:S03]  /*1b1f0*/  MUFU.EX2 R208, R36 ;  /* 0x0000002400d07308 */ /* 0x0003e60000000800 */
[C---:B---3--:R-:W-:Y:S02]  /*1b200*/  FMUL.FTZ R35, R128.reuse, R163 ;  /* 0x000000a380237220 */ /* 0x048fe40000410000 */
[----:B------:R-:W-:Y:S05]  /*1b210*/  LDSM.16.MT88.4 R160, [R216+0x2900] ;  /* 0x00290000d8a0783b */ /* 0x000fea0000004200 */
[----:B------:R3:W-:Y:S01]  /*1b220*/  MUFU.EX2 R173, R47 ;  /* 0x0000002f00ad7308 */ /* 0x0007e20000000800 */
[C---:B------:R-:W-:Y:S08]  /*1b230*/  HMMA.16816.F32.BF16 R32, R132.reuse, R174, R32 ;  /* 0x000000ae8420723c */ /* 0x040ff00000041820 */
[-C--:B------:R-:W-:Y:S01]  /*1b240*/  HMMA.16816.F32.BF16 R100, R132, R140.reuse, R100 ;  /* 0x0000008c8464723c */ /* 0x080fe20000041864 */
[----:B------:R3:W2:Y:S03]  /*1b250*/  MUFU.EX2 R207, R37 ;  /* 0x0000002500cf7308 */ /* 0x0006a60000000800 */
[C---:B-1----:R-:W-:Y:S04]  /*1b260*/  FMUL.FTZ R36, R129.reuse, R164 ;  /* 0x000000a481247220 */ /* 0x042fe80000410000 */
[C---:B------:R-:W-:Y:S03]  /*1b270*/  HMMA.16816.F32.BF16 R104, R136.reuse, R140, R104 ;  /* 0x0000008c8868723c */ /* 0x040fe60000041868 */
[----:B------:R1:W-:Y:S01]  /*1b280*/  MUFU.EX2 R204, R38 ;  /* 0x0000002600cc7308 */ /* 0x0003e20000000800 */
[----:B---3--:R-:W-:Y:S04]  /*1b290*/  LDSM.16.MT88.4 R44, [R213+0x1100] ;  /* 0x00110000d52c783b */ /* 0x008fe80000004200 */
[-C--:B------:R-:W-:Y:S05]  /*1b2a0*/  HMMA.16816.F32.BF16 R108, R136, R142.reuse, R108 ;  /* 0x0000008e886c723c */ /* 0x080fea000004186c */
[----:B------:R3:W2:Y:S03]  /*1b2b0*/  MUFU.EX2 R203, R39 ;  /* 0x0000002700cb7308 */ /* 0x0006a60000000800 */
[C---:B------:R-:W-:Y:S01]  /*1b2c0*/  HMMA.16816.F32.BF16 R112, R132.reuse, R142, R112 ;  /* 0x0000008e8470723c */ /* 0x040fe20000041870 */
[----:B------:R-:W3:Y:S03]  /*1b2d0*/  LDSM.16.MT88.4 R140, [R213+0x900] ;  /* 0x00090000d58c783b */ /* 0x000ee60000004200 */
[----:B------:R-:W-:Y:S03]  /*1b2e0*/  FMUL.FTZ R37, R129, R165 ;  /* 0x000000a581257220 */ /* 0x000fe60000410000 */
[----:B------:R3:W-:Y:S01]  /*1b2f0*/  MUFU.EX2 R206, R48 ;  /* 0x0000003000ce7308 */ /* 0x0007e20000000800 */
[C---:B-1----:R-:W-:Y:S09]  /*1b300*/  FMUL.FTZ R38, R128.reuse, R166 ;  /* 0x000000a680267220 */ /* 0x042ff20000410000 */
[----:B------:R1:W-:Y:S01]  /*1b310*/  MUFU.EX2 R205, R49 ;  /* 0x0000003100cd7308 */ /* 0x0003e20000000800 */
[----:B---3--:R-:W-:Y:S09]  /*1b320*/  FMUL.FTZ R39, R128, R167 ;  /* 0x000000a780277220 */ /* 0x008ff20000410000 */
[----:B------:R3:W-:Y:S01]  /*1b330*/  MUFU.EX2 R202, R50 ;  /* 0x0000003200ca7308 */ /* 0x0007e20000000800 */
[-C--:B------:R-:W-:Y:S03]  /*1b340*/  HMMA.16816.F32.BF16 R36, R132, R144.reuse, R36 ;  /* 0x000000908424723c */ /* 0x080fe60000041824 */
[C---:B------:R-:W-:Y:S05]  /*1b350*/  FMUL.FTZ R48, R127.reuse, R168 ;  /* 0x000000a87f307220 */ /* 0x040fea0000410000 */
[C---:B------:R-:W-:Y:S01]  /*1b360*/  HMMA.16816.F32.BF16 R116, R136.reuse, R144, R116 ;  /* 0x000000908874723c */ /* 0x040fe20000041874 */
[----:B------:R3:W-:Y:S03]  /*1b370*/  MUFU.EX2 R201, R51 ;  /* 0x0000003300c97308 */ /* 0x0007e60000000800 */
[----:B-1----:R-:W-:Y:S07]  /*1b380*/  FMUL.FTZ R49, R127, R169 ;  /* 0x000000a97f317220 */ /* 0x002fee0000410000 */
[----:B------:R-:W-:Y:S01]  /*1b390*/  MUFU.EX2 R174, R42 ;  /* 0x0000002a00ae7308 */ /* 0x000fe20000000800 */
[C---:B---3--:R-:W-:Y:S09]  /*1b3a0*/  FMUL.FTZ R50, R0.reuse, R170 ;  /* 0x000000aa00327220 */ /* 0x048ff20000410000 */
[----:B------:R1:W3:Y:S01]  /*1b3b0*/  MUFU.EX2 R175, R43 ;  /* 0x0000002b00af7308 */ /* 0x0002e20000000800 */
[----:B------:R-:W-:Y:S09]  /*1b3c0*/  FMUL.FTZ R51, R0, R171 ;  /* 0x000000ab00337220 */ /* 0x000ff20000410000 */
[----:B------:R-:W-:Y:S01]  /*1b3d0*/  MUFU.EX2 R193, R64 ;  /* 0x0000004000c17308 */ /* 0x000fe20000000800 */
[-C--:B------:R-:W-:Y:S07]  /*1b3e0*/  HMMA.16816.F32.BF16 R48, R136, R146.reuse, R48 ;  /* 0x000000928830723c */ /* 0x080fee0000041830 */
[----:B------:R-:W-:Y:S01]  /*1b3f0*/  F2FP.BF16.PACK_AB R136, R210, R209 ;  /* 0x000000d1d288723e */ /* 0x000fe200000010ff */
[----:B------:R-:W-:Y:S01]  /*1b400*/  HMMA.16816.F32.BF16 R120, R132, R146, R120 ;  /* 0x000000928478723c */ /* 0x000fe20000041878 */
[----:B------:R-:W3:Y:S01]  /*1b410*/  LDSM.16.MT88.4 R144, [R216+0x900] ;  /* 0x00090000d890783b */ /* 0x000ee20000004200 */
[----:B------:R-:W-:Y:S02]  /*1b420*/  MUFU.EX2 R194, R65 ;  /* 0x0000004100c27308 */ /* 0x000fe40000000800 */
[----:B------:R-:W-:Y:S02]  /*1b430*/  F2FP.BF16.PACK_AB R138, R233, R211 ;  /* 0x000000d3e98a723e */ /* 0x000fe400000010ff */
[----:B------:R-:W-:Y:S02]  /*1b440*/  F2FP.BF16.PACK_AB R137, R179, R180 ;  /* 0x000000b4b389723e */ /* 0x000fe400000010ff */
[----:B------:R-:W-:Y:S01]  /*1b450*/  F2FP.BF16.PACK_AB R132, R243, R244 ;  /* 0x000000f4f384723e */ /* 0x000fe200000010ff */
[----:B-1----:R-:W1:Y:S03]  /*1b460*/  LDSM.16.MT88.4 R40, [R215+0x900] ;  /* 0x00090000d728783b */ /* 0x002e660000004200 */
[----:B------:R-:W-:Y:S01]  /*1b470*/  F2FP.BF16.PACK_AB R134, R240, R241 ;  /* 0x000000f1f086723e */ /* 0x000fe200000010ff */
[----:B------:R-:W-:Y:S01]  /*1b480*/  MUFU.EX2 R190, R66 ;  /* 0x0000004200be7308 */ /* 0x000fe20000000800 */
[----:B------:R-:W-:Y:S02]  /*1b490*/  F2FP.BF16.PACK_AB R133, R236, R237 ;  /* 0x000000edec85723e */ /* 0x000fe400000010ff */
[----:B------:R-:W-:Y:S02]  /*1b4a0*/  F2FP.BF16.PACK_AB R135, R235, R234 ;  /* 0x000000eaeb87723e */ /* 0x000fe400000010ff */
[----:B------:R-:W-:Y:S05]  /*1b4b0*/  F2FP.BF16.PACK_AB R139, R178, R177 ;  /* 0x000000b1b28b723e */ /* 0x000fea00000010ff */
[-C--:B------:R-:W-:Y:S01]  /*1b4c0*/  HMMA.16816.F32.BF16 R4, R132, R140.reuse, R4 ;  /* 0x0000008c8404723c */ /* 0x080fe20000041804 */
[----:B------:R3:W-:Y:S07]  /*1b4d0*/  MUFU.EX2 R189, R67 ;  /* 0x0000004300bd7308 */ /* 0x0007ee0000000800 */
[C---:B------:R-:W-:Y:S03]  /*1b4e0*/  HMMA.16816.F32.BF16 R8, R136.reuse, R140, R8 ;  /* 0x0000008c8808723c */ /* 0x040fe60000041808 */
[----:B------:R-:W-:Y:S05]  /*1b4f0*/  MUFU.EX2 R188, R56 ;  /* 0x0000003800bc7308 */ /* 0x000fea0000000800 */
[-C--:B------:R-:W-:Y:S05]  /*1b500*/  HMMA.16816.F32.BF16 R12, R136, R142.reuse, R12 ;  /* 0x0000008e880c723c */ /* 0x080fea000004180c */
[----:B------:R-:W1:Y:S03]  /*1b510*/  MUFU.EX2 R186, R57 ;  /* 0x0000003900ba7308 */ /* 0x000e660000000800 */
[C---:B------:R-:W-:Y:S01]  /*1b520*/  HMMA.16816.F32.BF16 R16, R132.reuse, R142, R16 ;  /* 0x0000008e8410723c */ /* 0x040fe20000041810 */
[----:B---3--:R-:W3:Y:S06]  /*1b530*/  LDSM.16.MT88.4 R64, [R216+0x1100] ;  /* 0x00110000d840783b */ /* 0x008eec0000004200 */
[----:B------:R-:W-:Y:S01]  /*1b540*/  MUFU.EX2 R167, R58 ;  /* 0x0000003a00a77308 */ /* 0x000fe20000000800 */
[-C--:B------:R-:W-:Y:S08]  /*1b550*/  HMMA.16816.F32.BF16 R20, R132, R144.reuse, R20 ;  /* 0x000000908414723c */ /* 0x080ff00000041814 */
[C---:B------:R-:W-:Y:S01]  /*1b560*/  HMMA.16816.F32.BF16 R24, R136.reuse, R144, R24 ;  /* 0x000000908818723c */ /* 0x040fe20000041818 */
[----:B------:R1:W1:Y:S07]  /*1b570*/  MUFU.EX2 R165, R59 ;  /* 0x0000003b00a57308 */ /* 0x00026e0000000800 */
[-C--:B------:R-:W-:Y:S03]  /*1b580*/  HMMA.16816.F32.BF16 R28, R136, R146.reuse, R28 ;  /* 0x00000092881c723c */ /* 0x080fe6000004181c */
[----:B------:R-:W-:Y:S05]  /*1b590*/  MUFU.EX2 R187, R60 ;  /* 0x0000003c00bb7308 */ /* 0x000fea0000000800 */
[C---:B------:R-:W-:Y:S01]  /*1b5a0*/  HMMA.16816.F32.BF16 R32, R132.reuse, R146, R32 ;  /* 0x000000928420723c */ /* 0x040fe20000041820 */
[----:B------:R-:W-:Y:S04]  /*1b5b0*/  LDSM.16.MT88.4 R144, [R213+0x2900] ;  /* 0x00290000d590783b */ /* 0x000fe80000004200 */
[----:B------:R-:W-:Y:S03]  /*1b5c0*/  MUFU.EX2 R185, R61 ;  /* 0x0000003d00b97308 */ /* 0x000fe60000000800 */
[-C--:B------:R-:W-:Y:S01]  /*1b5d0*/  HMMA.16816.F32.BF16 R100, R132, R148.reuse, R100 ;  /* 0x000000948464723c */ /* 0x080fe20000041864 */
[----:B-1----:R-:W-:Y:S06]  /*1b5e0*/  LDSM.16.MT88.4 R56, [R213+0x1900] ;  /* 0x00190000d538783b */ /* 0x002fec0000004200 */
[----:B------:R-:W-:Y:S01]  /*1b5f0*/  MUFU.EX2 R166, R62 ;  /* 0x0000003e00a67308 */ /* 0x000fe20000000800 */
[C---:B------:R-:W-:Y:S04]  /*1b600*/  HMMA.16816.F32.BF16 R104, R136.reuse, R148, R104 ;  /* 0x000000948868723c */ /* 0x040fe80000041868 */
[----:B--2---:R-:W-:Y:S02]  /*1b610*/  FFMA.FTZ R0, R0, R153, R181 ;  /* 0x0000009900007223 */ /* 0x004fe400000100b5 */
[----:B------:R-:W-:Y:S02]  /*1b620*/  FFMA.FTZ R127, R127, R154, R238 ;  /* 0x0000009a7f7f7223 */ /* 0x000fe400000100ee */
[-C--:B------:R-:W-:Y:S01]  /*1b630*/  HMMA.16816.F32.BF16 R108, R136, R150.reuse, R108 ;  /* 0x00000096886c723c */ /* 0x080fe2000004186c */
[----:B------:R1:W-:Y:S03]  /*1b640*/  MUFU.EX2 R164, R63 ;  /* 0x0000003f00a47308 */ /* 0x0003e60000000800 */
[----:B------:R-:W-:Y:S02]  /*1b650*/  FADD.FTZ R0, R182, R0 ;  /* 0x00000000b6007221 */ /* 0x000fe40000010000 */
[----:B------:R-:W-:Y:S02]  /*1b660*/  FFMA.FTZ R128, R128, R155, R242 ;  /* 0x0000009b80807223 */ /* 0x000fe400000100f2 */
[C---:B------:R-:W-:Y:S03]  /*1b670*/  HMMA.16816.F32.BF16 R112, R132.reuse, R150, R112 ;  /* 0x000000968470723c */ /* 0x040fe60000041870 */
[----:B------:R2:W-:Y:S01]  /*1b680*/  MUFU.EX2 R195, R52 ;  /* 0x0000003400c37308 */ /* 0x0005e20000000800 */
[----:B------:R-:W-:Y:S02]  /*1b690*/  FADD.FTZ R0, R183, R0 ;  /* 0x00000000b7007221 */ /* 0x000fe40000010000 */
[----:B------:R-:W-:Y:S02]  /*1b6a0*/  FFMA.FTZ R129, R129, R156, R247 ;  /* 0x0000009c81817223 */ /* 0x000fe400000100f7 */
[-C--:B------:R-:W-:Y:S05]  /*1b6b0*/  HMMA.16816.F32.BF16 R36, R132, R40.reuse, R36 ;  /* 0x000000288424723c */ /* 0x080fea0000041824 */
[----:B------:R3:W3:Y:S03]  /*1b6c0*/  MUFU.EX2 R196, R53 ;  /* 0x0000003500c47308 */ /* 0x0006e60000000800 */
[C---:B------:R-:W-:Y:S01]  /*1b6d0*/  HMMA.16816.F32.BF16 R116, R136.reuse, R40, R116 ;  /* 0x000000288874723c */ /* 0x040fe20000041874 */
[----:B-1----:R-:W-:Y:S06]  /*1b6e0*/  LDSM.16.MT88.4 R60, [R214+0x1900] ;  /* 0x00190000d63c783b */ /* 0x002fec0000004200 */
[----:B------:R1:W-:Y:S01]  /*1b6f0*/  MUFU.EX2 R192, R54 ;  /* 0x0000003600c07308 */ /* 0x0003e20000000800 */
[-C--:B------:R-:W-:Y:S04]  /*1b700*/  HMMA.16816.F32.BF16 R48, R136, R42.reuse, R48 ;  /* 0x0000002a8830723c */ /* 0x080fe80000041830 */
[----:B--2---:R-:W-:Y:S02]  /*1b710*/  F2FP.BF16.PACK_AB R52, R200, R199 ;  /* 0x000000c7c834723e */ /* 0x004fe400000010ff */
[----:B------:R-:W-:Y:S02]  /*1b720*/  F2FP.BF16.PACK_AB R40, R207, R208 ;  /* 0x000000d0cf28723e */ /* 0x000fe400000010ff */
[----:B------:R-:W-:Y:S01]  /*1b730*/  HMMA.16816.F32.BF16 R120, R132, R42, R120 ;  /* 0x0000002a8478723c */ /* 0x000fe20000041878 */
[----:B------:R2:W2:Y:S01]  /*1b740*/  MUFU.EX2 R191, R55 ;  /* 0x0000003700bf7308 */ /* 0x0004a20000000800 */
[----:B------:R-:W2:Y:S02]  /*1b750*/  LDSM.16.MT88.4 R132, [R214+0x1100] ;  /* 0x00110000d684783b */ /* 0x000ea40000004200 */
[----:B------:R-:W-:Y:S02]  /*1b760*/  F2FP.BF16.PACK_AB R41, R203, R204 ;  /* 0x000000cccb29723e */ /* 0x000fe400000010ff */
[----:B---3--:R-:W-:Y:S02]  /*1b770*/  F2FP.BF16.PACK_AB R53, R175, R174 ;  /* 0x000000aeaf35723e */ /* 0x008fe400000010ff */
[----:B------:R-:W-:Y:S02]  /*1b780*/  F2FP.BF16.PACK_AB R42, R205, R206 ;  /* 0x000000cecd2a723e */ /* 0x000fe400000010ff */
[----:B----4-:R-:W-:Y:S01]  /*1b790*/  ISETP.GT.AND P0, PT, R232, R157, PT ;  /* 0x0000009de800720c */ /* 0x010fe20003f04270 */
[----:B------:R-:W-:Y:S01]  /*1b7a0*/  MUFU.EX2 R97, R97 ;  /* 0x0000006100617308 */ /* 0x000fe20000000800 */
[----:B------:R-:W-:Y:S02]  /*1b7b0*/  F2FP.BF16.PACK_AB R43, R201, R202 ;  /* 0x000000cac92b723e */ /* 0x000fe400000010ff */
[----:B------:R-:W-:Y:S02]  /*1b7c0*/  MOV R232, R230 ;  /* 0x000000e600e87202 */ /* 0x000fe40000000f00 */
[----:B-1----:R-:W-:Y:S03]  /*1b7d0*/  F2FP.BF16.PACK_AB R54, R198, R197 ;  /* 0x000000c5c636723e */ /* 0x002fe600000010ff */
[-C--:B------:R-:W-:Y:S02]  /*1b7e0*/  HMMA.16816.F32.BF16 R4, R40, R44.reuse, R4 ;  /* 0x0000002c2804723c */ /* 0x080fe40000041804 */
[----:B------:R-:W-:Y:S03]  /*1b7f0*/  MUFU.EX2 R99, R99 ;  /* 0x0000006300637308 */ /* 0x000fe60000000800 */
[----:B--2---:R-:W-:Y:S07]  /*1b800*/  F2FP.BF16.PACK_AB R55, R173, R172 ;  /* 0x000000acad37723e */ /* 0x004fee00000010ff */
        /* <DEDUP_REMOVED lines=10> */
[----:B------:R-:W-:Y:S01]  /*1b8b0*/  MUFU.EX2 R81, R81 ;  /* 0x0000005100517308 */ /* 0x000fe20000000800 */
[-C--:B------:R-:W-:Y:S08]  /*1b8c0*/  HMMA.16816.F32.BF16 R28, R52, R66.reuse, R28 ;  /* 0x00000042341c723c */ /* 0x080ff0000004181c */
[C---:B------:R-:W-:Y:S01]  /*1b8d0*/  HMMA.16816.F32.BF16 R32, R40.reuse, R66, R32 ;  /* 0x000000422820723c */ /* 0x040fe20000041820 */
[----:B------:R-:W-:Y:S01]  /*1b8e0*/  LDSM.16.MT88.4 R64, [R214+0x2100] ;  /* 0x00210000d640783b */ /* 0x000fe20000004200 */
        /* <DEDUP_REMOVED lines=15> */
[----:B------:R-:W-:Y:S03]  /*1b9e0*/  F2FP.BF16.PACK_AB R45, R165, R167 ;  /* 0x000000a7a52d723e */ /* 0x000fe600000010ff */
        /* <DEDUP_REMOVED lines=8> */
[----:B------:R-:W-:Y:S02]  /*1ba70*/  F2FP.BF16.PACK_AB R47, R164, R166 ;  /* 0x000000a6a42f723e */ /* 0x000fe400000010ff */
[----:B------:R-:W-:Y:S01]  /*1ba80*/  MUFU.EX2 R87, R87 ;  /* 0x0000005700577308 */ /* 0x000fe20000000800 */
[-C--:B------:R-:W-:Y:S08]  /*1ba90*/  HMMA.16816.F32.BF16 R4, R40, R56.reuse, R4 ;  /* 0x000000382804723c */ /* 0x080ff00000041804 */
[C---:B------:R-:W-:Y:S01]  /*1baa0*/  HMMA.16816.F32.BF16 R8, R44.reuse, R56, R8 ;  /* 0x000000382c08723c */ /* 0x040fe20000041808 */
[----:B------:R-:W-:Y:S07]  /*1bab0*/  MUFU.EX2 R98, R98 ;  /* 0x0000006200627308 */ /* 0x000fee0000000800 */
[-C--:B------:R-:W-:Y:S03]  /*1bac0*/  HMMA.16816.F32.BF16 R12, R44, R58.reuse, R12 ;  /* 0x0000003a2c0c723c */ /* 0x080fe6000004180c */
[----:B------:R-:W2:Y:S05]  /*1bad0*/  MUFU.EX2 R92, R92 ;  /* 0x0000005c005c7308 */ /* 0x000eaa0000000800 */
[C---:B------:R-:W-:Y:S01]  /*1bae0*/  HMMA.16816.F32.BF16 R16, R40.reuse, R58, R16 ;  /* 0x0000003a2810723c */ /* 0x040fe20000041810 */
[----:B------:R-:W3:Y:S04]  /*1baf0*/  LDSM.16.MT88.4 R56, [R215+0x1900] ;  /* 0x00190000d738783b */ /* 0x000ee80000004200 */
[----:B------:R-:W-:Y:S03]  /*1bb00*/  MUFU.EX2 R91, R91 ;  /* 0x0000005b005b7308 */ /* 0x000fe60000000800 */
[-C--:B-1----:R-:W-:Y:S07]  /*1bb10*/  HMMA.16816.F32.BF16 R20, R40, R52.reuse, R20 ;  /* 0x000000342814723c */ /* 0x082fee0000041814 */
[----:B------:R-:W-:Y:S01]  /*1bb20*/  MUFU.EX2 R94, R94 ;  /* 0x0000005e005e7308 */ /* 0x000fe20000000800 */
[C---:B------:R-:W-:Y:S04]  /*1bb30*/  HMMA.16816.F32.BF16 R24, R44.reuse, R52, R24 ;  /* 0x000000342c18723c */ /* 0x040fe80000041818 */
[----:B--2---:R-:W-:Y:S04]  /*1bb40*/  F2FP.BF16.PACK_AB R170, R93, R92 ;  /* 0x0000005c5daa723e */ /* 0x004fe800000010ff */
[-C--:B------:R-:W-:Y:S01]  /*1bb50*/  HMMA.16816.F32.BF16 R28, R44, R54.reuse, R28 ;  /* 0x000000362c1c723c */ /* 0x080fe2000004181c */
[----:B------:R-:W-:Y:S07]  /*1bb60*/  MUFU.EX2 R72, R72 ;  /* 0x0000004800487308 */ /* 0x000fee0000000800 */
[C---:B------:R-:W-:Y:S01]  /*1bb70*/  HMMA.16816.F32.BF16 R32, R40.reuse, R54, R32 ;  /* 0x000000362820723c */ /* 0x040fe20000041820 */
[----:B------:R-:W1:Y:S02]  /*1bb80*/  LDSM.16.MT88.4 R52, [R213+0x2100] ;  /* 0x00210000d534783b */ /* 0x000e640000004200 */
[----:B------:R-:W2:Y:S05]  /*1bb90*/  MUFU.EX2 R73, R73 ;  /* 0x0000004900497308 */ /* 0x000eaa0000000800 */
[-C--:B------:R-:W-:Y:S05]  /*1bba0*/  HMMA.16816.F32.BF16 R100, R40, R60.reuse, R100 ;  /* 0x0000003c2864723c */ /* 0x080fea0000041864 */
[----:B------:R-:W-:Y:S03]  /*1bbb0*/  MUFU.EX2 R76, R76 ;  /* 0x0000004c004c7308 */ /* 0x000fe60000000800 */
[C---:B------:R-:W-:Y:S07]  /*1bbc0*/  HMMA.16816.F32.BF16 R104, R44.reuse, R60, R104 ;  /* 0x0000003c2c68723c */ /* 0x040fee0000041868 */
[----:B------:R-:W4:Y:S01]  /*1bbd0*/  MUFU.EX2 R77, R77 ;  /* 0x0000004d004d7308 */ /* 0x000f220000000800 */
[-C--:B------:R-:W-:Y:S08]  /*1bbe0*/  HMMA.16816.F32.BF16 R108, R44, R62.reuse, R108 ;  /* 0x0000003e2c6c723c */ /* 0x080ff0000004186c */
[C---:B------:R-:W-:Y:S01]  /*1bbf0*/  HMMA.16816.F32.BF16 R112, R40.reuse, R62, R112 ;  /* 0x0000003e2870723c */ /* 0x040fe20000041870 */
[----:B------:R-:W1:Y:S01]  /*1bc00*/  LDSM.16.MT88.4 R60, [R216+0x2100] ;  /* 0x00210000d83c783b */ /* 0x000e620000004200 */
[----:B------:R-:W-:Y:S06]  /*1bc10*/  MUFU.EX2 R74, R74 ;  /* 0x0000004a004a7308 */ /* 0x000fec0000000800 */
[-C--:B---3--:R-:W-:Y:S04]  /*1bc20*/  HMMA.16816.F32.BF16 R36, R40, R56.reuse, R36 ;  /* 0x000000382824723c */ /* 0x088fe80000041824 */
[----:B------:R-:W3:Y:S04]  /*1bc30*/  MUFU.EX2 R75, R75 ;  /* 0x0000004b004b7308 */ /* 0x000ee80000000800 */
[C---:B------:R-:W-:Y:S06]  /*1bc40*/  HMMA.16816.F32.BF16 R116, R44.reuse, R56, R116 ;  /* 0x000000382c74723c */ /* 0x040fec0000041874 */
[----:B------:R-:W-:Y:S02]  /*1bc50*/  MUFU.EX2 R78, R78 ;  /* 0x0000004e004e7308 */ /* 0x000fe40000000800 */
[-C--:B------:R-:W-:Y:S07]  /*1bc60*/  HMMA.16816.F32.BF16 R48, R44, R58.reuse, R48 ;  /* 0x0000003a2c30723c */ /* 0x080fee0000041830 */
[----:B--2---:R-:W-:Y:S01]  /*1bc70*/  F2FP.BF16.PACK_AB R44, R73, R72 ;  /* 0x00000048492c723e */ /* 0x004fe200000010ff */
[----:B------:R-:W-:Y:S01]  /*1bc80*/  HMMA.16816.F32.BF16 R120, R40, R58, R120 ;  /* 0x0000003a2878723c */ /* 0x000fe20000041878 */
[----:B------:R-:W2:Y:S01]  /*1bc90*/  MUFU.EX2 R79, R79 ;  /* 0x0000004f004f7308 */ /* 0x000ea20000000800 */
[----:B------:R-:W2:Y:S02]  /*1bca0*/  LDSM.16.MT88.4 R56, [R215+0x2100] ;  /* 0x00210000d738783b */ /* 0x000ea40000004200 */
[----:B----4-:R-:W-:Y:S02]  /*1bcb0*/  F2FP.BF16.PACK_AB R46, R77, R76 ;  /* 0x0000004c4d2e723e */ /* 0x010fe400000010ff */
[----:B---3--:R-:W-:Y:S02]  /*1bcc0*/  F2FP.BF16.PACK_AB R45, R75, R74 ;  /* 0x0000004a4b2d723e */ /* 0x008fe400000010ff */
[----:B------:R-:W-:Y:S03]  /*1bcd0*/  F2FP.BF16.PACK_AB R40, R69, R68 ;  /* 0x000000444528723e */ /* 0x000fe600000010ff */
[----:B------:R-:W-:Y:S01]  /*1bce0*/  MUFU.EX2 R88, R88 ;  /* 0x0000005800587308 */ /* 0x000fe20000000800 */
[----:B------:R-:W-:Y:S02]  /*1bcf0*/  F2FP.BF16.PACK_AB R42, R81, R80 ;  /* 0x00000050512a723e */ /* 0x000fe400000010ff */
[----:B------:R-:W-:Y:S02]  /*1bd00*/  F2FP.BF16.PACK_AB R41, R71, R70 ;  /* 0x000000464729723e */ /* 0x000fe400000010ff */
[----:B------:R-:W-:Y:S05]  /*1bd10*/  F2FP.BF16.PACK_AB R43, R83, R82 ;  /* 0x00000052532b723e */ /* 0x000fea00000010ff */
[----:B------:R-:W3:Y:S02]  /*1bd20*/  MUFU.EX2 R89, R89 ;  /* 0x0000005900597308 */ /* 0x000ee40000000800 */
[-C--:B-1----:R-:W-:Y:S03]  /*1bd30*/  HMMA.16816.F32.BF16 R4, R40, R52.reuse, R4 ;  /* 0x000000342804723c */ /* 0x082fe60000041804 */
[----:B--2---:R-:W-:Y:S05]  /*1bd40*/  F2FP.BF16.PACK_AB R47, R79, R78 ;  /* 0x0000004e4f2f723e */ /* 0x004fea00000010ff */
[----:B------:R-:W1:Y:S02]  /*1bd50*/  MUFU.EX2 R90, R90 ;  /* 0x0000005a005a7308 */ /* 0x000e640000000800 */
[C---:B------:R-:W-:Y:S08]  /*1bd60*/  HMMA.16816.F32.BF16 R8, R44.reuse, R52, R8 ;  /* 0x000000342c08723c */ /* 0x040ff00000041808 */
[-C--:B------:R-:W-:Y:S01]  /*1bd70*/  HMMA.16816.F32.BF16 R12, R44, R54.reuse, R12 ;  /* 0x000000362c0c723c */ /* 0x080fe2000004180c */
[----:B------:R-:W2:Y:S03]  /*1bd80*/  MUFU.EX2 R52, R2 ;  /* 0x0000000200347308 */ /* 0x000ea60000000800 */
[----:B---3--:R-:W-:Y:S04]  /*1bd90*/  F2FP.BF16.PACK_AB R168, R89, R88 ;  /* 0x0000005859a8723e */ /* 0x008fe800000010ff */
[C---:B------:R-:W-:Y:S04]  /*1bda0*/  HMMA.16816.F32.BF16 R16, R40.reuse, R54, R16 ;  /* 0x000000362810723c */ /* 0x040fe80000041810 */
[----:B-1----:R-:W-:Y:S04]  /*1bdb0*/  F2FP.BF16.PACK_AB R169, R91, R90 ;  /* 0x0000005a5ba9723e */ /* 0x002fe800000010ff */
[-C--:B------:R-:W-:Y:S08]  /*1bdc0*/  HMMA.16816.F32.BF16 R20, R40, R60.reuse, R20 ;  /* 0x0000003c2814723c */ /* 0x080ff00000041814 */
[C---:B------:R-:W-:Y:S04]  /*1bdd0*/  HMMA.16816.F32.BF16 R24, R44.reuse, R60, R24 ;  /* 0x0000003c2c18723c */ /* 0x040fe80000041818 */
[----:B--2---:R-:W-:Y:S01]  /*1bde0*/  F2FP.BF16.PACK_AB R171, R52, R94 ;  /* 0x0000005e34ab723e */ /* 0x004fe200000010ff */
[----:B------:R-:W-:Y:S01]  /*1bdf0*/  FADD.FTZ R2, R239, R127 ;  /* 0x0000007fef027221 */ /* 0x000fe20000010000 */
[----:B------:R-:W-:Y:S02]  /*1be00*/  MOV R127, R125 ;  /* 0x0000007d007f7202 */ /* 0x000fe40000000f00 */
[-C--:B------:R-:W-:Y:S04]  /*1be10*/  HMMA.16816.F32.BF16 R28, R44, R62.reuse, R28 ;  /* 0x0000003e2c1c723c */ /* 0x080fe8000004181c */
[----:B------:R-:W-:Y:S04]  /*1be20*/  FADD.FTZ R2, R246, R2 ;  /* 0x00000002f6027221 */ /* 0x000fe80000010000 */
[C---:B------:R-:W-:Y:S08]  /*1be30*/  HMMA.16816.F32.BF16 R32, R40.reuse, R62, R32 ;  /* 0x0000003e2820723c */ /* 0x040ff00000041820 */
[-C--:B------:R-:W-:Y:S08]  /*1be40*/  HMMA.16816.F32.BF16 R100, R40, R64.reuse, R100 ;  /* 0x000000402864723c */ /* 0x080ff00000041864 */
[C---:B------:R-:W-:Y:S08]  /*1be50*/  HMMA.16816.F32.BF16 R104, R44.reuse, R64, R104 ;  /* 0x000000402c68723c */ /* 0x040ff00000041868 */
[-C--:B------:R-:W-:Y:S08]  /*1be60*/  HMMA.16816.F32.BF16 R108, R44, R66.reuse, R108 ;  /* 0x000000422c6c723c */ /* 0x080ff0000004186c */
[C---:B------:R-:W-:Y:S08]  /*1be70*/  HMMA.16816.F32.BF16 R112, R40.reuse, R66, R112 ;  /* 0x000000422870723c */ /* 0x040ff00000041870 */
[-C--:B------:R-:W-:Y:S08]  /*1be80*/  HMMA.16816.F32.BF16 R36, R40, R56.reuse, R36 ;  /* 0x000000382824723c */ /* 0x080ff00000041824 */
[C---:B------:R-:W-:Y:S08]  /*1be90*/  HMMA.16816.F32.BF16 R116, R44.reuse, R56, R116 ;  /* 0x000000382c74723c */ /* 0x040ff00000041874 */
[-C--:B------:R-:W-:Y:S07]  /*1bea0*/  HMMA.16816.F32.BF16 R48, R44, R58.reuse, R48 ;  /* 0x0000003a2c30723c */ /* 0x080fee0000041830 */
[----:B------:R-:W-:Y:S01]  /*1beb0*/  FADD.FTZ R44, R249, R129 ;  /* 0x00000081f92c7221 */ /* 0x000fe20000010000 */
[----:B------:R-:W-:Y:S04]  /*1bec0*/  HMMA.16816.F32.BF16 R120, R40, R58, R120 ;  /* 0x0000003a2878723c */ /* 0x000fe80000041878 */
[----:B------:R-:W-:Y:S02]  /*1bed0*/  FADD.FTZ R44, R251, R44 ;  /* 0x0000002cfb2c7221 */ /* 0x000fe40000010000 */
[----:B------:R-:W-:Y:S01]  /*1bee0*/  FADD.FTZ R45, R245, R128 ;  /* 0x00000080f52d7221 */ /* 0x000fe20000010000 */
[----:B------:R-:W-:Y:S02]  /*1bef0*/  F2FP.BF16.PACK_AB R40, R85, R84 ;  /* 0x000000545528723e */ /* 0x000fe400000010ff */
[----:B------:R-:W-:Y:S03]  /*1bf00*/  F2FP.BF16.PACK_AB R42, R97, R96 ;  /* 0x00000060612a723e */ /* 0x000fe600000010ff */
[----:B------:R-:W-:Y:S01]  /*1bf10*/  FADD.FTZ R45, R250, R45 ;  /* 0x0000002dfa2d7221 */ /* 0x000fe20000010000 */
[----:B------:R-:W-:Y:S02]  /*1bf20*/  F2FP.BF16.PACK_AB R41, R87, R86 ;  /* 0x000000565729723e */ /* 0x000fe400000010ff */
[----:B------:R-:W-:Y:S07]  /*1bf30*/  F2FP.BF16.PACK_AB R43, R99, R98 ;  /* 0x00000062632b723e */ /* 0x000fee00000010ff */
[-C--:B------:R-:W-:Y:S01]  /*1bf40*/  HMMA.16816.F32.BF16 R132, R40, R144.reuse, R4 ;  /* 0x000000902884723c */ /* 0x080fe20000041804 */
[----:B------:R-:W1:Y:S07]  /*1bf50*/  LDSM.16.MT88.4 R4, [R214+0x2900] ;  /* 0x00290000d604783b */ /* 0x000e6e0000004200 */
        /* <DEDUP_REMOVED lines=23> */
[----:B------:R-:W2:Y:S03]  /*1c0d0*/  LDSM.16.MT88.4 R8, [R215+0x2900] ;  /* 0x00290000d708783b */ /* 0x000ea60000004200 */
        /* <DEDUP_REMOVED lines=82> */
.L_x_459:
[----:B------:R-:W2:Y:S02]  /*1c600*/  LDL R2, [R1+0x4] ;  /* 0x0000040001027983 */ /* 0x000ea40000100800 */
[----:B--2---:R-:W-:-:S13]  /*1c610*/  ISETP.GE.AND P0, PT, R230, R2, PT ;  /* 0x00000002e600720c */ /* 0x004fda0003f06270 */
[----:B------:R-:W-:Y:S05]  /*1c620*/  @!P0 BRA `(.L_x_461) ;  /* 0x00005ca000008947 */ /* 0x000fea0003800000 */
[----:B------:R-:W2:Y:S01]  /*1c630*/  LDL.LU.64 R6, [R1+0x50] ;  /* 0x0000500001067983 */ /* 0x000ea20000300a00 */
[----:B------:R-:W-:Y:S02]  /*1c640*/  UMOV UR10, 0x60 ;  /* 0x00000060000a7882 */ /* 0x000fe40000000000 */
[----:B------:R-:W-:Y:S01]  /*1c650*/  ULDC.64 UR4, c[0x0][0x208] ;  /* 0x0000820000047ab9 */ /* 0x000fe20000000a00 */
[----:B-1----:R-:W3:Y:S04]  /*1c660*/  LDL.LU.64 R4, [R1+0x58] ;  /* 0x0000580001047983 */ /* 0x002ee80000300a00 */
[----:B------:R-:W4:Y:S01]  /*1c670*/  LDL R2, [R1+0x60] ;  /* 0x0000600001027983 */ /* 0x000f220000100800 */
[----:B------:R-:W-:Y:S01]  /*1c680*/  MOV R8, c[0x0][0x2c4] ;  /* 0x0000b10000087a02 */ /* 0x000fe20000000f00 */
[----:B------:R-:W-:Y:S01]  /*1c690*/  UIMAD.WIDE.U32 UR12, UR10, UR4, URZ ;  /* 0x000000040a0c72a5 */ /* 0x000fe2000f8e003f */
[----:B------:R-:W-:Y:S01]  /*1c6a0*/  MOV R130, R3 ;  /* 0x0000000300827202 */ /* 0x000fe20000000f00 */
[----:B------:R-:W-:Y:S01]  /*1c6b0*/  UIMAD UR10, UR10, UR5, URZ ;  /* 0x000000050a0a72a4 */ /* 0x000fe2000f8e023f */
[----:B------:R-:W-:Y:S01]  /*1c6c0*/  ISETP.NE.AND P1, PT, R8, 0x1, PT ;  /* 0x000000010800780c */ /* 0x000fe20003f25270 */
[----:B------:R-:W-:Y:S01]  /*1c6d0*/  UMOV UR6, 0x5 ;  /* 0x0000000500067882 */ /* 0x000fe20000000000 */
[----:B------:R-:W-:Y:S01]  /*1c6e0*/  MOV R128, R125 ;  /* 0x0000007d00807202 */ /* 0x000fe20000000f00 */
[----:B------:R-:W-:Y:S01]  /*1c6f0*/  ULDC.64 UR4, c[0x0][0x1e0] ;  /* 0x0000780000047ab9 */ /* 0x000fe20000000a00 */
[----:B------:R-:W-:Y:S01]  /*1c700*/  IMAD.MOV.U32 R127, RZ, RZ, R126 ;  /* 0x000000ffff7f7224 */ /* 0x000fe200078e007e */
[----:B------:R-:W-:Y:S01]  /*1c710*/  USHF.L.U64.HI UR5, UR4, UR6, UR5 ;  /* 0x0000000604057299 */ /* 0x000fe20008010205 */
[----:B------:R-:W-:Y:S01]  /*1c720*/  IMAD.MOV.U32 R129, RZ, RZ, R124 ;  /* 0x000000ffff817224 */ /* 0x000fe200078e007c */
[----:B------:R-:W-:-:S02]  /*1c730*/  USHF.L.U32 UR4, UR4, 0x5, URZ ;  /* 0x0000000504047899 */ /* 0x000fc4000800063f */
[----:B------:R-:W-:Y:S01]  /*1c740*/  UIADD3 UR10, UR13, UR10, URZ ;  /* 0x0000000a0d0a7290 */ /* 0x000fe2000fffe03f */
[----:B--2---:R-:W-:-:S03]  /*1c750*/  IMAD.MOV.U32 R3, RZ, RZ, R7 ;  /* 0x000000ffff037224 */ /* 0x004fc600078e0007 */
[----:B----4-:R-:W-:Y:S01]  /*1c760*/  @P1 IMAD.HI.U32 R0, R2, c[0x0][0x2c8], RZ ;  /* 0x0000b20002001a27 */ /* 0x010fe200078e00ff */
[----:B---3--:R-:W-:-:S05]  /*1c770*/  MOV R2, R4 ;  /* 0x0000000400027202 */ /* 0x008fca0000000f00 */
[----:B------:R1:W-:Y:S04]  /*1c780*/  STL.64 [R1+0x8], R2 ;  /* 0x0000080201007387 */ /* 0x0003e80000100a00 */
[----:B------:R1:W-:Y:S02]  /*1c790*/  @P1 STL [R1+0x10], R0 ;  /* 0x0000100001001387 */ /* 0x0003e40000100800 */
.L_x_478:
[----:B------:R-:W-:Y:S04]  /*1c7a0*/  DEPBAR.LE SB0, 0x0 ;  /* 0x000080000000791a */ /* 0x000fe80000000000 */
[----:B------:R-:W-:Y:S01]  /*1c7b0*/  BAR.SYNC.DEFER_BLOCKING 0x0 ;  /* 0x0000000000007b1d */ /* 0x000fe20000010000 */
[----:B------:R-:W-:Y:S01]  /*1c7c0*/  IMAD.MOV.U32 R131, RZ, RZ, 0x5 ;  /* 0x00000005ff837424 */ /* 0x000fe200078e00ff */
[----:B------:R-:W-:Y:S01]  /*1c7d0*/  SHF.R.S32.HI R124, RZ, 0x1f, R230 ;  /* 0x0000001fff7c7819 */ /* 0x000fe200000114e6 */
[----:B------:R-:W-:Y:S02]  /*1c7e0*/  IMAD.MOV.U32 R200, RZ, RZ, c[0x0][0x208] ;  /* 0x00008200ffc87624 */ /* 0x000fe400078e00ff */
[----:B------:R-:W-:Y:S02]  /*1c7f0*/  IMAD.MOV.U32 R126, RZ, RZ, c[0x0][0x208] ;  /* 0x00008200ff7e7624 */ /* 0x000fe400078e00ff */
[----:B------:R-:W-:Y:S02]  /*1c800*/  IMAD.SHL.U32 R200, R200, 0x20, RZ ;  /* 0x00000020c8c87824 */ /* 0x000fe400078e00ff */
[----:B-1----:R-:W-:Y:S01]  /*1c810*/  IMAD R0, R230, UR10, RZ ;  /* 0x0000000ae6007c24 */ /* 0x002fe2000f8e02ff */
[----:B------:R-:W-:Y:S01]  /*1c820*/  SHF.L.U64.HI R126, R126, R131, c[0x0][0x20c] ;  /* 0x000083007e7e7619 */ /* 0x000fe20000010283 */
[----:B------:R-:W-:Y:S02]  /*1c830*/  IMAD.MOV.U32 R243, RZ, RZ, c[0x0][0x32c] ;  /* 0x0000cb00fff37624 */ /* 0x000fe400078e00ff */
[----:B------:R-:W-:Y:S01]  /*1c840*/  IMAD R0, R124, UR12, R0 ;  /* 0x0000000c7c007c24 */ /* 0x000fe2000f8e0200 */
[----:B-----5:R-:W-:Y:S06]  /*1c850*/  LDSM.16.M88.4 R96, [R219+0x6100] ;  /* 0x00610000db60783b */ /* 0x020fec0000000200 */
[----:B------:R-:W1:Y:S06]  /*1c860*/  LDSM.16.M88.4 R16, [R212+0x3100] ;  /* 0x00310000d410783b */ /* 0x000e6c0000000200 */
[----:B--2---:R-:W2:Y:S06]  /*1c870*/  LDL.64 R2, [R1+0x8] ;  /* 0x0000080001027983 */ /* 0x004eac0000100a00 */
[----:B------:R-:W3:Y:S06]  /*1c880*/  LDSM.16.M88.4 R92, [R219+0x8100] ;  /* 0x00810000db5c783b */ /* 0x000eec0000000200 */
[----:B------:R-:W4:Y:S06]  /*1c890*/  LDSM.16.M88.4 R32, [R212+0x3900] ;  /* 0x00390000d420783b */ /* 0x000f2c0000000200 */
[----:B------:R-:W2:Y:S06]  /*1c8a0*/  LDL R240, [R1+0x4] ;  /* 0x0000040001f07983 */ /* 0x000eac0000100800 */
[----:B------:R-:W4:Y:S06]  /*1c8b0*/  LDSM.16.M88.4 R48, [R212+0x4100] ;  /* 0x00410000d430783b */ /* 0x000f2c0000000200 */
[----:B------:R-:W2:Y:S01]  /*1c8c0*/  LDL.64 R234, [R1+0x40] ;  /* 0x0000400001ea7983 */ /* 0x000ea20000100a00 */
[-C--:B-1----:R-:W-:Y:S05]  /*1c8d0*/  HMMA.16816.F32.BF16 R4, R96, R16.reuse, RZ ;  /* 0x000000106004723c */ /* 0x082fea00000418ff */
[----:B------:R-:W1:Y:S06]  /*1c8e0*/  LDSM.16.M88.4 R64, [R212+0x4900] ;  /* 0x00490000d440783b */ /* 0x000e6c0000000200 */
[----:B------:R-:W2:Y:S01]  /*1c8f0*/  LDL.64 R232, [R1+0x48] ;  /* 0x0000480001e87983 */ /* 0x000ea20000100a00 */
[C---:B---3--:R-:W-:Y:S05]  /*1c900*/  HMMA.16816.F32.BF16 R8, R92.reuse, R16, RZ ;  /* 0x000000105c08723c */ /* 0x048fea00000418ff */
[----:B------:R-:W3:Y:S03]  /*1c910*/  LDSM.16.M88.4 R80, [R212+0x5100] ;  /* 0x00510000d450783b */ /* 0x000ee60000000200 */
[-C--:B------:R-:W-:Y:S03]  /*1c920*/  HMMA.16816.F32.BF16 R12, R92, R18.reuse, RZ ;  /* 0x000000125c0c723c */ /* 0x080fe600000418ff */
[----:B------:R1:W2:Y:S06]  /*1c930*/  LDL R131, [R1+0x60] ;  /* 0x0000600001837983 */ /* 0x0002ac0000100800 */
[----:B------:R-:W1:Y:S01]  /*1c940*/  LDSM.16.M88.4 R172, [R212+0x5900] ;  /* 0x00590000d4ac783b */ /* 0x000e620000000200 */
[C---:B------:R-:W-:Y:S05]  /*1c950*/  HMMA.16816.F32.BF16 R16, R96.reuse, R18, RZ ;  /* 0x000000126010723c */ /* 0x040fea00000418ff */
[----:B------:R-:W2:Y:S03]  /*1c960*/  LDL R242, [R1+0x28] ;  /* 0x0000280001f27983 */ /* 0x000ea60000100800 */
[-C--:B----4-:R-:W-:Y:S03]  /*1c970*/  HMMA.16816.F32.BF16 R20, R96, R32.reuse, RZ ;  /* 0x000000206014723c */ /* 0x090fe600000418ff */
[----:B------:R-:W-:Y:S05]  /*1c980*/  LDSM.16.M88.4 R176, [R222+0x6100] ;  /* 0x00610000deb0783b */ /* 0x000fea0000000200 */
[C---:B------:R-:W-:Y:S01]  /*1c990*/  HMMA.16816.F32.BF16 R24, R92.reuse, R32, RZ ;  /* 0x000000205c18723c */ /* 0x040fe200000418ff */
[----:B------:R-:W4:Y:S06]  /*1c9a0*/  LDL R241, [R1+0x2c] ;  /* 0x00002c0001f17983 */ /* 0x000f2c0000100800 */
[----:B------:R-:W1:Y:S01]  /*1c9b0*/  LDSM.16.M88.4 R180, [R223] ;  /* 0x00000000dfb4783b */ /* 0x000e620000000200 */
[-C--:B------:R-:W-:Y:S05]  /*1c9c0*/  HMMA.16816.F32.BF16 R28, R92, R34.reuse, RZ ;  /* 0x000000225c1c723c */ /* 0x080fea00000418ff */
[----:B------:R-:W1:Y:S03]  /*1c9d0*/  LDSM.16.M88.4 R184, [R222+0x8100] ;  /* 0x00810000deb8783b */ /* 0x000e660000000200 */
[C---:B------:R-:W-:Y:S03]  /*1c9e0*/  HMMA.16816.F32.BF16 R32, R96.reuse, R34, RZ ;  /* 0x000000226020723c */ /* 0x040fe600000418ff */
[----:B------:R-:W3:Y:S05]  /*1c9f0*/  LDSM.16.M88.4 R188, [R228] ;  /* 0x00000000e4bc783b */ /* 0x000eea0000000200 */
[-C--:B------:R-:W-:Y:S01]  /*1ca00*/  HMMA.16816.F32.BF16 R36, R96, R48.reuse, RZ ;  /* 0x000000306024723c */ /* 0x080fe200000418ff */
[----:B------:R-:W3:Y:S07]  /*1ca10*/  LDSM.16.M88.4 R192, [R227] ;  /* 0x00000000e3c0783b */ /* 0x000eee0000000200 */
[C---:B------:R-:W-:Y:S08]  /*1ca20*/  HMMA.16816.F32.BF16 R40, R92.reuse, R48, RZ ;  /* 0x000000305c28723c */ /* 0x040ff000000418ff */
[-C--:B------:R-:W-:Y:S08]  /*1ca30*/  HMMA.16816.F32.BF16 R44, R92, R50.reuse, RZ ;  /* 0x000000325c2c723c */ /* 0x080ff000000418ff */
[C---:B------:R-:W-:Y:S08]  /*1ca40*/  HMMA.16816.F32.BF16 R48, R96.reuse, R50, RZ ;  /* 0x000000326030723c */ /* 0x040ff000000418ff */
[-C--:B-1----:R-:W-:Y:S08]  /*1ca50*/  HMMA.16816.F32.BF16 R52, R96, R64.reuse, RZ ;  /* 0x000000406034723c */ /* 0x082ff000000418ff */
[C---:B------:R-:W-:Y:S08]  /*1ca60*/  HMMA.16816.F32.BF16 R56, R92.reuse, R64, RZ ;  /* 0x000000405c38723c */ /* 0x040ff000000418ff */
[-C--:B------:R-:W-:Y:S08]  /*1ca70*/  HMMA.16816.F32.BF16 R60, R92, R66.reuse, RZ ;  /* 0x000000425c3c723c */ /* 0x080ff000000418ff */
[C---:B------:R-:W-:Y:S08]  /*1ca80*/  HMMA.16816.F32.BF16 R64, R96.reuse, R66, RZ ;  /* 0x000000426040723c */ /* 0x040ff000000418ff */
[-C--:B---3--:R-:W-:Y:S08]  /*1ca90*/  HMMA.16816.F32.BF16 R68, R96, R80.reuse, RZ ;  /* 0x000000506044723c */ /* 0x088ff000000418ff */
        /* <DEDUP_REMOVED lines=12> */
[----:B------:R-:W3:Y:S07]  /*1cb60*/  LDSM.16.M88.4 R180, [R225] ;  /* 0x00000000e1b4783b */ /* 0x000eee0000000200 */
[-C--:B------:R-:W-:Y:S08]  /*1cb70*/  HMMA.16816.F32.BF16 R20, R176, R188.reuse, R20 ;  /* 0x000000bcb014723c */ /* 0x080ff00000041814 */
[C---:B------:R-:W-:Y:S08]  /*1cb80*/  HMMA.16816.F32.BF16 R24, R184.reuse, R188, R24 ;  /* 0x000000bcb818723c */ /* 0x040ff00000041818 */
[-C--:B------:R-:W-:Y:S08]  /*1cb90*/  HMMA.16816.F32.BF16 R28, R184, R190.reuse, R28 ;  /* 0x000000beb81c723c */ /* 0x080ff0000004181c */
[C---:B------:R-:W-:Y:S01]  /*1cba0*/  HMMA.16816.F32.BF16 R32, R176.reuse, R190, R32 ;  /* 0x000000beb020723c */ /* 0x040fe20000041820 */
[----:B------:R-:W2:Y:S07]  /*1cbb0*/  LDSM.16.M88.4 R188, [R224] ;  /* 0x00000000e0bc783b */ /* 0x000eae0000000200 */
[-C--:B------:R-:W-:Y:S04]  /*1cbc0*/  HMMA.16816.F32.BF16 R36, R176, R192.reuse, R36 ;  /* 0x000000c0b024723c */ /* 0x080fe80000041824 */
[----:B--2---:R-:W-:Y:S04]  /*1cbd0*/  IMAD.WIDE.U32 R2, R230, UR12, R2 ;  /* 0x0000000ce6027c25 */ /* 0x004fe8000f8e0002 */
[C---:B------:R-:W-:Y:S04]  /*1cbe0*/  HMMA.16816.F32.BF16 R40, R184.reuse, R192, R40 ;  /* 0x000000c0b828723c */ /* 0x040fe80000041828 */
[----:B------:R-:W-:Y:S01]  /*1cbf0*/  IMAD.IADD R0, R3, 0x1, R0 ;  /* 0x0000000103007824 */ /* 0x000fe200078e0200 */
[C---:B------:R-:W-:Y:S03]  /*1cc00*/  LEA R196, P0, R2.reuse, c[0x0][0x1f8], 0x1 ;  /* 0x00007e0002c47a11 */ /* 0x040fe600078008ff */
[-C--:B------:R-:W-:Y:S04]  /*1cc10*/  HMMA.16816.F32.BF16 R44, R184, R194.reuse, R44 ;  /* 0x000000c2b82c723c */ /* 0x080fe8000004182c */
[----:B------:R-:W-:Y:S02]  /*1cc20*/  LEA.HI.X R197, R2, c[0x0][0x1fc], R0, 0x1, P0 ;  /* 0x00007f0002c57a11 */ /* 0x000fe400000f0c00 */
[-C--:B------:R-:W-:Y:S02]  /*1cc30*/  IADD3 R124, P0, R196, R200.reuse, RZ ;  /* 0x000000c8c47c7210 */ /* 0x080fe40007f1e0ff */
[C---:B------:R-:W-:Y:S01]  /*1cc40*/  HMMA.16816.F32.BF16 R48, R176.reuse, R194, R48 ;  /* 0x000000c2b030723c */ /* 0x040fe20000041830 */
[----:B------:R-:W-:Y:S01]  /*1cc50*/  @!PT LDS RZ, [RZ] ;  /* 0x00000000fffff984 */ /* 0x000fe20000000800 */
[----:B------:R-:W-:Y:S01]  /*1cc60*/  @!PT LDS RZ, [RZ] ;  /* 0x00000000fffff984 */ /* 0x000fe20000000800 */
[----:B------:R-:W-:Y:S01]  /*1cc70*/  @!PT LDS RZ, [RZ] ;  /* 0x00000000fffff984 */ /* 0x000fe20000000800 */
[----:B------:R2:W-:Y:S03]  /*1cc80*/  LDGSTS.E.BYPASS.LTC128B.128 [R231+0x100], [R196.64], !P5 ;  /* 0x00100000c4e77fae */ /* 0x0005e6000e901d48 */
[--C-:B------:R-:W-:Y:S01]  /*1cc90*/  IMAD.X R125, R197, 0x1, R126.reuse, P0 ;  /* 0x00000001c57d7824 */ /* 0x100fe200000e067e */
[-C--:B------:R-:W-:Y:S03]  /*1cca0*/  IADD3 R198, P1, R124, R200.reuse, RZ ;  /* 0x000000c87cc67210 */ /* 0x080fe60007f3e0ff */
[-C--:B-1----:R-:W-:Y:S01]  /*1ccb0*/  HMMA.16816.F32.BF16 R52, R176, R172.reuse, R52 ;  /* 0x000000acb034723c */ /* 0x082fe20000041834 */
[----:B------:R1:W-:Y:S03]  /*1ccc0*/  LDGSTS.E.BYPASS.LTC128B.128 [R231+0x900], [R124.64], !P5 ;  /* 0x009000007ce77fae */ /* 0x0003e6000e901d48 */
[--C-:B------:R-:W-:Y:S01]  /*1ccd0*/  IMAD.X R199, R125, 0x1, R126.reuse, P1 ;  /* 0x000000017dc77824 */ /* 0x100fe200008e067e */
[-C--:B------:R-:W-:Y:S03]  /*1cce0*/  IADD3 R2, P0, R198, R200.reuse, RZ ;  /* 0x000000c8c6027210 */ /* 0x080fe60007f1e0ff */
[C---:B------:R-:W-:Y:S01]  /*1ccf0*/  HMMA.16816.F32.BF16 R56, R184.reuse, R172, R56 ;  /* 0x000000acb838723c */ /* 0x040fe20000041838 */
[----:B------:R2:W-:Y:S03]  /*1cd00*/  LDGSTS.E.BYPASS.LTC128B.128 [R231+0x1100], [R198.64], !P5 ;  /* 0x01100000c6e77fae */ /* 0x0005e6000e901d48 */
[--C-:B------:R-:W-:Y:S04]  /*1cd10*/  IMAD.X R3, R199, 0x1, R126.reuse, P0 ;  /* 0x00000001c7037824 */ /* 0x100fe800000e067e */
[-C--:B------:R-:W-:Y:S01]  /*1cd20*/  HMMA.16816.F32.BF16 R60, R184, R174.reuse, R60 ;  /* 0x000000aeb83c723c */ /* 0x080fe2000004183c */
[----:B------:R4:W-:Y:S03]  /*1cd30*/  LDGSTS.E.BYPASS.LTC128B.128 [R231+0x1900], [R2.64], !P5 ;  /* 0x0190000002e77fae */ /* 0x0009e6000e901d48 */
[-C--:B--2---:R-:W-:Y:S04]  /*1cd40*/  IADD3 R196, P1, R2, R200.reuse, RZ ;  /* 0x000000c802c47210 */ /* 0x084fe80007f3e0ff */
[C---:B------:R-:W-:Y:S04]  /*1cd50*/  HMMA.16816.F32.BF16 R64, R176.reuse, R174, R64 ;  /* 0x000000aeb040723c */ /* 0x040fe80000041840 */
[--C-:B------:R-:W-:Y:S01]  /*1cd60*/  IMAD.X R197, R3, 0x1, R126.reuse, P1 ;  /* 0x0000000103c57824 */ /* 0x100fe200008e067e */
[----:B-1----:R-:W-:Y:S03]  /*1cd70*/  IADD3 R124, P0, R196, R200, RZ ;  /* 0x000000c8c47c7210 */ /* 0x002fe60007f1e0ff */
[-C--:B---3--:R-:W-:Y:S01]  /*1cd80*/  HMMA.16816.F32.BF16 R68, R176, R180.reuse, R68 ;  /* 0x000000b4b044723c */ /* 0x088fe20000041844 */
[----:B------:R1:W-:Y:S03]  /*1cd90*/  LDGSTS.E.BYPASS.LTC128B.128 [R231+0x2100], [R196.64], !P5 ;  /* 0x02100000c4e77fae */ /* 0x0003e6000e901d48 */
[----:B------:R-:W-:Y:S01]  /*1cda0*/  IMAD.X R125, R197, 0x1, R126, P0 ;  /* 0x00000001c57d7824 */ /* 0x000fe200000e067e */
[C---:B------:R-:W-:Y:S02]  /*1cdb0*/  ISETP.GT.AND P0, PT, R230.reuse, R240, PT ;  /* 0x000000f0e600720c */ /* 0x040fe40003f04270 */
[----:B------:R-:W2:Y:S01]  /*1cdc0*/  LDL R126, [R1+0x10] ;  /* 0x00001000017e7983 */ /* 0x000ea20000100800 */
[C---:B------:R-:W-:Y:S05]  /*1cdd0*/  HMMA.16816.F32.BF16 R72, R184.reuse, R180, R72 ;  /* 0x000000b4b848723c */ /* 0x040fea0000041848 */
[----:B------:R3:W-:Y:S03]  /*1cde0*/  LDGSTS.E.BYPASS.LTC128B.128 [R231+0x2900], [R124.64], !P5 ;  /* 0x029000007ce77fae */ /* 0x0007e6000e901d48 */
[-C--:B------:R-:W-:Y:S03]  /*1cdf0*/  HMMA.16816.F32.BF16 R76, R184, R182.reuse, R76 ;  /* 0x000000b6b84c723c */ /* 0x080fe6000004184c */
[----:B------:R-:W-:Y:S01]  /*1ce00*/  LDSM.16.M88.4 R200, [R218+0x3100] ;  /* 0x00310000dac8783b */ /* 0x000fe20000000200 */
[----:B------:R-:W-:Y:S04]  /*1ce10*/  @P0 IADD3 R0, R230, -0x1, RZ ;  /* 0xffffffffe6000810 */ /* 0x000fe80007ffe0ff */
[C---:B------:R-:W-:Y:S01]  /*1ce20*/  HMMA.16816.F32.BF16 R80, R176.reuse, R182, R80 ;  /* 0x000000b6b050723c */ /* 0x040fe20000041850 */
[----:B------:R-:W0:Y:S03]  /*1ce30*/  LDGDEPBAR ;  /* 0x00000000000079af */ /* 0x000e260000000000 */
[----:B----4-:R-:W-:Y:S03]  /*1ce40*/  @P0 SHF.R.S32.HI R2, RZ, 0x1f, R0 ;  /* 0x0000001fff020819 */ /* 0x010fe60000011400 */
[----:B-1----:R-:W1:Y:S01]  /*1ce50*/  LDSM.16.M88.4 R196, [R220+0x6100] ;  /* 0x00610000dcc4783b */ /* 0x002e620000000200 */
[-C--:B------:R-:W-:Y:S05]  /*1ce60*/  HMMA.16816.F32.BF16 R84, R176, R188.reuse, R84 ;  /* 0x000000bcb054723c */ /* 0x080fea0000041854 */
[----:B------:R-:W4:Y:S03]  /*1ce70*/  LDSM.16.M88.4 R204, [R220+0x8100] ;  /* 0x00810000dccc783b */ /* 0x000f260000000200 */
[C---:B------:R-:W-:Y:S03]  /*1ce80*/  HMMA.16816.F32.BF16 R88, R184.reuse, R188, R88 ;  /* 0x000000bcb858723c */ /* 0x040fe60000041858 */
[----:B------:R-:W4:Y:S01]  /*1ce90*/  LDSM.16.M88.4 R192, [R218+0x3900] ;  /* 0x00390000dac0783b */ /* 0x000f220000000200 */
[----:B---3--:R-:W-:Y:S02]  /*1cea0*/  @P0 IMAD R124, R2, c[0x0][0x1e0], RZ ;  /* 0x00007800027c0a24 */ /* 0x008fe400078e02ff */
[C---:B------:R-:W-:Y:S02]  /*1ceb0*/  @P0 IMAD.WIDE.U32 R2, R0.reuse, c[0x0][0x1e0], RZ ;  /* 0x0000780000020a25 */ /* 0x040fe400078e00ff */
[-C--:B------:R-:W-:Y:S01]  /*1cec0*/  HMMA.16816.F32.BF16 R92, R184, R190.reuse, R92 ;  /* 0x000000beb85c723c */ /* 0x080fe2000004185c */
[----:B------:R-:W3:Y:S03]  /*1ced0*/  LDSM.16.M88.4 R172, [R218+0x4100] ;  /* 0x00410000daac783b */ /* 0x000ee60000000200 */
[----:B------:R-:W-:Y:S02]  /*1cee0*/  @P0 IMAD R124, R0, c[0x0][0x1e4], R124 ;  /* 0x00007900007c0a24 */ /* 0x000fe400078e027c */
[----:B------:R-:W-:Y:S01]  /*1cef0*/  @P0 IMAD.MOV.U32 R125, RZ, RZ, R235 ;  /* 0x000000ffff7d0224 */ /* 0x000fe200078e00eb */
[----:B------:R-:W3:Y:S01]  /*1cf00*/  LDSM.16.M88.4 R180, [R218+0x4900] ;  /* 0x00490000dab4783b */ /* 0x000ee20000000200 */
[----:B------:R-:W-:Y:S04]  /*1cf10*/  HMMA.16816.F32.BF16 R96, R176, R190, R96 ;  /* 0x000000beb060723c */ /* 0x000fe80000041860 */
[----:B------:R-:W-:Y:S01]  /*1cf20*/  @P0 IMAD.IADD R0, R3, 0x1, R124 ;  /* 0x0000000103000824 */ /* 0x000fe200078e027c */
[----:B------:R-:W3:Y:S01]  /*1cf30*/  LDSM.16.M88.4 R176, [R218+0x5100] ;  /* 0x00510000dab0783b */ /* 0x000ee20000000200 */
[----:B------:R-:W-:Y:S02]  /*1cf40*/  @P0 IMAD.MOV.U32 R124, RZ, RZ, R232 ;  /* 0x000000ffff7c0224 */ /* 0x000fe400078e00e8 */
[----:B------:R-:W-:Y:S03]  /*1cf50*/  @P0 IMAD R0, R0, 0x60, RZ ;  /* 0x0000006000000824 */ /* 0x000fe600078e02ff */
[----:B------:R-:W3:Y:S01]  /*1cf60*/  LDSM.16.M88.4 R184, [R218+0x5900] ;  /* 0x00590000dab8783b */ /* 0x000ee20000000200 */
[----:B------:R-:W-:Y:S01]  /*1cf70*/  @P0 IMAD.WIDE.U32 R124, R2, 0x60, R124 ;  /* 0x00000060027c0825 */ /* 0x000fe200078e007c */
[-C--:B-1----:R-:W-:Y:S03]  /*1cf80*/  HMMA.16816.F32.BF16 R4, R196, R200.reuse, R4 ;  /* 0x000000c8c404723c */ /* 0x082fe60000041804 */
[----:B------:R-:W-:Y:S01]  /*1cf90*/  IMAD.MOV.U32 R232, RZ, RZ, c[0x0][0x2c4] ;  /* 0x0000b100ffe87624 */ /* 0x000fe200078e00ff */
[----:B------:R-:W-:Y:S01]  /*1cfa0*/  LDSM.16.M88.4 R188, [R221+0x6100] ;  /* 0x00610000ddbc783b */ /* 0x000fe20000000200 */
[----:B------:R-:W-:Y:S01]  /*1cfb0*/  @P0 LEA R2, P1, R124, c[0x0][0x1c8], 0x1 ;  /* 0x000072007c020a11 */ /* 0x000fe200078208ff */
[----:B------:R-:W-:Y:S02]  /*1cfc0*/  @P0 IMAD.IADD R0, R125, 0x1, R0 ;  /* 0x000000017d000824 */ /* 0x000fe400078e0200 */
[----:B------:R-:W-:Y:S01]  /*1cfd0*/  ISETP.NE.AND P3, PT, R232, 0x1, PT ;  /* 0x00000001e800780c */ /* 0x000fe20003f65270 */
[C---:B----4-:R-:W-:Y:S01]  /*1cfe0*/  HMMA.16816.F32.BF16 R8, R204.reuse, R200, R8 ;  /* 0x000000c8cc08723c */ /* 0x050fe20000041808 */
[----:B------:R-:W-:Y:S03]  /*1cff0*/  LDSM.16.M88.4 R208, [R217+0x1000] ;  /* 0x00100000d9d0783b */ /* 0x000fe60000000200 */
[----:B------:R-:W-:Y:S04]  /*1d000*/  @P0 LEA.HI.X R3, R124, c[0x0][0x1cc], R0, 0x1, P1 ;  /* 0x000073007c030a11 */ /* 0x000fe800008f0c00 */
[-C--:B------:R-:W-:Y:S08]  /*1d010*/  HMMA.16816.F32.BF16 R12, R204, R202.reuse, R12 ;  /* 0x000000cacc0c723c */ /* 0x080ff0000004180c */
[C---:B------:R-:W-:Y:S01]  /*1d020*/  HMMA.16816.F32.BF16 R16, R196.reuse, R202, R16 ;  /* 0x000000cac410723c */ /* 0x040fe20000041810 */
[----:B------:R-:W-:Y:S07]  /*1d030*/  LDSM.16.M88.4 R200, [R221+0x8100] ;  /* 0x00810000ddc8783b */ /* 0x000fee0000000200 */
[-C--:B------:R-:W-:Y:S08]  /*1d040*/  HMMA.16816.F32.BF16 R20, R196, R192.reuse, R20 ;  /* 0x000000c0c414723c */ /* 0x080ff00000041814 */
[C---:B------:R-:W-:Y:S08]  /*1d050*/  HMMA.16816.F32.BF16 R24, R204.reuse, R192, R24 ;  /* 0x000000c0cc18723c */ /* 0x040ff00000041818 */
[-C--:B------:R-:W-:Y:S08]  /*1d060*/  HMMA.16816.F32.BF16 R28, R204, R194.reuse, R28 ;  /* 0x000000c2cc1c723c */ /* 0x080ff0000004181c */
[C---:B------:R-:W-:Y:S01]  /*1d070*/  HMMA.16816.F32.BF16 R32, R196.reuse, R194, R32 ;  /* 0x000000c2c420723c */ /* 0x040fe20000041820 */
[----:B------:R-:W1:Y:S07]  /*1d080*/  LDSM.16.M88.4 R192, [R217] ;  /* 0x00000000d9c0783b */ /* 0x000e6e0000000200 */
        /* <DEDUP_REMOVED lines=18> */
[----:B------:R-:W-:Y:S08]  /*1d1b0*/  HMMA.16816.F32.BF16 R96, R196, R186, R96 ;  /* 0x000000bac460723c */ /* 0x000ff00000041860 */
[-C--:B-1----:R-:W-:Y:S08]  /*1d1c0*/  HMMA.16816.F32.BF16 R4, R188, R192.reuse, R4 ;  /* 0x000000c0bc04723c */ /* 0x082ff00000041804 */
[C---:B------:R-:W-:Y:S08]  /*1d1d0*/  HMMA.16816.F32.BF16 R8, R200.reuse, R192, R8 ;  /* 0x000000c0c808723c */ /* 0x040ff00000041808 */
[-C--:B------:R-:W-:Y:S08]  /*1d1e0*/  HMMA.16816.F32.BF16 R12, R200, R194.reuse, R12 ;  /* 0x000000c2c80c723c */ /* 0x080ff0000004180c */
[C---:B------:R-:W-:Y:S08]  /*1d1f0*/  HMMA.16816.F32.BF16 R16, R188.reuse, R194, R16 ;  /* 0x000000c2bc10723c */ /* 0x040ff00000041810 */
[-C--:B---3--:R-:W-:Y:S08]  /*1d200*/  HMMA.16816.F32.BF16 R20, R188, R172.reuse, R20 ;  /* 0x000000acbc14723c */ /* 0x088ff00000041814 */
[C---:B------:R-:W-:Y:S04]  /*1d210*/  HMMA.16816.F32.BF16 R24, R200.reuse, R172, R24 ;  /* 0x000000acc818723c */ /* 0x040fe80000041818 */
[----:B--2---:R-:W-:Y:S02]  /*1d220*/  @P3 SHF.R.U32.HI R131, RZ, c[0x0][0x2cc], R126 ;  /* 0x0000b300ff833a19 */ /* 0x004fe4000001167e */
[----:B------:R-:W-:Y:S02]  /*1d230*/  ISETP.GE.AND P3, PT, R243, 0x1, PT ;  /* 0x00000001f300780c */ /* 0x000fe40003f66270 */
[-C--:B------:R-:W-:Y:S01]  /*1d240*/  HMMA.16816.F32.BF16 R28, R200, R174.reuse, R28 ;  /* 0x000000aec81c723c */ /* 0x080fe2000004181c */
[----:B------:R-:W-:Y:S07]  /*1d250*/  SHFL.IDX PT, R126, R131, RZ, 0x1c1f ;  /* 0x001c1fff837e7589 */ /* 0x000fee00000e0000 */
[C---:B------:R-:W-:Y:S01]  /*1d260*/  HMMA.16816.F32.BF16 R32, R188.reuse, R174, R32 ;  /* 0x000000aebc20723c */ /* 0x040fe20000041820 */
[----:B------:R-:W1:Y:S01]  /*1d270*/  LDSM.16.M88.4 R172, [R217+0x2800] ;  /* 0x00280000d9ac783b */ /* 0x000e620000000200 */
[----:B------:R-:W-:Y:S05]  /*1d280*/  DEPBAR.LE SB0, 0x0 ;  /* 0x000080000000791a */ /* 0x000fea0000000000 */
[----:B------:R-:W-:Y:S01]  /*1d290*/  BAR.SYNC.DEFER_BLOCKING 0x0 ;  /* 0x0000000000007b1d */ /* 0x000fe20000010000 */
[-C--:B------:R-:W-:Y:S08]  /*1d2a0*/  HMMA.16816.F32.BF16 R36, R188, R208.reuse, R36 ;  /* 0x000000d0bc24723c */ /* 0x080ff00000041824 */
[C---:B------:R-:W-:Y:S08]  /*1d2b0*/  HMMA.16816.F32.BF16 R40, R200.reuse, R208, R40 ;  /* 0x000000d0c828723c */ /* 0x040ff00000041828 */
[-C--:B------:R-:W-:Y:S08]  /*1d2c0*/  HMMA.16816.F32.BF16 R44, R200, R210.reuse, R44 ;  /* 0x000000d2c82c723c */ /* 0x080ff0000004182c */
[C---:B------:R-:W-:Y:S08]  /*1d2d0*/  HMMA.16816.F32.BF16 R48, R188.reuse, R210, R48 ;  /* 0x000000d2bc30723c */ /* 0x040ff00000041830 */
[-C--:B----4-:R-:W-:Y:S08]  /*1d2e0*/  HMMA.16816.F32.BF16 R52, R188, R180.reuse, R52 ;  /* 0x000000b4bc34723c */ /* 0x090ff00000041834 */
[C---:B------:R-:W-:Y:S01]  /*1d2f0*/  HMMA.16816.F32.BF16 R56, R200.reuse, R180, R56 ;  /* 0x000000b4c838723c */ /* 0x040fe20000041838 */
[----:B------:R-:W2:Y:S06]  /*1d300*/  LDL R180, [R1+0x30] ;  /* 0x0000300001b47983 */ /* 0x000eac0000100800 */
[----:B------:R-:W-:Y:S01]  /*1d310*/  @!PT LDS RZ, [RZ] ;  /* 0x00000000fffff984 */ /* 0x000fe20000000800 */
[----:B------:R-:W-:Y:S01]  /*1d320*/  @!PT LDS RZ, [RZ] ;  /* 0x00000000fffff984 */ /* 0x000fe20000000800 */
[----:B------:R-:W-:Y:S01]  /*1d330*/  @!PT LDS RZ, [RZ] ;  /* 0x00000000fffff984 */ /* 0x000fe20000000800 */
[----:B------:R3:W-:Y:S01]  /*1d340*/  @P0 LDGSTS.E.BYPASS.LTC128B.128 [R231+0x3100], [R2.64], !P5 ;  /* 0x0310000002e70fae */ /* 0x0007e2000e901d48 */
[-C--:B------:R-:W-:Y:S08]  /*1d350*/  HMMA.16816.F32.BF16 R60, R200, R182.reuse, R60 ;  /* 0x000000b6c83c723c */ /* 0x080ff0000004183c */
[C---:B------:R-:W-:Y:S08]  /*1d360*/  HMMA.16816.F32.BF16 R64, R188.reuse, R182, R64 ;  /* 0x000000b6bc40723c */ /* 0x040ff00000041840 */
[-C--:B------:R-:W-:Y:S08]  /*1d370*/  HMMA.16816.F32.BF16 R68, R188, R176.reuse, R68 ;  /* 0x000000b0bc44723c */ /* 0x080ff00000041844 */
[C---:B------:R-:W-:Y:S08]  /*1d380*/  HMMA.16816.F32.BF16 R72, R200.reuse, R176, R72 ;  /* 0x000000b0c848723c */ /* 0x040ff00000041848 */
[-C--:B------:R-:W-:Y:S08]  /*1d390*/  HMMA.16816.F32.BF16 R76, R200, R178.reuse, R76 ;  /* 0x000000b2c84c723c */ /* 0x080ff0000004184c */
[C---:B------:R-:W-:Y:S07]  /*1d3a0*/  HMMA.16816.F32.BF16 R80, R188.reuse, R178, R80 ;  /* 0x000000b2bc50723c */ /* 0x040fee0000041850 */
[----:B------:R-:W-:Y:S01]  /*1d3b0*/  @P0 IADD3 R178, P1, R2, UR4, RZ ;  /* 0x0000000402b20c10 */ /* 0x000fe2000ff3e0ff */
[-C--:B-1----:R-:W-:Y:S04]  /*1d3c0*/  HMMA.16816.F32.BF16 R84, R188, R172.reuse, R84 ;  /* 0x000000acbc54723c */ /* 0x082fe80000041854 */
[----:B------:R-:W-:Y:S02]  /*1d3d0*/  @P0 IADD3.X R179, R3, UR5, RZ, P1, !PT ;  /* 0x0000000503b30c10 */ /* 0x000fe40008ffe4ff */
[----:B------:R-:W-:Y:S02]  /*1d3e0*/  @P0 IADD3 R176, P2, R178, UR4, RZ ;  /* 0x00000004b2b00c10 */ /* 0x000fe4000ff5e0ff */
[C---:B------:R-:W-:Y:S01]  /*1d3f0*/  HMMA.16816.F32.BF16 R88, R200.reuse, R172, R88 ;  /* 0x000000acc858723c */ /* 0x040fe20000041858 */
[----:B------:R1:W-:Y:S03]  /*1d400*/  @P0 LDGSTS.E.BYPASS.LTC128B.128 [R231+0x3900], [R178.64], !P5 ;  /* 0x03900000b2e70fae */ /* 0x0003e6000e901d48 */
[----:B------:R-:W-:Y:S02]  /*1d410*/  @P0 IADD3.X R177, R179, UR5, RZ, P2, !PT ;  /* 0x00000005b3b10c10 */ /* 0x000fe400097fe4ff */
[----:B------:R-:W-:Y:S02]  /*1d420*/  @P0 IADD3 R124, P1, R176, UR4, RZ ;  /* 0x00000004b07c0c10 */ /* 0x000fe4000ff3e0ff */
[-C--:B------:R-:W-:Y:S01]  /*1d430*/  HMMA.16816.F32.BF16 R92, R200, R174.reuse, R92 ;  /* 0x000000aec85c723c */ /* 0x080fe2000004185c */
[----:B------:R1:W-:Y:S03]  /*1d440*/  @P0 LDGSTS.E.BYPASS.LTC128B.128 [R231+0x4100], [R176.64], !P5 ;  /* 0x04100000b0e70fae */ /* 0x0003e6000e901d48 */
[----:B------:R-:W-:Y:S02]  /*1d450*/  @P0 IADD3.X R125, R177, UR5, RZ, P1, !PT ;  /* 0x00000005b17d0c10 */ /* 0x000fe40008ffe4ff */
[----:B---3--:R-:W-:Y:S02]  /*1d460*/  @P0 IADD3 R2, P2, R124, UR4, RZ ;  /* 0x000000047c020c10 */ /* 0x008fe4000ff5e0ff */
[----:B------:R-:W-:Y:S01]  /*1d470*/  HMMA.16816.F32.BF16 R96, R188, R174, R96 ;  /* 0x000000aebc60723c */ /* 0x000fe20000041860 */
[----:B------:R3:W-:Y:S03]  /*1d480*/  @P0 LDGSTS.E.BYPASS.LTC128B.128 [R231+0x4900], [R124.64], !P5 ;  /* 0x049000007ce70fae */ /* 0x0007e6000e901d48 */
[----:B------:R-:W-:Y:S02]  /*1d490*/  @P0 IADD3.X R3, R125, UR5, RZ, P2, !PT ;  /* 0x000000057d030c10 */ /* 0x000fe400097fe4ff */
[----:B------:R-:W-:Y:S03]  /*1d4a0*/  @P0 IADD3 R172, P1, R2, UR4, RZ ;  /* 0x0000000402ac0c10 */ /* 0x000fe6000ff3e0ff */
[----:B------:R4:W-:Y:S03]  /*1d4b0*/  @P0 LDGSTS.E.BYPASS.LTC128B.128 [R231+0x5100], [R2.64], !P5 ;  /* 0x0510000002e70fae */ /* 0x0009e6000e901d48 */
[----:B------:R-:W-:Y:S05]  /*1d4c0*/  @P0 IADD3.X R173, R3, UR5, RZ, P1, !PT ;  /* 0x0000000503ad0c10 */ /* 0x000fea0008ffe4ff */
[----:B------:R2:W-:Y:S06]  /*1d4d0*/  @P0 LDGSTS.E.BYPASS.LTC128B.128 [R231+0x5900], [R172.64], !P5 ;  /* 0x05900000ace70fae */ /* 0x0005ec000e901d48 */
[----:B------:R-:W0:Y:S01]  /*1d4e0*/  LDGDEPBAR ;  /* 0x00000000000079af */ /* 0x000e220000000000 */
[----:B----4-:R-:W-:Y:S05]  /*1d4f0*/  IMAD R2, R230, -0x60, RZ ;  /* 0xffffffa0e6027824 */ /* 0x010fea00078e02ff */
[----:B--2---:R-:W-:Y:S01]  /*1d500*/  IADD3 R173, -R180, 0x1, R2 ;  /* 0x00000001b4ad7810 */ /* 0x004fe20007ffe102 */
[----:B------:R-:W-:Y:S03]  /*1d510*/  IMAD.IADD R174, R2, 0x1, -R180 ;  /* 0x0000000102ae7824 */ /* 0x000fe600078e0ab4 */
[----:B------:R-:W-:Y:S04]  /*1d520*/  IADD3 R173, -R241, R173, R242 ;  /* 0x000000adf1ad7210 */ /* 0x000fe80007ffe1f2 */
[C---:B------:R-:W-:Y:S02]  /*1d530*/  IADD3 R172, R173.reuse, c[0x0][0x328], RZ ;  /* 0x0000ca00adac7a10 */ /* 0x040fe40007ffe0ff */
[----:B------:R-:W-:Y:S03]  /*1d540*/  IADD3 R173, R173, UR7, RZ ;  /* 0x00000007adad7c10 */ /* 0x000fe6000fffe0ff */
[--C-:B---3--:R-:W-:Y:S02]  /*1d550*/  IMAD.IADD R124, R172, 0x1, R126.reuse ;  /* 0x00000001ac7c7824 */ /* 0x108fe400078e027e */
[----:B------:R-:W-:Y:S01]  /*1d560*/  IMAD.IADD R0, R173, 0x1, R126 ;  /* 0x00000001ad007824 */ /* 0x000fe200078e027e */
[----:B------:R-:W-:-:S05]  /*1d570*/  @!P3 BRA `(.L_x_462) ;  /* 0x000001700000b947 */ /* 0x000fca0003800000 */
[----:B-1----:R-:W-:Y:S01]  /*1d580*/  IADD3 R3, -R241, R242, R126 ;  /* 0x000000f2f1037210 */ /* 0x002fe20007ffe17e */
        /* <DEDUP_REMOVED lines=12> */
.L_x_464:
[----:B------:R-:W-:Y:S04]  /*1d650*/  MOV R125, c[0x0][0x32c] ;  /* 0x0000cb00007d7a02 */ /* 0x000fe80000000f00 */
[----:B------:R-:W-:Y:S11]  /*1d660*/  ISETP.NE.AND P0, PT, R125, 0x1, PT ;  /* 0x000000017d00780c */ /* 0x000ff60003f05270 */
[----:B------:R-:W-:Y:S02]  /*1d670*/  @!UPT UIADD3 URZ, URZ, URZ, URZ ;  /* 0x0000003f3f3ff290 */ /* 0x000fe4000fffe03f */
[----:B------:R-:W-:Y:S05]  /*1d680*/  @P0 IMAD.HI.U32 R125, R3, c[0x0][0x330], RZ ;  /* 0x0000cc00037d0a27 */ /* 0x000fea00078e00ff */
[----:B------:R-:W-:Y:S02]  /*1d690*/  @P0 SHF.R.U32.HI R3, RZ, c[0x0][0x334], R125 ;  /* 0x0000cd00ff030a19 */ /* 0x000fe4000001167d */
.L_x_465:
[----:B------:R-:W-:Y:S05]  /*1d6a0*/  BSYNC B0 ;  /* 0x0000000000007941 */ /* 0x000fea0003800000 */
.L_x_463:
[----:B------:R-:W-:Y:S05]  /*1d6b0*/  IMAD R3, R3, c[0x0][0x32c], R174 ;  /* 0x0000cb0003037a24 */ /* 0x000fea00078e02ae */
[----:B------:R-:W-:Y:S02]  /*1d6c0*/  IADD3 R125, R3, c[0x0][0x32c], RZ ;  /* 0x0000cb00037d7a10 */ /* 0x000fe40007ffe0ff */
[----:B------:R-:W-:Y:S02]  /*1d6d0*/  IMNMX R0, R0, R3, !PT ;  /* 0x0000000300007217 */ /* 0x000fe40007800200 */
[----:B------:R-:W-:Y:S02]  /*1d6e0*/  IMNMX R124, R124, R125, PT ;  /* 0x0000007d7c7c7217 */ /* 0x000fe40003800200 */
.L_x_462:
[----:B-1----:R-:W1:Y:S02]  /*1d6f0*/  SHFL.IDX PT, R126, R131, 0x1, 0x1c1f ;  /* 0x003c1f00837e7f89 */ /* 0x002e6400000e0000 */
        /* <DEDUP_REMOVED lines=16> */
.L_x_468:
[----:B------:R-:W-:Y:S04]  /*1d800*/  MOV R175, c[0x0][0x32c] ;  /* 0x0000cb0000af7a02 */ /* 0x000fe80000000f00 */
[----:B------:R-:W-:Y:S11]  /*1d810*/  ISETP.NE.AND P0, PT, R175, 0x1, PT ;  /* 0x00000001af00780c */ /* 0x000ff60003f05270 */
[----:B------:R-:W-:Y:S02]  /*1d820*/  @!UPT UIADD3 URZ, URZ, URZ, URZ ;  /* 0x0000003f3f3ff290 */ /* 0x000fe4000fffe03f */
[----:B------:R-:W-:Y:S05]  /*1d830*/  @P0 IMAD.HI.U32 R175, R126, c[0x0][0x330], RZ ;  /* 0x0000cc007eaf0a27 */ /* 0x000fea00078e00ff */
[----:B------:R-:W-:Y:S02]  /*1d840*/  @P0 SHF.R.U32.HI R126, RZ, c[0x0][0x334], R175 ;  /* 0x0000cd00ff7e0a19 */ /* 0x000fe400000116af */
.L_x_469:
[----:B------:R-:W-:Y:S05]  /*1d850*/  BSYNC B0 ;  /* 0x0000000000007941 */ /* 0x000fea0003800000 */
.L_x_467:
[----:B------:R-:W-:Y:S05]  /*1d860*/  IMAD R126, R126, c[0x0][0x32c], R174 ;  /* 0x0000cb007e7e7a24 */ /* 0x000fea00078e02ae */
[----:B------:R-:W-:Y:S02]  /*1d870*/  IADD3 R175, R126, c[0x0][0x32c], RZ ;  /* 0x0000cb007eaf7a10 */ /* 0x000fe40007ffe0ff */
[----:B------:R-:W-:Y:S02]  /*1d880*/  IMNMX R3, R3, R126, !PT ;  /* 0x0000007e03037217 */ /* 0x000fe40007800200 */
[----:B------:R-:W-:Y:S02]  /*1d890*/  IMNMX R125, R125, R175, PT ;  /* 0x000000af7d7d7217 */ /* 0x000fe40003800200 */
.L_x_466:
[C---:B------:R-:W-:Y:S02]  /*1d8a0*/  ISETP.GE.AND P1, PT, R2.reuse, 0x2, PT ;  /* 0x000000020200780c */ /* 0x040fe40003f26270 */
[C---:B------:R-:W-:Y:S02]  /*1d8b0*/  ISETP.GE.AND P0, PT, R2.reuse, 0x9, PT ;  /* 0x000000090200780c */ /* 0x040fe40003f06270 */
[----:B------:R-:W-:Y:S02]  /*1d8c0*/  LOP3.LUT R229, R229, 0xffffdfff, RZ, 0xc0, !PT ;  /* 0xffffdfffe5e57812 */ /* 0x000fe400078ec0ff */
[C---:B------:R-:W-:Y:S02]  /*1d8d0*/  ISETP.GE.AND P2, PT, R2.reuse, 0xa, PT ;  /* 0x0000000a0200780c */ /* 0x040fe40003f46270 */
[C---:B------:R-:W-:Y:S02]  /*1d8e0*/  ISETP.GE.AND P6, PT, R2.reuse, 0x42, PT ;  /* 0x000000420200780c */ /* 0x040fe40003fc6270 */
[C---:B------:R-:W-:Y:S02]  /*1d8f0*/  ISETP.GE.AND P4, PT, R2.reuse, 0x49, PT ;  /* 0x000000490200780c */ /* 0x040fe40003f86270 */
[----:B------:R-:W-:Y:S02]  /*1d900*/  ISETP.GE.AND P3, PT, R2, 0x4a, PT ;  /* 0x0000004a0200780c */ /* 0x000fe40003f66270 */
[----:B------:R-:W-:Y:S02]  /*1d910*/  @P1 LOP3.LUT R229, R229, 0x2000, RZ, 0xfc, !PT ;  /* 0x00002000e5e51812 */ /* 0x000fe400078efcff */
[----:B------:R-:W-:Y:S02]  /*1d920*/  ISETP.GT.AND P1, PT, R0, 0x1, !P1 ;  /* 0x000000010000780c */ /* 0x000fe40004f24270 */
[----:B------:R-:W-:Y:S02]  /*1d930*/  LOP3.LUT R229, R229, 0xfffdffff, RZ, 0xc0, !PT ;  /* 0xfffdffffe5e57812 */ /* 0x000fe400078ec0ff */
[----:B------:R-:W-:Y:S02]  /*1d940*/  ISETP.LT.OR P1, PT, R124, 0x2, P1 ;  /* 0x000000027c00780c */ /* 0x000fe40000f21670 */
[----:B------:R-:W-:Y:S02]  /*1d950*/  @P0 LOP3.LUT R229, R229, 0x20000, RZ, 0xfc, !PT ;  /* 0x00020000e5e50812 */ /* 0x000fe400078efcff */
[----:B------:R-:W-:Y:S02]  /*1d960*/  ISETP.GT.AND P0, PT, R0, 0x8, !P0 ;  /* 0x000000080000780c */ /* 0x000fe40004704270 */
[----:B------:R-:W-:Y:S02]  /*1d970*/  FSEL R175, R5, -INF , !P1 ;  /* 0xff80000005af7808 */ /* 0x000fe40004800000 */
[----:B------:R-:W-:Y:S02]  /*1d980*/  ISETP.GE.AND P1, PT, R2, 0x11, PT ;  /* 0x000000110200780c */ /* 0x000fe40003f26270 */
[----:B------:R-:W-:Y:S02]  /*1d990*/  ISETP.LT.OR P0, PT, R124, 0x9, P0 ;  /* 0x000000097c00780c */ /* 0x000fe40000701670 */
[----:B------:R-:W-:Y:S02]  /*1d9a0*/  LOP3.LUT R229, R229, 0xffff7fff, RZ, 0xc0, !PT ;  /* 0xffff7fffe5e57812 */ /* 0x000fe400078ec0ff */
[----:B------:R-:W-:Y:S02]  /*1d9b0*/  FSEL R176, R16, -INF , !P0 ;  /* 0xff80000010b07808 */ /* 0x000fe40004000000 */
[----:B------:R-:W-:Y:S02]  /*1d9c0*/  @P2 LOP3.LUT R229, R229, 0x8000, RZ, 0xfc, !PT ;  /* 0x00008000e5e52812 */ /* 0x000fe400078efcff */
        /* <DEDUP_REMOVED lines=14> */
[----:B------:R-:W-:Y:S02]  /*1dab0*/  ISETP.GE.AND P1, PT, R2, 0x19, PT ;  /* 0x000000190200780c */ /* 0x000fe40003f26270 */
[----:B------:R-:W-:Y:S02]  /*1dac0*/  LOP3.LUT R229, R229, 0xfffffbff, RZ, 0xc0, !PT ;  /* 0xfffffbffe5e57812 */ /* 0x000fe400078ec0ff */
[----:B------:R-:W-:Y:S02]  /*1dad0*/  FSEL R179, R21, -INF , !P0 ;  /* 0xff80000015b37808 */ /* 0x000fe40004000000 */
[----:B------:R-:W-:Y:S04]  /*1dae0*/  ISETP.GT.AND P0, PT, R0, 0x18, !P1 ;  /* 0x000000180000780c */ /* 0x000fe80004f04270 */
[----:B------:R-:W-:Y:S03]  /*1daf0*/  ISETP.LT.OR P0, PT, R124, 0x19, P0 ;  /* 0x000000197c00780c */ /* 0x000fe60000701670 */
        /* <DEDUP_REMOVED lines=50> */
[----:B------:R-:W-:Y:S02]  /*1de20*/  FSEL R194, R64, -INF , !P0 ;  /* 0xff80000040c27808 */ /* 0x000fe40004000000 */
[----:B------:R-:W-:Y:S02]  /*1de30*/  LOP3.LUT R229, R229, 0xfffffffd, RZ, 0xc0, !PT ;  /* 0xfffffffde5e57812 */ /* 0x000fe400078ec0ff */
[----:B------:R-:W-:Y:S04]  /*1de40*/  ISETP.GT.AND P0, PT, R0, 0x39, !P1 ;  /* 0x000000390000780c */ /* 0x000fe80004f04270 */
[----:B------:R-:W-:Y:S03]  /*1de50*/  ISETP.LT.OR P0, PT, R124, 0x3a, P0 ;  /* 0x0000003a7c00780c */ /* 0x000fe60000701670 */
[----:B------:R-:W-:Y:S02]  /*1de60*/  @P1 LOP3.LUT R229, R229, 0x2, RZ, 0xfc, !PT ;  /* 0x00000002e5e51812 */ /* 0x000fe400078efcff */
[----:B------:R-:W-:Y:S02]  /*1de70*/  ISETP.GE.AND P1, PT, R2, 0x41, PT ;  /* 0x000000410200780c */ /* 0x000fe40003f26270 */
[----:B------:R-:W-:Y:S02]  /*1de80*/  FSEL R195, R65, -INF , !P0 ;  /* 0xff80000041c37808 */ /* 0x000fe40004000000 */
[----:B------:R-:W-:Y:S02]  /*1de90*/  ISETP.GT.AND P0, PT, R0, 0x40, !P1 ;  /* 0x000000400000780c */ /* 0x000fe40004f04270 */
[----:B------:R-:W-:Y:S02]  /*1dea0*/  LOP3.LUT R229, R229, 0xfffffffe, RZ, 0xc0, !PT ;  /* 0xfffffffee5e57812 */ /* 0x000fe400078ec0ff */
[----:B------:R-:W-:Y:S04]  /*1deb0*/  ISETP.LT.OR P0, PT, R124, 0x41, P0 ;  /* 0x000000417c00780c */ /* 0x000fe80000701670 */
        /* <DEDUP_REMOVED lines=13> */
[----:B------:R-:W-:Y:S02]  /*1df90*/  LOP3.LUT R229, R229, 0xfffeffff, RZ, 0xc0, !PT ;  /* 0xfffeffffe5e57812 */ /* 0x000fe400078ec0ff */
        /* <DEDUP_REMOVED lines=8> */
[----:B------:R-:W-:Y:S04]  /*1e020*/  ISETP.GT.AND P0, PT, R0, 0x58, !P1 ;  /* 0x000000580000780c */ /* 0x000fe80004f04270 */
[----:B------:R-:W-:Y:S02]  /*1e030*/  ISETP.LT.OR P0, PT, R124, 0x59, P0 ;  /* 0x000000597c00780c */ /* 0x000fe40000701670 */
[----:B------:R-:W-:Y:S02]  /*1e040*/  @P1 LOP3.LUT R229, R229, 0x10000, RZ, 0xfc, !PT ;  /* 0x00010000e5e51812 */ /* 0x000fe400078efcff */
[----:B------:R-:W-:Y:S02]  /*1e050*/  ISETP.GE.AND P1, PT, R2, 0x1, PT ;  /* 0x000000010200780c */ /* 0x000fe40003f26270 */
[----:B------:R-:W-:Y:S02]  /*1e060*/  FSEL R238, R96, -INF , !P0 ;  /* 0xff80000060ee7808 */ /* 0x000fe40004000000 */
[----:B------:R-:W-:Y:S02]  /*1e070*/  ISETP.GT.AND P0, PT, R0, RZ, !P1 ;  /* 0x000000ff0000720c */ /* 0x000fe40004f04270 */
[----:B------:R-:W-:Y:S02]  /*1e080*/  LOP3.LUT R229, R229, 0xfffbffff, RZ, 0xc0, !PT ;  /* 0xfffbffffe5e57812 */ /* 0x000fe400078ec0ff */
[----:B------:R-:W-:Y:S04]  /*1e090*/  ISETP.LT.OR P0, PT, R124, 0x1, P0 ;  /* 0x000000017c00780c */ /* 0x000fe80000701670 */
[----:B------:R-:W-:Y:S02]  /*1e0a0*/  FSEL R20, R4, -INF , !P0 ;  /* 0xff80000004147808 */ /* 0x000fe40004000000 */
[----:B------:R-:W-:Y:S01]  /*1e0b0*/  ISETP.GE.AND P0, PT, R2, 0x5a, PT ;  /* 0x0000005a0200780c */ /* 0x000fe20003f06270 */
[----:B------:R-:W1:Y:S11]  /*1e0c0*/  SHFL.IDX PT, R4, R131, 0x2, 0x1c1f ;  /* 0x005c1f0083047f89 */ /* 0x000e7600000e0000 */
[----:B------:R-:W-:Y:S01]  /*1e0d0*/  @!UPT UIADD3 URZ, URZ, URZ, URZ ;  /* 0x0000003f3f3ff290 */ /* 0x000fe2000fffe03f */
[----:B------:R-:W-:Y:S02]  /*1e0e0*/  @P0 LOP3.LUT R229, R229, 0x40000, RZ, 0xfc, !PT ;  /* 0x00040000e5e50812 */ /* 0x000fe400078efcff */
[----:B------:R-:W-:Y:S04]  /*1e0f0*/  ISETP.GT.AND P0, PT, R0, 0x59, !P0 ;  /* 0x000000590000780c */ /* 0x000fe80004704270 */
[----:B------:R-:W-:Y:S04]  /*1e100*/  ISETP.LT.OR P0, PT, R124, 0x5a, P0 ;  /* 0x0000005a7c00780c */ /* 0x000fe80000701670 */
[----:B------:R-:W-:Y:S01]  /*1e110*/  FSEL R239, R97, -INF , !P0 ;  /* 0xff80000061ef7808 */ /* 0x000fe20004000000 */
[--C-:B-1----:R-:W-:Y:S01]  /*1e120*/  IMAD.IADD R2, R172, 0x1, R4.reuse ;  /* 0x00000001ac027824 */ /* 0x102fe200078e0204 */
[----:B------:R-:W-:Y:S01]  /*1e130*/  ISETP.GE.AND P0, PT, R243, 0x1, PT ;  /* 0x00000001f300780c */ /* 0x000fe20003f06270 */
[----:B------:R-:W-:Y:S11]  /*1e140*/  IMAD.IADD R0, R173, 0x1, R4 ;  /* 0x00000001ad007824 */ /* 0x000ff600078e0204 */
[----:B------:R-:W-:Y:S01]  /*1e150*/  @!UPT UIADD3 URZ, URZ, URZ, URZ ;  /* 0x0000003f3f3ff290 */ /* 0x000fe2000fffe03f */
        /* <DEDUP_REMOVED lines=14> */
.L_x_472:
[----:B------:R-:W-:Y:S04]  /*1e240*/  MOV R5, c[0x0][0x32c] ;  /* 0x0000cb0000057a02 */ /* 0x000fe80000000f00 */
[----:B------:R-:W-:Y:S11]  /*1e250*/  ISETP.NE.AND P0, PT, R5, 0x1, PT ;  /* 0x000000010500780c */ /* 0x000ff60003f05270 */
[----:B------:R-:W-:Y:S02]  /*1e260*/  @!UPT UIADD3 URZ, URZ, URZ, URZ ;  /* 0x0000003f3f3ff290 */ /* 0x000fe4000fffe03f */
[----:B------:R-:W-:Y:S05]  /*1e270*/  @P0 IMAD.HI.U32 R5, R4, c[0x0][0x330], RZ ;  /* 0x0000cc0004050a27 */ /* 0x000fea00078e00ff */
[----:B------:R-:W-:Y:S02]  /*1e280*/  @P0 SHF.R.U32.HI R4, RZ, c[0x0][0x334], R5 ;  /* 0x0000cd00ff040a19 */ /* 0x000fe40000011605 */
.L_x_473:
[----:B------:R-:W-:Y:S05]  /*1e290*/  BSYNC B0 ;  /* 0x0000000000007941 */ /* 0x000fea0003800000 */
.L_x_471:
[----:B------:R-:W-:Y:S05]  /*1e2a0*/  IMAD R4, R4, c[0x0][0x32c], R174 ;  /* 0x0000cb0004047a24 */ /* 0x000fea00078e02ae */
[----:B------:R-:W-:Y:S02]  /*1e2b0*/  IADD3 R5, R4, c[0x0][0x32c], RZ ;  /* 0x0000cb0004057a10 */ /* 0x000fe40007ffe0ff */
[----:B------:R-:W-:Y:S02]  /*1e2c0*/  IMNMX R0, R0, R4, !PT ;  /* 0x0000000400007217 */ /* 0x000fe40007800200 */
[----:B------:R-:W-:Y:S02]  /*1e2d0*/  IMNMX R2, R2, R5, PT ;  /* 0x0000000502027217 */ /* 0x000fe40003800200 */
.L_x_470:
[----:B------:R-:W-:Y:S02]  /*1e2e0*/  LOP3.LUT P0, RZ, R229, 0x20000, RZ, 0xc0, !PT ;  /* 0x00020000e5ff7812 */ /* 0x000fe4000780c0ff */
[----:B------:R-:W-:Y:S02]  /*1e2f0*/  P2R R4, PR, RZ, 0x40 ;  /* 0x00000040ff047803 */ /* 0x000fe40000000000 */
[----:B------:R-:W-:Y:S02]  /*1e300*/  ISETP.GT.AND P0, PT, R3, 0x8, !P0 ;  /* 0x000000080300780c */ /* 0x000fe40004704270 */
[----:B------:R-:W-:Y:S02]  /*1e310*/  P2R R5, PR, RZ, 0x20 ;  /* 0x00000020ff057803 */ /* 0x000fe40000000000 */
[----:B------:R-:W-:Y:S02]  /*1e320*/  ISETP.LT.OR P0, PT, R125, 0x9, P0 ;  /* 0x000000097d00780c */ /* 0x000fe40000701670 */
[C---:B------:R-:W-:Y:S02]  /*1e330*/  LOP3.LUT P5, RZ, R229.reuse, 0x40000, RZ, 0xc0, !PT ;  /* 0x00040000e5ff7812 */ /* 0x040fe400078ac0ff */
        /* <DEDUP_REMOVED lines=57> */
[----:B------:R-:W-:Y:S02]  /*1e6d0*/  ISETP.GT.AND P0, PT, R3, 0x41, !P6 ;  /* 0x000000410300780c */ /* 0x000fe40007704270 */
[----:B------:R-:W-:Y:S02]  /*1e6e0*/  LOP3.LUT P6, RZ, R229, 0x2000, RZ, 0xc0, !PT ;  /* 0x00002000e5ff7812 */ /* 0x000fe400078cc0ff */
        /* <DEDUP_REMOVED lines=21> */
[----:B------:R-:W-:Y:S04]  /*1e840*/  LOP3.LUT P0, RZ, R229, 0x10000, RZ, 0xc0, !PT ;  /* 0x00010000e5ff7812 */ /* 0x000fe8000780c0ff */
[----:B------:R-:W-:Y:S04]  /*1e850*/  ISETP.GT.AND P0, PT, R3, 0x58, !P0 ;  /* 0x000000580300780c */ /* 0x000fe80004704270 */
        /* <DEDUP_REMOVED lines=13> */
[C---:B------:R-:W-:Y:S04]  /*1e930*/  LOP3.LUT P0, RZ, R229.reuse, 0x20000, RZ, 0xc0, !PT ;  /* 0x00020000e5ff7812 */ /* 0x040fe8000780c0ff */
[----:B------:R-:W-:Y:S04]  /*1e940*/  ISETP.GT.AND P0, PT, R0, 0x8, !P0 ;  /* 0x000000080000780c */ /* 0x000fe80004704270 */
[----:B------:R-:W-:Y:S04]  /*1e950*/  ISETP.LT.OR P0, PT, R2, 0x9, P0 ;  /* 0x000000090200780c */ /* 0x000fe80000701670 */
[----:B------:R-:W-:Y:S02]  /*1e960*/  FSEL R12, R12, -INF , !P0 ;  /* 0xff8000000c0c7808 */ /* 0x000fe40004000000 */
[----:B------:R-:W-:Y:S04]  /*1e970*/  LOP3.LUT P0, RZ, R229, 0x8000, RZ, 0xc0, !PT ;  /* 0x00008000e5ff7812 */ /* 0x000fe8000780c0ff */
[----:B------:R-:W-:Y:S04]  /*1e980*/  ISETP.GT.AND P0, PT, R0, 0x9, !P0 ;  /* 0x000000090000780c */ /* 0x000fe80004704270 */
        /* <DEDUP_REMOVED lines=80> */
[----:B------:R-:W-:Y:S11]  /*1ee90*/  ISETP.GE.AND P0, PT, R243, 0x1, PT ;  /* 0x00000001f300780c */ /* 0x000ff60003f06270 */
[----:B------:R-:W-:Y:S02]  /*1eea0*/  @!UPT UIADD3 URZ, URZ, URZ, URZ ;  /* 0x0000003f3f3ff290 */ /* 0x000fe4000fffe03f */
        /* <DEDUP_REMOVED lines=14> */
.L_x_476:
[----:B------:R-:W-:Y:S04]  /*1ef90*/  MOV R4, c[0x0][0x32c] ;  /* 0x0000cb0000047a02 */ /* 0x000fe80000000f00 */
[----:B------:R-:W-:Y:S11]  /*1efa0*/  ISETP.NE.AND P0, PT, R4, 0x1, PT ;  /* 0x000000010400780c */ /* 0x000ff60003f05270 */
[----:B------:R-:W-:Y:S02]  /*1efb0*/  @!UPT UIADD3 URZ, URZ, URZ, URZ ;  /* 0x0000003f3f3ff290 */ /* 0x000fe4000fffe03f */
[----:B------:R-:W-:Y:S05]  /*1efc0*/  @P0 IMAD.HI.U32 R4, R3, c[0x0][0x330], RZ ;  /* 0x0000cc0003040a27 */ /* 0x000fea00078e00ff */
[----:B------:R-:W-:Y:S02]  /*1efd0*/  @P0 SHF.R.U32.HI R3, RZ, c[0x0][0x334], R4 ;  /* 0x0000cd00ff030a19 */ /* 0x000fe40000011604 */
.L_x_477:
[----:B------:R-:W-:Y:S05]  /*1efe0*/  BSYNC B0 ;  /* 0x0000000000007941 */ /* 0x000fea0003800000 */
.L_x_475:
[----:B------:R-:W-:Y:S05]  /*1eff0*/  IMAD R3, R3, c[0x0][0x32c], R174 ;  /* 0x0000cb0003037a24 */ /* 0x000fea00078e02ae */
[----:B------:R-:W-:Y:S02]  /*1f000*/  IADD3 R4, R3, c[0x0][0x32c], RZ ;  /* 0x0000cb0003047a10 */ /* 0x000fe40007ffe0ff */
[----:B------:R-:W-:Y:S02]  /*1f010*/  IMNMX R0, R0, R3, !PT ;  /* 0x0000000300007217 */ /* 0x000fe40007800200 */
[----:B------:R-:W-:Y:S02]  /*1f020*/  IMNMX R2, R2, R4, PT ;  /* 0x0000000402027217 */ /* 0x000fe40003800200 */
.L_x_474:
[----:B------:R-:W-:Y:S01]  /*1f030*/  ISETP.GT.AND P0, PT, R0, RZ, !P1 ;  /* 0x000000ff0000720c */ /* 0x000fe20004f04270 */
[----:B------:R-:W-:Y:S01]  /*1f040*/  LDSM.16.MT88.4 R36, [R216+0x100] ;  /* 0x00010000d824783b */ /* 0x000fe20000004200 */
[C---:B------:R-:W-:Y:S02]  /*1f050*/  LOP3.LUT P1, RZ, R229.reuse, 0x800, RZ, 0xc0, !PT ;  /* 0x00000800e5ff7812 */ /* 0x040fe4000782c0ff */
        /* <DEDUP_REMOVED lines=64> */
[----:B------:R-:W-:Y:S01]  /*1f460*/  LOP3.LUT P0, RZ, R229, 0x40, RZ, 0xc0, !PT ;  /* 0x00000040e5ff7812 */ /* 0x000fe2000780c0ff */
[----:B------:R-:W-:Y:S01]  /*1f470*/  LDSM.16.MT88.4 R40, [R214+0x100] ;  /* 0x00010000d628783b */ /* 0x000fe20000004200 */
        /* <DEDUP_REMOVED lines=24> */
[----:B------:R-:W-:Y:S02]  /*1f600*/  FMNMX.FTZ R126, R239, R126, !PT ;  /* 0x0000007eef7e7209 */ /* 0x000fe40007810000 */
[----:B------:R-:W-:Y:S02]  /*1f610*/  FMNMX.FTZ R4, R12, R4, !PT ;  /* 0x000000040c047209 */ /* 0x000fe40007810000 */
[----:B------:R-:W-:Y:S01]  /*1f620*/  ISETP.LT.OR P0, PT, R2, 0x32, P0 ;  /* 0x000000320200780c */ /* 0x000fe20000701670 */
[----:B------:R-:W1:Y:S01]  /*1f630*/  SHFL.BFLY PT, R5, R126, 0x2, 0x1f ;  /* 0x0c401f007e057f89 */ /* 0x000e6200000e0000 */
[----:B------:R-:W-:Y:S02]  /*1f640*/  FMNMX.FTZ R3, R188, R3, !PT ;  /* 0x00000003bc037209 */ /* 0x000fe40007810000 */
[----:B------:R-:W-:Y:S02]  /*1f650*/  FMNMX.FTZ R4, R13, R4, !PT ;  /* 0x000000040d047209 */ /* 0x000fe40007810000 */
[----:B------:R-:W-:Y:S02]  /*1f660*/  FSEL R88, R59, -INF , !P0 ;  /* 0xff8000003b587808 */ /* 0x000fe40004000000 */
[----:B------:R-:W-:Y:S02]  /*1f670*/  FMNMX.FTZ R3, R192, R3, !PT ;  /* 0x00000003c0037209 */ /* 0x000fe40007810000 */
[----:B------:R-:W-:Y:S02]  /*1f680*/  LOP3.LUT P0, RZ, R229, 0x4, RZ, 0xc0, !PT ;  /* 0x00000004e5ff7812 */ /* 0x000fe4000780c0ff */
        /* <DEDUP_REMOVED lines=15> */
[----:B------:R-:W-:Y:S02]  /*1f780*/  LOP3.LUT P1, RZ, R229, 0x1, RZ, 0xc0, !PT ;  /* 0x00000001e5ff7812 */ /* 0x000fe4000782c0ff */
[----:B------:R-:W-:Y:S02]  /*1f790*/  FMNMX.FTZ R3, R205, R3, !PT ;  /* 0x00000003cd037209 */ /* 0x000fe40007810000 */
[----:B------:R-:W-:Y:S02]  /*1f7a0*/  FMNMX.FTZ R4, R84, R4, !PT ;  /* 0x0000000454047209 */ /* 0x000fe40007810000 */
[----:B-1----:R-:W-:Y:S02]  /*1f7b0*/  FMNMX.FTZ R126, R126, R5, !PT ;  /* 0x000000057e7e7209 */ /* 0x002fe40007810000 */
[----:B------:R-:W-:Y:S02]  /*1f7c0*/  FSEL R92, R63, -INF , !P0 ;  /* 0xff8000003f5c7808 */ /* 0x000fe40004000000 */
[----:B------:R-:W-:Y:S01]  /*1f7d0*/  ISETP.GT.AND P0, PT, R0, 0x40, !P1 ;  /* 0x000000400000780c */ /* 0x000fe20004f04270 */
[----:B------:R-:W1:Y:S01]  /*1f7e0*/  SHFL.BFLY PT, R6, R126, 0x1, 0x1f ;  /* 0x0c201f007e067f89 */ /* 0x000e6200000e0000 */
[----:B------:R-:W-:Y:S02]  /*1f7f0*/  FMNMX.FTZ R3, R209, R3, !PT ;  /* 0x00000003d1037209 */ /* 0x000fe40007810000 */
[----:B------:R-:W-:Y:S02]  /*1f800*/  FMNMX.FTZ R4, R85, R4, !PT ;  /* 0x0000000455047209 */ /* 0x000fe40007810000 */
[----:B------:R-:W-:Y:S02]  /*1f810*/  ISETP.LT.OR P0, PT, R2, 0x41, P0 ;  /* 0x000000410200780c */ /* 0x000fe40000701670 */
[----:B------:R-:W-:Y:S02]  /*1f820*/  FMNMX.FTZ R3, R210, R3, !PT ;  /* 0x00000003d2037209 */ /* 0x000fe40007810000 */
[----:B------:R-:W-:Y:S02]  /*1f830*/  FMNMX.FTZ R4, R86, R4, !PT ;  /* 0x0000000456047209 */ /* 0x000fe40007810000 */
[----:B------:R-:W-:Y:S02]  /*1f840*/  FSEL R74, R74, -INF , !P0 ;  /* 0xff8000004a4a7808 */ /* 0x000fe40004000000 */
[----:B------:R-:W-:Y:S02]  /*1f850*/  ISETP.GT.AND P0, PT, R0, 0x41, !P6 ;  /* 0x000000410000780c */ /* 0x000fe40007704270 */
[----:B------:R-:W-:Y:S02]  /*1f860*/  FMNMX.FTZ R3, R234, R3, !PT ;  /* 0x00000003ea037209 */ /* 0x000fe40007810000 */
[----:B------:R-:W-:Y:S02]  /*1f870*/  FMNMX.FTZ R4, R98, R4, !PT ;  /* 0x0000000462047209 */ /* 0x000fe40007810000 */
[----:B------:R-:W-:Y:S02]  /*1f880*/  ISETP.LT.OR P0, PT, R2, 0x42, P0 ;  /* 0x000000420200780c */ /* 0x000fe40000701670 */
[----:B------:R-:W-:Y:S02]  /*1f890*/  FMNMX.FTZ R3, R237, R3, !PT ;  /* 0x00000003ed037209 */ /* 0x000fe40007810000 */
[----:B------:R-:W-:Y:S02]  /*1f8a0*/  FMNMX.FTZ R4, R99, R4, !PT ;  /* 0x0000000463047209 */ /* 0x000fe40007810000 */
[----:B------:R-:W-:Y:S01]  /*1f8b0*/  FSEL R93, R75, -INF , !P0 ;  /* 0xff8000004b5d7808 */ /* 0x000fe20004000000 */
[----:B------:R-:W2:Y:S01]  /*1f8c0*/  SHFL.BFLY PT, R125, R3, 0x2, 0x1f ;  /* 0x0c401f00037d7f89 */ /* 0x000ea200000e0000 */
[----:B------:R-:W-:Y:S02]  /*1f8d0*/  ISETP.GT.AND P0, PT, R0, 0x48, !P4 ;  /* 0x000000480000780c */ /* 0x000fe40006704270 */
[----:B------:R-:W-:Y:S02]  /*1f8e0*/  FMNMX.FTZ R4, R190, R4, !PT ;  /* 0x00000004be047209 */ /* 0x000fe40007810000 */
[----:B------:R-:W-:Y:S02]  /*1f8f0*/  ISETP.LT.OR P0, PT, R2, 0x49, P0 ;  /* 0x000000490200780c */ /* 0x000fe40000701670 */
[----:B------:R-:W-:Y:S02]  /*1f900*/  FMNMX.FTZ R4, R191, R4, !PT ;  /* 0x00000004bf047209 */ /* 0x000fe40007810000 */
[----:B------:R-:W-:Y:S02]  /*1f910*/  FSEL R131, R78, -INF , !P0 ;  /* 0xff8000004e837808 */ /* 0x000fe40004000000 */
[----:B------:R-:W-:Y:S02]  /*1f920*/  ISETP.GT.AND P0, PT, R0, 0x49, !P3 ;  /* 0x000000490000780c */ /* 0x000fe40005f04270 */
[----:B------:R-:W-:Y:S02]  /*1f930*/  FMNMX.FTZ R4, R199, R4, !PT ;  /* 0x00000004c7047209 */ /* 0x000fe40007810000 */
[----:B-1----:R-:W-:Y:S02]  /*1f940*/  FMNMX.FTZ R126, R126, R6, !PT ;  /* 0x000000067e7e7209 */ /* 0x002fe40007810000 */
[----:B------:R-:W-:Y:S02]  /*1f950*/  ISETP.LT.OR P0, PT, R2, 0x4a, P0 ;  /* 0x0000004a0200780c */ /* 0x000fe40000701670 */
[----:B------:R-:W-:Y:S01]  /*1f960*/  FMNMX.FTZ R5, R10, R130, !PT ;  /* 0x000000820a057209 */ /* 0x000fe20007810000 */
[----:B------:R-:W-:Y:S01]  /*1f970*/  FMUL.FTZ R47, R126, c[0x0][0x2d0] ;  /* 0x0000b4007e2f7a20 */ /* 0x000fe20000410000 */
        /* <DEDUP_REMOVED lines=10> */
[----:B------:R-:W-:Y:S02]  /*1fa20*/  FMNMX.FTZ R5, R15, R5, !PT ;  /* 0x000000050f057209 */ /* 0x000fe40007810000 */
[----:B------:R-:W-:Y:S01]  /*1fa30*/  FMNMX.FTZ R3, R211, R4, !PT ;  /* 0x00000004d3037209 */ /* 0x000fe20007810000 */
[--C-:B------:R-:W-:Y:S01]  /*1fa40*/  FFMA.FTZ R4, R20, c[0x0][0x2d0], -R47.reuse ;  /* 0x0000b40014047a23 */ /* 0x100fe2000001082f */
[----:B------:R-:W-:Y:S01]  /*1fa50*/  FMNMX.FTZ R5, R60, R5, !PT ;  /* 0x000000053c057209 */ /* 0x000fe20007810000 */
[----:B------:R-:W1:Y:S01]  /*1fa60*/  SHFL.BFLY PT, R6, R125, 0x1, 0x1f ;  /* 0x0c201f007d067f89 */ /* 0x000e6200000e0000 */
[----:B------:R-:W-:Y:S01]  /*1fa70*/  ISETP.LT.OR P0, PT, R2, 0x51, P0 ;  /* 0x000000510200780c */ /* 0x000fe20000701670 */
[----:B------:R2:W-:Y:S01]  /*1fa80*/  MUFU.EX2 R173, R4 ;  /* 0x0000000400ad7308 */ /* 0x0005e20000000800 */
[----:B------:R-:W-:Y:S02]  /*1fa90*/  FMNMX.FTZ R5, R61, R5, !PT ;  /* 0x000000053d057209 */ /* 0x000fe40007810000 */
[----:B------:R-:W-:Y:S02]  /*1faa0*/  FMNMX.FTZ R3, R233, R3, !PT ;  /* 0x00000003e9037209 */ /* 0x000fe40007810000 */
[----:B------:R-:W-:Y:S02]  /*1fab0*/  FMNMX.FTZ R5, R71, R5, !PT ;  /* 0x0000000547057209 */ /* 0x000fe40007810000 */
[----:B------:R-:W-:Y:S02]  /*1fac0*/  FMNMX.FTZ R3, R235, R3, !PT ;  /* 0x00000003eb037209 */ /* 0x000fe40007810000 */
[----:B------:R-:W-:Y:S02]  /*1fad0*/  FMNMX.FTZ R5, R72, R5, !PT ;  /* 0x0000000548057209 */ /* 0x000fe40007810000 */
[----:B------:R-:W-:Y:S02]  /*1fae0*/  FMNMX.FTZ R3, R236, R3, !PT ;  /* 0x00000003ec037209 */ /* 0x000fe40007810000 */
[----:B------:R-:W-:Y:S02]  /*1faf0*/  FMNMX.FTZ R5, R73, R5, !PT ;  /* 0x0000000549057209 */ /* 0x000fe40007810000 */
[----:B------:R-:W-:Y:S01]  /*1fb00*/  LOP3.LUT P1, RZ, R229, 0x4000, RZ, 0xc0, !PT ;  /* 0x00004000e5ff7812 */ /* 0x000fe2000782c0ff */
[----:B------:R-:W3:Y:S01]  /*1fb10*/  SHFL.BFLY PT, R7, R3, 0x2, 0x1f ;  /* 0x0c401f0003077f89 */ /* 0x000ee200000e0000 */
[----:B------:R-:W-:Y:S02]  /*1fb20*/  FMNMX.FTZ R5, R76, R5, !PT ;  /* 0x000000054c057209 */ /* 0x000fe40007810000 */
[----:B------:R-:W-:Y:S02]  /*1fb30*/  FSEL R90, R90, -INF , !P0 ;  /* 0xff8000005a5a7808 */ /* 0x000fe40004000000 */
[----:B------:R-:W-:Y:S02]  /*1fb40*/  ISETP.GT.AND P0, PT, R0, 0x51, !P1 ;  /* 0x000000510000780c */ /* 0x000fe40004f04270 */
[----:B-1----:R-:W-:Y:S02]  /*1fb50*/  FMNMX.FTZ R125, R125, R6, !PT ;  /* 0x000000067d7d7209 */ /* 0x002fe40007810000 */
[----:B--2---:R-:W-:Y:S01]  /*1fb60*/  FMNMX.FTZ R4, R77, R5, !PT ;  /* 0x000000054d047209 */ /* 0x004fe20007810000 */
[--C-:B------:R-:W-:Y:S01]  /*1fb70*/  FFMA.FTZ R5, R175, c[0x0][0x2d0], -R47.reuse ;  /* 0x0000b400af057a23 */ /* 0x100fe2000001082f */
[C---:B------:R-:W-:Y:S01]  /*1fb80*/  FSETP.NEU.FTZ.AND P1, PT, R125.reuse, -INF , PT ;  /* 0xff8000007d00780b */ /* 0x040fe20003f3d000 */
[----:B------:R-:W-:Y:S01]  /*1fb90*/  FMUL.FTZ R68, R125, c[0x0][0x2d0] ;  /* 0x0000b4007d447a20 */ /* 0x000fe20000410000 */
[----:B------:R-:W-:Y:S01]  /*1fba0*/  FMNMX.FTZ R4, R83, R4, !PT ;  /* 0x0000000453047209 */ /* 0x000fe20007810000 */
[----:B------:R1:W-:Y:S01]  /*1fbb0*/  MUFU.EX2 R21, R5 ;  /* 0x0000000500157308 */ /* 0x0003e20000000800 */
[----:B------:R-:W-:Y:S02]  /*1fbc0*/  ISETP.LT.OR P0, PT, R2, 0x52, P0 ;  /* 0x000000520200780c */ /* 0x000fe40000701670 */
[----:B------:R-:W-:Y:S02]  /*1fbd0*/  FSEL R68, R68, RZ, P1 ;  /* 0x000000ff44447208 */ /* 0x000fe40000800000 */
[----:B------:R-:W-:Y:S02]  /*1fbe0*/  LOP3.LUT P6, RZ, R229, 0x40000, RZ, 0xc0, !PT ;  /* 0x00040000e5ff7812 */ /* 0x000fe400078cc0ff */
[----:B------:R-:W-:Y:S01]  /*1fbf0*/  FSEL R91, R91, -INF , !P0 ;  /* 0xff8000005b5b7808 */ /* 0x000fe20004000000 */
[--C-:B------:R-:W-:Y:S01]  /*1fc00*/  FFMA.FTZ R28, R35, c[0x0][0x2d0], -R68.reuse ;  /* 0x0000b400231c7a23 */ /* 0x100fe20000010844 */
[----:B------:R-:W-:Y:S02]  /*1fc10*/  ISETP.GT.AND P0, PT, R0, 0x59, !P6 ;  /* 0x000000590000780c */ /* 0x000fe40007704270 */
[----:B---3--:R-:W-:Y:S02]  /*1fc20*/  FMNMX.FTZ R3, R3, R7, !PT ;  /* 0x0000000703037209 */ /* 0x008fe40007810000 */
[----:B------:R-:W-:Y:S02]  /*1fc30*/  ISETP.LT.OR P0, PT, R2, 0x5a, P0 ;  /* 0x0000005a0200780c */ /* 0x000fe40000701670 */
[----:B------:R-:W-:Y:S01]  /*1fc40*/  LOP3.LUT P4, RZ, R229, 0x10000, RZ, 0xc0, !PT ;  /* 0x00010000e5ff7812 */ /* 0x000fe2000788c0ff */
[----:B------:R-:W2:Y:S01]  /*1fc50*/  SHFL.BFLY PT, R124, R3, 0x1, 0x1f ;  /* 0x0c201f00037c7f89 */ /* 0x000ea200000e0000 */
[----:B------:R-:W-:Y:S02]  /*1fc60*/  FSEL R46, R95, -INF , !P0 ;  /* 0xff8000005f2e7808 */ /* 0x000fe40004000000 */
[----:B------:R-:W-:Y:S04]  /*1fc70*/  ISETP.GT.AND P3, PT, R0, 0x58, !P4 ;  /* 0x000000580000780c */ /* 0x000fe80006764270 */
[----:B------:R-:W-:Y:S01]  /*1fc80*/  ISETP.LT.OR P3, PT, R2, 0x59, P3 ;  /* 0x000000590200780c */ /* 0x000fe20001f61670 */
[--C-:B------:R-:W-:Y:S01]  /*1fc90*/  FFMA.FTZ R2, R18, c[0x0][0x2d0], -R68.reuse ;  /* 0x0000b40012027a23 */ /* 0x100fe20000010844 */
[----:B-1----:R-:W-:Y:S01]  /*1fca0*/  FMNMX.FTZ R5, R87, R4, !PT ;  /* 0x0000000457057209 */ /* 0x002fe20007810000 */
[--C-:B------:R-:W-:Y:S01]  /*1fcb0*/  FFMA.FTZ R4, R176, c[0x0][0x2d0], -R47.reuse ;  /* 0x0000b400b0047a23 */ /* 0x100fe2000001082f */
[----:B------:R-:W-:Y:S01]  /*1fcc0*/  FSEL R94, R94, -INF , !P3 ;  /* 0xff8000005e5e7808 */ /* 0x000fe20005800000 */
[----:B------:R-:W-:Y:S01]  /*1fcd0*/  MUFU.EX2 R7, R2 ;  /* 0x0000000200077308 */ /* 0x000fe20000000800 */
[----:B------:R-:W-:Y:S04]  /*1fce0*/  FMNMX.FTZ R5, R88, R5, !PT ;  /* 0x0000000558057209 */ /* 0x000fe80007810000 */
[----:B------:R-:W-:Y:S04]  /*1fcf0*/  FMNMX.FTZ R5, R89, R5, !PT ;  /* 0x0000000559057209 */ /* 0x000fe80007810000 */
[----:B------:R-:W-:Y:S01]  /*1fd00*/  FMNMX.FTZ R5, R92, R5, !PT ;  /* 0x000000055c057209 */ /* 0x000fe20007810000 */
[----:B------:R1:W-:Y:S01]  /*1fd10*/  MUFU.EX2 R22, R4 ;  /* 0x0000000400167308 */ /* 0x0003e20000000800 */
[----:B--2---:R-:W-:Y:S01]  /*1fd20*/  FMNMX.FTZ R124, R3, R124, !PT ;  /* 0x0000007c037c7209 */ /* 0x004fe20007810000 */
[--C-:B------:R-:W-:Y:S01]  /*1fd30*/  FFMA.FTZ R3, R19, c[0x0][0x2d0], -R68.reuse ;  /* 0x0000b40013037a23 */ /* 0x100fe20000010844 */
[----:B------:R-:W-:Y:S02]  /*1fd40*/  FMNMX.FTZ R5, R74, R5, !PT ;  /* 0x000000054a057209 */ /* 0x000fe40007810000 */
[C---:B------:R-:W-:Y:S01]  /*1fd50*/  FSETP.NEU.FTZ.AND P0, PT, R124.reuse, -INF , PT ;  /* 0xff8000007c00780b */ /* 0x040fe20003f1d000 */
[----:B------:R-:W-:Y:S01]  /*1fd60*/  FMUL.FTZ R69, R124, c[0x0][0x2d0] ;  /* 0x0000b4007c457a20 */ /* 0x000fe20000410000 */
[----:B------:R-:W-:Y:S04]  /*1fd70*/  FMNMX.FTZ R5, R93, R5, !PT ;  /* 0x000000055d057209 */ /* 0x000fe80007810000 */
[----:B------:R-:W-:Y:S01]  /*1fd80*/  FSEL R69, R69, RZ, P0 ;  /* 0x000000ff45457208 */ /* 0x000fe20000000000 */
[----:B-1----:R-:W-:Y:S02]  /*1fd90*/  FFMA.FTZ R4, R177, c[0x0][0x2d0], -R47 ;  /* 0x0000b400b1047a23 */ /* 0x002fe4000001082f */
[----:B------:R1:W-:Y:S10]  /*1fda0*/  MUFU.EX2 R177, R3 ;  /* 0x0000000300b17308 */ /* 0x0003f40000000800 */
[----:B------:R2:W3:Y:S01]  /*1fdb0*/  MUFU.EX2 R23, R4 ;  /* 0x0000000400177308 */ /* 0x0004e20000000800 */
[--C-:B-1----:R-:W-:Y:S02]  /*1fdc0*/  FFMA.FTZ R3, R8, c[0x0][0x2d0], -R69.reuse ;  /* 0x0000b40008037a23 */ /* 0x102fe40000010845 */
[--C-:B------:R-:W-:Y:S07]  /*1fdd0*/  FFMA.FTZ R8, R32, c[0x0][0x2d0], -R68.reuse ;  /* 0x0000b40020087a23 */ /* 0x100fee0000010844 */
[----:B------:R1:W-:Y:S01]  /*1fde0*/  MUFU.EX2 R75, R3 ;  /* 0x00000003004b7308 */ /* 0x0003e20000000800 */
[----:B------:R-:W-:Y:S02]  /*1fdf0*/  FFMA.FTZ R32, R34, c[0x0][0x2d0], -R69 ;  /* 0x0000b40022207a23 */ /* 0x000fe40000010845 */
[----:B--2---:R-:W-:Y:S01]  /*1fe00*/  FFMA.FTZ R4, R16, c[0x0][0x2d0], -R68 ;  /* 0x0000b40010047a23 */ /* 0x004fe20000010844 */
[----:B---3--:R-:W-:Y:S01]  /*1fe10*/  MOV R95, R23 ;  /* 0x00000017005f7202 */ /* 0x008fe20000000f00 */
[----:B------:R-:W-:Y:S05]  /*1fe20*/  FFMA.FTZ R16, R180, c[0x0][0x2d0], -R47 ;  /* 0x0000b400b4107a23 */ /* 0x000fea000001082f */
[----:B------:R2:W-:Y:S01]  /*1fe30*/  MUFU.EX2 R174, R4 ;  /* 0x0000000400ae7308 */ /* 0x0005e20000000800 */
[----:B------:R-:W-:Y:S09]  /*1fe40*/  IMAD.MOV.U32 R180, RZ, RZ, R240 ;  /* 0x000000ffffb47224 */ /* 0x000ff200078e00f0 */
[----:B------:R-:W-:Y:S01]  /*1fe50*/  MUFU.EX2 R58, R8 ;  /* 0x00000008003a7308 */ /* 0x000fe20000000800 */
[--C-:B-1----:R-:W-:Y:S09]  /*1fe60*/  FFMA.FTZ R3, R9, c[0x0][0x2d0], -R69.reuse ;  /* 0x0000b40009037a23 */ /* 0x102ff20000010845 */
[----:B------:R-:W-:Y:S01]  /*1fe70*/  MUFU.EX2 R59, R16 ;  /* 0x00000010003b7308 */ /* 0x000fe20000000800 */
[----:B--2---:R-:W-:Y:S01]  /*1fe80*/  FMNMX.FTZ R4, R131, R5, !PT ;  /* 0x0000000583047209 */ /* 0x004fe20007810000 */
[--C-:B------:R-:W-:Y:S03]  /*1fe90*/  FFMA.FTZ R5, R17, c[0x0][0x2d0], -R68.reuse ;  /* 0x0000b40011057a23 */ /* 0x100fe60000010844 */
[----:B------:R-:W-:Y:S05]  /*1fea0*/  FMNMX.FTZ R4, R172, R4, !PT ;  /* 0x00000004ac047209 */ /* 0x000fea0007810000 */
[----:B------:R-:W-:Y:S01]  /*1feb0*/  MUFU.EX2 R24, R5 ;  /* 0x0000000500187308 */ /* 0x000fe20000000800 */
[----:B------:R-:W-:Y:S01]  /*1fec0*/  FMNMX.FTZ R0, R90, R4, !PT ;  /* 0x000000045a007209 */ /* 0x000fe20007810000 */
[--C-:B------:R-:W-:Y:S03]  /*1fed0*/  FFMA.FTZ R4, R13, c[0x0][0x2d0], -R69.reuse ;  /* 0x0000b4000d047a23 */ /* 0x100fe60000010845 */
[----:B------:R-:W-:Y:S05]  /*1fee0*/  FMNMX.FTZ R0, R91, R0, !PT ;  /* 0x000000005b007209 */ /* 0x000fea0007810000 */
[----:B------:R1:W-:Y:S01]  /*1fef0*/  MUFU.EX2 R5, R3 ;  /* 0x0000000300057308 */ /* 0x0003e20000000800 */
[----:B------:R-:W-:Y:S04]  /*1ff00*/  FMNMX.FTZ R0, R94, R0, !PT ;  /* 0x000000005e007209 */ /* 0x000fe80007810000 */
[----:B------:R-:W-:Y:S05]  /*1ff10*/  FMNMX.FTZ R0, R46, R0, !PT ;  /* 0x000000002e007209 */ /* 0x000fea0007810000 */
[----:B------:R-:W-:Y:S01]  /*1ff20*/  MUFU.EX2 R176, R4 ;  /* 0x0000000400b07308 */ /* 0x000fe20000000800 */
[----:B------:R-:W2:Y:S01]  /*1ff30*/  SHFL.BFLY PT, R2, R0, 0x2, 0x1f ;  /* 0x0c401f0000027f89 */ /* 0x000ea200000e0000 */
[----:B-1----:R-:W-:Y:S02]  /*1ff40*/  FFMA.FTZ R3, R12, c[0x0][0x2d0], -R69 ;  /* 0x0000b4000c037a23 */ /* 0x002fe40000010845 */
[----:B------:R-:W-:Y:S06]  /*1ff50*/  FFMA.FTZ R12, R33, c[0x0][0x2d0], -R68 ;  /* 0x0000b400210c7a23 */ /* 0x000fec0000010844 */
[----:B------:R2:W-:Y:S02]  /*1ff60*/  MUFU.EX2 R6, R3 ;  /* 0x0000000300067308 */ /* 0x0005e40000000800 */
[----:B--2---:R-:W-:Y:S01]  /*1ff70*/  FMNMX.FTZ R3, R0, R2, !PT ;  /* 0x0000000200037209 */ /* 0x004fe20007810000 */
[----:B------:R-:W-:Y:S01]  /*1ff80*/  FFMA.FTZ R2, R178, c[0x0][0x2d0], -R47 ;  /* 0x0000b400b2027a23 */ /* 0x000fe2000001082f */
[----:B------:R-:W-:Y:S01]  /*1ff90*/  FSEL R0, R126, RZ, P2 ;  /* 0x000000ff7e007208 */ /* 0x000fe20001000000 */
[----:B------:R-:W-:Y:S05]  /*1ffa0*/  IMAD.MOV.U32 R178, RZ, RZ, R22 ;  /* 0x000000ffffb27224 */ /* 0x000fea00078e0016 */
[----:B------:R1:W-:Y:S01]  /*1ffb0*/  MUFU.EX2 R57, R2 ;  /* 0x0000000200397308 */ /* 0x0003e20000000800 */
[----:B------:R-:W2:Y:S01]  /*1ffc0*/  SHFL.BFLY PT, R4, R3, 0x1, 0x1f ;  /* 0x0c201f0003047f89 */ /* 0x000ea200000e0000 */
[----:B------:R-:W-:Y:S01]  /*1ffd0*/  FADD.FTZ R0, -R0, R127 ;  /* 0x0000007f00007221 */ /* 0x000fe20000010100 */
[----:B------:R-:W-:Y:S02]  /*1ffe0*/  MOV R127, R7 ;  /* 0x00000007007f7202 */ /* 0x000fe40000000f00 */
[----:B------:R-:W-:Y:S01]  /*1fff0*/  F2FP.BF16.PACK_AB R50, R95, R178 ;  /* 0x000000b25f32723e */ /* 0x000fe200000010ff */
[----:B------:R-:W-:Y:S01]  /*20000*/  FMUL.FTZ R0, R0, c[0x0][0x2d0] ;  /* 0x0000b40000007a20 */ /* 0x000fe20000410000 */
[----:B------:R-:W-:Y:S03]  /*20010*/  F2FP.BF16.PACK_AB R51, R177, R127 ;  /* 0x0000007fb133723e */ /* 0x000fe600000010ff */
        /* <DEDUP_REMOVED lines=10> */
[----:B------:R-:W-:Y:S02]  /*200c0*/  IMAD.MOV.U32 R128, RZ, RZ, R6 ;  /* 0x000000ffff807224 */ /* 0x000fe400078e0006 */
[----:B------:R-:W-:Y:S01]  /*200d0*/  FADD.FTZ R0, -R0, R129 ;  /* 0x0000008100007221 */ /* 0x000fe20000010100 */
[----:B------:R-:W-:Y:S01]  /*200e0*/  FSEL R70, R70, RZ, P0 ;  /* 0x000000ff46467208 */ /* 0x000fe20000000000 */
[C---:B------:R-:W-:Y:S01]  /*200f0*/  FMUL.FTZ R17, R45.reuse, R145 ;  /* 0x000000912d117220 */ /* 0x040fe20000410000 */
[----:B------:R-:W-:Y:S01]  /*20100*/  MOV R129, R21 ;  /* 0x0000001500817202 */ /* 0x000fe20000000f00 */
[----:B------:R-:W-:Y:S01]  /*20110*/  FMUL.FTZ R0, R0, c[0x0][0x2d0] ;  /* 0x0000b40000007a20 */ /* 0x000fe20000410000 */
[----:B------:R-:W2:Y:S01]  /*20120*/  LDSM.16.MT88.4 R20, [R213+0x100] ;  /* 0x00010000d514783b */ /* 0x000ea20000004200 */
[----:B------:R-:W-:Y:S01]  /*20130*/  FMUL.FTZ R33, R45, R161 ;  /* 0x000000a12d217220 */ /* 0x000fe20000410000 */
[----:B------:R-:W-:Y:S01]  /*20140*/  F2FP.BF16.PACK_AB R48, R129, R173 ;  /* 0x000000ad8130723e */ /* 0x000fe200000010ff */
[----:B------:R3:W4:Y:S01]  /*20150*/  MUFU.EX2 R2, R0 ;  /* 0x0000000000027308 */ /* 0x0007220000000800 */
[--C-:B------:R-:W-:Y:S01]  /*20160*/  FFMA.FTZ R4, R14, c[0x0][0x2d0], -R70.reuse ;  /* 0x0000b4000e047a23 */ /* 0x100fe20000010846 */
[----:B------:R-:W-:Y:S01]  /*20170*/  F2FP.BF16.PACK_AB R54, R176, R128 ;  /* 0x00000080b036723e */ /* 0x000fe200000010ff */
[C---:B------:R-:W-:Y:S02]  /*20180*/  FMUL.FTZ R120, R45.reuse, R120 ;  /* 0x000000782d787220 */ /* 0x040fe40000410000 */
[C---:B------:R-:W-:Y:S02]  /*20190*/  FMUL.FTZ R121, R45.reuse, R121 ;  /* 0x000000792d797220 */ /* 0x040fe40000410000 */
[C---:B------:R-:W-:Y:S02]  /*201a0*/  FMUL.FTZ R100, R45.reuse, R100 ;  /* 0x000000642d647220 */ /* 0x040fe40000410000 */
[C---:B------:R-:W-:Y:S01]  /*201b0*/  FMUL.FTZ R101, R45.reuse, R101 ;  /* 0x000000652d657220 */ /* 0x040fe20000410000 */
[----:B------:R5:W-:Y:S01]  /*201c0*/  MUFU.EX2 R31, R4 ;  /* 0x00000004001f7308 */ /* 0x000be20000000800 */
[----:B------:R-:W-:Y:S02]  /*201d0*/  FMUL.FTZ R112, R45, R112 ;  /* 0x000000702d707220 */ /* 0x000fe40000410000 */
[C---:B-1----:R-:W-:Y:S02]  /*201e0*/  FMUL.FTZ R6, R44.reuse, R134 ;  /* 0x000000862c067220 */ /* 0x042fe40000410000 */
[C---:B------:R-:W-:Y:S02]  /*201f0*/  FMUL.FTZ R7, R44.reuse, R135 ;  /* 0x000000872c077220 */ /* 0x040fe40000410000 */
[C---:B------:R-:W-:Y:S02]  /*20200*/  FMUL.FTZ R18, R44.reuse, R146 ;  /* 0x000000922c127220 */ /* 0x040fe40000410000 */
[C---:B------:R-:W-:Y:S01]  /*20210*/  FMUL.FTZ R19, R44.reuse, R147 ;  /* 0x000000932c137220 */ /* 0x040fe20000410000 */
[----:B------:R1:W-:Y:S01]  /*20220*/  MUFU.EX2 R135, R28 ;  /* 0x0000001c00877308 */ /* 0x0003e20000000800 */
[C---:B------:R-:W-:Y:S01]  /*20230*/  FMUL.FTZ R34, R44.reuse, R162 ;  /* 0x000000a22c227220 */ /* 0x040fe20000410000 */
[----:B------:R-:W-:Y:S01]  /*20240*/  LDSM.16.MT88.4 R144, [R213+0x2900] ;  /* 0x00290000d590783b */ /* 0x000fe20000004200 */
[----:B------:R-:W-:Y:S02]  /*20250*/  FMUL.FTZ R35, R44, R163 ;  /* 0x000000a32c237220 */ /* 0x000fe40000410000 */
[--C-:B---3--:R-:W-:Y:S02]  /*20260*/  FFMA.FTZ R0, R10, c[0x0][0x2d0], -R70.reuse ;  /* 0x0000b4000a007a23 */ /* 0x108fe40000010846 */
[C---:B----4-:R-:W-:Y:S01]  /*20270*/  FMUL.FTZ R25, R2.reuse, R153 ;  /* 0x0000009902197220 */ /* 0x050fe20000410000 */
[----:B------:R-:W-:Y:S01]  /*20280*/  MOV R153, R58 ;  /* 0x0000003a00997202 */ /* 0x000fe20000000f00 */
[C---:B------:R-:W-:Y:S01]  /*20290*/  FMUL.FTZ R116, R2.reuse, R116 ;  /* 0x0000007402747220 */ /* 0x040fe20000410000 */
[----:B------:R3:W-:Y:S01]  /*202a0*/  MUFU.EX2 R79, R0 ;  /* 0x00000000004f7308 */ /* 0x0007e20000000800 */
[C---:B------:R-:W-:Y:S02]  /*202b0*/  FMUL.FTZ R8, R2.reuse, R136 ;  /* 0x0000008802087220 */ /* 0x040fe40000410000 */
[C---:B------:R-:W-:Y:S02]  /*202c0*/  FMUL.FTZ R13, R2.reuse, R141 ;  /* 0x0000008d020d7220 */ /* 0x040fe40000410000 */
[--C-:B-----5:R-:W-:Y:S02]  /*202d0*/  FFMA.FTZ R4, R15, c[0x0][0x2d0], -R70.reuse ;  /* 0x0000b4000f047a23 */ /* 0x120fe40000010846 */
[----:B------:R-:W-:Y:S02]  /*202e0*/  FMUL.FTZ R117, R2, R117 ;  /* 0x0000007502757220 */ /* 0x000fe40000410000 */
[----:B------:R-:W-:Y:S01]  /*202f0*/  FMUL.FTZ R122, R44, R122 ;  /* 0x0000007a2c7a7220 */ /* 0x000fe20000410000 */
[----:B------:R4:W5:Y:S01]  /*20300*/  MUFU.EX2 R9, R4 ;  /* 0x0000000400097308 */ /* 0x0009620000000800 */
[----:B------:R-:W-:Y:S02]  /*20310*/  FMUL.FTZ R29, R2, R157 ;  /* 0x0000009d021d7220 */ /* 0x000fe40000410000 */
[----:B------:R-:W-:Y:S02]  /*20320*/  FMUL.FTZ R102, R44, R102 ;  /* 0x000000662c667220 */ /* 0x000fe40000410000 */
[----:B-1----:R-:W-:Y:S02]  /*20330*/  FMUL.FTZ R28, R2, R156 ;  /* 0x0000009c021c7220 */ /* 0x002fe40000410000 */
[----:B------:R-:W-:Y:S02]  /*20340*/  FMUL.FTZ R103, R44, R103 ;  /* 0x000000672c677220 */ /* 0x000fe40000410000 */
[C---:B------:R-:W-:Y:S02]  /*20350*/  FMUL.FTZ R104, R2.reuse, R104 ;  /* 0x0000006802687220 */ /* 0x040fe40000410000 */
[C---:B------:R-:W-:Y:S02]  /*20360*/  FMUL.FTZ R105, R2.reuse, R105 ;  /* 0x0000006902697220 */ /* 0x040fe40000410000 */
[----:B------:R-:W-:Y:S02]  /*20370*/  FMUL.FTZ R108, R2, R108 ;  /* 0x0000006c026c7220 */ /* 0x000fe40000410000 */
[----:B---3--:R-:W-:Y:S02]  /*20380*/  FFMA.FTZ R0, R11, c[0x0][0x2d0], -R70 ;  /* 0x0000b4000b007a23 */ /* 0x008fe40000010846 */
[----:B------:R-:W-:Y:S02]  /*20390*/  FMUL.FTZ R123, R44, R123 ;  /* 0x0000007b2c7b7220 */ /* 0x000fe40000410000 */
[----:B------:R1:W3:Y:S01]  /*203a0*/  MUFU.EX2 R175, R0 ;  /* 0x0000000000af7308 */ /* 0x0002e20000000800 */
[C---:B------:R-:W-:Y:S02]  /*203b0*/  FMUL.FTZ R109, R2.reuse, R109 ;  /* 0x0000006d026d7220 */ /* 0x040fe40000410000 */
[----:B------:R-:W-:Y:S02]  /*203c0*/  FMUL.FTZ R113, R45, R113 ;  /* 0x000000712d717220 */ /* 0x000fe40000410000 */
[----:B----4-:R-:W-:Y:S01]  /*203d0*/  FFMA.FTZ R4, R179, c[0x0][0x2d0], -R47 ;  /* 0x0000b400b3047a23 */ /* 0x010fe2000001082f */
[----:B------:R-:W-:Y:S01]  /*203e0*/  MOV R179, R5 ;  /* 0x0000000500b37202 */ /* 0x000fe20000000f00 */
[----:B------:R-:W-:Y:S02]  /*203f0*/  FMUL.FTZ R5, R45, R133 ;  /* 0x000000852d057220 */ /* 0x000fe40000410000 */
[----:B-----5:R-:W-:Y:S01]  /*20400*/  IMAD.MOV.U32 R136, RZ, RZ, R9 ;  /* 0x000000ffff887224 */ /* 0x020fe200078e0009 */
[----:B------:R4:W-:Y:S01]  /*20410*/  MUFU.EX2 R56, R4 ;  /* 0x0000000400387308 */ /* 0x0009e20000000800 */
[----:B------:R-:W-:Y:S01]  /*20420*/  F2FP.BF16.PACK_AB R52, R179, R75 ;  /* 0x0000004bb334723e */ /* 0x000fe200000010ff */
[----:B------:R-:W-:Y:S02]  /*20430*/  FMUL.FTZ R9, R2, R137 ;  /* 0x0000008902097220 */ /* 0x000fe40000410000 */
[----:B------:R-:W-:Y:S01]  /*20440*/  F2FP.BF16.PACK_AB R55, R136, R31 ;  /* 0x0000001f8837723e */ /* 0x000fe200000010ff */
[C---:B------:R-:W-:Y:S02]  /*20450*/  FMUL.FTZ R114, R44.reuse, R114 ;  /* 0x000000722c727220 */ /* 0x040fe40000410000 */
[----:B------:R-:W-:Y:S01]  /*20460*/  FMUL.FTZ R115, R44, R115 ;  /* 0x000000732c737220 */ /* 0x000fe20000410000 */
[----:B-1----:R-:W-:Y:S02]  /*20470*/  FSEL R0, R3, RZ, P0 ;  /* 0x000000ff03007208 */ /* 0x002fe40000000000 */
[----:B---3--:R-:W-:Y:S03]  /*20480*/  F2FP.BF16.PACK_AB R53, R175, R79 ;  /* 0x0000004faf35723e */ /* 0x008fe600000010ff */
[----:B------:R-:W-:Y:S02]  /*20490*/  FADD.FTZ R0, -R0, R130 ;  /* 0x0000008200007221 */ /* 0x000fe40000010100 */
[----:B------:R-:W-:Y:S02]  /*204a0*/  IMAD.MOV.U32 R130, RZ, RZ, R24 ;  /* 0x000000ffff827224 */ /* 0x000fe400078e0018 */
[----:B------:R-:W-:Y:S02]  /*204b0*/  FMUL.FTZ R0, R0, c[0x0][0x2d0] ;  /* 0x0000b40000007a20 */ /* 0x000fe40000410000 */
[----:B----4-:R-:W-:Y:S01]  /*204c0*/  FMUL.FTZ R4, R45, R132 ;  /* 0x000000842d047220 */ /* 0x010fe20000410000 */
[----:B------:R-:W-:Y:S01]  /*204d0*/  F2FP.BF16.PACK_AB R49, R130, R174 ;  /* 0x000000ae8231723e */ /* 0x000fe200000010ff */
[--C-:B------:R-:W-:Y:S02]  /*204e0*/  FFMA.FTZ R24, R64, c[0x0][0x2d0], -R68.reuse ;  /* 0x0000b40040187a23 */ /* 0x100fe40000010844 */
[----:B------:R-:W1:Y:S01]  /*204f0*/  MUFU.EX2 R0, R0 ;  /* 0x0000000000007308 */ /* 0x000e620000000800 */
[----:B------:R-:W-:Y:S03]  /*20500*/  FFMA.FTZ R64, R81, c[0x0][0x2d0], -R68 ;  /* 0x0000b40051407a23 */ /* 0x000fe60000010844 */
[-C--:B--2---:R-:W-:Y:S06]  /*20510*/  HMMA.16816.F32.BF16 R4, R48, R20.reuse, R4 ;  /* 0x000000143004723c */ /* 0x084fec0000041804 */
[----:B------:R-:W2:Y:S10]  /*20520*/  MUFU.EX2 R30, R24 ;  /* 0x00000018001e7308 */ /* 0x000eb40000000800 */
[----:B------:R-:W-:Y:S01]  /*20530*/  MUFU.EX2 R248, R64 ;  /* 0x0000004000f87308 */ /* 0x000fe20000000800 */
[C---:B-1----:R-:W-:Y:S02]  /*20540*/  FMUL.FTZ R10, R0.reuse, R138 ;  /* 0x0000008a000a7220 */ /* 0x042fe40000410000 */
[C---:B------:R-:W-:Y:S01]  /*20550*/  FMUL.FTZ R11, R0.reuse, R139 ;  /* 0x0000008b000b7220 */ /* 0x040fe20000410000 */
[----:B------:R-:W-:Y:S01]  /*20560*/  MOV R139, R56 ;  /* 0x00000038008b7202 */ /* 0x000fe20000000f00 */
[C---:B------:R-:W-:Y:S05]  /*20570*/  FMUL.FTZ R26, R0.reuse, R154 ;  /* 0x0000009a001a7220 */ /* 0x040fea0000410000 */
[----:B------:R1:W-:Y:S01]  /*20580*/  MUFU.EX2 R138, R12 ;  /* 0x0000000c008a7308 */ /* 0x0003e20000000800 */
[----:B------:R-:W-:Y:S01]  /*20590*/  IMAD.MOV.U32 R154, RZ, RZ, R57 ;  /* 0x000000ffff9a7224 */ /* 0x000fe200078e0039 */
[C---:B------:R-:W-:Y:S04]  /*205a0*/  HMMA.16816.F32.BF16 R8, R52.reuse, R20, R8 ;  /* 0x000000143408723c */ /* 0x040fe80000041808 */
[C---:B------:R-:W-:Y:S01]  /*205b0*/  FMUL.FTZ R14, R0.reuse, R142 ;  /* 0x0000008e000e7220 */ /* 0x040fe20000410000 */
[----:B--2---:R-:W-:Y:S01]  /*205c0*/  MOV R157, R30 ;  /* 0x0000001e009d7202 */ /* 0x004fe20000000f00 */
[----:B------:R-:W-:Y:S01]  /*205d0*/  FMUL.FTZ R15, R0, R143 ;  /* 0x0000008f000f7220 */ /* 0x000fe20000410000 */
[----:B------:R-:W-:Y:S01]  /*205e0*/  MOV R142, R179 ;  /* 0x000000b3008e7202 */ /* 0x000fe20000000f00 */
[----:B------:R-:W-:Y:S04]  /*205f0*/  FFMA.FTZ R20, R181, c[0x0][0x2d0], -R47 ;  /* 0x0000b400b5147a23 */ /* 0x000fe8000001082f */
[----:B------:R2:W-:Y:S01]  /*20600*/  MUFU.EX2 R134, R20 ;  /* 0x0000001400867308 */ /* 0x0005e20000000800 */
[C---:B------:R-:W-:Y:S02]  /*20610*/  FMUL.FTZ R21, R45.reuse, R149 ;  /* 0x000000952d157220 */ /* 0x040fe40000410000 */
[----:B------:R-:W-:Y:S02]  /*20620*/  FMUL.FTZ R24, R2, R152 ;  /* 0x0000009802187220 */ /* 0x000fe40000410000 */
[C---:B------:R-:W-:Y:S01]  /*20630*/  FMUL.FTZ R27, R0.reuse, R155 ;  /* 0x0000009b001b7220 */ /* 0x040fe20000410000 */
[----:B------:R-:W-:Y:S01]  /*20640*/  MOV R155, R175 ;  /* 0x000000af009b7202 */ /* 0x000fe20000000f00 */
[----:B------:R-:W-:Y:S02]  /*20650*/  FMUL.FTZ R30, R0, R158 ;  /* 0x0000009e001e7220 */ /* 0x000fe40000410000 */
[----:B-1----:R-:W-:Y:S01]  /*20660*/  FMUL.FTZ R12, R2, R140 ;  /* 0x0000008c020c7220 */ /* 0x002fe20000410000 */
[----:B------:R1:W-:Y:S01]  /*20670*/  MUFU.EX2 R152, R32 ;  /* 0x0000002000987308 */ /* 0x0003e20000000800 */
[----:B------:R-:W-:Y:S01]  /*20680*/  IMAD.MOV.U32 R158, RZ, RZ, R59 ;  /* 0x000000ffff9e7224 */ /* 0x000fe200078e003b */
[----:B------:R-:W-:Y:S01]  /*20690*/  MOV R140, R31 ;  /* 0x0000001f008c7202 */ /* 0x000fe20000000f00 */
[----:B------:R-:W3:Y:S01]  /*206a0*/  LDSM.16.MT88.4 R56, [R215+0x100] ;  /* 0x00010000d738783b */ /* 0x000ee20000004200 */
[C---:B------:R-:W-:Y:S02]  /*206b0*/  FMUL.FTZ R118, R0.reuse, R118 ;  /* 0x0000007600767220 */ /* 0x040fe40000410000 */
[-C--:B------:R-:W-:Y:S03]  /*206c0*/  HMMA.16816.F32.BF16 R12, R52, R22.reuse, R12 ;  /* 0x00000016340c723c */ /* 0x080fe6000004180c */
[C---:B------:R-:W-:Y:S02]  /*206d0*/  FMUL.FTZ R119, R0.reuse, R119 ;  /* 0x0000007700777220 */ /* 0x040fe40000410000 */
[----:B------:R-:W-:Y:S02]  /*206e0*/  IMAD.MOV.U32 R149, RZ, RZ, R127 ;  /* 0x000000ffff957224 */ /* 0x000fe400078e007f */
[C---:B------:R-:W-:Y:S01]  /*206f0*/  FMUL.FTZ R31, R0.reuse, R159 ;  /* 0x0000009f001f7220 */ /* 0x040fe20000410000 */
[C---:B------:R-:W-:Y:S04]  /*20700*/  HMMA.16816.F32.BF16 R16, R48.reuse, R22, R16 ;  /* 0x000000163010723c */ /* 0x040fe80000041810 */
[C---:B--2---:R-:W-:Y:S01]  /*20710*/  FMUL.FTZ R20, R45.reuse, R148 ;  /* 0x000000942d147220 */ /* 0x044fe20000410000 */
[----:B------:R-:W-:Y:S01]  /*20720*/  MOV R148, R128 ;  /* 0x0000008000947202 */ /* 0x000fe20000000f00 */
[----:B------:R-:W-:Y:S01]  /*20730*/  FMUL.FTZ R106, R0, R106 ;  /* 0x0000006a006a7220 */ /* 0x000fe20000410000 */
[----:B------:R-:W-:Y:S01]  /*20740*/  MOV R159, R95 ;  /* 0x0000005f009f7202 */ /* 0x000fe20000000f00 */
[C---:B------:R-:W-:Y:S01]  /*20750*/  FMUL.FTZ R22, R44.reuse, R150 ;  /* 0x000000962c167220 */ /* 0x040fe20000410000 */
[----:B------:R-:W-:Y:S03]  /*20760*/  MOV R150, R178 ;  /* 0x000000b200967202 */ /* 0x000fe60000000f00 */
[----:B------:R-:W-:Y:S01]  /*20770*/  FMUL.FTZ R23, R44, R151 ;  /* 0x000000972c177220 */ /* 0x000fe20000410000 */
[----:B------:R-:W-:Y:S01]  /*20780*/  MOV R151, R129 ;  /* 0x0000008100977202 */ /* 0x000fe20000000f00 */
[----:B-1----:R-:W-:Y:S02]  /*20790*/  FMUL.FTZ R32, R45, R160 ;  /* 0x000000a02d207220 */ /* 0x002fe40000410000 */
[----:B------:R-:W-:Y:S01]  /*207a0*/  LDSM.16.MT88.4 R160, [R216+0x2900] ;  /* 0x00290000d8a0783b */ /* 0x000fe20000004200 */
[C---:B------:R-:W-:Y:S02]  /*207b0*/  FMUL.FTZ R107, R0.reuse, R107 ;  /* 0x0000006b006b7220 */ /* 0x040fe40000410000 */
[-C--:B------:R-:W-:Y:S03]  /*207c0*/  HMMA.16816.F32.BF16 R20, R48, R36.reuse, R20 ;  /* 0x000000243014723c */ /* 0x080fe60000041814 */
[C---:B------:R-:W-:Y:S02]  /*207d0*/  FMUL.FTZ R110, R0.reuse, R110 ;  /* 0x0000006e006e7220 */ /* 0x040fe40000410000 */
[----:B------:R-:W-:Y:S02]  /*207e0*/  FMUL.FTZ R111, R0, R111 ;  /* 0x0000006f006f7220 */ /* 0x000fe40000410000 */
[----:B------:R-:W-:Y:S01]  /*207f0*/  IMAD.MOV.U32 R143, RZ, RZ, R130 ;  /* 0x000000ffff8f7224 */ /* 0x000fe200078e0082 */
[C---:B------:R-:W-:Y:S07]  /*20800*/  HMMA.16816.F32.BF16 R24, R52.reuse, R36, R24 ;  /* 0x000000243418723c */ /* 0x040fee0000041818 */
[--C-:B------:R-:W-:Y:S01]  /*20810*/  FFMA.FTZ R36, R65, c[0x0][0x2d0], -R69.reuse ;  /* 0x0000b40041247a23 */ /* 0x100fe20000010845 */
[-C--:B------:R-:W-:Y:S03]  /*20820*/  HMMA.16816.F32.BF16 R28, R52, R38.reuse, R28 ;  /* 0x00000026341c723c */ /* 0x080fe6000004181c */
[----:B------:R1:W-:Y:S01]  /*20830*/  MUFU.EX2 R156, R36 ;  /* 0x00000024009c7308 */ /* 0x0003e20000000800 */
[----:B------:R-:W-:Y:S04]  /*20840*/  FMUL.FTZ R37, R45, R165 ;  /* 0x000000a52d257220 */ /* 0x000fe80000410000 */
[C---:B------:R-:W-:Y:S07]  /*20850*/  HMMA.16816.F32.BF16 R32, R48.reuse, R38, R32 ;  /* 0x000000263020723c */ /* 0x040fee0000041820 */
[C---:B------:R-:W-:Y:S01]  /*20860*/  FMUL.FTZ R38, R44.reuse, R166 ;  /* 0x000000a62c267220 */ /* 0x040fe20000410000 */
[-C--:B------:R-:W-:Y:S04]  /*20870*/  HMMA.16816.F32.BF16 R100, R48, R40.reuse, R100 ;  /* 0x000000283064723c */ /* 0x080fe80000041864 */
[----:B------:R-:W-:Y:S04]  /*20880*/  FMUL.FTZ R39, R44, R167 ;  /* 0x000000a72c277220 */ /* 0x000fe80000410000 */
[C---:B------:R-:W-:Y:S04]  /*20890*/  HMMA.16816.F32.BF16 R104, R52.reuse, R40, R104 ;  /* 0x000000283468723c */ /* 0x040fe80000041868 */
[----:B-1----:R-:W-:Y:S03]  /*208a0*/  FFMA.FTZ R36, R66, c[0x0][0x2d0], -R69 ;  /* 0x0000b40042247a23 */ /* 0x002fe60000010845 */
[--C-:B------:R-:W-:Y:S01]  /*208b0*/  FFMA.FTZ R40, R61, c[0x0][0x2d0], -R70.reuse ;  /* 0x0000b4003d287a23 */ /* 0x100fe20000010846 */
[----:B------:R1:W-:Y:S01]  /*208c0*/  MUFU.EX2 R132, R36 ;  /* 0x0000002400847308 */ /* 0x0003e20000000800 */
[-C--:B------:R-:W-:Y:S03]  /*208d0*/  HMMA.16816.F32.BF16 R108, R52, R42.reuse, R108 ;  /* 0x0000002a346c723c */ /* 0x080fe6000004186c */
[----:B------:R-:W-:Y:S01]  /*208e0*/  FMUL.FTZ R41, R2, R169 ;  /* 0x000000a902297220 */ /* 0x000fe20000410000 */
[----:B------:R-:W-:Y:S04]  /*208f0*/  MOV R169, R176 ;  /* 0x000000b000a97202 */ /* 0x000fe80000000f00 */
[C---:B------:R-:W-:Y:S01]  /*20900*/  HMMA.16816.F32.BF16 R112, R48.reuse, R42, R112 ;  /* 0x0000002a3070723c */ /* 0x040fe20000041870 */
[----:B------:R2:W-:Y:S06]  /*20910*/  MUFU.EX2 R78, R40 ;  /* 0x00000028004e7308 */ /* 0x0005ec0000000800 */
[--C-:B------:R-:W-:Y:S02]  /*20920*/  FFMA.FTZ R42, R71, c[0x0][0x2d0], -R70.reuse ;  /* 0x0000b400472a7a23 */ /* 0x100fe40000010846 */
[----:B------:R-:W-:Y:S02]  /*20930*/  FMUL.FTZ R43, R0, R171 ;  /* 0x000000ab002b7220 */ /* 0x000fe40000410000 */
[----:B------:R4:W-:Y:S01]  /*20940*/  MUFU.EX2 R252, R42 ;  /* 0x0000002a00fc7308 */ /* 0x0009e20000000800 */
[----:B------:R-:W-:Y:S02]  /*20950*/  IMAD.MOV.U32 R171, RZ, RZ, R75 ;  /* 0x000000ffffab7224 */ /* 0x000fe400078e004b */
[----:B-1----:R-:W-:Y:S02]  /*20960*/  FFMA.FTZ R36, R67, c[0x0][0x2d0], -R69 ;  /* 0x0000b40043247a23 */ /* 0x002fe40000010845 */
[----:B------:R-:W-:Y:S05]  /*20970*/  LDSM.16.MT88.4 R64, [R214+0x900] ;  /* 0x00090000d640783b */ /* 0x000fea0000004200 */
[----:B------:R1:W5:Y:S01]  /*20980*/  MUFU.EX2 R137, R36 ;  /* 0x0000002400897308 */ /* 0x0003620000000800 */
[----:B--2---:R-:W-:Y:S02]  /*20990*/  FMUL.FTZ R40, R2, R168 ;  /* 0x000000a802287220 */ /* 0x004fe40000410000 */
[----:B------:R-:W-:Y:S02]  /*209a0*/  IMAD.MOV.U32 R168, RZ, RZ, R177 ;  /* 0x000000ffffa87224 */ /* 0x000fe400078e00b1 */
[----:B----4-:R-:W-:Y:S02]  /*209b0*/  FMUL.FTZ R42, R0, R170 ;  /* 0x000000aa002a7220 */ /* 0x010fe40000410000 */
[--C-:B-1----:R-:W-:Y:S04]  /*209c0*/  FFMA.FTZ R36, R182, c[0x0][0x2d0], -R47.reuse ;  /* 0x0000b400b6247a23 */ /* 0x102fe8000001082f */
[----:B------:R1:W-:Y:S02]  /*209d0*/  MUFU.EX2 R141, R36 ;  /* 0x00000024008d7308 */ /* 0x0003e40000000800 */
[--C-:B-1----:R-:W-:Y:S02]  /*209e0*/  FFMA.FTZ R36, R60, c[0x0][0x2d0], -R70.reuse ;  /* 0x0000b4003c247a23 */ /* 0x102fe40000010846 */
[----:B------:R-:W1:Y:S06]  /*209f0*/  LDSM.16.MT88.4 R60, [R213+0x900] ;  /* 0x00090000d53c783b */ /* 0x000e6c0000004200 */
[----:B------:R2:W4:Y:S02]  /*20a00*/  MUFU.EX2 R133, R36 ;  /* 0x0000002400857308 */ /* 0x0005240000000800 */
[----:B--2---:R-:W-:Y:S07]  /*20a10*/  FMUL.FTZ R36, R45, R164 ;  /* 0x000000a42d247220 */ /* 0x004fee0000410000 */
[-C--:B---3--:R-:W-:Y:S08]  /*20a20*/  HMMA.16816.F32.BF16 R36, R48, R56.reuse, R36 ;  /* 0x000000383024723c */ /* 0x088ff00000041824 */
[C---:B------:R-:W-:Y:S07]  /*20a30*/  HMMA.16816.F32.BF16 R116, R52.reuse, R56, R116 ;  /* 0x000000383474723c */ /* 0x040fee0000041874 */
[----:B------:R-:W-:Y:S01]  /*20a40*/  FFMA.FTZ R56, R72, c[0x0][0x2d0], -R70 ;  /* 0x0000b40048387a23 */ /* 0x000fe20000010846 */
[-C--:B------:R-:W-:Y:S03]  /*20a50*/  HMMA.16816.F32.BF16 R40, R52, R58.reuse, R40 ;  /* 0x0000003a3428723c */ /* 0x080fe60000041828 */
[----:B------:R2:W3:Y:S04]  /*20a60*/  MUFU.EX2 R251, R56 ;  /* 0x0000003800fb7308 */ /* 0x0004e80000000800 */
[--C-:B------:R-:W-:Y:S01]  /*20a70*/  FFMA.FTZ R52, R183, c[0x0][0x2d0], -R47.reuse ;  /* 0x0000b400b7347a23 */ /* 0x100fe2000001082f */
[----:B------:R-:W-:Y:S04]  /*20a80*/  HMMA.16816.F32.BF16 R120, R48, R58, R120 ;  /* 0x0000003a3078723c */ /* 0x000fe80000041878 */
[----:B-----5:R-:W-:Y:S01]  /*20a90*/  F2FP.BF16.PACK_AB R54, R137, R132 ;  /* 0x000000848936723e */ /* 0x020fe200000010ff */
[----:B------:R5:W-:Y:S01]  /*20aa0*/  MUFU.EX2 R250, R52 ;  /* 0x0000003400fa7308 */ /* 0x000be20000000800 */
[----:B----4-:R-:W-:Y:S02]  /*20ab0*/  F2FP.BF16.PACK_AB R53, R78, R133 ;  /* 0x000000854e35723e */ /* 0x010fe400000010ff */
[----:B------:R-:W-:Y:S04]  /*20ac0*/  F2FP.BF16.PACK_AB R48, R139, R154 ;  /* 0x0000009a8b30723e */ /* 0x000fe800000010ff */
[----:B------:R-:W-:Y:S02]  /*20ad0*/  F2FP.BF16.PACK_AB R49, R138, R153 ;  /* 0x000000998a31723e */ /* 0x000fe400000010ff */
[----:B------:R-:W-:Y:S02]  /*20ae0*/  F2FP.BF16.PACK_AB R50, R134, R158 ;  /* 0x0000009e8632723e */ /* 0x000fe400000010ff */
[----:B------:R-:W-:Y:S01]  /*20af0*/  F2FP.BF16.PACK_AB R51, R135, R157 ;  /* 0x0000009d8733723e */ /* 0x000fe200000010ff */
[----:B--2---:R-:W2:Y:S01]  /*20b00*/  LDSM.16.MT88.4 R56, [R216+0x900] ;  /* 0x00090000d838783b */ /* 0x004ea20000004200 */
[----:B---3--:R-:W-:Y:S05]  /*20b10*/  F2FP.BF16.PACK_AB R55, R251, R252 ;  /* 0x000000fcfb37723e */ /* 0x008fea00000010ff */
[-C--:B-1----:R-:W-:Y:S03]  /*20b20*/  HMMA.16816.F32.BF16 R4, R48, R60.reuse, R4 ;  /* 0x0000003c3004723c */ /* 0x082fe60000041804 */
[--C-:B-----5:R-:W-:Y:S04]  /*20b30*/  FFMA.FTZ R52, R80, c[0x0][0x2d0], -R68.reuse ;  /* 0x0000b40050347a23 */ /* 0x120fe80000010844 */
[----:B------:R1:W-:Y:S02]  /*20b40*/  MUFU.EX2 R249, R52 ;  /* 0x0000003400f97308 */ /* 0x0003e40000000800 */
[----:B-1----:R-:W-:Y:S07]  /*20b50*/  F2FP.BF16.PACK_AB R52, R156, R152 ;  /* 0x000000989c34723e */ /* 0x002fee00000010ff */
[C---:B------:R-:W-:Y:S07]  /*20b60*/  HMMA.16816.F32.BF16 R8, R52.reuse, R60, R8 ;  /* 0x0000003c3408723c */ /* 0x040fee0000041808 */
[--C-:B------:R-:W-:Y:S01]  /*20b70*/  FFMA.FTZ R60, R184, c[0x0][0x2d0], -R47.reuse ;  /* 0x0000b400b83c7a23 */ /* 0x100fe2000001082f */
[-C--:B------:R-:W-:Y:S03]  /*20b80*/  HMMA.16816.F32.BF16 R12, R52, R62.reuse, R12 ;  /* 0x0000003e340c723c */ /* 0x080fe6000004180c */
[----:B------:R1:W-:Y:S05]  /*20b90*/  MUFU.EX2 R247, R60 ;  /* 0x0000003c00f77308 */ /* 0x0003ea0000000800 */
[C---:B------:R-:W-:Y:S08]  /*20ba0*/  HMMA.16816.F32.BF16 R16, R48.reuse, R62, R16 ;  /* 0x0000003e3010723c */ /* 0x040ff00000041810 */
[-C--:B--2---:R-:W-:Y:S08]  /*20bb0*/  HMMA.16816.F32.BF16 R20, R48, R56.reuse, R20 ;  /* 0x000000383014723c */ /* 0x084ff00000041814 */
        /* <DEDUP_REMOVED lines=17> */
[----:B-1----:R-:W-:Y:S09]  /*20cd0*/  FFMA.FTZ R60, R97, c[0x0][0x2d0], -R68 ;  /* 0x0000b400613c7a23 */ /* 0x002ff20000010844 */
[----:B------:R1:W-:Y:S01]  /*20ce0*/  MUFU.EX2 R244, R60 ;  /* 0x0000003c00f47308 */ /* 0x0003e20000000800 */
[--C-:B--2---:R-:W-:Y:S09]  /*20cf0*/  FFMA.FTZ R56, R85, c[0x0][0x2d0], -R69.reuse ;  /* 0x0000b40055387a23 */ /* 0x104ff20000010845 */
[----:B------:R2:W-:Y:S01]  /*20d00*/  MUFU.EX2 R241, R56 ;  /* 0x0000003800f17308 */ /* 0x0005e20000000800 */
[----:B---3--:R-:W-:Y:S09]  /*20d10*/  FFMA.FTZ R64, R77, c[0x0][0x2d0], -R70 ;  /* 0x0000b4004d407a23 */ /* 0x008ff20000010846 */
[----:B------:R3:W-:Y:S01]  /*20d20*/  MUFU.EX2 R183, R64 ;  /* 0x0000004000b77308 */ /* 0x0007e20000000800 */
[----:B-1----:R-:W1:Y:S01]  /*20d30*/  LDSM.16.MT88.4 R60, [R215+0x900] ;  /* 0x00090000d73c783b */ /* 0x002e620000004200 */
[----:B--2---:R-:W-:Y:S08]  /*20d40*/  FFMA.FTZ R56, R86, c[0x0][0x2d0], -R69 ;  /* 0x0000b40056387a23 */ /* 0x004ff00000010845 */
[----:B------:R2:W4:Y:S01]  /*20d50*/  MUFU.EX2 R240, R56 ;  /* 0x0000003800f07308 */ /* 0x0005220000000800 */
[----:B---3--:R-:W-:Y:S01]  /*20d60*/  FFMA.FTZ R64, R188, c[0x0][0x2d0], -R68 ;  /* 0x0000b400bc407a23 */ /* 0x008fe20000010844 */
[----:B------:R-:W-:Y:S08]  /*20d70*/  MOV R188, R174 ;  /* 0x000000ae00bc7202 */ /* 0x000ff00000000f00 */
[----:B------:R3:W-:Y:S01]  /*20d80*/  MUFU.EX2 R179, R64 ;  /* 0x0000004000b37308 */ /* 0x0007e20000000800 */
[--C-:B--2---:R-:W-:Y:S01]  /*20d90*/  FFMA.FTZ R56, R186, c[0x0][0x2d0], -R47.reuse ;  /* 0x0000b400ba387a23 */ /* 0x104fe2000001082f */
[-C--:B-1----:R-:W-:Y:S08]  /*20da0*/  HMMA.16816.F32.BF16 R36, R48, R60.reuse, R36 ;  /* 0x0000003c3024723c */ /* 0x082ff00000041824 */
[----:B------:R1:W-:Y:S01]  /*20db0*/  MUFU.EX2 R186, R56 ;  /* 0x0000003800ba7308 */ /* 0x0003e20000000800 */
[C---:B------:R-:W-:Y:S01]  /*20dc0*/  HMMA.16816.F32.BF16 R116, R52.reuse, R60, R116 ;  /* 0x0000003c3474723c */ /* 0x040fe20000041874 */
[----:B---3--:R-:W-:Y:S06]  /*20dd0*/  LDSM.16.MT88.4 R64, [R214+0x1100] ;  /* 0x00110000d640783b */ /* 0x008fec0000004200 */
[--C-:B------:R-:W-:Y:S01]  /*20de0*/  FFMA.FTZ R60, R83, c[0x0][0x2d0], -R70.reuse ;  /* 0x0000b400533c7a23 */ /* 0x100fe20000010846 */
[-C--:B------:R-:W-:Y:S03]  /*20df0*/  HMMA.16816.F32.BF16 R40, R52, R62.reuse, R40 ;  /* 0x0000003e3428723c */ /* 0x080fe60000041828 */
[----:B------:R-:W2:Y:S04]  /*20e00*/  MUFU.EX2 R182, R60 ;  /* 0x0000003c00b67308 */ /* 0x000ea80000000800 */
[----:B------:R-:W-:Y:S01]  /*20e10*/  FFMA.FTZ R52, R189, c[0x0][0x2d0], -R47 ;  /* 0x0000b400bd347a23 */ /* 0x000fe2000001082f */
[----:B------:R-:W-:Y:S01]  /*20e20*/  HMMA.16816.F32.BF16 R120, R48, R62, R120 ;  /* 0x0000003e3078723c */ /* 0x000fe20000041878 */
[----:B------:R-:W3:Y:S03]  /*20e30*/  LDL.LU R189, [R1+0x18] ;  /* 0x0000180001bd7983 */ /* 0x000ee60000300800 */
[----:B-1----:R-:W-:Y:S01]  /*20e40*/  FFMA.FTZ R56, R73, c[0x0][0x2d0], -R70 ;  /* 0x0000b40049387a23 */ /* 0x002fe20000010846 */
[----:B------:R1:W-:Y:S01]  /*20e50*/  MUFU.EX2 R181, R52 ;  /* 0x0000003400b57308 */ /* 0x0003e20000000800 */
[----:B----4-:R-:W-:Y:S01]  /*20e60*/  F2FP.BF16.PACK_AB R54, R240, R241 ;  /* 0x000000f1f036723e */ /* 0x010fe200000010ff */
[----:B------:R-:W4:Y:S01]  /*20e70*/  LDL.LU R170, [R1+0x1c] ;  /* 0x00001c0001aa7983 */ /* 0x000f220000300800 */
[----:B------:R-:W-:Y:S04]  /*20e80*/  F2FP.BF16.PACK_AB R49, R248, R249 ;  /* 0x000000f9f831723e */ /* 0x000fe800000010ff */
[----:B------:R-:W-:Y:S02]  /*20e90*/  F2FP.BF16.PACK_AB R50, R246, R247 ;  /* 0x000000f7f632723e */ /* 0x000fe400000010ff */
[----:B------:R-:W-:Y:S01]  /*20ea0*/  F2FP.BF16.PACK_AB R51, R244, R245 ;  /* 0x000000f5f433723e */ /* 0x000fe200000010ff */
[----:B------:R5:W5:Y:S01]  /*20eb0*/  MUFU.EX2 R185, R56 ;  /* 0x0000003800b97308 */ /* 0x000b620000000800 */
[----:B--2---:R-:W-:Y:S01]  /*20ec0*/  F2FP.BF16.PACK_AB R55, R182, R183 ;  /* 0x000000b7b637723e */ /* 0x004fe200000010ff */
[----:B------:R-:W-:Y:S01]  /*20ed0*/  LDSM.16.MT88.4 R60, [R216+0x1100] ;  /* 0x00110000d83c783b */ /* 0x000fe20000004200 */
[--C-:B-1----:R-:W-:Y:S02]  /*20ee0*/  FFMA.FTZ R52, R187, c[0x0][0x2d0], -R68.reuse ;  /* 0x0000b400bb347a23 */ /* 0x102fe40000010844 */
[----:B------:R-:W-:Y:S01]  /*20ef0*/  IMAD.MOV.U32 R187, RZ, RZ, R141 ;  /* 0x000000ffffbb7224 */ /* 0x000fe200078e008d */
[----:B------:R-:W-:Y:S04]  /*20f00*/  MOV R141, R180 ;  /* 0x000000b4008d7202 */ /* 0x000fe80000000f00 */
[----:B------:R1:W-:Y:S01]  /*20f10*/  MUFU.EX2 R180, R52 ;  /* 0x0000003400b47308 */ /* 0x0003e20000000800 */
[----:B------:R-:W-:Y:S01]  /*20f20*/  F2FP.BF16.PACK_AB R48, R250, R187 ;  /* 0x000000bbfa30723e */ /* 0x000fe200000010ff */
[----:B-----5:R-:W2:Y:S01]  /*20f30*/  LDSM.16.MT88.4 R56, [R213+0x1100] ;  /* 0x00110000d538783b */ /* 0x020ea20000004200 */
[----:B------:R-:W-:Y:S02]  /*20f40*/  F2FP.BF16.PACK_AB R53, R184, R185 ;  /* 0x000000b9b835723e */ /* 0x000fe400000010ff */
[----:B-1----:R-:W-:Y:S03]  /*20f50*/  F2FP.BF16.PACK_AB R52, R242, R243 ;  /* 0x000000f3f234723e */ /* 0x002fe600000010ff */
[-C--:B--2---:R-:W-:Y:S08]  /*20f60*/  HMMA.16816.F32.BF16 R4, R48, R56.reuse, R4 ;  /* 0x000000383004723c */ /* 0x084ff00000041804 */
[C---:B------:R-:W-:Y:S07]  /*20f70*/  HMMA.16816.F32.BF16 R8, R52.reuse, R56, R8 ;  /* 0x000000383408723c */ /* 0x040fee0000041808 */
[--C-:B------:R-:W-:Y:S01]  /*20f80*/  FFMA.FTZ R56, R194, c[0x0][0x2d0], -R47.reuse ;  /* 0x0000b400c2387a23 */ /* 0x100fe2000001082f */
[-C--:B------:R-:W-:Y:S01]  /*20f90*/  HMMA.16816.F32.BF16 R12, R52, R58.reuse, R12 ;  /* 0x0000003a340c723c */ /* 0x080fe2000004180c */
[----:B------:R-:W2:Y:S02]  /*20fa0*/  LDL.LU R194, [R1+0x14] ;  /* 0x0000140001c27983 */ /* 0x000ea40000300800 */
[----:B------:R1:W-:Y:S05]  /*20fb0*/  MUFU.EX2 R178, R56 ;  /* 0x0000003800b27308 */ /* 0x0003ea0000000800 */
        /* <DEDUP_REMOVED lines=10> */
[-C--:B------:R-:W-:Y:S08]  /*21060*/  HMMA.16816.F32.BF16 R100, R48, R64.reuse, R100 ;  /* 0x000000403064723c */ /* 0x080ff00000041864 */
[C---:B------:R-:W-:Y:S04]  /*21070*/  HMMA.16816.F32.BF16 R104, R52.reuse, R64, R104 ;  /* 0x000000403468723c */ /* 0x040fe80000041868 */
[----:B-1----:R-:W-:Y:S01]  /*21080*/  FFMA.FTZ R56, R192, c[0x0][0x2d0], -R68 ;  /* 0x0000b400c0387a23 */ /* 0x002fe20000010844 */
[----:B------:R-:W-:Y:S02]  /*21090*/  MOV R192, R133 ;  /* 0x0000008500c07202 */ /* 0x000fe40000000f00 */
[----:B------:R-:W-:Y:S01]  /*210a0*/  FFMA.FTZ R64, R88, c[0x0][0x2d0], -R70 ;  /* 0x0000b40058407a23 */ /* 0x000fe20000010846 */
[-C--:B------:R-:W-:Y:S01]  /*210b0*/  HMMA.16816.F32.BF16 R108, R52, R66.reuse, R108 ;  /* 0x00000042346c723c */ /* 0x080fe2000004186c */
[----:B------:R1:W-:Y:S03]  /*210c0*/  MUFU.EX2 R175, R56 ;  /* 0x0000003800af7308 */ /* 0x0003e60000000800 */
[--C-:B-----5:R-:W-:Y:S02]  /*210d0*/  FFMA.FTZ R60, R190, c[0x0][0x2d0], -R69.reuse ;  /* 0x0000b400be3c7a23 */ /* 0x120fe40000010845 */
[----:B------:R-:W-:Y:S02]  /*210e0*/  IMAD.MOV.U32 R190, RZ, RZ, R138 ;  /* 0x000000ffffbe7224 */ /* 0x000fe400078e008a */
[C---:B------:R-:W-:Y:S03]  /*210f0*/  HMMA.16816.F32.BF16 R112, R48.reuse, R66, R112 ;  /* 0x000000423070723c */ /* 0x040fe60000041870 */
[----:B------:R5:W-:Y:S10]  /*21100*/  MUFU.EX2 R166, R60 ;  /* 0x0000003c00a67308 */ /* 0x000bf40000000800 */
[----:B------:R5:W-:Y:S01]  /*21110*/  MUFU.EX2 R130, R64 ;  /* 0x0000004000827308 */ /* 0x000be20000000800 */
[----:B-1----:R-:W-:Y:S02]  /*21120*/  FFMA.FTZ R56, R193, c[0x0][0x2d0], -R68 ;  /* 0x0000b400c1387a23 */ /* 0x002fe40000010844 */
[----:B------:R-:W-:Y:S07]  /*21130*/  IMAD.MOV.U32 R193, RZ, RZ, R132 ;  /* 0x000000ffffc17224 */ /* 0x000fee00078e0084 */
[----:B------:R1:W-:Y:S01]  /*21140*/  MUFU.EX2 R176, R56 ;  /* 0x0000003800b07308 */ /* 0x0003e20000000800 */
[--C-:B-----5:R-:W-:Y:S01]  /*21150*/  FFMA.FTZ R60, R191, c[0x0][0x2d0], -R69.reuse ;  /* 0x0000b400bf3c7a23 */ /* 0x120fe20000010845 */
[----:B------:R-:W-:Y:S08]  /*21160*/  MOV R191, R139 ;  /* 0x0000008b00bf7202 */ /* 0x000ff00000000f00 */
[----:B------:R5:W3:Y:S01]  /*21170*/  MUFU.EX2 R173, R60 ;  /* 0x0000003c00ad7308 */ /* 0x000ae20000000800 */
[----:B------:R-:W-:Y:S09]  /*21180*/  FFMA.FTZ R64, R89, c[0x0][0x2d0], -R70 ;  /* 0x0000b40059407a23 */ /* 0x000ff20000010846 */
[----:B------:R5:W-:Y:S01]  /*21190*/  MUFU.EX2 R129, R64 ;  /* 0x0000004000817308 */ /* 0x000be20000000800 */
[----:B-1----:R-:W-:Y:S09]  /*211a0*/  FFMA.FTZ R56, R98, c[0x0][0x2d0], -R69 ;  /* 0x0000b40062387a23 */ /* 0x002ff20000010845 */
[----:B------:R1:W-:Y:S01]  /*211b0*/  MUFU.EX2 R167, R56 ;  /* 0x0000003800a77308 */ /* 0x0003e20000000800 */
[--C-:B-----5:R-:W-:Y:S01]  /*211c0*/  FFMA.FTZ R60, R196, c[0x0][0x2d0], -R47.reuse ;  /* 0x0000b400c43c7a23 */ /* 0x120fe2000001082f */
[----:B------:R-:W-:Y:S08]  /*211d0*/  MOV R196, R140 ;  /* 0x0000008c00c47202 */ /* 0x000ff00000000f00 */
[----:B------:R5:W-:Y:S01]  /*211e0*/  MUFU.EX2 R165, R60 ;  /* 0x0000003c00a57308 */ /* 0x000be20000000800 */
[----:B------:R-:W-:Y:S01]  /*211f0*/  FFMA.FTZ R64, R198, c[0x0][0x2d0], -R68 ;  /* 0x0000b400c6407a23 */ /* 0x000fe20000010844 */
[----:B------:R-:W-:Y:S02]  /*21200*/  MOV R198, R159 ;  /* 0x0000009f00c67202 */ /* 0x000fe40000000f00 */
[----:B------:R-:W-:Y:S06]  /*21210*/  MOV R159, R136 ;  /* 0x00000088009f7202 */ /* 0x000fec0000000f00 */
[----:B------:R5:W-:Y:S01]  /*21220*/  MUFU.EX2 R127, R64 ;  /* 0x00000040007f7308 */ /* 0x000be20000000800 */
[----:B-1----:R-:W1:Y:S01]  /*21230*/  LDSM.16.MT88.4 R56, [R215+0x1100] ;  /* 0x00110000d738783b */ /* 0x002e620000004200 */
[--C-:B-----5:R-:W-:Y:S08]  /*21240*/  FFMA.FTZ R60, R87, c[0x0][0x2d0], -R70.reuse ;  /* 0x0000b400573c7a23 */ /* 0x120ff00000010846 */
[----:B------:R5:W1:Y:S01]  /*21250*/  MUFU.EX2 R164, R60 ;  /* 0x0000003c00a47308 */ /* 0x000a620000000800 */
[----:B------:R-:W-:Y:S08]  /*21260*/  LDSM.16.MT88.4 R64, [R214+0x1900] ;  /* 0x00190000d640783b */ /* 0x000ff00000004200 */
[----:B-----5:R-:W5:Y:S01]  /*21270*/  LDSM.16.MT88.4 R60, [R213+0x1900] ;  /* 0x00190000d53c783b */ /* 0x020f620000004200 */
[-C--:B-1----:R-:W-:Y:S08]  /*21280*/  HMMA.16816.F32.BF16 R36, R48, R56.reuse, R36 ;  /* 0x000000383024723c */ /* 0x082ff00000041824 */
[C---:B------:R-:W-:Y:S07]  /*21290*/  HMMA.16816.F32.BF16 R116, R52.reuse, R56, R116 ;  /* 0x000000383474723c */ /* 0x040fee0000041874 */
[----:B------:R-:W-:Y:S01]  /*212a0*/  FFMA.FTZ R56, R92, c[0x0][0x2d0], -R70 ;  /* 0x0000b4005c387a23 */ /* 0x000fe20000010846 */
[-C--:B------:R-:W-:Y:S03]  /*212b0*/  HMMA.16816.F32.BF16 R40, R52, R58.reuse, R40 ;  /* 0x0000003a3428723c */ /* 0x080fe60000041828 */
[----:B------:R1:W1:Y:S04]  /*212c0*/  MUFU.EX2 R75, R56 ;  /* 0x00000038004b7308 */ /* 0x0002680000000800 */
[----:B------:R-:W-:Y:S01]  /*212d0*/  FFMA.FTZ R52, R201, c[0x0][0x2d0], -R47 ;  /* 0x0000b400c9347a23 */ /* 0x000fe2000001082f */
[----:B------:R-:W-:Y:S04]  /*212e0*/  HMMA.16816.F32.BF16 R120, R48, R58, R120 ;  /* 0x0000003a3078723c */ /* 0x000fe80000041878 */
[----:B---3--:R-:W-:Y:S01]  /*212f0*/  F2FP.BF16.PACK_AB R54, R173, R166 ;  /* 0x000000a6ad36723e */ /* 0x008fe200000010ff */
[----:B------:R3:W-:Y:S01]  /*21300*/  MUFU.EX2 R128, R52 ;  /* 0x0000003400807308 */ /* 0x0007e20000000800 */
[----:B------:R-:W-:Y:S01]  /*21310*/  F2FP.BF16.PACK_AB R53, R130, R164 ;  /* 0x000000a48235723e */ /* 0x000fe200000010ff */
[----:B----4-:R-:W-:Y:S01]  /*21320*/  FFMA.FTZ R2, R2, R170, R171 ;  /* 0x000000aa02027223 */ /* 0x010fe200000100ab */
[----:B------:R-:W-:Y:S01]  /*21330*/  F2FP.BF16.PACK_AB R48, R181, R186 ;  /* 0x000000bab530723e */ /* 0x000fe200000010ff */
[----:B------:R-:W-:Y:S03]  /*21340*/  IMAD.MOV.U32 R201, RZ, RZ, R169 ;  /* 0x000000ffffc97224 */ /* 0x000fe600078e00a9 */
[----:B------:R-:W-:Y:S02]  /*21350*/  F2FP.BF16.PACK_AB R49, R179, R180 ;  /* 0x000000b4b331723e */ /* 0x000fe400000010ff */
[----:B------:R-:W-:Y:S02]  /*21360*/  F2FP.BF16.PACK_AB R50, R177, R178 ;  /* 0x000000b2b132723e */ /* 0x000fe400000010ff */
[----:B------:R-:W-:Y:S01]  /*21370*/  F2FP.BF16.PACK_AB R51, R176, R175 ;  /* 0x000000afb033723e */ /* 0x000fe200000010ff */
[----:B-1----:R-:W1:Y:S01]  /*21380*/  LDSM.16.MT88.4 R56, [R216+0x1900] ;  /* 0x00190000d838783b */ /* 0x002e620000004200 */
[----:B------:R-:W-:Y:S05]  /*21390*/  F2FP.BF16.PACK_AB R55, R75, R129 ;  /* 0x000000814b37723e */ /* 0x000fea00000010ff */
[-C--:B-----5:R-:W-:Y:S03]  /*213a0*/  HMMA.16816.F32.BF16 R4, R48, R60.reuse, R4 ;  /* 0x0000003c3004723c */ /* 0x0a0fe60000041804 */
[--C-:B---3--:R-:W-:Y:S01]  /*213b0*/  FFMA.FTZ R52, R197, c[0x0][0x2d0], -R68.reuse ;  /* 0x0000b400c5347a23 */ /* 0x108fe20000010844 */
[----:B------:R-:W-:Y:S03]  /*213c0*/  MOV R197, R168 ;  /* 0x000000a800c57202 */ /* 0x000fe60000000f00 */
        /* <DEDUP_REMOVED lines=8> */
[C---:B------:R-:W-:Y:S04]  /*21450*/  HMMA.16816.F32.BF16 R24, R52.reuse, R56, R24 ;  /* 0x000000383418723c */ /* 0x040fe80000041818 */
[----:B---3--:R-:W-:Y:S03]  /*21460*/  FFMA.FTZ R60, R207, c[0x0][0x2d0], -R47 ;  /* 0x0000b400cf3c7a23 */ /* 0x008fe6000001082f */
        /* <DEDUP_REMOVED lines=18> */
[----:B------:R3:W-:Y:S01]  /*21590*/  MUFU.EX2 R89, R56 ;  /* 0x0000003800597308 */ /* 0x0007e20000000800 */
[----:B----4-:R-:W-:Y:S09]  /*215a0*/  FFMA.FTZ R64, R131, c[0x0][0x2d0], -R70 ;  /* 0x0000b40083407a23 */ /* 0x010ff20000010846 */
[----:B------:R4:W-:Y:S01]  /*215b0*/  MUFU.EX2 R72, R64 ;  /* 0x0000004000487308 */ /* 0x0009e20000000800 */
[----:B-1----:R-:W1:Y:S01]  /*215c0*/  LDSM.16.MT88.4 R60, [R215+0x1900] ;  /* 0x00190000d73c783b */ /* 0x002e620000004200 */
[----:B---3--:R-:W-:Y:S08]  /*215d0*/  FFMA.FTZ R56, R203, c[0x0][0x2d0], -R69 ;  /* 0x0000b400cb387a23 */ /* 0x008ff00000010845 */
[----:B------:R3:W5:Y:S01]  /*215e0*/  MUFU.EX2 R87, R56 ;  /* 0x0000003800577308 */ /* 0x0007620000000800 */
[----:B----4-:R-:W-:Y:S09]  /*215f0*/  FFMA.FTZ R64, R210, c[0x0][0x2d0], -R68 ;  /* 0x0000b400d2407a23 */ /* 0x010ff20000010844 */
[----:B------:R4:W-:Y:S01]  /*21600*/  MUFU.EX2 R82, R64 ;  /* 0x0000004000527308 */ /* 0x0009e20000000800 */
[--C-:B---3--:R-:W-:Y:S01]  /*21610*/  FFMA.FTZ R56, R208, c[0x0][0x2d0], -R47.reuse ;  /* 0x0000b400d0387a23 */ /* 0x108fe2000001082f */
[-C--:B-1----:R-:W-:Y:S08]  /*21620*/  HMMA.16816.F32.BF16 R36, R48, R60.reuse, R36 ;  /* 0x0000003c3024723c */ /* 0x082ff00000041824 */
[----:B------:R1:W-:Y:S01]  /*21630*/  MUFU.EX2 R86, R56 ;  /* 0x0000003800567308 */ /* 0x0003e20000000800 */
[C---:B------:R-:W-:Y:S01]  /*21640*/  HMMA.16816.F32.BF16 R116, R52.reuse, R60, R116 ;  /* 0x0000003c3474723c */ /* 0x040fe20000041874 */
[----:B----4-:R-:W-:Y:S06]  /*21650*/  LDSM.16.MT88.4 R64, [R214+0x2100] ;  /* 0x00210000d640783b */ /* 0x010fec0000004200 */
[--C-:B------:R-:W-:Y:S01]  /*21660*/  FFMA.FTZ R60, R172, c[0x0][0x2d0], -R70.reuse ;  /* 0x0000b400ac3c7a23 */ /* 0x100fe20000010846 */
[-C--:B------:R-:W-:Y:S03]  /*21670*/  HMMA.16816.F32.BF16 R40, R52, R62.reuse, R40 ;  /* 0x0000003e3428723c */ /* 0x080fe60000041828 */
[----:B------:R3:W4:Y:S04]  /*21680*/  MUFU.EX2 R71, R60 ;  /* 0x0000003c00477308 */ /* 0x0007280000000800 */
[--C-:B------:R-:W-:Y:S01]  /*21690*/  FFMA.FTZ R52, R232, c[0x0][0x2d0], -R47.reuse ;  /* 0x0000b400e8347a23 */ /* 0x100fe2000001082f */
[----:B------:R-:W-:Y:S04]  /*216a0*/  HMMA.16816.F32.BF16 R120, R48, R62, R120 ;  /* 0x0000003e3078723c */ /* 0x000fe80000041878 */
[----:B-1----:R-:W-:Y:S01]  /*216b0*/  FFMA.FTZ R56, R74, c[0x0][0x2d0], -R70 ;  /* 0x0000b4004a387a23 */ /* 0x002fe20000010846 */
[----:B------:R1:W-:Y:S01]  /*216c0*/  MUFU.EX2 R85, R52 ;  /* 0x0000003400557308 */ /* 0x0003e20000000800 */
[----:B-----5:R-:W-:Y:S02]  /*216d0*/  F2FP.BF16.PACK_AB R54, R87, R89 ;  /* 0x000000595736723e */ /* 0x020fe400000010ff */
[----:B------:R-:W-:Y:S04]  /*216e0*/  F2FP.BF16.PACK_AB R48, R128, R165 ;  /* 0x000000a58030723e */ /* 0x000fe800000010ff */
[----:B------:R-:W-:Y:S02]  /*216f0*/  F2FP.BF16.PACK_AB R49, R127, R98 ;  /* 0x000000627f31723e */ /* 0x000fe400000010ff */
[----:B------:R-:W-:Y:S01]  /*21700*/  F2FP.BF16.PACK_AB R50, R99, R97 ;  /* 0x000000616332723e */ /* 0x000fe200000010ff */
[----:B------:R5:W2:Y:S01]  /*21710*/  MUFU.EX2 R74, R56 ;  /* 0x00000038004a7308 */ /* 0x000aa20000000800 */
[----:B------:R-:W-:Y:S01]  /*21720*/  F2FP.BF16.PACK_AB R51, R96, R95 ;  /* 0x0000005f6033723e */ /* 0x000fe200000010ff */
[----:B---3--:R-:W-:Y:S01]  /*21730*/  LDSM.16.MT88.4 R60, [R216+0x2100] ;  /* 0x00210000d83c783b */ /* 0x008fe20000004200 */
[----:B----4-:R-:W-:Y:S01]  /*21740*/  F2FP.BF16.PACK_AB R55, R71, R72 ;  /* 0x000000484737723e */ /* 0x010fe200000010ff */
[--C-:B-1----:R-:W-:Y:S06]  /*21750*/  FFMA.FTZ R52, R209, c[0x0][0x2d0], -R68.reuse ;  /* 0x0000b400d1347a23 */ /* 0x102fec0000010844 */
[----:B------:R1:W3:Y:S01]  /*21760*/  MUFU.EX2 R84, R52 ;  /* 0x0000003400547308 */ /* 0x0002e20000000800 */
[----:B-----5:R-:W4:Y:S01]  /*21770*/  LDSM.16.MT88.4 R56, [R213+0x2100] ;  /* 0x00210000d538783b */ /* 0x020f220000004200 */
[----:B--2---:R-:W-:Y:S02]  /*21780*/  F2FP.BF16.PACK_AB R53, R73, R74 ;  /* 0x0000004a4935723e */ /* 0x004fe400000010ff */
[----:B-1----:R-:W-:Y:S01]  /*21790*/  F2FP.BF16.PACK_AB R52, R92, R88 ;  /* 0x000000585c34723e */ /* 0x002fe200000010ff */
[-C--:B----4-:R-:W-:Y:S08]  /*217a0*/  HMMA.16816.F32.BF16 R4, R48, R56.reuse, R4 ;  /* 0x000000383004723c */ /* 0x090ff00000041804 */
[C---:B------:R-:W-:Y:S07]  /*217b0*/  HMMA.16816.F32.BF16 R8, R52.reuse, R56, R8 ;  /* 0x000000383408723c */ /* 0x040fee0000041808 */
[--C-:B------:R-:W-:Y:S01]  /*217c0*/  FFMA.FTZ R56, R238, c[0x0][0x2d0], -R47.reuse ;  /* 0x0000b400ee387a23 */ /* 0x100fe2000001082f */
[-C--:B------:R-:W-:Y:S03]  /*217d0*/  HMMA.16816.F32.BF16 R12, R52, R58.reuse, R12 ;  /* 0x0000003a340c723c */ /* 0x080fe6000004180c */
[----:B------:R1:W-:Y:S01]  /*217e0*/  MUFU.EX2 R83, R56 ;  /* 0x0000003800537308 */ /* 0x0003e20000000800 */
[----:B------:R-:W-:Y:S04]  /*217f0*/  FFMA.FTZ R47, R239, c[0x0][0x2d0], -R47 ;  /* 0x0000b400ef2f7a23 */ /* 0x000fe8000001082f */
[C---:B------:R-:W-:Y:S05]  /*21800*/  HMMA.16816.F32.BF16 R16, R48.reuse, R58, R16 ;  /* 0x0000003a3010723c */ /* 0x040fea0000041810 */
[----:B------:R2:W-:Y:S03]  /*21810*/  MUFU.EX2 R81, R47 ;  /* 0x0000002f00517308 */ /* 0x0005e60000000800 */
[-C--:B------:R-:W-:Y:S08]  /*21820*/  HMMA.16816.F32.BF16 R20, R48, R60.reuse, R20 ;  /* 0x0000003c3014723c */ /* 0x080ff00000041814 */
[C---:B------:R-:W-:Y:S01]  /*21830*/  HMMA.16816.F32.BF16 R24, R52.reuse, R60, R24 ;  /* 0x0000003c3418723c */ /* 0x040fe20000041818 */
[----:B-1----:R-:W1:Y:S07]  /*21840*/  LDSM.16.MT88.4 R56, [R215+0x2100] ;  /* 0x00210000d738783b */ /* 0x002e6e0000004200 */
[-C--:B------:R-:W-:Y:S04]  /*21850*/  HMMA.16816.F32.BF16 R28, R52, R62.reuse, R28 ;  /* 0x0000003e341c723c */ /* 0x080fe8000004181c */
[--C-:B--2---:R-:W-:Y:S02]  /*21860*/  FFMA.FTZ R47, R234, c[0x0][0x2d0], -R68.reuse ;  /* 0x0000b400ea2f7a23 */ /* 0x104fe40000010844 */
[----:B------:R-:W-:Y:S02]  /*21870*/  FFMA.FTZ R68, R237, c[0x0][0x2d0], -R68 ;  /* 0x0000b400ed447a23 */ /* 0x000fe40000010844 */
[C---:B------:R-:W-:Y:S01]  /*21880*/  HMMA.16816.F32.BF16 R32, R48.reuse, R62, R32 ;  /* 0x0000003e3020723c */ /* 0x040fe20000041820 */
[----:B------:R2:W-:Y:S07]  /*21890*/  MUFU.EX2 R80, R47 ;  /* 0x0000002f00507308 */ /* 0x0005ee0000000800 */
[-C--:B------:R-:W-:Y:S03]  /*218a0*/  HMMA.16816.F32.BF16 R100, R48, R64.reuse, R100 ;  /* 0x000000403064723c */ /* 0x080fe60000041864 */
[----:B------:R-:W-:Y:S05]  /*218b0*/  MUFU.EX2 R77, R68 ;  /* 0x00000044004d7308 */ /* 0x000fea0000000800 */
[C---:B------:R-:W-:Y:S08]  /*218c0*/  HMMA.16816.F32.BF16 R104, R52.reuse, R64, R104 ;  /* 0x000000403468723c */ /* 0x040ff00000041868 */
[-C--:B------:R-:W-:Y:S04]  /*218d0*/  HMMA.16816.F32.BF16 R108, R52, R66.reuse, R108 ;  /* 0x00000042346c723c */ /* 0x080fe8000004186c */
[--C-:B--2---:R-:W-:Y:S04]  /*218e0*/  FFMA.FTZ R47, R211, c[0x0][0x2d0], -R69.reuse ;  /* 0x0000b400d32f7a23 */ /* 0x104fe80000010845 */
[C---:B------:R-:W-:Y:S01]  /*218f0*/  HMMA.16816.F32.BF16 R112, R48.reuse, R66, R112 ;  /* 0x000000423070723c */ /* 0x040fe20000041870 */
[----:B------:R2:W-:Y:S07]  /*21900*/  MUFU.EX2 R76, R47 ;  /* 0x0000002f004c7308 */ /* 0x0005ee0000000800 */
[-C--:B-1----:R-:W-:Y:S08]  /*21910*/  HMMA.16816.F32.BF16 R36, R48, R56.reuse, R36 ;  /* 0x000000383024723c */ /* 0x082ff00000041824 */
[C---:B------:R-:W-:Y:S08]  /*21920*/  HMMA.16816.F32.BF16 R116, R52.reuse, R56, R116 ;  /* 0x000000383474723c */ /* 0x040ff00000041874 */
[-C--:B------:R-:W-:Y:S01]  /*21930*/  HMMA.16816.F32.BF16 R40, R52, R58.reuse, R40 ;  /* 0x0000003a3428723c */ /* 0x080fe20000041828 */
[----:B------:R-:W4:Y:S03]  /*21940*/  LDL.LU R54, [R1+0x24] ;  /* 0x0000240001367983 */ /* 0x000f260000300800 */
[----:B--2---:R-:W-:Y:S03]  /*21950*/  FFMA.FTZ R47, R233, c[0x0][0x2d0], -R69 ;  /* 0x0000b400e92f7a23 */ /* 0x004fe60000010845 */
[----:B------:R-:W-:Y:S01]  /*21960*/  FFMA.FTZ R53, R45, R194, R195 ;  /* 0x000000c22d357223 */ /* 0x000fe200000100c3 */
[----:B------:R1:W2:Y:S01]  /*21970*/  MUFU.EX2 R68, R47 ;  /* 0x0000002f00447308 */ /* 0x0002a20000000800 */
[----:B------:R-:W-:Y:S01]  /*21980*/  FFMA.FTZ R52, R44, R189, R188 ;  /* 0x000000bd2c347223 */ /* 0x000fe200000100bc */
[----:B------:R-:W-:Y:S04]  /*21990*/  HMMA.16816.F32.BF16 R120, R48, R58, R120 ;  /* 0x0000003a3078723c */ /* 0x000fe80000041878 */
[----:B------:R-:W-:Y:S01]  /*219a0*/  IMAD.MOV.U32 R194, RZ, RZ, R135 ;  /* 0x000000ffffc27224 */ /* 0x000fe200078e0087 */
[----:B------:R-:W-:Y:S01]  /*219b0*/  F2FP.BF16.PACK_AB R44, R85, R86 ;  /* 0x00000056552c723e */ /* 0x000fe200000010ff */
[----:B------:R-:W-:Y:S01]  /*219c0*/  FADD.FTZ R52, R143, R52 ;  /* 0x000000348f347221 */ /* 0x000fe20000010000 */
[----:B---3--:R-:W-:Y:S01]  /*219d0*/  F2FP.BF16.PACK_AB R45, R82, R84 ;  /* 0x00000054522d723e */ /* 0x008fe200000010ff */
[----:B------:R-:W-:Y:S01]  /*219e0*/  FADD.FTZ R48, R142, R2 ;  /* 0x000000028e307221 */ /* 0x000fe20000010000 */
[----:B------:R-:W-:Y:S03]  /*219f0*/  MOV R195, R134 ;  /* 0x0000008600c37202 */ /* 0x000fe60000000f00 */
[----:B------:R-:W-:Y:S01]  /*21a00*/  IMAD.MOV.U32 R189, RZ, RZ, R141 ;  /* 0x000000ffffbd7224 */ /* 0x000fe200078e008d */
[----:B------:R-:W-:Y:S01]  /*21a10*/  MOV R188, R137 ;  /* 0x0000008900bc7202 */ /* 0x000fe20000000f00 */
[----:B------:R-:W-:Y:S02]  /*21a20*/  FADD.FTZ R53, R151, R53 ;  /* 0x0000003597357221 */ /* 0x000fe40000010000 */
[----:B------:R-:W-:Y:S01]  /*21a30*/  FADD.FTZ R2, R149, R52 ;  /* 0x0000003495027221 */ /* 0x000fe20000010000 */
[----:B------:R-:W-:Y:S03]  /*21a40*/  ISETP.GT.AND P0, PT, R230, R189, PT ;  /* 0x000000bde600720c */ /* 0x000fe60003f04270 */
[----:B------:R-:W-:Y:S02]  /*21a50*/  FADD.FTZ R2, R197, R2 ;  /* 0x00000002c5027221 */ /* 0x000fe40000010000 */
[--C-:B-1----:R-:W-:Y:S01]  /*21a60*/  FFMA.FTZ R47, R235, c[0x0][0x2d0], -R69.reuse ;  /* 0x0000b400eb2f7a23 */ /* 0x102fe20000010845 */
[----:B--2---:R-:W-:Y:S01]  /*21a70*/  F2FP.BF16.PACK_AB R168, R68, R76 ;  /* 0x0000004c44a8723e */ /* 0x004fe200000010ff */
[----:B------:R-:W-:Y:S02]  /*21a80*/  FFMA.FTZ R69, R236, c[0x0][0x2d0], -R69 ;  /* 0x0000b400ec457a23 */ /* 0x000fe40000010845 */
[----:B------:R1:W-:Y:S10]  /*21a90*/  MUFU.EX2 R63, R47 ;  /* 0x0000002f003f7308 */ /* 0x0003f40000000800 */
[----:B------:R-:W2:Y:S01]  /*21aa0*/  MUFU.EX2 R69, R69 ;  /* 0x0000004500457308 */ /* 0x000ea20000000800 */
[--C-:B-1----:R-:W-:Y:S09]  /*21ab0*/  FFMA.FTZ R47, R90, c[0x0][0x2d0], -R70.reuse ;  /* 0x0000b4005a2f7a23 */ /* 0x102ff20000010846 */
[----:B------:R1:W-:Y:S01]  /*21ac0*/  MUFU.EX2 R61, R47 ;  /* 0x0000002f003d7308 */ /* 0x0003e20000000800 */
[----:B--2---:R-:W-:Y:S01]  /*21ad0*/  F2FP.BF16.PACK_AB R170, R69, R63 ;  /* 0x0000003f45aa723e */ /* 0x004fe200000010ff */
[--C-:B-1----:R-:W-:Y:S08]  /*21ae0*/  FFMA.FTZ R47, R91, c[0x0][0x2d0], -R70.reuse ;  /* 0x0000b4005b2f7a23 */ /* 0x102ff00000010846 */
[----:B------:R1:W2:Y:S02]  /*21af0*/  MUFU.EX2 R62, R47 ;  /* 0x0000002f003e7308 */ /* 0x0002a40000000800 */
[--C-:B-1----:R-:W-:Y:S01]  /*21b00*/  FFMA.FTZ R47, R94, c[0x0][0x2d0], -R70.reuse ;  /* 0x0000b4005e2f7a23 */ /* 0x102fe20000010846 */
[----:B--2---:R-:W-:Y:S01]  /*21b10*/  F2FP.BF16.PACK_AB R169, R62, R61 ;  /* 0x0000003d3ea9723e */ /* 0x004fe200000010ff */
[----:B------:R-:W-:Y:S01]  /*21b20*/  FFMA.FTZ R70, R46, c[0x0][0x2d0], -R70 ;  /* 0x0000b4002e467a23 */ /* 0x000fe20000010846 */
[----:B------:R-:W-:Y:S05]  /*21b30*/  F2FP.BF16.PACK_AB R46, R81, R83 ;  /* 0x00000053512e723e */ /* 0x000fea00000010ff */
[----:B------:R1:W-:Y:S10]  /*21b40*/  MUFU.EX2 R60, R47 ;  /* 0x0000002f003c7308 */ /* 0x0003f40000000800 */
[----:B------:R-:W2:Y:S01]  /*21b50*/  MUFU.EX2 R70, R70 ;  /* 0x0000004600467308 */ /* 0x000ea20000000800 */
[----:B-1----:R-:W-:Y:S07]  /*21b60*/  F2FP.BF16.PACK_AB R47, R77, R80 ;  /* 0x000000504d2f723e */ /* 0x002fee00000010ff */
[-C--:B------:R-:W-:Y:S01]  /*21b70*/  HMMA.16816.F32.BF16 R132, R44, R144.reuse, R4 ;  /* 0x000000902c84723c */ /* 0x080fe20000041804 */
[----:B------:R-:W1:Y:S04]  /*21b80*/  LDSM.16.MT88.4 R4, [R214+0x2900] ;  /* 0x00290000d604783b */ /* 0x000e680000004200 */
[----:B--2---:R-:W-:Y:S07]  /*21b90*/  F2FP.BF16.PACK_AB R171, R70, R60 ;  /* 0x0000003c46ab723e */ /* 0x004fee00000010ff */
[C---:B------:R-:W-:Y:S07]  /*21ba0*/  HMMA.16816.F32.BF16 R136, R168.reuse, R144, R8 ;  /* 0x00000090a888723c */ /* 0x040fee0000041808 */
[----:B------:R-:W-:Y:S01]  /*21bb0*/  FADD.FTZ R8, R150, R53 ;  /* 0x0000003596087221 */ /* 0x000fe20000010000 */
[-C--:B------:R-:W-:Y:S04]  /*21bc0*/  HMMA.16816.F32.BF16 R140, R168, R146.reuse, R12 ;  /* 0x00000092a88c723c */ /* 0x080fe8000004180c */
[----:B------:R-:W-:Y:S02]  /*21bd0*/  FADD.FTZ R9, R148, R48 ;  /* 0x0000003094097221 */ /* 0x000fe40000010000 */
[----:B------:R-:W-:Y:S02]  /*21be0*/  FADD.FTZ R8, R198, R8 ;  /* 0x00000008c6087221 */ /* 0x000fe40000010000 */
[C---:B------:R-:W-:Y:S04]  /*21bf0*/  HMMA.16816.F32.BF16 R144, R44.reuse, R146, R16 ;  /* 0x000000922c90723c */ /* 0x040fe80000041810 */
[----:B------:R-:W-:Y:S04]  /*21c00*/  FADD.FTZ R10, R154, R8 ;  /* 0x000000089a0a7221 */ /* 0x000fe80000010000 */
[-C--:B------:R-:W-:Y:S04]  /*21c10*/  HMMA.16816.F32.BF16 R148, R44, R160.reuse, R20 ;  /* 0x000000a02c94723c */ /* 0x080fe80000041814 */
[----:B----4-:R-:W-:Y:S02]  /*21c20*/  FFMA.FTZ R12, R0, R54, R79 ;  /* 0x00000036000c7223 */ /* 0x010fe4000001004f */
[----:B------:R-:W-:Y:S02]  /*21c30*/  FADD.FTZ R0, R201, R9 ;  /* 0x00000009c9007221 */ /* 0x000fe40000010000 */
[----:B------:R-:W-:Y:S04]  /*21c40*/  FADD.FTZ R12, R155, R12 ;  /* 0x0000000c9b0c7221 */ /* 0x000fe80000010000 */
        /* <DEDUP_REMOVED lines=18> */
[----:B------:R-:W2:Y:S01]  /*21d70*/  LDSM.16.MT88.4 R8, [R215+0x2900] ;  /* 0x00290000d708783b */ /* 0x000ea20000004200 */
        /* <DEDUP_REMOVED lines=45> */
[----:B------:R-:W-:Y:S01]  /*22050*/  FADD.FTZ R4, R75, R4 ;  /* 0x000000044b047221 */ /* 0x000fe20000010000 */
[----:B------:R-:W-:Y:S01]  /*22060*/  MOV R128, R125 ;  /* 0x0000007d00807202 */ /* 0x000fe20000000f00 */
        /* <DEDUP_REMOVED lines=38> */
.L_x_461:
[----:B------:R-:W3:Y:S04]  /*222d0*/  LDL.LU R0, [R1+0x14] ;  /* 0x0000140001007983 */ /* 0x000ee80000300800 */
[----:B-12---:R-:W2:Y:S04]  /*222e0*/  LDL.LU R4, [R1+0x18] ;  /* 0x0000180001047983 */ /* 0x006ea80000300800 */
[----:B------:R-:W4:Y:S04]  /*222f0*/  LDL.LU R9, [R1+0x1c] ;  /* 0x00001c0001097983 */ /* 0x000f280000300800 */
[----:B------:R-:W4:Y:S01]  /*22300*/  LDL.LU R2, [R1+0x24] ;  /* 0x0000240001027983 */ /* 0x000f220000300800 */
        /* <DEDUP_REMOVED lines=8> */
[----:B------:R-:W4:Y:S01]  /*22390*/  SHFL.BFLY PT, R8, R2, 0x2, 0x1f ;  /* 0x0c401f0002087f89 */ /* 0x000f2200000e0000 */
        /* <DEDUP_REMOVED lines=108> */
.L_x_367:
[----:B--2---:R-:W2:Y:S02]  /*22a60*/  S2R R55, SR_CTAID.Y ;  /* 0x0000000000377919 */ /* 0x004ea40000002600 */
[----:B--2---:R-:W-:Y:S01]  /*22a70*/  SHF.R.S32.HI R43, RZ, 0x1f, R55 ;  /* 0x0000001fff2b7819 */ /* 0x004fe20000011437 */
[----:B------:R-:W-:Y:S05]  /*22a80*/  @P4 BRA `(.L_x_479) ;  /* 0x0000130000004947 */ /* 0x000fea0003800000 */
[----:B------:R-:W2:Y:S01]  /*22a90*/  LDL R44, [R1+0x64] ;  /* 0x00006400012c7983 */ /* 0x000ea20000100800 */
[----:B------:R-:W-:Y:S01]  /*22aa0*/  IMAD.MOV.U32 R6, RZ, RZ, -0x10 ;  /* 0xfffffff0ff067424 */ /* 0x000fe200078e00ff */
[----:B------:R-:W-:Y:S02]  /*22ab0*/  F2FP.BF16.PACK_AB R5, R133, R132 ;  /* 0x000000848505723e */ /* 0x000fe400000010ff */
[----:B------:R-:W3:Y:S01]  /*22ac0*/  S2R R41, SR_TID.X ;  /* 0x0000000000297919 */ /* 0x000ee20000002100 */
        /* <DEDUP_REMOVED lines=12> */
[----:B---3--:R-:W-:Y:S02]  /*22b90*/  SHF.R.S32.HI R42, RZ, 0x1f, R41 ;  /* 0x0000001fff2a7819 */ /* 0x008fe40000011429 */
        /* <DEDUP_REMOVED lines=29> */
[----:B------:R-:W-:Y:S02]  /*22d70*/  R2P PR, R3, 0x6 ;  /* 0x0000000603007804 */ /* 0x000fe40000000000 */
[----:B------:R-:W-:Y:S02]  /*22d80*/  SEL R6, R6, 0x10, !P0 ;  /* 0x0000001006067807 */ /* 0x000fe40004000000 */
[C---:B------:R-:W-:Y:S02]  /*22d90*/  IADD3 R4, R2.reuse, 0x80, RZ ;  /* 0x0000008002047810 */ /* 0x040fe40007ffe0ff */
[C---:B------:R-:W-:Y:S01]  /*22da0*/  IADD3 R0, R2.reuse, 0xc0, RZ ;  /* 0x000000c002007810 */ /* 0x040fe20007ffe0ff */
[----:B------:R-:W-:Y:S01]  /*22db0*/  IMAD.IADD R3, R2, 0x1, R6 ;  /* 0x0000000102037824 */ /* 0x000fe200078e0206 */
[----:B------:R-:W-:-:S02]  /*22dc0*/  F2FP.BF16.PACK_AB R26, R26, R110 ;  /* 0x0000006e1a1a723e */ /* 0x000fc400000010ff */
[----:B------:R-:W-:Y:S02]  /*22dd0*/  F2FP.BF16.PACK_AB R18, R18, R164 ;  /* 0x000000a41212723e */ /* 0x000fe400000010ff */
[----:B------:R-:W-:Y:S02]  /*22de0*/  F2FP.BF16.PACK_AB R16, R16, R166 ;  /* 0x000000a61010723e */ /* 0x000fe400000010ff */
[----:B------:R-:W-:Y:S02]  /*22df0*/  @P2 IADD3 R0, R4, -0x40, RZ ;  /* 0xffffffc004002810 */ /* 0x000fe40007ffe0ff */
[----:B------:R-:W-:Y:S02]  /*22e00*/  F2FP.BF16.PACK_AB R12, R12, R120 ;  /* 0x000000780c0c723e */ /* 0x000fe400000010ff */
[----:B------:R-:W-:Y:S02]  /*22e10*/  F2FP.BF16.PACK_AB R11, R123, R122 ;  /* 0x0000007a7b0b723e */ /* 0x000fe400000010ff */
[----:B------:R-:W-:-:S02]  /*22e20*/  F2FP.BF16.PACK_AB R13, R13, R116 ;  /* 0x000000740d0d723e */ /* 0x000fc400000010ff */
[----:B------:R-:W-:Y:S01]  /*22e30*/  F2FP.BF16.PACK_AB R15, R15, R118 ;  /* 0x000000760f0f723e */ /* 0x000fe200000010ff */
[----:B------:R3:W-:Y:S01]  /*22e40*/  STS [R2+0x80], R5 ;  /* 0x0000800502007388 */ /* 0x0007e20000000800 */
[----:B------:R-:W-:Y:S02]  /*22e50*/  F2FP.BF16.PACK_AB R10, R169, R168 ;  /* 0x000000a8a90a723e */ /* 0x000fe400000010ff */
[----:B-1----:R-:W-:Y:S01]  /*22e60*/  F2FP.BF16.PACK_AB R9, R171, R170 ;  /* 0x000000aaab09723e */ /* 0x002fe200000010ff */
[----:B------:R-:W-:Y:S01]  /*22e70*/  STS [R2+0x480], R7 ;  /* 0x0004800702007388 */ /* 0x000fe20000000800 */
[----:B------:R-:W-:-:S03]  /*22e80*/  ISETP.NE.U32.AND P0, PT, RZ, c[0x0][0x500], PT ;  /* 0x00014000ff007a0c */ /* 0x000fc60003f05070 */
[----:B------:R1:W-:Y:S04]  /*22e90*/  STS [R3+0x80], R8 ;  /* 0x0000800803007388 */ /* 0x0003e80000000800 */
[----:B------:R-:W-:Y:S04]  /*22ea0*/  STS [R3+0x480], R30 ;  /* 0x0004801e03007388 */ /* 0x000fe80000000800 */
[----:B------:R-:W-:Y:S04]  /*22eb0*/  STS [R2+0x2080], R34 ;  /* 0x0020802202007388 */ /* 0x000fe80000000800 */
[----:B------:R4:W-:Y:S04]  /*22ec0*/  STS [R2+0x2480], R138 ;  /* 0x0024808a02007388 */ /* 0x0009e80000000800 */
[----:B------:R-:W-:Y:S01]  /*22ed0*/  STS [R3+0x2080], R33 ;  /* 0x0020802103007388 */ /* 0x000fe20000000800 */
[----:B---3--:R-:W-:-:S03]  /*22ee0*/  IMAD.MOV.U32 R5, RZ, RZ, 0x20 ;  /* 0x00000020ff057424 */ /* 0x008fc600078e00ff */
[----:B------:R3:W-:Y:S02]  /*22ef0*/  STS [R3+0x2480], R142 ;  /* 0x0024808e03007388 */ /* 0x0007e40000000800 */
[----:B-1----:R-:W-:Y:S02]  /*22f00*/  SEL R8, R5, 0xffffffe0, !P1 ;  /* 0xffffffe005087807 */ /* 0x002fe40004800000 */
[----:B------:R-:W-:Y:S02]  /*22f10*/  ISETP.NE.AND.EX P1, PT, RZ, c[0x0][0x504], PT, P0 ;  /* 0x00014100ff007a0c */ /* 0x000fe40003f25300 */
[----:B------:R-:W-:Y:S01]  /*22f20*/  ISETP.NE.U32.AND P0, PT, RZ, c[0x0][0x508], PT ;  /* 0x00014200ff007a0c */ /* 0x000fe20003f05070 */
[----:B------:R-:W-:Y:S02]  /*22f30*/  IMAD.IADD R5, R2, 0x1, R8 ;  /* 0x0000000102057824 */ /* 0x000fe400078e0208 */
[----:B------:R-:W-:Y:S01]  /*22f40*/  IMAD.IADD R4, R8, 0x1, R3 ;  /* 0x0000000108047824 */ /* 0x000fe200078e0203 */
[----:B------:R-:W-:-:S02]  /*22f50*/  ISETP.NE.AND.EX P0, PT, RZ, c[0x0][0x50c], PT, P0 ;  /* 0x00014300ff007a0c */ /* 0x000fc40003f05300 */
[----:B------:R-:W-:Y:S01]  /*22f60*/  STS [R5+0x80], R29 ;  /* 0x0000801d05007388 */ /* 0x000fe20000000800 */
[----:B----4-:R-:W-:-:S03]  /*22f70*/  IADD3 R2, R8, 0x400, R0 ;  /* 0x0000040008027810 */ /* 0x010fc60007ffe000 */
[----:B------:R-:W-:Y:S02]  /*22f80*/  STS [R5+0x480], R28 ;  /* 0x0004801c05007388 */ /* 0x000fe40000000800 */
[C---:B------:R-:W-:Y:S02]  /*22f90*/  IMAD.IADD R7, R6.reuse, 0x1, R2 ;  /* 0x0000000106077824 */ /* 0x040fe400078e0202 */
[----:B------:R-:W-:Y:S01]  /*22fa0*/  STS [R4+0x80], R14 ;  /* 0x0000800e04007388 */ /* 0x000fe20000000800 */
[----:B------:R-:W-:-:S03]  /*22fb0*/  IMAD.IADD R2, R6, 0x1, R0 ;  /* 0x0000000106027824 */ /* 0x000fc600078e0200 */
[----:B------:R-:W-:Y:S01]  /*22fc0*/  STS [R4+0x480], R25 ;  /* 0x0004801904007388 */ /* 0x000fe20000000800 */
[----:B---3--:R-:W-:-:S03]  /*22fd0*/  IMAD.IADD R3, R8, 0x1, R2 ;  /* 0x0000000108037824 */ /* 0x008fc600078e0202 */
        /* <DEDUP_REMOVED lines=36> */
.L_x_480:
        /* <DEDUP_REMOVED lines=11> */
[C---:B------:R-:W-:Y:S01]  /*232d0*/  LOP3.LUT R6, R4.reuse, 0x1ffffffe, RZ, 0xc0, !PT ;  /* 0x1ffffffe04067812 */ /* 0x040fe200078ec0ff */
[----:B------:R-:W-:Y:S01]  /*232e0*/  IMAD.SHL.U32 R4, R4, 0x20, RZ ;  /* 0x0000002004047824 */ /* 0x000fe200078e00ff */
        /* <DEDUP_REMOVED lines=19> */
[----:B------:R-:W-:Y:S02]  /*23420*/  IMAD R6, R55, c[0x0][0x494], R6 ;  /* 0x0001250037067a24 */ /* 0x000fe400078e0206 */
[----:B------:R-:W-:Y:S02]  /*23430*/  IMAD.IADD R3, R3, 0x1, R0 ;  /* 0x0000000103037824 */ /* 0x000fe400078e0200 */
[----:B------:R-:W-:Y:S02]  /*23440*/  IMAD.IADD R8, R16, 0x1, R7 ;  /* 0x0000000110087824 */ /* 0x000fe400078e0207 */
[----:B------:R-:W-:Y:S02]  /*23450*/  IMAD.IADD R9, R41, 0x1, -R9 ;  /* 0x0000000129097824 */ /* 0x000fe400078e0a09 */
[----:B------:R-:W-:Y:S02]  /*23460*/  IMAD.SHL.U32 R0, R21, 0x40, RZ ;  /* 0x0000004015007824 */ /* 0x000fe400078e00ff */
[----:B------:R-:W-:-:S02]  /*23470*/  IMAD.IADD R5, R5, 0x1, R6 ;  /* 0x0000000105057824 */ /* 0x000fc400078e0206 */
[----:B-1----:R-:W-:Y:S01]  /*23480*/  IMAD R8, R24, 0x80, R8 ;  /* 0x0000008018087824 */ /* 0x002fe200078e0208 */
[----:B------:R-:W-:Y:S01]  /*23490*/  LOP3.LUT R0, R0, 0x1c0, RZ, 0xc0, !PT ;  /* 0x000001c000007812 */ /* 0x000fe200078ec0ff */
[----:B------:R-:W-:Y:S02]  /*234a0*/  IMAD.SHL.U32 R6, R9, 0x8, RZ ;  /* 0x0000000809067824 */ /* 0x000fe400078e00ff */
[----:B------:R-:W-:-:S03]  /*234b0*/  @P2 IMAD.HI.U32 R10, R8, c[0x0][0x4ec], RZ ;  /* 0x00013b00080a2a27 */ /* 0x000fc600078e00ff */
[----:B------:R-:W-:Y:S01]  /*234c0*/  LOP3.LUT R11, R0, 0x38, R6, 0xf8, !PT ;  /* 0x00000038000b7812 */ /* 0x000fe200078ef806 */
[----:B------:R-:W-:Y:S01]  /*234d0*/  IMAD.MOV.U32 R7, RZ, RZ, R8 ;  /* 0x000000ffff077224 */ /* 0x000fe200078e0008 */
[----:B------:R-:W-:Y:S01]  /*234e0*/  SHF.R.U32.HI R0, RZ, 0x3, R0 ;  /* 0x00000003ff007819 */ /* 0x000fe20000011600 */
[----:B------:R-:W-:Y:S01]  /*234f0*/  IMAD R9, R9, 0x10, R21 ;  /* 0x0000001009097824 */ /* 0x000fe200078e0215 */
[----:B------:R-:W-:Y:S01]  /*23500*/  @P2 SHF.R.U32.HI R7, RZ, c[0x0][0x4f0], R10 ;  /* 0x00013c00ff072a19 */ /* 0x000fe2000001160a */
[----:B------:R-:W-:Y:S01]  /*23510*/  IMAD.WIDE.U32 R2, R55, c[0x0][0x3e8], R2 ;  /* 0x0000fa0037027a25 */ /* 0x000fe200078e0002 */
[----:B------:R-:W-:Y:S02]  /*23520*/  LOP3.LUT R22, R11, R0, RZ, 0x3c, !PT ;  /* 0x000000000b167212 */ /* 0x000fe400078e3cff */
[----:B------:R-:W-:Y:S01]  /*23530*/  SEL R11, R12, RZ, !P1 ;  /* 0x000000ff0c0b7207 */ /* 0x000fe20004800000 */
[----:B------:R-:W-:Y:S01]  /*23540*/  IMAD R12, R24, 0x80, R9 ;  /* 0x00000080180c7824 */ /* 0x000fe200078e0209 */
[----:B------:R-:W-:Y:S01]  /*23550*/  SEL R10, R44, RZ, !P1 ;  /* 0x000000ff2c0a7207 */ /* 0x000fe20004800000 */
[----:B------:R-:W-:Y:S01]  /*23560*/  IMAD.MOV R0, RZ, RZ, -R7 ;  /* 0x000000ffff007224 */ /* 0x000fe200078e0a07 */
[----:B------:R-:W-:Y:S01]  /*23570*/  SHF.R.S32.HI R53, RZ, 0x1f, R6 ;  /* 0x0000001fff357819 */ /* 0x000fe20000011406 */
[----:B------:R-:W-:-:S02]  /*23580*/  IMAD.IADD R3, R3, 0x1, R13 ;  /* 0x0000000103037824 */ /* 0x000fc400078e020d */
        /* <DEDUP_REMOVED lines=11> */
[C---:B------:R-:W-:Y:S01]  /*23640*/  IMAD.WIDE.U32 R2, R10.reuse, c[0x0][0x3f0], R2 ;  /* 0x0000fc000a027a25 */ /* 0x040fe200078e0002 */
        /* <DEDUP_REMOVED lines=9> */
[----:B------:R-:W-:Y:S01]  /*236e0*/  IMAD R18, R10, c[0x0][0x4e8], R12 ;  /* 0x00013a000a127a24 */ /* 0x000fe200078e020c */
[----:B------:R-:W-:Y:S01]  /*236f0*/  SHFL.IDX PT, R14, R7, 0x1, 0x1c1f ;  /* 0x003c1f00070e7f89 */ /* 0x000fe200000e0000 */
[----:B------:R-:W-:Y:S01]  /*23700*/  IMAD.IADD R3, R3, 0x1, R11 ;  /* 0x0000000103037824 */ /* 0x000fe200078e020b */
[----:B------:R-:W-:Y:S01]  /*23710*/  LEA.HI.X R4, R4, c[0x0][0x454], R9, 0x2, P1 ;  /* 0x0001150004047a11 */ /* 0x000fe200008f1409 */
[----:B------:R-:W-:Y:S01]  /*23720*/  IMAD R8, R13, c[0x0][0x3e0], RZ ;  /* 0x0000f8000d087a24 */ /* 0x000fe200078e02ff */
[----:B------:R-:W-:Y:S01]  /*23730*/  SHF.R.S32.HI R9, RZ, 0x1f, R18 ;  /* 0x0000001fff097819 */ /* 0x000fe20000011412 */
[C---:B------:R-:W-:Y:S01]  /*23740*/  IMAD.WIDE.U32 R2, R0.reuse, c[0x0][0x3e0], R2 ;  /* 0x0000f80000027a25 */ /* 0x040fe200078e0002 */
[----:B------:R-:W-:Y:S03]  /*23750*/  SHFL.IDX PT, R12, R7, 0x2, 0x1c1f ;  /* 0x005c1f00070c7f89 */ /* 0x000fe600000e0000 */
[----:B------:R-:W-:Y:S01]  /*23760*/  IMAD R8, R0, c[0x0][0x3e4], R8 ;  /* 0x0000f90000087a24 */ /* 0x000fe200078e0208 */
[----:B------:R-:W-:Y:S01]  /*23770*/  SHFL.IDX PT, R17, R4, RZ, 0x1c1f ;  /* 0x001c1fff04117589 */ /* 0x000fe200000e0000 */
[----:B------:R-:W-:-:S02]  /*23780*/  IMAD R5, R24, 0x80, R16 ;  /* 0x0000008018057824 */ /* 0x000fc400078e0210 */
[----:B-----5:R-:W-:Y:S01]  /*23790*/  IMAD R0, R15, c[0x0][0x4e8], RZ ;  /* 0x00013a000f007a24 */ /* 0x020fe200078e02ff */
[----:B------:R-:W1:Y:S01]  /*237a0*/  SHFL.IDX PT, R16, R7, RZ, 0x1c1f ;  /* 0x001c1fff07107589 */ /* 0x000e6200000e0000 */
[----:B------:R-:W-:Y:S01]  /*237b0*/  IMAD.IADD R3, R3, 0x1, R8 ;  /* 0x0000000103037824 */ /* 0x000fe200078e0208 */
[----:B------:R-:W-:Y:S01]  /*237c0*/  IADD3 R20, R5, 0x8, RZ ;  /* 0x0000000805147810 */ /* 0x000fe20007ffe0ff */
[----:B------:R-:W-:Y:S01]  /*237d0*/  IMAD R8, R9, c[0x0][0x3d8], RZ ;  /* 0x0000f60009087a24 */ /* 0x000fe200078e02ff */
[----:B------:R-:W2:Y:S01]  /*237e0*/  SHFL.IDX PT, R15, R4, 0x1, 0x1c1f ;  /* 0x003c1f00040f7f89 */ /* 0x000ea200000e0000 */
[C---:B------:R-:W-:Y:S02]  /*237f0*/  ISETP.GE.OR P4, PT, R5.reuse, R0, P0 ;  /* 0x000000000500720c */ /* 0x040fe40000786670 */
[C---:B------:R-:W-:Y:S01]  /*23800*/  IMAD R19, R18.reuse, c[0x0][0x3dc], R8 ;  /* 0x0000f70012137a24 */ /* 0x040fe200078e0208 */
[----:B------:R-:W3:Y:S01]  /*23810*/  SHFL.IDX PT, R13, R4, 0x2, 0x1c1f ;  /* 0x005c1f00040d7f89 */ /* 0x000ee200000e0000 */
[----:B------:R-:W-:Y:S01]  /*23820*/  IMAD.WIDE.U32 R8, R18, c[0x0][0x3d8], R2 ;  /* 0x0000f60012087a25 */ /* 0x000fe200078e0002 */
[----:B------:R-:W-:-:S02]  /*23830*/  IADD3 R18, R5, 0x48, RZ ;  /* 0x0000004805127810 */ /* 0x000fc40007ffe0ff */
[----:B------:R4:W-:Y:S01]  /*23840*/  SHFL.IDX PT, R10, R7, 0x3, 0x1c1f ;  /* 0x007c1f00070a7f89 */ /* 0x0009e200000e0000 */
[----:B------:R-:W-:Y:S01]  /*23850*/  ISETP.GE.OR P3, PT, R20, R0, P0 ;  /* 0x000000001400720c */ /* 0x000fe20000766670 */
[----:B------:R-:W-:Y:S02]  /*23860*/  IMAD.IADD R3, R9, 0x1, R19 ;  /* 0x0000000109037824 */ /* 0x000fe400078e0213 */
[----:B------:R3:W3:Y:S01]  /*23870*/  SHFL.IDX PT, R11, R4, 0x3, 0x1c1f ;  /* 0x007c1f00040b7f89 */ /* 0x0006e200000e0000 */
[----:B------:R-:W-:-:S05]  /*23880*/  IMAD R2, R24, 0x80, R21 ;  /* 0x0000008018027824 */ /* 0x000fca00078e0215 */
[C---:B------:R-:W-:Y:S01]  /*23890*/  IADD3 R32, R2.reuse, 0x40, RZ ;  /* 0x0000004002207810 */ /* 0x040fe20007ffe0ff */
[----:B-1----:R-:W-:Y:S01]  /*238a0*/  @!P4 ST.E [R16.64], R37 ;  /* 0x000000251000c985 */ /* 0x002fe2000c101908 */
[----:B------:R-:W-:-:S03]  /*238b0*/  IADD3 R54, R2, 0x60, RZ ;  /* 0x0000006002367810 */ /* 0x000fc60007ffe0ff */
[----:B--2---:R-:W-:Y:S01]  /*238c0*/  @!P3 ST.E [R14.64], R38 ;  /* 0x000000260e00b985 */ /* 0x004fe2000c101908 */
[----:B----4-:R-:W-:Y:S01]  /*238d0*/  IMAD.SHL.U32 R7, R23, 0x8, RZ ;  /* 0x0000000817077824 */ /* 0x010fe200078e00ff */
[----:B---3--:R-:W-:-:S04]  /*238e0*/  IADD3 R4, R5, 0x40, RZ ;  /* 0x0000004005047810 */ /* 0x008fc80007ffe0ff */
[----:B------:R-:W-:Y:S02]  /*238f0*/  LOP3.LUT R5, R22, 0x7ffffe00, R7, 0xf8, !PT ;  /* 0x7ffffe0016057812 */ /* 0x000fe400078ef807 */
[-C--:B------:R-:W-:Y:S02]  /*23900*/  ISETP.GE.OR P2, PT, R4, R0.reuse, P0 ;  /* 0x000000000400720c */ /* 0x080fe40000746670 */
[----:B------:R-:W-:Y:S01]  /*23910*/  ISETP.GE.OR P0, PT, R18, R0, P0 ;  /* 0x000000001200720c */ /* 0x000fe20000706670 */
[----:B------:R-:W-:Y:S01]  /*23920*/  IMAD.SHL.U32 R5, R5, 0x2, RZ ;  /* 0x0000000205057824 */ /* 0x000fe200078e00ff */
[----:B------:R-:W-:Y:S02]  /*23930*/  LEA R4, P1, R8, c[0x0][0x380], 0x1 ;  /* 0x0000e00008047a11 */ /* 0x000fe400078208ff */
[----:B------:R-:W-:Y:S02]  /*23940*/  IADD3 R7, R2, 0x10, RZ ;  /* 0x0000001002077810 */ /* 0x000fe40007ffe0ff */
[----:B------:R-:W-:Y:S01]  /*23950*/  LEA.HI.X R3, R8, c[0x0][0x384], R3, 0x1, P1 ;  /* 0x0000e10008037a11 */ /* 0x000fe200008f0c03 */
[----:B------:R-:W-:Y:S04]  /*23960*/  SHFL.IDX PT, R14, R4, 0x2, 0x181f ;  /* 0x00581f00040e7f89 */ /* 0x000fe800000e0000 */
[----:B------:R-:W1:Y:S04]  /*23970*/  SHFL.IDX PT, R8, R4, 0x1, 0x181f ;  /* 0x00381f0004087f89 */ /* 0x000e6800000e0000 */
[----:B------:R-:W-:Y:S04]  /*23980*/  @!P2 ST.E [R12.64], R39 ;  /* 0x000000270c00a985 */ /* 0x000fe8000c101908 */
[----:B------:R1:W-:Y:S01]  /*23990*/  @!P0 ST.E [R10.64], R40 ;  /* 0x000000280a008985 */ /* 0x0003e2000c101908 */
[----:B------:R-:W-:-:S03]  /*239a0*/  ISETP.GE.AND P0, PT, R6, c[0x0][0x3c8], PT ;  /* 0x0000f20006007a0c */ /* 0x000fc60003f06270 */
[----:B------:R-:W2:Y:S01]  /*239b0*/  SHFL.IDX PT, R12, R4, RZ, 0x181f ;  /* 0x00181fff040c7589 */ /* 0x000ea200000e0000 */
[-C--:B------:R-:W-:Y:S02]  /*239c0*/  ISETP.GE.OR P4, PT, R7, R0.reuse, P0 ;  /* 0x000000000700720c */ /* 0x080fe40000786670 */
[C---:B------:R-:W-:Y:S01]  /*239d0*/  ISETP.GE.OR P1, PT, R2.reuse, R0, P0 ;  /* 0x000000000200720c */ /* 0x040fe20000726670 */
[----:B------:R-:W3:Y:S01]  /*239e0*/  SHFL.IDX PT, R9, R3, RZ, 0x181f ;  /* 0x00181fff03097589 */ /* 0x000ee200000e0000 */
[----:B------:R-:W-:-:S03]  /*239f0*/  IADD3 R7, R2, 0x20, RZ ;  /* 0x0000002002077810 */ /* 0x000fc60007ffe0ff */
[----:B------:R-:W-:Y:S01]  /*23a00*/  LDS.128 R24, [R5+0x80] ;  /* 0x0000800005187984 */ /* 0x000fe20000000c00 */
[-C--:B------:R-:W-:Y:S02]  /*23a10*/  ISETP.GE.OR P3, PT, R7, R0.reuse, P0 ;  /* 0x000000000700720c */ /* 0x080fe40000766670 */
[----:B------:R-:W-:Y:S01]  /*23a20*/  IADD3 R7, R2, 0x30, RZ ;  /* 0x0000003002077810 */ /* 0x000fe20007ffe0ff */
[----:B------:R-:W4:Y:S03]  /*23a30*/  SHFL.IDX PT, R11, R3, 0x1, 0x181f ;  /* 0x00381f00030b7f89 */ /* 0x000f2600000e0000 */
[----:B------:R-:W-:Y:S01]  /*23a40*/  ISETP.GE.OR P2, PT, R7, R0, P0 ;  /* 0x000000000700720c */ /* 0x000fe20000746670 */
[----:B------:R-:W4:Y:S04]  /*23a50*/  SHFL.IDX PT, R44, R3, 0x2, 0x181f ;  /* 0x00581f00032c7f89 */ /* 0x000f2800000e0000 */
[----:B------:R-:W4:Y:S01]  /*23a60*/  SHFL.IDX PT, R15, R4, 0x3, 0x181f ;  /* 0x00781f00040f7f89 */ /* 0x000f2200000e0000 */
[----:B-1----:R-:W-:-:S03]  /*23a70*/  @!P4 LEA R10, P6, R6, R8, 0x1 ;  /* 0x00000008060ac211 */ /* 0x002fc600078c08ff */
[----:B------:R-:W-:Y:S01]  /*23a80*/  LDS.128 R20, [R5+0x880] ;  /* 0x0008800005147984 */ /* 0x000fe20000000c00 */
[----:B--2---:R-:W-:-:S03]  /*23a90*/  @!P1 LEA R12, P5, R6, R12, 0x1 ;  /* 0x0000000c060c9211 */ /* 0x004fc600078a08ff */
[----:B------:R-:W-:Y:S01]  /*23aa0*/  LDS.128 R16, [R5+0x1080] ;  /* 0x0010800005107984 */ /* 0x000fe20000000c00 */
[----:B---3--:R-:W-:-:S03]  /*23ab0*/  @!P1 LEA.HI.X R13, R6, R9, R53, 0x1, P5 ;  /* 0x00000009060d9211 */ /* 0x008fc600028f0c35 */
[----:B------:R-:W1:Y:S04]  /*23ac0*/  SHFL.IDX PT, R45, R3, 0x3, 0x181f ;  /* 0x00781f00032d7f89 */ /* 0x000e6800000e0000 */
[----:B------:R-:W2:Y:S01]  /*23ad0*/  LDS.128 R28, [R5+0x1880] ;  /* 0x00188000051c7984 */ /* 0x000ea20000000c00 */
[----:B------:R-:W-:Y:S02]  /*23ae0*/  P2R R7, PR, RZ, 0x40 ;  /* 0x00000040ff077803 */ /* 0x000fe40000000000 */
[----:B------:R-:W-:Y:S01]  /*23af0*/  ISETP.GE.OR P6, PT, R32, R0, P0 ;  /* 0x000000002000720c */ /* 0x000fe200007c6670 */
[----:B------:R-:W-:Y:S01]  /*23b00*/  LDS.128 R36, [R5+0x2880] ;  /* 0x0028800005247984 */ /* 0x000fe20000000c00 */
[----:B------:R-:W-:-:S03]  /*23b10*/  ISETP.NE.AND P5, PT, R7, RZ, PT ;  /* 0x000000ff0700720c */ /* 0x000fc60003fa5270 */
[----:B------:R-:W-:Y:S01]  /*23b20*/  LDS.128 R32, [R5+0x2080] ;  /* 0x0020800005207984 */ /* 0x000fe20000000c00 */
[C-C-:B----4-:R-:W-:Y:S02]  /*23b30*/  @!P4 LEA.HI.X R11, R6.reuse, R11, R53.reuse, 0x1, P5 ;  /* 0x0000000b060bc211 */ /* 0x150fe400028f0c35 */
[C---:B------:R-:W-:Y:S01]  /*23b40*/  @!P3 LEA R8, P5, R6.reuse, R14, 0x1 ;  /* 0x0000000e0608b211 */ /* 0x040fe200078a08ff */
[----:B------:R-:W-:Y:S03]  /*23b50*/  LDS.128 R40, [R5+0x3080] ;  /* 0x0030800005287984 */ /* 0x000fe60000000c00 */
[C-C-:B------:R-:W-:Y:S01]  /*23b60*/  @!P3 LEA.HI.X R9, R6.reuse, R44, R53.reuse, 0x1, P5 ;  /* 0x0000002c0609b211 */ /* 0x140fe200028f0c35 */
[----:B------:R-:W3:Y:S01]  /*23b70*/  SHFL.IDX PT, R48, R4, 0x4, 0x181f ;  /* 0x00981f0004307f89 */ /* 0x000ee200000e0000 */
[----:B------:R-:W-:Y:S02]  /*23b80*/  @!P2 LEA R14, P5, R6, R15, 0x1 ;  /* 0x0000000f060ea211 */ /* 0x000fe400078a08ff */
[----:B------:R-:W-:Y:S01]  /*23b90*/  IADD3 R44, R2, 0x50, RZ ;  /* 0x00000050022c7810 */ /* 0x000fe20007ffe0ff */
[----:B------:R-:W4:Y:S01]  /*23ba0*/  SHFL.IDX PT, R7, R4, 0x5, 0x181f ;  /* 0x00b81f0004077f89 */ /* 0x000f2200000e0000 */
[----:B-1----:R-:W-:-:S02]  /*23bb0*/  @!P2 LEA.HI.X R15, R6, R45, R53, 0x1, P5 ;  /* 0x0000002d060fa211 */ /* 0x002fc400028f0c35 */
[----:B------:R-:W-:Y:S01]  /*23bc0*/  ISETP.GE.OR P5, PT, R44, R0, P0 ;  /* 0x000000002c00720c */ /* 0x000fe200007a6670 */
[----:B------:R-:W-:Y:S01]  /*23bd0*/  SHFL.IDX PT, R49, R4, 0x6, 0x181f ;  /* 0x00d81f0004317f89 */ /* 0x000fe200000e0000 */
[----:B------:R-:W-:-:S03]  /*23be0*/  IADD3 R2, R2, 0x70, RZ ;  /* 0x0000007002027810 */ /* 0x000fc60007ffe0ff */
        /* <DEDUP_REMOVED lines=26> */
.L_x_479:
        /* <DEDUP_REMOVED lines=15> */
[----:B---3--:R-:W-:Y:S05]  /*23e80*/  @!P0 BRA `(.L_x_481) ;  /* 0x0000003000008947 */ /* 0x008fea0003800000 */
[----:B------:R2:W3:Y:S04]  /*23e90*/  LDG.E R0, [R6.64] ;  /* 0x0000000806007981 */ /* 0x0004e8000c1e1900 */
[----:B--2---:R-:W3:Y:S02]  /*23ea0*/  LDG.E R6, [R6.64+0x4] ;  /* 0x0000040806067981 */ /* 0x004ee4000c1e1900 */
[----:B---3-5:R-:W-:-:S02]  /*23eb0*/  IADD3 R19, -R0, R6, RZ ;  /* 0x0000000600137210 */ /* 0x028fc40007ffe1ff */
.L_x_481:
[----:B---3--:R-:W2:Y:S01]  /*23ec0*/  S2R R10, SR_TID.X ;  /* 0x00000000000a7919 */ /* 0x008ea20000002100 */
[----:B------:R-:W-:Y:S01]  /*23ed0*/  SHF.R.S32.HI R0, RZ, 0x1f, R8 ;  /* 0x0000001fff007819 */ /* 0x000fe20000011408 */
[----:B------:R-:W-:Y:S01]  /*23ee0*/  BSSY B0, `(.L_x_482) ;  /* 0x0000026000007945 */ /* 0x000fe20003800000 */
[----:B-1----:R-:W-:-:S02]  /*23ef0*/  SEL R9, R8, RZ, !P0 ;  /* 0x000000ff08097207 */ /* 0x002fc40004000000 */
[----:B------:R-:W-:Y:S02]  /*23f00*/  SEL R11, R0, RZ, !P0 ;  /* 0x000000ff000b7207 */ /* 0x000fe40004000000 */
[----:B--2---:R-:W-:-:S13]  /*23f10*/  ISETP.GT.AND P1, PT, R10, 0x7f, PT ;  /* 0x0000007f0a00780c */ /* 0x004fda0003f24270 */
        /* <DEDUP_REMOVED lines=34> */
.L_x_483:
[----:B------:R-:W-:Y:S05]  /*24140*/  BSYNC B0 ;  /* 0x0000000000007941 */ /* 0x000fea0003800000 */
.L_x_482:
        /* <DEDUP_REMOVED lines=103> */
.L_x_484:
        /* <DEDUP_REMOVED lines=12> */
.L_x_740:


//--------------------- .text._ZN7cutlass13device_kernelIN5flash19enable_sm80_to_sm89INS1_16FlashAttnFwdSm80INS1_25CollectiveMainloopFwdSm80ILi4ELi1ELb0EN4cute5tupleIJNS5_1CILi128EEENS7_ILi112EEENS7_ILi64EEEEEELi64ENS_10bfloat16_tEfNS_4arch4Sm80ELb1ELb0ELb0ELb0ELb0ELb0ELb1ELb0EEENS1_21CollectiveEpilogueFwdINS6_IJS8_SA_S9_EEENS6_IJNS7_ILi1EEESI_SI_EEESC_SE_Li128ELb0ELb1ELb0ELb0EEENS1_30DynamicPersistentTileSchedulerILi128ELi128ELb0ELb1ELb0EEEEEEEEEvNT_6ParamsE --------------------------
	.section	.text._ZN7cutlass13device_kernelIN5flash19enable_sm80_to_sm89INS1_16FlashAttnFwdSm80INS1_25CollectiveMainloopFwdSm80ILi4ELi1ELb0EN4cute5tupleIJNS5_1CILi128EEENS7_ILi112EEENS7_ILi64EEEEEELi64ENS_10bfloat16_tEfNS_4arch4Sm80ELb1ELb0ELb0ELb0ELb0ELb0ELb1ELb0EEENS1_21CollectiveEpilogueFwdINS6_IJS8_SA_S9_EEENS6_IJNS7_ILi1EEESI_SI_EEESC_SE_Li128ELb0ELb1ELb0ELb0EEENS1_30DynamicPersistentTileSchedulerILi128ELi128ELb0ELb1ELb0EEEEEEEEEvNT_6ParamsE,"ax",@progbits
	.sectioninfo	@"SHI_REGISTERS=255"
	.align	128
.text._ZN7cutlass13device_kernelIN5flash19enable_sm80_to_sm89INS1_16FlashAttnFwdSm80INS1_25CollectiveMainloopFwdSm80ILi4ELi1ELb0EN4cute5tupleIJNS5_1CILi128EEENS7_ILi112EEENS7_ILi64EEEEEELi64ENS_10bfloat16_tEfNS_4arch4Sm80ELb1ELb0ELb0ELb0ELb0ELb0ELb1ELb0EEENS1_21CollectiveEpilogueFwdINS6_IJS8_SA_S9_EEENS6_IJNS7_ILi1EEESI_SI_EEESC_SE_Li128ELb0ELb1ELb0ELb0EEENS1_30DynamicPersistentTileSchedulerILi128ELi128ELb0ELb1ELb0EEEEEEEEEvNT_6ParamsE:
        .type           _ZN7cutlass13device_kernelIN5flash19enable_sm80_to_sm89INS1_16FlashAttnFwdSm80INS1_25CollectiveMainloopFwdSm80ILi4ELi1ELb0EN4cute5tupleIJNS5_1CILi128EEENS7_ILi112EEENS7_ILi64EEEEEELi64ENS_10bfloat16_tEfNS_4arch4Sm80ELb1ELb0ELb0ELb0ELb0ELb0ELb1ELb0EEENS1_21CollectiveEpilogueFwdINS6_IJS8_SA_S9_EEENS6_IJNS7_ILi1EEESI_SI_EEESC_SE_Li128ELb0ELb1ELb0ELb0EEENS1_30DynamicPersistentTileSchedulerILi128ELi128ELb0ELb1ELb0EEEEEEEEEvNT_6ParamsE,@function
        .size           _ZN7cutlass13device_kernelIN5flash19enable_sm80_to_sm89INS1_16FlashAttnFwdSm80INS1_25CollectiveMainloopFwdSm80ILi4ELi1ELb0EN4cute5tupleIJNS5_1CILi128EEENS7_ILi112EEENS7_ILi64EEEEEELi64ENS_10bfloat16_tEfNS_4arch4Sm80ELb1ELb0ELb0ELb0ELb0ELb0ELb1ELb0EEENS1_21CollectiveEpilogueFwdINS6_IJS8_SA_S9_EEENS6_IJNS7_ILi1EEESI_SI_EEESC_SE_Li128ELb0ELb1ELb0ELb0EEENS1_30DynamicPersistentTileSchedulerILi128ELi128ELb0ELb1ELb0EEEEEEEEEvNT_6ParamsE,(.L_x_741 - _ZN7cutlass13device_kernelIN5flash19enable_sm80_to_sm89INS1_16FlashAttnFwdSm80INS1_25CollectiveMainloopFwdSm80ILi4ELi1ELb0EN4cute5tupleIJNS5_1CILi128EEENS7_ILi112EEENS7_ILi64EEEEEELi64ENS_10bfloat16_tEfNS_4arch4Sm80ELb1ELb0ELb0ELb0ELb0ELb0ELb1ELb0EEENS1_21CollectiveEpilogueFwdINS6_IJS8_SA_S9_EEENS6_IJNS7_ILi1EEESI_SI_EEESC_SE_Li128ELb0ELb1ELb0ELb0EEENS1_30DynamicPersistentTileSchedulerILi128ELi128ELb0ELb1ELb0EEEEEEEEEvNT_6ParamsE)
        .other          _ZN7cutlass13device_kernelIN5flash19enable_sm80_to_sm89INS1_16FlashAttnFwdSm80INS1_25CollectiveMainloopFwdSm80ILi4ELi1ELb0EN4cute5tupleIJNS5_1CILi128EEENS7_ILi112EEENS7_ILi64EEEEEELi64ENS_10bfloat16_tEfNS_4arch4Sm80ELb1ELb0ELb0ELb0ELb0ELb0ELb1ELb0EEENS1_21CollectiveEpilogueFwdINS6_IJS8_SA_S9_EEENS6_IJNS7_ILi1EEESI_SI_EEESC_SE_Li128ELb0ELb1ELb0ELb0EEENS1_30DynamicPersistentTileSchedulerILi128ELi128ELb0ELb1ELb0EEEEEEEEEvNT_6ParamsE,@"STO_CUDA_ENTRY STV_DEFAULT"
_ZN7cutlass13device_kernelIN5flash19enable_sm80_to_sm89INS1_16FlashAttnFwdSm80INS1_25CollectiveMainloopFwdSm80ILi4ELi1ELb0EN4cute5tupleIJNS5_1CILi128EEENS7_ILi112EEENS7_ILi64EEEEEELi64ENS_10bfloat16_tEfNS_4arch4Sm80ELb1ELb0ELb0ELb0ELb0ELb0ELb1ELb0EEENS1_21CollectiveEpilogueFwdINS6_IJS8_SA_S9_EEENS6_IJNS7_ILi1EEESI_SI_EEESC_SE_Li128ELb0ELb1ELb0ELb0EEENS1_30DynamicPersistentTileSchedulerILi128ELi128ELb0ELb1ELb0EEEEEEEEEvNT_6ParamsE:
[----:B------:R-:W-:-:S03]  /*0000*/  MOV R1, c[0x0][0x28] ;  /* 0x00000a0000017a02 */ /* 0x000fc60000000f00 */
[----:B------:R-:W1:Y:S01]  /*0010*/  S2R R16, SR_TID.X ;  /* 0x0000000000107919 */ /* 0x000e620000002100 */
[----:B------:R-:W-:-:S03]  /*0020*/  IADD3 R1, R1, -0xd8, RZ ;  /* 0xffffff2801017810 */ /* 0x000fc60007ffe0ff */
[----:B------:R-:W2:Y:S01]  /*0030*/  S2R R15, SR_CTAID.X ;  /* 0x00000000000f7919 */ /* 0x000ea20000002500 */
[----:B-1----:R-:W-:-:S05]  /*0040*/  SHF.R.U32.HI R2, RZ, 0x5, R16 ;  /* 0x00000005ff027819 */ /* 0x002fca0000011610 */
[----:B------:R-:W1:Y:S02]  /*0050*/  SHFL.IDX PT, R0, R2, RZ, 0x1f ;  /* 0x00001fff02007589 */ /* 0x000e6400000e0000 */
[----:B-1----:R-:W-:Y:S02]  /*0060*/  ISETP.GE.AND P0, PT, R0, 0x1, PT ;  /* 0x000000010000780c */ /* 0x002fe40003f06270 */
[----:B------:R1:W-:Y:S11]  /*0070*/  STL [R1+0x90], R0 ;  /* 0x0000900001007387 */ /* 0x0003f60000100800 */
[----:B------:R-:W-:Y:S06]  /*0080*/  @P0 BAR.ARV 0x4, 0x80 ;  /* 0x0102000000000b1d */ /* 0x000fec0000002000 */
[----:B--2---:R-:W-:-:S13]  /*0090*/  ISETP.GE.AND P0, PT, R15, c[0x0][0x538], PT ;  /* 0x00014e000f007a0c */ /* 0x004fda0003f06270 */
[----:B------:R-:W-:Y:S05]  /*00a0*/  @P0 EXIT ;  /* 0x000000000000094d */ /* 0x000fea0003800000 */
[----:B-1----:R-:W-:Y:S01]  /*00b0*/  SHF.R.S32.HI R14, RZ, 0x1f, R16 ;  /* 0x0000001fff0e7819 */ /* 0x002fe20000011410 */
[----:B------:R-:W-:Y:S01]  /*00c0*/  IMAD.MOV.U32 R232, RZ, RZ, 0x20 ;  /* 0x00000020ffe87424 */ /* 0x000fe200078e00ff */
[----:B------:R-:W-:Y:S01]  /*00d0*/  ULDC.64 UR8, c[0x0][0x118] ;  /* 0x0000460000087ab9 */ /* 0x000fe20000000a00 */
[----:B------:R-:W-:Y:S01]  /*00e0*/  IMAD.MOV.U32 R230, RZ, RZ, 0x40 ;  /* 0x00000040ffe67424 */ /* 0x000fe200078e00ff */
[CC--:B------:R-:W-:Y:S02]  /*00f0*/  LEA.HI R2, R14.reuse, R16.reuse, RZ, 0x4 ;  /* 0x000000100e027211 */ /* 0x0c0fe400078f20ff */
[CC--:B------:R-:W-:Y:S02]  /*0100*/  LEA.HI R10, R14.reuse, R16.reuse, RZ, 0x3 ;  /* 0x000000100e0a7211 */ /* 0x0c0fe400078f18ff */
[----:B------:R-:W-:Y:S02]  /*0110*/  SHF.R.S32.HI R3, RZ, 0x4, R2 ;  /* 0x00000004ff037819 */ /* 0x000fe40000011402 */
[----:B------:R-:W-:-:S02]  /*0120*/  LEA.HI R12, R14, R16, RZ, 0x2 ;  /* 0x000000100e0c7211 */ /* 0x000fc400078f10ff */
[----:B------:R-:W-:Y:S02]  /*0130*/  LEA.HI R0, R2, R3, RZ, 0x1 ;  /* 0x0000000302007211 */ /* 0x000fe400078f08ff */
[----:B------:R-:W-:Y:S02]  /*0140*/  LOP3.LUT R5, R10, 0xfffffff8, RZ, 0xc0, !PT ;  /* 0xfffffff80a057812 */ /* 0x000fe400078ec0ff */
[----:B------:R-:W-:Y:S02]  /*0150*/  LOP3.LUT R0, R0, 0xfffffffe, RZ, 0xc0, !PT ;  /* 0xfffffffe00007812 */ /* 0x000fe400078ec0ff */
[----:B------:R-:W-:Y:S01]  /*0160*/  SHF.R.S32.HI R20, RZ, 0x3, R10 ;  /* 0x00000003ff147819 */ /* 0x000fe2000001140a */
[----:B------:R-:W-:Y:S01]  /*0170*/  IMAD.IADD R8, R16, 0x1, -R5 ;  /* 0x0000000110087824 */ /* 0x000fe200078e0a05 */
[----:B------:R-:W-:Y:S01]  /*0180*/  SHF.R.S32.HI R7, RZ, 0x2, R12 ;  /* 0x00000002ff077819 */ /* 0x000fe2000001140c */
[----:B------:R-:W-:Y:S01]  /*0190*/  IMAD.IADD R13, R3, 0x1, -R0 ;  /* 0x00000001030d7824 */ /* 0x000fe200078e0a00 */
[----:B------:R-:W-:Y:S01]  /*01a0*/  LOP3.LUT R0, R2, 0xfffffff0, RZ, 0xc0, !PT ;  /* 0xfffffff002007812 */ /* 0x000fe200078ec0ff */
[----:B------:R-:W-:Y:S01]  /*01b0*/  IMAD.SHL.U32 R4, R20, 0x40, RZ ;  /* 0x0000004014047824 */ /* 0x000fe200078e00ff */
[----:B------:R-:W-:Y:S01]  /*01c0*/  SHF.R.S32.HI R3, RZ, 0x1f, R12 ;  /* 0x0000001fff037819 */ /* 0x000fe2000001140c */
[----:B------:R-:W-:-:S02]  /*01d0*/  IMAD.SHL.U32 R18, R8, 0x8, RZ ;  /* 0x0000000808127824 */ /* 0x000fc400078e00ff */
[----:B------:R-:W-:Y:S01]  /*01e0*/  IMAD.IADD R2, R16, 0x1, -R0 ;  /* 0x0000000110027824 */ /* 0x000fe200078e0a00 */
[----:B------:R-:W-:Y:S01]  /*01f0*/  LEA.HI R3, R3, R7, RZ, 0x3 ;  /* 0x0000000703037211 */ /* 0x000fe200078f18ff */
[----:B------:R-:W-:Y:S01]  /*0200*/  IMAD.SHL.U32 R9, R8, 0x40, RZ ;  /* 0x0000004008097824 */ /* 0x000fe200078e00ff */
[----:B------:R-:W-:Y:S02]  /*0210*/  LOP3.LUT R0, R4, 0x1c0, RZ, 0xc0, !PT ;  /* 0x000001c004007812 */ /* 0x000fe400078ec0ff */
[----:B------:R-:W-:Y:S02]  /*0220*/  SHF.R.S32.HI R6, RZ, 0x1f, R2 ;  /* 0x0000001fff067819 */ /* 0x000fe40000011402 */
[----:B------:R-:W-:Y:S02]  /*0230*/  LOP3.LUT R3, R3, 0xfffffff8, RZ, 0xc0, !PT ;  /* 0xfffffff803037812 */ /* 0x000fe400078ec0ff */
[----:B------:R-:W-:Y:S02]  /*0240*/  LEA.HI R11, R6, R2, RZ, 0x3 ;  /* 0x00000002060b7211 */ /* 0x000fe400078f18ff */
[----:B------:R-:W-:Y:S01]  /*0250*/  LOP3.LUT R5, R0, 0x38, R18, 0xf8, !PT ;  /* 0x0000003800057812 */ /* 0x000fe200078ef812 */
[----:B------:R-:W-:Y:S01]  /*0260*/  IMAD.IADD R7, R7, 0x1, -R3 ;  /* 0x0000000107077824 */ /* 0x000fe200078e0a03 */
[----:B------:R-:W-:-:S02]  /*0270*/  SHF.R.U32.HI R4, RZ, 0x3, R0 ;  /* 0x00000003ff047819 */ /* 0x000fc40000011600 */
[----:B------:R-:W-:Y:S02]  /*0280*/  LOP3.LUT R0, R9, 0x1c0, RZ, 0xc0, !PT ;  /* 0x000001c009007812 */ /* 0x000fe400078ec0ff */
[----:B------:R-:W-:Y:S02]  /*0290*/  LOP3.LUT R3, R11, 0xfffffff8, RZ, 0xc0, !PT ;  /* 0xfffffff80b037812 */ /* 0x000fe400078ec0ff */
[----:B------:R-:W-:Y:S02]  /*02a0*/  LEA.HI R6, R14, R16, RZ, 0x6 ;  /* 0x000000100e067211 */ /* 0x000fe400078f30ff */
[----:B------:R-:W-:Y:S01]  /*02b0*/  LOP3.LUT R5, R5, R4, RZ, 0x3c, !PT ;  /* 0x0000000405057212 */ /* 0x000fe200078e3cff */
[----:B------:R-:W-:Y:S01]  /*02c0*/  IMAD.IADD R9, R2, 0x1, -R3 ;  /* 0x0000000102097824 */ /* 0x000fe200078e0a03 */
[----:B------:R-:W-:Y:S01]  /*02d0*/  LOP3.LUT R4, R0, 0x8, R10, 0xf8, !PT ;  /* 0x0000000800047812 */ /* 0x000fe200078ef80a */
[----:B------:R-:W-:Y:S01]  /*02e0*/  IMAD.SHL.U32 R3, R6, 0x8, RZ ;  /* 0x0000000806037824 */ /* 0x000fe200078e00ff */
[----:B------:R-:W-:-:S02]  /*02f0*/  SHF.R.U32.HI R0, RZ, 0x3, R0 ;  /* 0x00000003ff007819 */ /* 0x000fc40000011600 */
[----:B------:R-:W-:Y:S02]  /*0300*/  LEA.HI R10, R14, R16, RZ, 0x5 ;  /* 0x000000100e0a7211 */ /* 0x000fe400078f28ff */
[----:B------:R-:W-:Y:S02]  /*0310*/  LOP3.LUT R2, R12, 0xfffffffc, RZ, 0xc0, !PT ;  /* 0xfffffffc0c027812 */ /* 0x000fe400078ec0ff */
[----:B------:R-:W-:Y:S02]  /*0320*/  LOP3.LUT R14, R4, R0, RZ, 0x3c, !PT ;  /* 0x00000000040e7212 */ /* 0x000fe400078e3cff */
[----:B------:R-:W-:Y:S01]  /*0330*/  LOP3.LUT R0, R10, 0xffffffe0, RZ, 0xc0, !PT ;  /* 0xffffffe00a007812 */ /* 0x000fe200078ec0ff */
[C---:B------:R-:W-:Y:S01]  /*0340*/  IMAD.IADD R6, R16.reuse, 0x1, -R2 ;  /* 0x0000000110067824 */ /* 0x040fe200078e0a02 */
[----:B------:R-:W-:Y:S02]  /*0350*/  LOP3.LUT R246, R5, 0x7ffffe00, R3, 0xf8, !PT ;  /* 0x7ffffe0005f67812 */ /* 0x000fe400078ef803 */
[----:B------:R-:W-:Y:S01]  /*0360*/  LOP3.LUT R3, R7, 0x1, RZ, 0xc0, !PT ;  /* 0x0000000107037812 */ /* 0x000fe200078ec0ff */
[----:B------:R-:W-:Y:S01]  /*0370*/  IMAD.IADD R17, R16, 0x1, -R0 ;  /* 0x0000000110117824 */ /* 0x000fe200078e0a00 */
[--C-:B------:R-:W-:Y:S01]  /*0380*/  SHF.R.S32.HI R235, RZ, 0x5, R10.reuse ;  /* 0x00000005ffeb7819 */ /* 0x100fe2000001140a */
[----:B------:R-:W-:Y:S01]  /*0390*/  IMAD.SHL.U32 R246, R246, 0x2, RZ ;  /* 0x00000002f6f67824 */ /* 0x000fe200078e00ff */
[----:B------:R-:W-:-:S02]  /*03a0*/  SHF.R.S32.HI R2, RZ, 0x1f, R10 ;  /* 0x0000001fff027819 */ /* 0x000fc4000001140a */
[----:B------:R-:W-:Y:S02]  /*03b0*/  LEA.HI R0, R6, R6, RZ, 0x1 ;  /* 0x0000000606007211 */ /* 0x000fe400078f08ff */
[----:B------:R-:W-:Y:S02]  /*03c0*/  ISETP.NE.U32.AND P0, PT, R3, 0x1, PT ;  /* 0x000000010300780c */ /* 0x000fe40003f05070 */
[----:B------:R-:W-:Y:S02]  /*03d0*/  LEA.HI R3, R2, R235, RZ, 0x2 ;  /* 0x000000eb02037211 */ /* 0x000fe400078f10ff */
[C---:B------:R-:W-:Y:S01]  /*03e0*/  LOP3.LUT R2, R0.reuse, 0x1ffffffe, RZ, 0xc0, !PT ;  /* 0x1ffffffe00027812 */ /* 0x040fe200078ec0ff */
[----:B------:R-:W-:Y:S01]  /*03f0*/  IMAD.SHL.U32 R0, R0, 0x20, RZ ;  /* 0x0000002000007824 */ /* 0x000fe200078e00ff */
[----:B------:R-:W-:Y:S02]  /*0400*/  LOP3.LUT R3, R3, 0xffffffc, RZ, 0xc0, !PT ;  /* 0x0ffffffc03037812 */ /* 0x000fe400078ec0ff */
[----:B------:R-:W-:Y:S01]  /*0410*/  SHF.R.S32.HI R10, RZ, 0x1f, R17 ;  /* 0x0000001fff0a7819 */ /* 0x000fe20000011411 */
[----:B------:R-:W-:Y:S01]  /*0420*/  IMAD.IADD R2, R6, 0x1, -R2 ;  /* 0x0000000106027824 */ /* 0x000fe200078e0a02 */
[----:B------:R-:W-:Y:S01]  /*0430*/  LOP3.LUT R0, R0, 0xffffffc0, RZ, 0xc0, !PT ;  /* 0xffffffc000007812 */ /* 0x000fe200078ec0ff */
[----:B------:R-:W-:Y:S01]  /*0440*/  IMAD.IADD R5, R235, 0x1, -R3 ;  /* 0x00000001eb057824 */ /* 0x000fe200078e0a03 */
[----:B------:R-:W-:Y:S01]  /*0450*/  LEA.HI R10, R10, R17, RZ, 0x2 ;  /* 0x000000110a0a7211 */ /* 0x000fe200078f10ff */
[----:B------:R-:W-:Y:S01]  /*0460*/  IMAD.SHL.U32 R3, R9, 0x40, RZ ;  /* 0x0000004009037824 */ /* 0x000fe200078e00ff */
[----:B------:R-:W-:Y:S01]  /*0470*/  R2P PR, R7, 0x6 ;  /* 0x0000000607007804 */ /* 0x000fe20000000000 */
[----:B------:R-:W-:Y:S01]  /*0480*/  IMAD R12, R2, 0x8, R0 ;  /* 0x00000008020c7824 */ /* 0x000fe200078e0200 */
[----:B------:R-:W-:Y:S01]  /*0490*/  SHF.R.S32.HI R4, RZ, 0x2, R10 ;  /* 0x00000002ff047819 */ /* 0x000fe2000001140a */
[----:B------:R-:W-:Y:S01]  /*04a0*/  IMAD.SHL.U32 R2, R13, 0x8, RZ ;  /* 0x000000080d027824 */ /* 0x000fe200078e00ff */
[----:B------:R-:W-:Y:S01]  /*04b0*/  LOP3.LUT R0, R3, 0x1c0, RZ, 0xc0, !PT ;  /* 0x000001c003007812 */ /* 0x000fe200078ec0ff */
[----:B------:R-:W-:Y:S01]  /*04c0*/  IMAD.SHL.U32 R3, R7, 0x40, RZ ;  /* 0x0000004007037824 */ /* 0x000fe200078e00ff */
[----:B------:R-:W-:Y:S01]  /*04d0*/  SHF.R.S32.HI R19, RZ, 0x1f, R18 ;  /* 0x0000001fff137819 */ /* 0x000fe20000011412 */
[----:B------:R-:W-:Y:S01]  /*04e0*/  IMAD R16, R5, 0x10, R4 ;  /* 0x0000001005107824 */ /* 0x000fe200078e0204 */
[----:B------:R-:W-:Y:S01]  /*04f0*/  LOP3.LUT R2, R0, 0x8, R2, 0xf8, !PT ;  /* 0x0000000800027812 */ /* 0x000fe200078ef802 */
[----:B------:R-:W-:Y:S01]  /*0500*/  IMAD.SHL.U32 R5, R11, 0x40, RZ ;  /* 0x000000400b057824 */ /* 0x000fe200078e00ff */
[----:B------:R-:W-:Y:S01]  /*0510*/  SHF.R.U32.HI R0, RZ, 0x3, R0 ;  /* 0x00000003ff007819 */ /* 0x000fe20000011600 */
[----:B------:R-:W-:Y:S01]  /*0520*/  IMAD.SHL.U32 R235, R235, 0x400, RZ ;  /* 0x00000400ebeb7824 */ /* 0x000fe200078e00ff */
[----:B------:R-:W-:Y:S01]  /*0530*/  LOP3.LUT R3, R3, 0x1c0, RZ, 0xc0, !PT ;  /* 0x000001c003037812 */ /* 0x000fe200078ec0ff */
[----:B------:R-:W-:Y:S01]  /*0540*/  STL [R1+0x94], R16 ;  /* 0x0000941001007387 */ /* 0x000fe20000100800 */
[----:B------:R-:W-:Y:S01]  /*0550*/  LOP3.LUT R229, R2, R0, RZ, 0x3c, !PT ;  /* 0x0000000002e57212 */ /* 0x000fe200078e3cff */
[--C-:B------:R-:W-:Y:S01]  /*0560*/  IMAD R4, R6, 0x2, R235.reuse ;  /* 0x0000000206047824 */ /* 0x100fe200078e02eb */
[----:B------:R-:W-:Y:S01]  /*0570*/  LOP3.LUT R2, R5, 0xfffffe00, RZ, 0xc0, !PT ;  /* 0xfffffe0005027812 */ /* 0x000fe200078ec0ff */
[----:B------:R-:W-:Y:S01]  /*0580*/  IMAD R0, R13, 0x200, R14 ;  /* 0x000002000d007824 */ /* 0x000fe200078e020e */
[----:B------:R-:W-:Y:S01]  /*0590*/  LEA.HI R3, R3, R3, RZ, 0x1d ;  /* 0x0000000303037211 */ /* 0x000fe200078fe8ff */
[----:B------:R-:W-:Y:S01]  /*05a0*/  IMAD.MOV.U32 R5, RZ, RZ, -0x10 ;  /* 0xfffffff0ff057424 */ /* 0x000fe200078e00ff */
[CC--:B------:R-:W-:Y:S01]  /*05b0*/  IADD3 R235, R229.reuse, R2.reuse, R235 ;  /* 0x00000002e5eb7210 */ /* 0x0c0fe20007ffe0eb */
[----:B------:R-:W-:Y:S01]  /*05c0*/  STL [R1+0x60], R15 ;  /* 0x0000600f01007387 */ /* 0x000fe20000100800 */
[----:B------:R-:W-:Y:S01]  /*05d0*/  LOP3.LUT R229, R229, R2, RZ, 0xfc, !PT ;  /* 0x00000002e5e57212 */ /* 0x000fe200078efcff */
[----:B------:R-:W-:Y:S01]  /*05e0*/  IMAD.IADD R4, R4, 0x1, R3 ;  /* 0x0000000104047824 */ /* 0x000fe200078e0203 */
[----:B------:R-:W-:Y:S01]  /*05f0*/  LOP3.LUT R2, R10, 0x7ffffffc, RZ, 0xc0, !PT ;  /* 0x7ffffffc0a027812 */ /* 0x000fe200078ec0ff */
[----:B------:R-:W-:Y:S01]  /*0600*/  IMAD R3, R8, 0x10, R20 ;  /* 0x0000001008037824 */ /* 0x000fe200078e0214 */
[----:B------:R-:W-:Y:S01]  /*0610*/  LEA R228, R0, 0x3900, 0x1 ;  /* 0x0000390000e47811 */ /* 0x000fe200078e08ff */
[----:B------:R-:W-:Y:S01]  /*0620*/  IMAD.IADD R6, R16, 0x1, R12 ;  /* 0x0000000110067824 */ /* 0x000fe200078e020c */
[----:B------:R-:W-:Y:S01]  /*0630*/  LEA R4, R4, 0x80, 0x1 ;  /* 0x0000008004047811 */ /* 0x000fe200078e08ff */
[----:B------:R-:W-:Y:S01]  /*0640*/  IMAD.IADD R2, R17, 0x1, -R2 ;  /* 0x0000000111027824 */ /* 0x000fe200078e0a02 */
[----:B------:R1:W-:Y:S01]  /*0650*/  STL [R1+0x84], R3 ;  /* 0x0000840301007387 */ /* 0x0003e20000100800 */
[----:B------:R-:W-:-:S02]  /*0660*/  SEL R0, R5, 0x10, !P0 ;  /* 0x0000001005007807 */ /* 0x000fc40004000000 */
[----:B------:R-:W-:Y:S01]  /*0670*/  IMAD.SHL.U32 R2, R2, 0x2, RZ ;  /* 0x0000000202027824 */ /* 0x000fe200078e00ff */
[----:B------:R-:W-:Y:S01]  /*0680*/  STL.64 [R1+0x28], R18 ;  /* 0x0000281201007387 */ /* 0x000fe20000100a00 */
[----:B------:R-:W-:Y:S01]  /*0690*/  LOP3.LUT P4, RZ, R8, 0x2, RZ, 0xc0, !PT ;  /* 0x0000000208ff7812 */ /* 0x000fe2000788c0ff */
[----:B------:R-:W-:Y:S01]  /*06a0*/  IMAD.IADD R7, R4, 0x1, R0 ;  /* 0x0000000104077824 */ /* 0x000fe200078e0200 */
[----:B------:R-:W-:Y:S01]  /*06b0*/  LOP3.LUT P3, RZ, R8, 0x4, RZ, 0xc0, !PT ;  /* 0x0000000408ff7812 */ /* 0x000fe2000786c0ff */
[----:B------:R2:W-:Y:S01]  /*06c0*/  STL [R1+0x80], R6 ;  /* 0x0000800601007387 */ /* 0x0005e20000100800 */
[C---:B------:R-:W-:Y:S02]  /*06d0*/  LOP3.LUT P5, RZ, R9.reuse, 0x4, RZ, 0xc0, !PT ;  /* 0x0000000409ff7812 */ /* 0x040fe400078ac0ff */
[----:B------:R-:W-:Y:S01]  /*06e0*/  SEL R231, R230, 0xffffffc0, !P3 ;  /* 0xffffffc0e6e77807 */ /* 0x000fe20005800000 */
[----:B------:R3:W-:Y:S01]  /*06f0*/  STL [R1+0x58], R2 ;  /* 0x0000580201007387 */ /* 0x0007e20000100800 */
[----:B------:R-:W-:-:S02]  /*0700*/  LOP3.LUT P6, RZ, R9, 0x2, RZ, 0xc0, !PT ;  /* 0x0000000209ff7812 */ /* 0x000fc400078cc0ff */
[----:B------:R-:W-:Y:S01]  /*0710*/  SEL R230, R230, 0xffffffc0, !P5 ;  /* 0xffffffc0e6e67807 */ /* 0x000fe20006800000 */
[----:B------:R4:W-:Y:S01]  /*0720*/  STL [R1+0x64], R4 ;  /* 0x0000640401007387 */ /* 0x0009e20000100800 */
[----:B------:R-:W-:Y:S01]  /*0730*/  LEA R235, R235, 0x7100, 0x1 ;  /* 0x00007100ebeb7811 */ /* 0x000fe200078e08ff */
[C---:B------:R-:W-:Y:S01]  /*0740*/  IMAD.IADD R234, R228.reuse, 0x1, R231 ;  /* 0x00000001e4ea7824 */ /* 0x040fe200078e02e7 */
[----:B------:R-:W-:Y:S02]  /*0750*/  LEA R229, R229, 0x100, 0x1 ;  /* 0x00000100e5e57811 */ /* 0x000fe400078e08ff */
[C---:B------:R-:W-:Y:S01]  /*0760*/  IADD3 R239, R228.reuse, 0x20, RZ ;  /* 0x00000020e4ef7810 */ /* 0x040fe20007ffe0ff */
[----:B------:R-:W-:Y:S01]  /*0770*/  IMAD.IADD R236, R235, 0x1, R230 ;  /* 0x00000001ebec7824 */ /* 0x000fe200078e02e6 */
[----:B------:R-:W-:Y:S01]  /*0780*/  @P4 IADD3 R239, R228, -0x20, RZ ;  /* 0xffffffe0e4ef4810 */ /* 0x000fe20007ffe0ff */
[----:B------:R-:W-:Y:S01]  /*0790*/  IMAD.IADD R230, R230, 0x1, R229 ;  /* 0x00000001e6e67824 */ /* 0x000fe200078e02e5 */
[----:B-1----:R-:W-:-:S02]  /*07a0*/  SEL R3, R232, 0xffffffe0, !P1 ;  /* 0xffffffe0e8037807 */ /* 0x002fc40004800000 */
[----:B------:R-:W-:Y:S01]  /*07b0*/  SEL R232, R232, 0xffffffe0, !P6 ;  /* 0xffffffe0e8e87807 */ /* 0x000fe20007000000 */
[----:B------:R-:W-:Y:S01]  /*07c0*/  IMAD.IADD R231, R231, 0x1, R239 ;  /* 0x00000001e7e77824 */ /* 0x000fe200078e02ef */
[C---:B------:R-:W-:Y:S02]  /*07d0*/  IADD3 R245, R239.reuse, 0x800, RZ ;  /* 0x00000800eff57810 */ /* 0x040fe40007ffe0ff */
[----:B------:R-:W-:Y:S01]  /*07e0*/  IADD3 R244, R239, 0x1000, RZ ;  /* 0x00001000eff47810 */ /* 0x000fe20007ffe0ff */
[----:B------:R-:W-:Y:S01]  /*07f0*/  IMAD.IADD R238, R235, 0x1, R232 ;  /* 0x00000001ebee7824 */ /* 0x000fe200078e02e8 */
[----:B--2---:R-:W-:Y:S01]  /*0800*/  IADD3 R6, R4, 0x40, RZ ;  /* 0x0000004004067810 */ /* 0x004fe20007ffe0ff */
[----:B------:R-:W-:Y:S01]  /*0810*/  IMAD.IADD R233, R232, 0x1, R229 ;  /* 0x00000001e8e97824 */ /* 0x000fe200078e02e5 */
[----:B------:R-:W-:Y:S01]  /*0820*/  @P2 IADD3 R6, R4, -0x40, RZ ;  /* 0xffffffc004062810 */ /* 0x000fe20007ffe0ff */
[----:B------:R-:W-:Y:S01]  /*0830*/  IMAD.IADD R237, R232, 0x1, R236 ;  /* 0x00000001e8ed7824 */ /* 0x000fe200078e02ec */
[C---:B------:R-:W-:Y:S01]  /*0840*/  IADD3 R243, R239.reuse, 0x1800, RZ ;  /* 0x00001800eff37810 */ /* 0x040fe20007ffe0ff */
[----:B---3--:R-:W-:Y:S01]  /*0850*/  IMAD.IADD R2, R4, 0x1, R3 ;  /* 0x0000000104027824 */ /* 0x008fe200078e0203 */
[C---:B------:R-:W-:Y:S01]  /*0860*/  IADD3 R242, R239.reuse, 0x2000, RZ ;  /* 0x00002000eff27810 */ /* 0x040fe20007ffe0ff */
[----:B------:R-:W-:Y:S01]  /*0870*/  IMAD.IADD R232, R232, 0x1, R230 ;  /* 0x00000001e8e87824 */ /* 0x000fe200078e02e6 */
[----:B------:R-:W-:Y:S01]  /*0880*/  IADD3 R241, R239, 0x2800, RZ ;  /* 0x00002800eff17810 */ /* 0x000fe20007ffe0ff */
[----:B----4-:R-:W-:Y:S01]  /*0890*/  IMAD.IADD R4, R3, 0x1, R6 ;  /* 0x0000000103047824 */ /* 0x010fe200078e0206 */
[----:B------:R1:W-:Y:S01]  /*08a0*/  STL [R1+0x7c], R2 ;  /* 0x00007c0201007387 */ /* 0x0003e20000100800 */
[----:B------:R-:W-:-:S03]  /*08b0*/  IADD3 R240, R239, 0x3000, RZ ;  /* 0x00003000eff07810 */ /* 0x000fc60007ffe0ff */
[----:B------:R-:W-:Y:S01]  /*08c0*/  STL [R1+0x74], R7 ;  /* 0x0000740701007387 */ /* 0x000fe20000100800 */
[----:B-1----:R-:W-:-:S05]  /*08d0*/  IMAD.IADD R2, R7, 0x1, R3 ;  /* 0x0000000107027824 */ /* 0x002fca00078e0203 */
[----:B------:R1:W-:Y:S04]  /*08e0*/  STL [R1+0x78], R2 ;  /* 0x0000780201007387 */ /* 0x0003e80000100800 */
[----:B------:R-:W-:Y:S04]  /*08f0*/  STL [R1+0x68], R6 ;  /* 0x0000680601007387 */ /* 0x000fe80000100800 */
[----:B------:R2:W-:Y:S01]  /*0900*/  STL [R1+0x6c], R4 ;  /* 0x00006c0401007387 */ /* 0x0005e20000100800 */
[----:B-1----:R-:W-:-:S05]  /*0910*/  IMAD.IADD R2, R0, 0x1, R6 ;  /* 0x0000000100027824 */ /* 0x002fca00078e0206 */
[----:B------:R1:W-:Y:S01]  /*0920*/  STL [R1+0x70], R2 ;  /* 0x0000700201007387 */ /* 0x0003e20000100800 */
[----:B--2---:R-:W-:Y:S02]  /*0930*/  IMAD.IADD R4, R0, 0x1, R4 ;  /* 0x0000000100047824 */ /* 0x004fe400078e0204 */
[----:B------:R-:W-:-:S03]  /*0940*/  IMAD.IADD R0, R3, 0x1, R2 ;  /* 0x0000000103007824 */ /* 0x000fc600078e0202 */
[----:B------:R1:W-:Y:S04]  /*0950*/  STL [R1+0x8c], R4 ;  /* 0x00008c0401007387 */ /* 0x0003e80000100800 */
[----:B------:R1:W-:Y:S02]  /*0960*/  STL [R1+0x88], R0 ;  /* 0x0000880001007387 */ /* 0x0003e40000100800 */
.L_x_546:
[----:B-1----:R-:W2:Y:S01]  /*0970*/  LDL R4, [R1+0x60] ;  /* 0x0000600001047983 */ /* 0x002ea20000100800 */
[----:B------:R-:W-:Y:S01]  /*0980*/  IMAD.MOV.U32 R0, RZ, RZ, c[0x0][0x560] ;  /* 0x00015800ff007624 */ /* 0x000fe200078e00ff */
[----:B------:R-:W-:Y:S01]  /*0990*/  YIELD ;  /* 0x0000000000007946 */ /* 0x000fe20003800000 */
[----:B------:R-:W-:Y:S03]  /*09a0*/  BSSY B0, `(.L_x_485) ;  /* 0x0000016000007945 */ /* 0x000fe60003800000 */
[----:B------:R-:W-:-:S13]  /*09b0*/  ISETP.NE.AND P0, PT, R0, 0x1, PT ;  /* 0x000000010000780c */ /* 0x000fda0003f05270 */
[----:B--2---:R-:W-:Y:S01]  /*09c0*/  @P0 IMAD.HI.U32 R0, R4, c[0x0][0x564], RZ ;  /* 0x0001590004000a27 */ /* 0x004fe200078e00ff */
[----:B------:R-:W-:-:S04]  /*09d0*/  MOV R3, R4 ;  /* 0x0000000400037202 */ /* 0x000fc80000000f00 */
[----:B------:R-:W-:-:S04]  /*09e0*/  @P0 SHF.R.U32.HI R3, RZ, c[0x0][0x568], R0 ;  /* 0x00015a00ff030a19 */ /* 0x000fc80000011600 */
[----:B------:R-:W-:Y:S01]  /*09f0*/  ISETP.GE.AND P0, PT, R3, c[0x0][0x578], PT ;  /* 0x00015e0003007a0c */ /* 0x000fe20003f06270 */
[----:B------:R-:W-:-:S04]  /*0a00*/  IMAD.MOV R2, RZ, RZ, -R3 ;  /* 0x000000ffff027224 */ /* 0x000fc800078e0a03 */
[----:B------:R-:W-:-:S08]  /*0a10*/  IMAD R2, R2, c[0x0][0x560], R4 ;  /* 0x0001580002027a24 */ /* 0x000fd000078e0204 */
[----:B------:R-:W-:Y:S05]  /*0a20*/  @!P0 BRA `(.L_x_486) ;  /* 0x0000007000008947 */ /* 0x000fea0003800000 */
[----:B------:R-:W-:-:S04]  /*0a30*/  MOV R0, c[0x0][0x56c] ;  /* 0x00015b0000007a02 */ /* 0x000fc80000000f00 */
[----:B------:R-:W-:Y:S02]  /*0a40*/  ISETP.NE.AND P0, PT, R0, 0x1, PT ;  /* 0x000000010000780c */ /* 0x000fe40003f05270 */
[----:B------:R-:W-:-:S11]  /*0a50*/  MOV R0, R2 ;  /* 0x0000000200007202 */ /* 0x000fd60000000f00 */
[----:B------:R-:W-:-:S05]  /*0a60*/  @P0 IMAD.HI.U32 R4, R2, c[0x0][0x570], RZ ;  /* 0x00015c0002040a27 */ /* 0x000fca00078e00ff */
[----:B------:R-:W-:-:S05]  /*0a70*/  @P0 SHF.R.U32.HI R0, RZ, c[0x0][0x574], R4 ;  /* 0x00015d00ff000a19 */ /* 0x000fca0000011604 */
[----:B------:R-:W-:Y:S01]  /*0a80*/  IMAD R4, R0, c[0x0][0x56c], RZ ;  /* 0x00015b0000047a24 */ /* 0x000fe200078e02ff */
[----:B------:R-:W-:Y:S05]  /*0a90*/  BRA `(.L_x_487) ;  /* 0x0000006000007947 */ /* 0x000fea0003800000 */
.L_x_486:
[----:B------:R-:W-:-:S04]  /*0aa0*/  MOV R0, c[0x0][0x554] ;  /* 0x0001550000007a02 */ /* 0x000fc80000000f00 */
[----:B------:R-:W-:Y:S02]  /*0ab0*/  ISETP.NE.AND P0, PT, R0, 0x1, PT ;  /* 0x000000010000780c */ /* 0x000fe40003f05270 */
[----:B------:R-:W-:-:S11]  /*0ac0*/  MOV R0, R2 ;  /* 0x0000000200007202 */ /* 0x000fd60000000f00 */
[----:B------:R-:W-:-:S05]  /*0ad0*/  @P0 IMAD.HI.U32 R4, R2, c[0x0][0x558], RZ ;  /* 0x0001560002040a27 */ /* 0x000fca00078e00ff */
[----:B------:R-:W-:-:S05]  /*0ae0*/  @P0 SHF.R.U32.HI R0, RZ, c[0x0][0x55c], R4 ;  /* 0x00015700ff000a19 */ /* 0x000fca0000011604 */
[----:B------:R-:W-:Y:S02]  /*0af0*/  IMAD R4, R0, c[0x0][0x554], RZ ;  /* 0x0001550000047a24 */ /* 0x000fe400078e02ff */
.L_x_487:
[----:B------:R-:W-:Y:S05]  /*0b00*/  BSYNC B0 ;  /* 0x0000000000007941 */ /* 0x000fea0003800000 */
.L_x_485:
[----:B------:R-:W-:Y:S01]  /*0b10*/  LOP3.LUT R0, RZ, R0, RZ, 0x33, !PT ;  /* 0x00000000ff007212 */ /* 0x000fe200078e33ff */
[----:B------:R-:W-:Y:S01]  /*0b20*/  IMAD.MOV.U32 R5, RZ, RZ, c[0x0][0x2c4] ;  /* 0x0000b100ff057624 */ /* 0x000fe200078e00ff */
[----:B------:R-:W-:Y:S01]  /*0b30*/  MOV R6, c[0x0][0x168] ;  /* 0x00005a0000067a02 */ /* 0x000fe20000000f00 */
[----:B------:R-:W-:Y:S01]  /*0b40*/  IMAD.IADD R4, R2, 0x1, -R4 ;  /* 0x0000000102047824 */ /* 0x000fe200078e0a04 */
[----:B------:R-:W-:Y:S01]  /*0b50*/  IADD3 R0, R0, c[0x0][0x53c], RZ ;  /* 0x00014f0000007a10 */ /* 0x000fe20007ffe0ff */
[----:B------:R-:W-:Y:S01]  /*0b60*/  ULDC UR4, c[0x0][0x1d0] ;  /* 0x0000740000047ab9 */ /* 0x000fe20000000800 */
[----:B------:R-:W-:Y:S01]  /*0b70*/  ISETP.NE.AND P4, PT, R5, 0x1, PT ;  /* 0x000000010500780c */ /* 0x000fe20003f85270 */
[----:B------:R-:W-:Y:S01]  /*0b80*/  UIADD3 UR5, UR4, 0x6f, URZ ;  /* 0x0000006f04057890 */ /* 0x000fe2000fffe03f */
[----:B------:R-:W-:Y:S01]  /*0b90*/  MOV R5, c[0x0][0x548] ;  /* 0x0001520000057a02 */ /* 0x000fe20000000f00 */
[----:B------:R-:W-:Y:S01]  /*0ba0*/  IMAD.SHL.U32 R36, R0, 0x80, RZ ;  /* 0x0000008000247824 */ /* 0x000fe200078e00ff */
[----:B------:R-:W-:Y:S01]  /*0bb0*/  UMOV UR4, URZ ;  /* 0x0000003f00047c82 */ /* 0x000fe20008000000 */
[----:B------:R-:W-:Y:S01]  /*0bc0*/  CS2R R126, SRZ ;  /* 0x00000000007e7805 */ /* 0x000fe2000001ff00 */
[----:B------:R-:W-:Y:S01]  /*0bd0*/  ISETP.NE.AND P0, PT, R5, 0x1, PT ;  /* 0x000000010500780c */ /* 0x000fe20003f05270 */
[----:B------:R-:W-:Y:S01]  /*0be0*/  UIMAD.WIDE UR4, UR5, -0x6db6db6d, UR4 ;  /* 0x92492493050478a5 */ /* 0x000fe2000f8e0204 */
[----:B------:R-:W-:Y:S01]  /*0bf0*/  IADD3 R0, R36, 0x7f, RZ ;  /* 0x0000007f24007810 */ /* 0x000fe20007ffe0ff */
[----:B------:R-:W-:Y:S01]  /*0c00*/  STL [R1+0x5c], R36 ;  /* 0x00005c2401007387 */ /* 0x000fe20000100800 */
[----:B------:R-:W-:Y:S01]  /*0c10*/  CS2R R124, SRZ ;  /* 0x00000000007c7805 */ /* 0x000fe2000001ff00 */
[----:B------:R-:W-:Y:S01]  /*0c20*/  USHF.R.U32.HI UR4, URZ, 0x1f, UR5 ;  /* 0x0000001f3f047899 */ /* 0x000fe20008011605 */
[----:B------:R-:W-:Y:S01]  /*0c30*/  CS2R R130, SRZ ;  /* 0x0000000000827805 */ /* 0x000fe2000001ff00 */
[----:B------:R-:W-:Y:S01]  /*0c40*/  @P4 IMAD.HI.U32 R5, R0, c[0x0][0x2c8], RZ ;  /* 0x0000b20000054a27 */ /* 0x000fe200078e00ff */
[----:B------:R-:W-:Y:S01]  /*0c50*/  CS2R R128, SRZ ;  /* 0x0000000000807805 */ /* 0x000fe2000001ff00 */
[----:B------:R-:W-:Y:S01]  /*0c60*/  ULEA.HI.SX32 UR4, UR5, UR4, 0x1a ;  /* 0x0000000405047291 */ /* 0x000fe2000f8fd23f */
[----:B------:R-:W-:Y:S01]  /*0c70*/  CS2R R120, SRZ ;  /* 0x0000000000787805 */ /* 0x000fe2000001ff00 */
[----:B------:R-:W-:Y:S01]  /*0c80*/  IMAD.MOV.U32 R2, RZ, RZ, R0 ;  /* 0x000000ffff027224 */ /* 0x000fe200078e0000 */
[----:B------:R-:W-:Y:S01]  /*0c90*/  @P4 SHF.R.U32.HI R2, RZ, c[0x0][0x2cc], R5 ;  /* 0x0000b300ff024a19 */ /* 0x000fe20000011605 */
[----:B------:R-:W-:Y:S01]  /*0ca0*/  IMAD R0, R3, c[0x0][0x554], R4 ;  /* 0x0001550003007a24 */ /* 0x000fe200078e0204 */
[----:B------:R-:W-:Y:S01]  /*0cb0*/  IADD3 R3, -R6, 0x70, RZ ;  /* 0x0000007006037810 */ /* 0x000fe20007ffe1ff */
[----:B------:R-:W-:Y:S01]  /*0cc0*/  IMAD.MOV.U32 R5, RZ, RZ, RZ ;  /* 0x000000ffff057224 */ /* 0x000fe200078e00ff */
[----:B------:R-:W-:Y:S01]  /*0cd0*/  MOV R7, RZ ;  /* 0x000000ff00077202 */ /* 0x000fe20000000f00 */
[----:B------:R-:W-:Y:S01]  /*0ce0*/  @P0 IMAD.HI.U32 R4, R0, c[0x0][0x54c], RZ ;  /* 0x0001530000040a27 */ /* 0x000fe200078e00ff */
[----:B------:R-:W-:Y:S01]  /*0cf0*/  IADD3 R3, R2, c[0x0][0x1d0], R3 ;  /* 0x0000740002037a10 */ /* 0x000fe20007ffe003 */
[----:B------:R-:W-:Y:S01]  /*0d00*/  CS2R R8, SRZ ;  /* 0x0000000000087805 */ /* 0x000fe2000001ff00 */
[----:B------:R-:W-:Y:S01]  /*0d10*/  MOV R182, RZ ;  /* 0x000000ff00b67202 */ /* 0x000fe20000000f00 */
[----:B------:R-:W-:Y:S01]  /*0d20*/  IMAD.MOV.U32 R2, RZ, RZ, RZ ;  /* 0x000000ffff027224 */ /* 0x000fe200078e00ff */
[----:B------:R-:W-:Y:S01]  /*0d30*/  CS2R R10, SRZ ;  /* 0x00000000000a7805 */ /* 0x000fe2000001ff00 */
[----:B------:R-:W-:Y:S01]  /*0d40*/  IMAD.MOV.U32 R37, RZ, RZ, R0 ;  /* 0x000000ffff257224 */ /* 0x000fe200078e0000 */
[----:B------:R-:W-:Y:S01]  /*0d50*/  @P0 SHF.R.U32.HI R37, RZ, c[0x0][0x550], R4 ;  /* 0x00015400ff250a19 */ /* 0x000fe20000011604 */
[----:B------:R-:W-:Y:S01]  /*0d60*/  IMAD.HI R2, R3, -0x6db6db6d, R2 ;  /* 0x9249249303027827 */ /* 0x000fe200078e0202 */
[----:B------:R-:W-:Y:S01]  /*0d70*/  CS2R R12, SRZ ;  /* 0x00000000000c7805 */ /* 0x000fe2000001ff00 */
[----:B------:R-:W-:Y:S01]  /*0d80*/  MOV R184, RZ ;  /* 0x000000ff00b87202 */ /* 0x000fe20000000f00 */
[----:B------:R-:W-:Y:S01]  /*0d90*/  CS2R R14, SRZ ;  /* 0x00000000000e7805 */ /* 0x000fe2000001ff00 */
[----:B------:R-:W-:Y:S01]  /*0da0*/  IADD3 R3, -R37, RZ, RZ ;  /* 0x000000ff25037210 */ /* 0x000fe20007ffe1ff */
[----:B------:R-:W-:Y:S01]  /*0db0*/  STL [R1+0x54], R37 ;  /* 0x0000542501007387 */ /* 0x000fe20000100800 */
[----:B------:R-:W-:Y:S01]  /*0dc0*/  SHF.R.U32.HI R4, RZ, 0x1f, R2 ;  /* 0x0000001fff047819 */ /* 0x000fe20000011602 */
[----:B------:R-:W-:Y:S01]  /*0dd0*/  IMAD.MOV.U32 R122, RZ, RZ, RZ ;  /* 0x000000ffff7a7224 */ /* 0x000fe200078e00ff */
[----:B------:R-:W-:Y:S01]  /*0de0*/  MOV R174, RZ ;  /* 0x000000ff00ae7202 */ /* 0x000fe20000000f00 */
[--C-:B------:R-:W-:Y:S01]  /*0df0*/  IMAD R40, R3, c[0x0][0x548], R0.reuse ;  /* 0x0001520003287a24 */ /* 0x100fe200078e0200 */
[----:B------:R-:W-:Y:S01]  /*0e00*/  LEA.HI.SX32 R2, R2, R4, 0x1a ;  /* 0x0000000402027211 */ /* 0x000fe200078fd2ff */
[----:B------:R-:W-:Y:S01]  /*0e10*/  IMAD.MOV.U32 R118, RZ, RZ, RZ ;  /* 0x000000ffff767224 */ /* 0x000fe200078e00ff */
[----:B------:R-:W-:Y:S01]  /*0e20*/  PRMT R0, RZ, 0x7610, R0 ;  /* 0x00007610ff007816 */ /* 0x000fe20000000000 */
[----:B------:R-:W-:Y:S01]  /*0e30*/  IMAD.MOV.U32 R116, RZ, RZ, RZ ;  /* 0x000000ffff747224 */ /* 0x000fe200078e00ff */
[----:B------:R-:W-:Y:S01]  /*0e40*/  IMNMX R31, R2, UR4, PT ;  /* 0x00000004021f7c17 */ /* 0x000fe2000b800200 */
[----:B------:R-:W-:Y:S01]  /*0e50*/  STL [R1+0x50], R40 ;  /* 0x0000502801007387 */ /* 0x000fe20000100800 */
[----:B------:R-:W-:Y:S01]  /*0e60*/  IMAD.MOV.U32 R180, RZ, RZ, RZ ;  /* 0x000000ffffb47224 */ /* 0x000fe200078e00ff */
[----:B------:R-:W-:Y:S01]  /*0e70*/  CS2R R16, SRZ ;  /* 0x0000000000107805 */ /* 0x000fe2000001ff00 */
[----:B------:R-:W-:Y:S01]  /*0e80*/  ISETP.GE.AND P0, PT, R31, 0x1, PT ;  /* 0x000000011f00780c */ /* 0x000fe20003f06270 */
[----:B------:R1:W-:Y:S01]  /*0e90*/  STL [R1+0x4], R31 ;  /* 0x0000041f01007387 */ /* 0x0003e20000100800 */
[----:B------:R-:W-:Y:S01]  /*0ea0*/  IMAD.MOV.U32 R186, RZ, RZ, RZ ;  /* 0x000000ffffba7224 */ /* 0x000fe200078e00ff */
[----:B------:R-:W-:Y:S01]  /*0eb0*/  MOV R166, RZ ;  /* 0x000000ff00a67202 */ /* 0x000fe20000000f00 */
[----:B------:R-:W-:Y:S01]  /*0ec0*/  IMAD.MOV.U32 R178, RZ, RZ, RZ ;  /* 0x000000ffffb27224 */ /* 0x000fe200078e00ff */
[----:B------:R-:W-:Y:S01]  /*0ed0*/  CS2R R18, SRZ ;  /* 0x0000000000127805 */ /* 0x000fe2000001ff00 */
        /* <DEDUP_REMOVED lines=10> */
[----:B------:R-:W-:Y:S01]  /*0f80*/  CS2R R24, SRZ ;  /* 0x0000000000187805 */ /* 0x000fe2000001ff00 */
[----:B------:R-:W-:Y:S01]  /*0f90*/  IMAD.MOV.U32 R156, RZ, RZ, RZ ;  /* 0x000000ffff9c7224 */ /* 0x000fe200078e00ff */
[----:B------:R-:W-:Y:S01]  /*0fa0*/  CS2R R150, SRZ ;  /* 0x0000000000967805 */ /* 0x000fe2000001ff00 */
        /* <DEDUP_REMOVED lines=9> */
[----:B-1----:R-:W-:Y:S01]  /*1040*/  CS2R R30, SRZ ;  /* 0x00000000001e7805 */ /* 0x002fe2000001ff00 */
[----:B------:R-:W-:Y:S01]  /*1050*/  MOV R34, RZ ;  /* 0x000000ff00227202 */ /* 0x000fe20000000f00 */
[----:B------:R-:W-:Y:S01]  /*1060*/  CS2R R32, SRZ ;  /* 0x0000000000207805 */ /* 0x000fe2000001ff00 */
[----:B------:R-:W-:Y:S05]  /*1070*/  @!P0 BRA `(.L_x_488) ;  /* 0x00010ac000008947 */ /* 0x000fea0003800000 */
[----:B------:R-:W2:Y:S01]  /*1080*/  LDL R35, [R1+0x84] ;  /* 0x0000840001237983 */ /* 0x000ea20000100800 */
[----:B------:R-:W-:-:S03]  /*1090*/  ISETP.NE.U32.AND P0, PT, RZ, c[0x0][0x340], PT ;  /* 0x0000d000ff007a0c */ /* 0x000fc60003f05070 */
[----:B------:R-:W3:Y:S01]  /*10a0*/  LDL.64 R38, [R1+0x28] ;  /* 0x0000280001267983 */ /* 0x000ee20000100a00 */
[----:B------:R-:W-:-:S13]  /*10b0*/  ISETP.NE.AND.EX P0, PT, RZ, c[0x0][0x344], PT, P0 ;  /* 0x0000d100ff007a0c */ /* 0x000fda0003f05300 */
[----:B------:R-:W-:-:S05]  /*10c0*/  @P0 MOV R2, 0x4 ;  /* 0x0000000400020802 */ /* 0x000fca0000000f00 */
[----:B------:R-:W-:-:S05]  /*10d0*/  @P0 IMAD.WIDE R2, R37, R2, c[0x0][0x340] ;  /* 0x0000d00025020625 */ /* 0x000fca00078e0202 */
[----:B------:R1:W4:Y:S01]  /*10e0*/  @P0 LDG.E R14, [R2.64] ;  /* 0x00000008020e0981 */ /* 0x000322000c1e1900 */
[----:B------:R-:W-:Y:S02]  /*10f0*/  SHF.R.S32.HI R12, RZ, 0x1f, R40 ;  /* 0x0000001fff0c7819 */ /* 0x000fe40000011428 */
[----:B------:R-:W-:Y:S01]  /*1100*/  SHF.R.S32.HI R13, RZ, 0x1f, R37 ;  /* 0x0000001fff0d7819 */ /* 0x000fe20000011425 */
[----:B------:R-:W5:Y:S02]  /*1110*/  S2R R41, SR_TID.X ;  /* 0x0000000000297919 */ /* 0x000f640000002100 */
[----:B------:R-:W-:Y:S02]  /*1120*/  IMAD R4, R12, c[0x0][0x1b8], RZ ;  /* 0x00006e000c047a24 */ /* 0x000fe400078e02ff */
[----:B------:R-:W-:Y:S02]  /*1130*/  IMAD R10, R13, c[0x0][0x1c0], RZ ;  /* 0x000070000d0a7a24 */ /* 0x000fe400078e02ff */
[----:B------:R-:W-:Y:S01]  /*1140*/  IMAD R4, R40, c[0x0][0x1bc], R4 ;  /* 0x00006f0028047a24 */ /* 0x000fe200078e0204 */
[----:B--2---:R-:W-:-:S02]  /*1150*/  IADD3 R8, R35, R36, RZ ;  /* 0x0000002423087210 */ /* 0x004fc40007ffe0ff */
[----:B-----5:R-:W-:Y:S02]  /*1160*/  SHF.R.S32.HI R35, RZ, 0x1f, R41 ;  /* 0x0000001fff237819 */ /* 0x020fe40000011429 */
[----:B------:R-:W-:Y:S01]  /*1170*/  MOV R0, R8 ;  /* 0x0000000800007202 */ /* 0x000fe20000000f00 */
[----:B-1----:R-:W-:Y:S01]  /*1180*/  @P4 IMAD.HI.U32 R2, R8, c[0x0][0x2c8], RZ ;  /* 0x0000b20008024a27 */ /* 0x002fe200078e00ff */
[----:B------:R-:W-:Y:S02]  /*1190*/  LEA.HI R35, R35, R41, RZ, 0x3 ;  /* 0x0000002923237211 */ /* 0x000fe400078f18ff */
[----:B---3--:R-:W-:Y:S02]  /*11a0*/  ISETP.GE.AND P2, PT, R38, c[0x0][0x198], PT ;  /* 0x0000660026007a0c */ /* 0x008fe40003f46270 */
[----:B------:R-:W-:Y:S02]  /*11b0*/  SHF.R.S32.HI R35, RZ, 0x3, R35 ;  /* 0x00000003ff237819 */ /* 0x000fe40000011423 */
[----:B------:R-:W-:Y:S01]  /*11c0*/  @P4 SHF.R.U32.HI R0, RZ, c[0x0][0x2cc], R2 ;  /* 0x0000b300ff004a19 */ /* 0x000fe20000011602 */
[----:B------:R-:W-:Y:S01]  /*11d0*/  IMAD.WIDE.U32 R2, R40, c[0x0][0x1b8], RZ ;  /* 0x00006e0028027a25 */ /* 0x000fe200078e00ff */
[----:B------:R-:W-:-:S03]  /*11e0*/  SHF.R.S32.HI R11, RZ, 0x1f, R35 ;  /* 0x0000001fff0b7819 */ /* 0x000fc60000011423 */
[----:B------:R-:W-:Y:S01]  /*11f0*/  IMAD.WIDE.U32 R6, R35, c[0x0][0x1e0], R38 ;  /* 0x0000780023067a25 */ /* 0x000fe200078e0026 */
[----:B------:R-:W-:-:S03]  /*1200*/  IADD3 R3, R3, R4, RZ ;  /* 0x0000000403037210 */ /* 0x000fc60007ffe0ff */
[C---:B------:R-:W-:Y:S02]  /*1210*/  IMAD R5, R11.reuse, c[0x0][0x1e0], RZ ;  /* 0x000078000b057a24 */ /* 0x040fe400078e02ff */
[----:B------:R-:W-:Y:S02]  /*1220*/  IMAD R11, R11, c[0x0][0x208], RZ ;  /* 0x000082000b0b7a24 */ /* 0x000fe400078e02ff */
[----:B------:R-:W-:Y:S02]  /*1230*/  IMAD R9, R35, c[0x0][0x1e4], R5 ;  /* 0x0000790023097a24 */ /* 0x000fe400078e0205 */
[----:B------:R-:W-:-:S03]  /*1240*/  IMAD.WIDE.U32 R2, R37, c[0x0][0x1c0], R2 ;  /* 0x0000700025027a25 */ /* 0x000fc600078e0002 */
[----:B------:R-:W-:Y:S01]  /*1250*/  IADD3 R7, R7, R9, RZ ;  /* 0x0000000907077210 */ /* 0x000fe20007ffe0ff */
[----:B------:R-:W-:Y:S01]  /*1260*/  IMAD R9, R37, c[0x0][0x1c4], R10 ;  /* 0x0000710025097a24 */ /* 0x000fe200078e020a */
[----:B------:R-:W-:Y:S01]  /*1270*/  IADD3 R10, -R0, RZ, RZ ;  /* 0x000000ff000a7210 */ /* 0x000fe20007ffe1ff */
[----:B------:R-:W-:-:S03]  /*1280*/  IMAD.WIDE.U32 R4, R35, c[0x0][0x208], R38 ;  /* 0x0000820023047a25 */ /* 0x000fc600078e0026 */
[----:B------:R-:W-:Y:S01]  /*1290*/  IADD3 R3, R3, R9, RZ ;  /* 0x0000000903037210 */ /* 0x000fe20007ffe0ff */
[----:B------:R-:W-:Y:S01]  /*12a0*/  IMAD R11, R35, c[0x0][0x20c], R11 ;  /* 0x00008300230b7a24 */ /* 0x000fe200078e020b */
[----:B------:R-:W-:Y:S01]  /*12b0*/  SHF.R.S32.HI R9, RZ, 0x1f, R0 ;  /* 0x0000001fff097819 */ /* 0x000fe20000011400 */
[----:B------:R-:W-:-:S03]  /*12c0*/  IMAD.WIDE.U32 R6, R40, c[0x0][0x1e8], R6 ;  /* 0x00007a0028067a25 */ /* 0x000fc600078e0006 */
[----:B------:R-:W-:Y:S01]  /*12d0*/  IADD3 R5, R5, R11, RZ ;  /* 0x0000000b05057210 */ /* 0x000fe20007ffe0ff */
[C---:B------:R-:W-:Y:S02]  /*12e0*/  IMAD R11, R12.reuse, c[0x0][0x1e8], RZ ;  /* 0x00007a000c0b7a24 */ /* 0x040fe400078e02ff */
[----:B------:R-:W-:Y:S02]  /*12f0*/  IMAD R12, R12, c[0x0][0x210], RZ ;  /* 0x000084000c0c7a24 */ /* 0x000fe400078e02ff */
[----:B------:R-:W-:Y:S02]  /*1300*/  IMAD R9, R9, c[0x0][0x1b0], RZ ;  /* 0x00006c0009097a24 */ /* 0x000fe400078e02ff */
[----:B------:R-:W-:Y:S02]  /*1310*/  IMAD R11, R40, c[0x0][0x1ec], R11 ;  /* 0x00007b00280b7a24 */ /* 0x000fe400078e020b */
[----:B------:R-:W-:Y:S02]  /*1320*/  IMAD R10, R10, c[0x0][0x2c4], R8 ;  /* 0x0000b1000a0a7a24 */ /* 0x000fe400078e0208 */
[----:B------:R-:W-:-:S02]  /*1330*/  IMAD R12, R40, c[0x0][0x214], R12 ;  /* 0x00008500280c7a24 */ /* 0x000fc400078e020c */
[----:B------:R-:W-:-:S04]  /*1340*/  IMAD.WIDE.U32 R4, R40, c[0x0][0x210], R4 ;  /* 0x0000840028047a25 */ /* 0x000fc800078e0004 */
[C---:B------:R-:W-:Y:S01]  /*1350*/  IMAD R8, R0.reuse, c[0x0][0x1b4], R9 ;  /* 0x00006d0000087a24 */ /* 0x040fe200078e0209 */
[----:B------:R-:W-:Y:S01]  /*1360*/  IADD3 R9, R7, R11, RZ ;  /* 0x0000000b07097210 */ /* 0x000fe20007ffe0ff */
[----:B------:R-:W-:Y:S01]  /*1370*/  IMAD.WIDE.U32 R2, R0, c[0x0][0x1b0], R2 ;  /* 0x00006c0000027a25 */ /* 0x000fe200078e0002 */
[----:B------:R-:W-:Y:S02]  /*1380*/  SHF.R.S32.HI R11, RZ, 0x1f, R10 ;  /* 0x0000001fff0b7819 */ /* 0x000fe4000001140a */
[----:B------:R-:W-:Y:S02]  /*1390*/  IADD3 R7, R5, R12, RZ ;  /* 0x0000000c05077210 */ /* 0x000fe40007ffe0ff */
[----:B------:R-:W-:Y:S01]  /*13a0*/  IADD3 R5, R3, R8, RZ ;  /* 0x0000000803057210 */ /* 0x000fe20007ffe0ff */
[----:B------:R-:W-:Y:S01]  /*13b0*/  IMAD R11, R11, c[0x0][0x1a8], RZ ;  /* 0x00006a000b0b7a24 */ /* 0x000fe200078e02ff */
[----:B------:R-:W-:Y:S02]  /*13c0*/  MOV R8, R6 ;  /* 0x0000000600087202 */ /* 0x000fe40000000f00 */
[----:B------:R-:W-:Y:S01]  /*13d0*/  MOV R6, R4 ;  /* 0x0000000400067202 */ /* 0x000fe20000000f00 */
[----:B------:R-:W-:Y:S01]  /*13e0*/  IMAD R11, R10, c[0x0][0x1ac], R11 ;  /* 0x00006b000a0b7a24 */ /* 0x000fe200078e020b */
[----:B------:R-:W-:-:S02]  /*13f0*/  MOV R4, R2 ;  /* 0x0000000200047202 */ /* 0x000fc40000000f00 */
[----:B----4-:R-:W-:Y:S02]  /*1400*/  @P0 SHF.R.S32.HI R3, RZ, 0x1f, R14 ;  /* 0x0000001fff030819 */ /* 0x010fe4000001140e */
[----:B------:R-:W-:Y:S01]  /*1410*/  @P0 MOV R2, R14 ;  /* 0x0000000e00020202 */ /* 0x000fe20000000f00 */
[----:B------:R-:W-:Y:S01]  /*1420*/  IMAD.WIDE.U32 R4, R10, c[0x0][0x1a8], R4 ;  /* 0x00006a000a047a25 */ /* 0x000fe200078e0004 */
[----:B------:R-:W-:Y:S02]  /*1430*/  @!P0 MOV R2, R37 ;  /* 0x0000002500028202 */ /* 0x000fe40000000f00 */
[----:B------:R-:W-:-:S03]  /*1440*/  @!P0 MOV R3, R13 ;  /* 0x0000000d00038202 */ /* 0x000fc60000000f00 */
[----:B------:R-:W-:Y:S01]  /*1450*/  IMAD.WIDE.U32 R12, R2, c[0x0][0x218], R6 ;  /* 0x00008600020c7a25 */ /* 0x000fe200078e0006 */
[----:B------:R-:W-:-:S03]  /*1460*/  IADD3 R7, R5, R11, RZ ;  /* 0x0000000b05077210 */ /* 0x000fc60007ffe0ff */
[C---:B------:R-:W-:Y:S02]  /*1470*/  IMAD R0, R3.reuse, c[0x0][0x218], RZ ;  /* 0x0000860003007a24 */ /* 0x040fe400078e02ff */
[----:B------:R-:W-:Y:S01]  /*1480*/  IMAD R6, R3, c[0x0][0x1f0], RZ ;  /* 0x00007c0003067a24 */ /* 0x000fe200078e02ff */
[----:B------:R-:W-:Y:S01]  /*1490*/  LEA R3, P0, R4, c[0x0][0x160], 0x1 ;  /* 0x0000580004037a11 */ /* 0x000fe200078008ff */
[C---:B------:R-:W-:Y:S01]  /*14a0*/  IMAD R5, R2.reuse, c[0x0][0x21c], R0 ;  /* 0x0000870002057a24 */ /* 0x040fe200078e0200 */
[----:B------:R-:W-:Y:S01]  /*14b0*/  IADD3 R0, R35, R36, RZ ;  /* 0x0000002423007210 */ /* 0x000fe20007ffe0ff */
[----:B------:R-:W-:-:S04]  /*14c0*/  IMAD.WIDE.U32 R8, R2, c[0x0][0x1f0], R8 ;  /* 0x00007c0002087a25 */ /* 0x000fc800078e0008 */
[----:B------:R-:W-:Y:S01]  /*14d0*/  IMAD R6, R2, c[0x0][0x1f4], R6 ;  /* 0x00007d0002067a24 */ /* 0x000fe200078e0206 */
[----:B------:R-:W-:Y:S01]  /*14e0*/  LEA.HI.X R2, R4, c[0x0][0x164], R7, 0x1, P0 ;  /* 0x0000590004027a11 */ /* 0x000fe200000f0c07 */
[----:B------:R1:W-:Y:S01]  /*14f0*/  STL.64 [R1+0x38], R8 ;  /* 0x0000380801007387 */ /* 0x0003e20000100a00 */
[----:B------:R-:W-:Y:S02]  /*1500*/  IADD3 R4, R13, R5, RZ ;  /* 0x000000050d047210 */ /* 0x000fe40007ffe0ff */
[----:B------:R-:W-:Y:S01]  /*1510*/  IADD3 R6, R9, R6, RZ ;  /* 0x0000000609067210 */ /* 0x000fe20007ffe0ff */
[----:B------:R1:W-:Y:S04]  /*1520*/  STL.64 [R1+0x40], R12 ;  /* 0x0000400c01007387 */ /* 0x0003e80000100a00 */
[----:B------:R1:W-:Y:S04]  /*1530*/  STL [R1+0x4c], R4 ;  /* 0x00004c0401007387 */ /* 0x0003e80000100800 */
[----:B------:R1:W-:Y:S01]  /*1540*/  STL [R1+0x48], R6 ;  /* 0x0000480601007387 */ /* 0x0003e20000100800 */
[----:B------:R-:W-:Y:S05]  /*1550*/  BRA.DIV ~URZ, `(.L_x_489) ;  /* 0x000121b27f007947 */ /* 0x000fea000b800000 */
[----:B------:R2:W3:Y:S02]  /*1560*/  SHFL.IDX PT, R5, R2, RZ, 0x181f ;  /* 0x00181fff02057589 */ /* 0x0004e400000e0000 */
.L_x_547:
[----:B------:R-:W-:Y:S05]  /*1570*/  BRA.DIV ~URZ, `(.L_x_490) ;  /* 0x000122027f007947 */ /* 0x000fea000b800000 */
[----:B-1----:R1:W4:Y:S02]  /*1580*/  SHFL.IDX PT, R4, R3, RZ, 0x181f ;  /* 0x00181fff03047589 */ /* 0x00232400000e0000 */
.L_x_548:
[----:B------:R-:W-:Y:S01]  /*1590*/  MOV R11, c[0x0][0x168] ;  /* 0x00005a00000b7a02 */ /* 0x000fe20000000f00 */
[----:B------:R-:W-:Y:S04]  /*15a0*/  BSSY B0, `(.L_x_491) ;  /* 0x000000b000007945 */ /* 0x000fe80003800000 */
[----:B------:R-:W-:-:S05]  /*15b0*/  IMAD R11, R11, c[0x0][0x2c4], RZ ;  /* 0x0000b1000b0b7a24 */ /* 0x000fca00078e02ff */
[----:B------:R-:W-:-:S13]  /*15c0*/  ISETP.GE.AND P0, PT, R0, R11, PT ;  /* 0x0000000b0000720c */ /* 0x000fda0003f06270 */
[----:B------:R-:W-:Y:S05]  /*15d0*/  @P0 BRA `(.L_x_492) ;  /* 0x0000007000000947 */ /* 0x000fea0003800000 */
[----:B------:R-:W5:Y:S02]  /*15e0*/  LDL.64 R6, [R1+0x28] ;  /* 0x0000280001067983 */ /* 0x000f640000100a00 */
[----:B----45:R-:W-:-:S04]  /*15f0*/  LEA R4, P0, R6, R4, 0x1 ;  /* 0x0000000406047211 */ /* 0x030fc800078008ff */
[----:B---3--:R-:W-:-:S05]  /*1600*/  LEA.HI.X R5, R6, R5, R7, 0x1, P0 ;  /* 0x0000000506057211 */ /* 0x008fca00000f0c07 */
[----:B------:R-:W-:Y:S01]  /*1610*/  @!PT LDS RZ, [RZ] ;  /* 0x00000000fffff984 */ /* 0x000fe20000000800 */
[----:B------:R-:W-:Y:S01]  /*1620*/  @!PT LDS RZ, [RZ] ;  /* 0x00000000fffff984 */ /* 0x000fe20000000800 */
[----:B------:R-:W-:Y:S01]  /*1630*/  @!PT LDS RZ, [RZ] ;  /* 0x00000000fffff984 */ /* 0x000fe20000000800 */
[----:B------:R3:W-:Y:S04]  /*1640*/  LDGSTS.E.BYPASS.LTC128B.128 [R246+0x7100], [R4.64], !P2 ;  /* 0x0710000004f67fae */ /* 0x0007e8000d101d48 */
.L_x_492:
[----:B------:R-:W-:Y:S05]  /*1650*/  BSYNC B0 ;  /* 0x0000000000007941 */ /* 0x000fea0003800000 */
.L_x_491:
[----:B------:R-:W-:Y:S05]  /*1660*/  BRA.DIV ~URZ, `(.L_x_493) ;  /* 0x000121827f007947 */ /* 0x000fea000b800000 */
[----:B------:R1:W2:Y:S04]  /*1670*/  SHFL.IDX PT, R6, R2, 0x1, 0x181f ;  /* 0x00381f0002067f89 */ /* 0x0002a800000e0000 */
[----:B---34-:R1:W3:Y:S02]  /*1680*/  SHFL.IDX PT, R4, R3, 0x1, 0x181f ;  /* 0x00381f0003047f89 */ /* 0x0182e400000e0000 */
.L_x_549:
[----:B------:R-:W-:Y:S01]  /*1690*/  IADD3 R5, R0, 0x10, RZ ;  /* 0x0000001000057810 */ /* 0x000fe20007ffe0ff */
[----:B------:R-:W-:Y:S03]  /*16a0*/  BSSY B0, `(.L_x_494) ;  /* 0x000000a000007945 */ /* 0x000fe60003800000 */
[----:B------:R-:W-:-:S13]  /*16b0*/  ISETP.GE.AND P0, PT, R5, R11, PT ;  /* 0x0000000b0500720c */ /* 0x000fda0003f06270 */
[----:B------:R-:W-:Y:S05]  /*16c0*/  @P0 BRA `(.L_x_495) ;  /* 0x0000007000000947 */ /* 0x000fea0003800000 */
[----:B------:R-:W4:Y:S02]  /*16d0*/  LDL.64 R8, [R1+0x28] ;  /* 0x0000280001087983 */ /* 0x000f240000100a00 */
[----:B---34-:R-:W-:-:S04]  /*16e0*/  LEA R4, P0, R8, R4, 0x1 ;  /* 0x0000000408047211 */ /* 0x018fc800078008ff */
[----:B--2---:R-:W-:-:S05]  /*16f0*/  LEA.HI.X R5, R8, R6, R9, 0x1, P0 ;  /* 0x0000000608057211 */ /* 0x004fca00000f0c09 */
[----:B------:R-:W-:Y:S01]  /*1700*/  @!PT LDS RZ, [RZ] ;  /* 0x00000000fffff984 */ /* 0x000fe20000000800 */
[----:B------:R-:W-:Y:S01]  /*1710*/  @!PT LDS RZ, [RZ] ;  /* 0x00000000fffff984 */ /* 0x000fe20000000800 */
[----:B------:R-:W-:Y:S01]  /*1720*/  @!PT LDS RZ, [RZ] ;  /* 0x00000000fffff984 */ /* 0x000fe20000000800 */
[----:B------:R2:W-:Y:S04]  /*1730*/  LDGSTS.E.BYPASS.LTC128B.128 [R246+0x7900], [R4.64], !P2 ;  /* 0x0790000004f67fae */ /* 0x0005e8000d101d48 */
.L_x_495:
[----:B------:R-:W-:Y:S05]  /*1740*/  BSYNC B0 ;  /* 0x0000000000007941 */ /* 0x000fea0003800000 */
.L_x_494:
[----:B------:R-:W-:Y:S05]  /*1750*/  BRA.DIV ~URZ, `(.L_x_496) ;  /* 0x000121627f007947 */ /* 0x000fea000b800000 */
[----:B--2---:R2:W4:Y:S02]  /*1760*/  SHFL.IDX PT, R6, R2, 0x2, 0x181f ;  /* 0x00581f0002067f89 */ /* 0x00452400000e0000 */
.L_x_550:
[----:B------:R-:W-:Y:S05]  /*1770*/  BRA.DIV ~URZ, `(.L_x_497) ;  /* 0x000121b27f007947 */ /* 0x000fea000b800000 */
[----:B---3--:R3:W1:Y:S02]  /*1780*/  SHFL.IDX PT, R4, R3, 0x2, 0x181f ;  /* 0x00581f0003047f89 */ /* 0x00866400000e0000 */
.L_x_551:
[----:B------:R-:W-:Y:S01]  /*1790*/  IADD3 R5, R0, 0x20, RZ ;  /* 0x0000002000057810 */ /* 0x000fe20007ffe0ff */
[----:B------:R-:W-:Y:S03]  /*17a0*/  BSSY B0, `(.L_x_498) ;  /* 0x000000a000007945 */ /* 0x000fe60003800000 */
[----:B------:R-:W-:-:S13]  /*17b0*/  ISETP.GE.AND P0, PT, R5, R11, PT ;  /* 0x0000000b0500720c */ /* 0x000fda0003f06270 */
[----:B------:R-:W-:Y:S05]  /*17c0*/  @P0 BRA `(.L_x_499) ;  /* 0x0000007000000947 */ /* 0x000fea0003800000 */
[----:B------:R-:W5:Y:S02]  /*17d0*/  LDL.64 R8, [R1+0x28] ;  /* 0x0000280001087983 */ /* 0x000f640000100a00 */
[----:B-1---5:R-:W-:-:S04]  /*17e0*/  LEA R4, P0, R8, R4, 0x1 ;  /* 0x0000000408047211 */ /* 0x022fc800078008ff */
[----:B----4-:R-:W-:-:S05]  /*17f0*/  LEA.HI.X R5, R8, R6, R9, 0x1, P0 ;  /* 0x0000000608057211 */ /* 0x010fca00000f0c09 */
[----:B------:R-:W-:Y:S01]  /*1800*/  @!PT LDS RZ, [RZ] ;  /* 0x00000000fffff984 */ /* 0x000fe20000000800 */
[----:B------:R-:W-:Y:S01]  /*1810*/  @!PT LDS RZ, [RZ] ;  /* 0x00000000fffff984 */ /* 0x000fe20000000800 */
[----:B------:R-:W-:Y:S01]  /*1820*/  @!PT LDS RZ, [RZ] ;  /* 0x00000000fffff984 */ /* 0x000fe20000000800 */
[----:B------:R1:W-:Y:S04]  /*1830*/  LDGSTS.E.BYPASS.LTC128B.128 [R246+0x8100], [R4.64], !P2 ;  /* 0x0810000004f67fae */ /* 0x0003e8000d101d48 */
.L_x_499:
[----:B------:R-:W-:Y:S05]  /*1840*/  BSYNC B0 ;  /* 0x0000000000007941 */ /* 0x000fea0003800000 */
.L_x_498:
[----:B------:R-:W-:Y:S05]  /*1850*/  BRA.DIV ~URZ, `(.L_x_500) ;  /* 0x000121427f007947 */ /* 0x000fea000b800000 */
[----:B----4-:R4:W2:Y:S04]  /*1860*/  SHFL.IDX PT, R6, R2, 0x3, 0x181f ;  /* 0x00781f0002067f89 */ /* 0x0108a800000e0000 */
[----:B-1----:R4:W1:Y:S02]  /*1870*/  SHFL.IDX PT, R4, R3, 0x3, 0x181f ;  /* 0x00781f0003047f89 */ /* 0x00286400000e0000 */
.L_x_552:
[----:B------:R-:W-:Y:S01]  /*1880*/  IADD3 R5, R0, 0x30, RZ ;  /* 0x0000003000057810 */ /* 0x000fe20007ffe0ff */
[----:B------:R-:W-:Y:S03]  /*1890*/  BSSY B0, `(.L_x_501) ;  /* 0x000000a000007945 */ /* 0x000fe60003800000 */
[----:B------:R-:W-:-:S13]  /*18a0*/  ISETP.GE.AND P0, PT, R5, R11, PT ;  /* 0x0000000b0500720c */ /* 0x000fda0003f06270 */
[----:B------:R-:W-:Y:S05]  /*18b0*/  @P0 BRA `(.L_x_502) ;  /* 0x0000007000000947 */ /* 0x000fea0003800000 */
[----:B------:R-:W5:Y:S02]  /*18c0*/  LDL.64 R8, [R1+0x28] ;  /* 0x0000280001087983 */ /* 0x000f640000100a00 */
[----:B-1---5:R-:W-:-:S04]  /*18d0*/  LEA R4, P0, R8, R4, 0x1 ;  /* 0x0000000408047211 */ /* 0x022fc800078008ff */
[----:B--2---:R-:W-:-:S05]  /*18e0*/  LEA.HI.X R5, R8, R6, R9, 0x1, P0 ;  /* 0x0000000608057211 */ /* 0x004fca00000f0c09 */
[----:B------:R-:W-:Y:S01]  /*18f0*/  @!PT LDS RZ, [RZ] ;  /* 0x00000000fffff984 */ /* 0x000fe20000000800 */
[----:B------:R-:W-:Y:S01]  /*1900*/  @!PT LDS RZ, [RZ] ;  /* 0x00000000fffff984 */ /* 0x000fe20000000800 */
[----:B------:R-:W-:Y:S01]  /*1910*/  @!PT LDS RZ, [RZ] ;  /* 0x00000000fffff984 */ /* 0x000fe20000000800 */
[----:B------:R1:W-:Y:S04]  /*1920*/  LDGSTS.E.BYPASS.LTC128B.128 [R246+0x8900], [R4.64], !P2 ;  /* 0x0890000004f67fae */ /* 0x0003e8000d101d48 */
.L_x_502:
[----:B------:R-:W-:Y:S05]  /*1930*/  BSYNC B0 ;  /* 0x0000000000007941 */ /* 0x000fea0003800000 */
.L_x_501:
[----:B------:R-:W-:Y:S05]  /*1940*/  BRA.DIV ~URZ, `(.L_x_503) ;  /* 0x000121227f007947 */ /* 0x000fea000b800000 */
[----:B--2---:R2:W3:Y:S02]  /*1950*/  SHFL.IDX PT, R6, R2, 0x4, 0x181f ;  /* 0x00981f0002067f89 */ /* 0x0044e400000e0000 */
.L_x_553:
[----:B------:R-:W-:Y:S05]  /*1960*/  BRA.DIV ~URZ, `(.L_x_504) ;  /* 0x000121727f007947 */ /* 0x000fea000b800000 */
[----:B-1----:R1:W2:Y:S02]  /*1970*/  SHFL.IDX PT, R4, R3, 0x4, 0x181f ;  /* 0x00981f0003047f89 */ /* 0x0022a400000e0000 */
.L_x_554:
[----:B------:R-:W-:Y:S01]  /*1980*/  IADD3 R5, R0, 0x40, RZ ;  /* 0x0000004000057810 */ /* 0x000fe20007ffe0ff */
[----:B------:R-:W-:Y:S03]  /*1990*/  BSSY B0, `(.L_x_505) ;  /* 0x000000a000007945 */ /* 0x000fe60003800000 */
[----:B------:R-:W-:-:S13]  /*19a0*/  ISETP.GE.AND P0, PT, R5, R11, PT ;  /* 0x0000000b0500720c */ /* 0x000fda0003f06270 */
[----:B------:R-:W-:Y:S05]  /*19b0*/  @P0 BRA `(.L_x_506) ;  /* 0x0000007000000947 */ /* 0x000fea0003800000 */
[----:B------:R-:W5:Y:S02]  /*19c0*/  LDL.64 R8, [R1+0x28] ;  /* 0x0000280001087983 */ /* 0x000f640000100a00 */
[----:B--2--5:R-:W-:-:S04]  /*19d0*/  LEA R4, P0, R8, R4, 0x1 ;  /* 0x0000000408047211 */ /* 0x024fc800078008ff */
[----:B---3--:R-:W-:-:S05]  /*19e0*/  LEA.HI.X R5, R8, R6, R9, 0x1, P0 ;  /* 0x0000000608057211 */ /* 0x008fca00000f0c09 */
[----:B------:R-:W-:Y:S01]  /*19f0*/  @!PT LDS RZ, [RZ] ;  /* 0x00000000fffff984 */ /* 0x000fe20000000800 */
[----:B------:R-:W-:Y:S01]  /*1a00*/  @!PT LDS RZ, [RZ] ;  /* 0x00000000fffff984 */ /* 0x000fe20000000800 */
[----:B------:R-:W-:Y:S01]  /*1a10*/  @!PT LDS RZ, [RZ] ;  /* 0x00000000fffff984 */ /* 0x000fe20000000800 */
[----:B------:R2:W-:Y:S04]  /*1a20*/  LDGSTS.E.BYPASS.LTC128B.128 [R246+0x9100], [R4.64], !P2 ;  /* 0x0910000004f67fae */ /* 0x0005e8000d101d48 */
.L_x_506:
[----:B------:R-:W-:Y:S05]  /*1a30*/  BSYNC B0 ;  /* 0x0000000000007941 */ /* 0x000fea0003800000 */
.L_x_505:
[----:B------:R-:W-:Y:S05]  /*1a40*/  BRA.DIV ~URZ, `(.L_x_507) ;  /* 0x000121027f007947 */ /* 0x000fea000b800000 */
[----:B---3--:R3:W1:Y:S04]  /*1a50*/  SHFL.IDX PT, R6, R2, 0x5, 0x181f ;  /* 0x00b81f0002067f89 */ /* 0x00866800000e0000 */
[----:B--2---:R3:W2:Y:S02]  /*1a60*/  SHFL.IDX PT, R4, R3, 0x5, 0x181f ;  /* 0x00b81f0003047f89 */ /* 0x0046a400000e0000 */
.L_x_555:
[----:B------:R-:W-:Y:S01]  /*1a70*/  IADD3 R5, R0, 0x50, RZ ;  /* 0x0000005000057810 */ /* 0x000fe20007ffe0ff */
[----:B------:R-:W-:Y:S03]  /*1a80*/  BSSY B0, `(.L_x_508) ;  /* 0x000000a000007945 */ /* 0x000fe60003800000 */
[----:B------:R-:W-:-:S13]  /*1a90*/  ISETP.GE.AND P0, PT, R5, R11, PT ;  /* 0x0000000b0500720c */ /* 0x000fda0003f06270 */
[----:B------:R-:W-:Y:S05]  /*1aa0*/  @P0 BRA `(.L_x_509) ;  /* 0x0000007000000947 */ /* 0x000fea0003800000 */
[----:B------:R-:W5:Y:S02]  /*1ab0*/  LDL.64 R8, [R1+0x28] ;  /* 0x0000280001087983 */ /* 0x000f640000100a00 */
[----:B--2--5:R-:W-:-:S04]  /*1ac0*/  LEA R4, P0, R8, R4, 0x1 ;  /* 0x0000000408047211 */ /* 0x024fc800078008ff */
[----:B-1----:R-:W-:-:S05]  /*1ad0*/  LEA.HI.X R5, R8, R6, R9, 0x1, P0 ;  /* 0x0000000608057211 */ /* 0x002fca00000f0c09 */
[----:B------:R-:W-:Y:S01]  /*1ae0*/  @!PT LDS RZ, [RZ] ;  /* 0x00000000fffff984 */ /* 0x000fe20000000800 */
[----:B------:R-:W-:Y:S01]  /*1af0*/  @!PT LDS RZ, [RZ] ;  /* 0x00000000fffff984 */ /* 0x000fe20000000800 */
[----:B------:R-:W-:Y:S01]  /*1b00*/  @!PT LDS RZ, [RZ] ;  /* 0x00000000fffff984 */ /* 0x000fe20000000800 */
[----:B------:R1:W-:Y:S04]  /*1b10*/  LDGSTS.E.BYPASS.LTC128B.128 [R246+0x9900], [R4.64], !P2 ;  /* 0x0990000004f67fae */ /* 0x0003e8000d101d48 */
.L_x_509:
[----:B------:R-:W-:Y:S05]  /*1b20*/  BSYNC B0 ;  /* 0x0000000000007941 */ /* 0x000fea0003800000 */
.L_x_508:
[----:B------:R-:W-:Y:S05]  /*1b30*/  BRA.DIV ~URZ, `(.L_x_510) ;  /* 0x000120e27f007947 */ /* 0x000fea000b800000 */
[----:B-1----:R1:W3:Y:S02]  /*1b40*/  SHFL.IDX PT, R6, R2, 0x6, 0x181f ;  /* 0x00d81f0002067f89 */ /* 0x0022e400000e0000 */
.L_x_556:
[----:B------:R-:W-:Y:S05]  /*1b50*/  BRA.DIV ~URZ, `(.L_x_511) ;  /* 0x000121327f007947 */ /* 0x000fea000b800000 */
[----:B--2---:R2:W1:Y:S02]  /*1b60*/  SHFL.IDX PT, R4, R3, 0x6, 0x181f ;  /* 0x00d81f0003047f89 */ /* 0x00446400000e0000 */
.L_x_557:
[----:B------:R-:W-:Y:S01]  /*1b70*/  IADD3 R5, R0, 0x60, RZ ;  /* 0x0000006000057810 */ /* 0x000fe20007ffe0ff */
[----:B------:R-:W-:Y:S03]  /*1b80*/  BSSY B0, `(.L_x_512) ;  /* 0x000000a000007945 */ /* 0x000fe60003800000 */
[----:B------:R-:W-:-:S13]  /*1b90*/  ISETP.GE.AND P0, PT, R5, R11, PT ;  /* 0x0000000b0500720c */ /* 0x000fda0003f06270 */
[----:B------:R-:W-:Y:S05]  /*1ba0*/  @P0 BRA `(.L_x_513) ;  /* 0x0000007000000947 */ /* 0x000fea0003800000 */
[----:B------:R-:W5:Y:S02]  /*1bb0*/  LDL.64 R8, [R1+0x28] ;  /* 0x0000280001087983 */ /* 0x000f640000100a00 */
[----:B-1---5:R-:W-:-:S04]  /*1bc0*/  LEA R4, P0, R8, R4, 0x1 ;  /* 0x0000000408047211 */ /* 0x022fc800078008ff */
[----:B---3--:R-:W-:-:S05]  /*1bd0*/  LEA.HI.X R5, R8, R6, R9, 0x1, P0 ;  /* 0x0000000608057211 */ /* 0x008fca00000f0c09 */
[----:B------:R-:W-:Y:S01]  /*1be0*/  @!PT LDS RZ, [RZ] ;  /* 0x00000000fffff984 */ /* 0x000fe20000000800 */
[----:B------:R-:W-:Y:S01]  /*1bf0*/  @!PT LDS RZ, [RZ] ;  /* 0x00000000fffff984 */ /* 0x000fe20000000800 */
[----:B------:R-:W-:Y:S01]  /*1c00*/  @!PT LDS RZ, [RZ] ;  /* 0x00000000fffff984 */ /* 0x000fe20000000800 */
[----:B------:R1:W-:Y:S04]  /*1c10*/  LDGSTS.E.BYPASS.LTC128B.128 [R246+0xa100], [R4.64], !P2 ;  /* 0x0a10000004f67fae */ /* 0x0003e8000d101d48 */
.L_x_513:
[----:B------:R-:W-:Y:S05]  /*1c20*/  BSYNC B0 ;  /* 0x0000000000007941 */ /* 0x000fea0003800000 */
.L_x_512:
[----:B------:R-:W-:Y:S05]  /*1c30*/  BRA.DIV ~URZ, `(.L_x_514) ;  /* 0x000120c27f007947 */ /* 0x000fea000b800000 */
[----:B-1----:R1:W2:Y:S04]  /*1c40*/  SHFL.IDX PT, R4, R2, 0x7, 0x181f ;  /* 0x00f81f0002047f89 */ /* 0x0022a800000e0000 */
[----:B--234-:R-:W2:Y:S02]  /*1c50*/  SHFL.IDX PT, R3, R3, 0x7, 0x181f ;  /* 0x00f81f0003037f89 */ /* 0x01cea400000e0000 */
.L_x_558:
[----:B------:R-:W3:Y:S04]  /*1c60*/  LDL.64 R136, [R1+0x28] ;  /* 0x0000280001887983 */ /* 0x000ee80000100a00 */
[----:B------:R-:W4:Y:S01]  /*1c70*/  LDL R225, [R1+0x4] ;  /* 0x0000040001e17983 */ /* 0x000f220000100800 */
[----:B------:R-:W-:-:S04]  /*1c80*/  IADD3 R0, R0, 0x70, RZ ;  /* 0x0000007000007810 */ /* 0x000fc80007ffe0ff */
[----:B------:R-:W-:-:S13]  /*1c90*/  ISETP.GE.AND P1, PT, R0, R11, PT ;  /* 0x0000000b0000720c */ /* 0x000fda0003f26270 */
[C---:B-123--:R-:W-:Y:S02]  /*1ca0*/  @!P1 LEA R2, P0, R136.reuse, R3, 0x1 ;  /* 0x0000000388029211 */ /* 0x04efe400078008ff */
[C---:B------:R-:W-:Y:S02]  /*1cb0*/  ISETP.GE.AND P6, PT, R136.reuse, c[0x0][0x1d4], PT ;  /* 0x0000750088007a0c */ /* 0x040fe40003fc6270 */
[----:B------:R-:W-:Y:S02]  /*1cc0*/  @!P1 LEA.HI.X R3, R136, R4, R137, 0x1, P0 ;  /* 0x0000000488039211 */ /* 0x000fe400000f0c89 */
[----:B----4-:R-:W-:-:S03]  /*1cd0*/  IADD3 R20, R225, -0x1, RZ ;  /* 0xffffffffe1147810 */ /* 0x010fc60007ffe0ff */
[----:B------:R-:W-:Y:S01]  /*1ce0*/  @!PT LDS RZ, [RZ] ;  /* 0x00000000fffff984 */ /* 0x000fe20000000800 */
[----:B------:R-:W-:Y:S01]  /*1cf0*/  @!PT LDS RZ, [RZ] ;  /* 0x00000000fffff984 */ /* 0x000fe20000000800 */
[----:B------:R-:W-:Y:S01]  /*1d00*/  @!PT LDS RZ, [RZ] ;  /* 0x00000000fffff984 */ /* 0x000fe20000000800 */
[----:B------:R1:W-:Y:S04]  /*1d10*/  @!P1 LDGSTS.E.BYPASS.LTC128B.128 [R246+0xa900], [R2.64], !P2 ;  /* 0x0a90000002f69fae */ /* 0x0003e8000d101d48 */
[----:B------:R-:W0:Y:S01]  /*1d20*/  LDGDEPBAR ;  /* 0x00000000000079af */ /* 0x000e220000000000 */
[----:B------:R-:W-:Y:S02]  /*1d30*/  WARPSYNC 0xffffffff ;  /* 0xffffffff00007948 */ /* 0x000fe40003800000 */
[----:B------:R-:W2:Y:S04]  /*1d40*/  LDL R5, [R1+0x48] ;  /* 0x0000480001057983 */ /* 0x000ea80000100800 */
[----:B------:R-:W3:Y:S04]  /*1d50*/  LDL.64 R6, [R1+0x38] ;  /* 0x0000380001067983 */ /* 0x000ee80000100a00 */
[----:B------:R-:W4:Y:S04]  /*1d60*/  LDL R23, [R1+0x4c] ;  /* 0x00004c0001177983 */ /* 0x000f280000100800 */
[----:B------:R-:W5:Y:S04]  /*1d70*/  LDL.64 R138, [R1+0x40] ;  /* 0x00004000018a7983 */ /* 0x000f680000100a00 */
[----:B------:R-:W1:Y:S01]  /*1d80*/  S2R R9, SR_TID.X ;  /* 0x0000000000097919 */ /* 0x000e620000002100 */
[----:B------:R-:W-:Y:S01]  /*1d90*/  IMAD.MOV.U32 R204, RZ, RZ, -0x70 ;  /* 0xffffff90ffcc7424 */ /* 0x000fe200078e00ff */
[----:B------:R-:W-:Y:S01]  /*1da0*/  SHF.R.S32.HI R21, RZ, 0x1f, R20 ;  /* 0x0000001fff157819 */ /* 0x000fe20000011414 */
[----:B-1----:R-:W-:Y:S01]  /*1db0*/  IMAD.WIDE.U32 R2, R20, c[0x0][0x1e0], RZ ;  /* 0x0000780014027a25 */ /* 0x002fe200078e00ff */
[----:B------:R-:W-:-:S03]  /*1dc0*/  ULDC.64 UR4, c[0x0][0x208] ;  /* 0x0000820000047ab9 */ /* 0x000fc60000000a00 */
[----:B------:R-:W-:Y:S02]  /*1dd0*/  IMAD R204, R225, R204, 0x70 ;  /* 0x00000070e1cc7424 */ /* 0x000fe400078e02cc */
[----:B------:R-:W-:Y:S01]  /*1de0*/  IMAD R0, R21, c[0x0][0x1e0], RZ ;  /* 0x0000780015007a24 */ /* 0x000fe200078e02ff */
[----:B------:R-:W-:-:S04]  /*1df0*/  SHF.R.S32.HI R8, RZ, 0x1f, R9 ;  /* 0x0000001fff087819 */ /* 0x000fc80000011409 */
[----:B------:R-:W-:-:S04]  /*1e00*/  LEA.HI R8, R8, R9, RZ, 0x3 ;  /* 0x0000000908087211 */ /* 0x000fc800078f18ff */
[----:B------:R-:W-:-:S04]  /*1e10*/  SHF.R.S32.HI R8, RZ, 0x3, R8 ;  /* 0x00000003ff087819 */ /* 0x000fc80000011408 */
[----:B------:R-:W-:Y:S01]  /*1e20*/  IADD3 R22, R204, c[0x0][0x1d0], -R8 ;  /* 0x00007400cc167a10 */ /* 0x000fe20007ffe808 */
[----:B------:R-:W-:-:S03]  /*1e30*/  IMAD R0, R20, c[0x0][0x1e4], R0 ;  /* 0x0000790014007a24 */ /* 0x000fc600078e0200 */
[C---:B------:R-:W-:Y:S02]  /*1e40*/  ISETP.GE.AND P3, PT, R22.reuse, 0x1, PT ;  /* 0x000000011600780c */ /* 0x040fe40003f66270 */
[----:B------:R-:W-:Y:S01]  /*1e50*/  ISETP.GE.AND P2, PT, R22, 0x11, PT ;  /* 0x000000111600780c */ /* 0x000fe20003f46270 */
[----:B------:R-:W-:Y:S02]  /*1e60*/  IMAD.IADD R0, R3, 0x1, R0 ;  /* 0x0000000103007824 */ /* 0x000fe400078e0200 */
[----:B------:R-:W-:Y:S02]  /*1e70*/  IMAD.MOV.U32 R205, RZ, RZ, c[0x0][0x1e0] ;  /* 0x00007800ffcd7624 */ /* 0x000fe400078e00ff */
[----:B------:R-:W-:Y:S01]  /*1e80*/  IMAD R0, R0, 0x70, RZ ;  /* 0x0000007000007824 */ /* 0x000fe200078e02ff */
[----:B------:R-:W-:Y:S01]  /*1e90*/  ISETP.GE.AND P0, PT, R22, 0x21, PT ;  /* 0x000000211600780c */ /* 0x000fe20003f06270 */
[----:B------:R-:W-:Y:S02]  /*1ea0*/  IMAD.MOV.U32 R224, RZ, RZ, c[0x0][0x1e4] ;  /* 0x00007900ffe07624 */ /* 0x000fe400078e00ff */
[----:B------:R-:W-:-:S04]  /*1eb0*/  IMAD.WIDE.U32 R10, R205, 0x20, RZ ;  /* 0x00000020cd0a7825 */ /* 0x000fc800078e00ff */
[----:B------:R-:W-:Y:S01]  /*1ec0*/  IMAD.SHL.U32 R8, R224, 0x20, RZ ;  /* 0x00000020e0087824 */ /* 0x000fe200078e00ff */
[----:B------:R-:W-:Y:S02]  /*1ed0*/  USHF.L.U32 UR7, UR4, 0x5, URZ ;  /* 0x0000000504077899 */ /* 0x000fe4000800063f */
[----:B------:R-:W-:Y:S02]  /*1ee0*/  UMOV UR6, 0x5 ;  /* 0x0000000500067882 */ /* 0x000fe40000000000 */
[----:B------:R-:W-:Y:S01]  /*1ef0*/  USHF.L.U64.HI UR5, UR4, UR6, UR5 ;  /* 0x0000000604057299 */ /* 0x000fe20008010205 */
[----:B------:R-:W-:Y:S01]  /*1f00*/  BAR.SYNC.DEFER_BLOCKING 0x0 ;  /* 0x0000000000007b1d */ /* 0x000fe20000010000 */
[----:B--2---:R-:W-:Y:S02]  /*1f10*/  IMAD.MOV.U32 R207, RZ, RZ, R5 ;  /* 0x000000ffffcf7224 */ /* 0x004fe400078e0005 */
[----:B---3--:R-:W-:-:S04]  /*1f20*/  IMAD.MOV.U32 R206, RZ, RZ, R6 ;  /* 0x000000ffffce7224 */ /* 0x008fc800078e0006 */
[----:B------:R-:W-:-:S04]  /*1f30*/  IMAD.WIDE.U32 R2, R2, 0x70, R206 ;  /* 0x0000007002027825 */ /* 0x000fc800078e00ce */
[----:B------:R-:W-:Y:S01]  /*1f40*/  IMAD.IADD R3, R3, 0x1, R0 ;  /* 0x0000000103037824 */ /* 0x000fe200078e0200 */
[C---:B------:R-:W-:Y:S02]  /*1f50*/  @P3 LEA R6, P5, R2.reuse, c[0x0][0x1c8], 0x1 ;  /* 0x0000720002063a11 */ /* 0x040fe400078a08ff */
[C---:B------:R-:W-:Y:S02]  /*1f60*/  @P2 LEA R0, P1, R205.reuse, R2, 0x4 ;  /* 0x00000002cd002211 */ /* 0x040fe400078220ff */
[----:B------:R-:W-:Y:S02]  /*1f70*/  @P3 LEA.HI.X R7, R2, c[0x0][0x1cc], R3, 0x1, P5 ;  /* 0x0000730002073a11 */ /* 0x000fe400028f0c03 */
[C---:B------:R-:W-:Y:S02]  /*1f80*/  @P2 LEA R4, P5, R0.reuse, c[0x0][0x1c8], 0x1 ;  /* 0x0000720000042a11 */ /* 0x040fe400078a08ff */
[----:B------:R-:W-:Y:S01]  /*1f90*/  @P2 LEA.HI.X R5, R205, R3, R224, 0x4, P1 ;  /* 0x00000003cd052211 */ /* 0x000fe200008f24e0 */
[----:B------:R-:W-:Y:S01]  /*1fa0*/  @!PT LDS RZ, [RZ] ;  /* 0x00000000fffff984 */ /* 0x000fe20000000800 */
[----:B------:R-:W-:Y:S01]  /*1fb0*/  @!PT LDS RZ, [RZ] ;  /* 0x00000000fffff984 */ /* 0x000fe20000000800 */
[----:B------:R-:W-:Y:S01]  /*1fc0*/  @!PT LDS RZ, [RZ] ;  /* 0x00000000fffff984 */ /* 0x000fe20000000800 */
[----:B------:R1:W-:Y:S03]  /*1fd0*/  @P3 LDGSTS.E.BYPASS.LTC128B.128 [R246+0x3900], [R6.64], !P6 ;  /* 0x0390000006f63fae */ /* 0x0003e6000f101d48 */
[----:B------:R-:W-:-:S02]  /*1fe0*/  @P2 LEA.HI.X R5, R0, c[0x0][0x1cc], R5, 0x1, P5 ;  /* 0x0000730000052a11 */ /* 0x000fc400028f0c05 */
[----:B------:R-:W-:Y:S02]  /*1ff0*/  ISETP.GE.AND P5, PT, R22, 0x31, PT ;  /* 0x000000311600780c */ /* 0x000fe40003fa6270 */
[----:B------:R-:W-:Y:S01]  /*2000*/  @P0 IADD3 R9, P1, R2, R10, RZ ;  /* 0x0000000a02090210 */ /* 0x000fe20007f3e0ff */
[----:B------:R2:W-:Y:S03]  /*2010*/  @P2 LDGSTS.E.BYPASS.LTC128B.128 [R246+0x4100], [R4.64], !P6 ;  /* 0x0410000004f62fae */ /* 0x0005e6000f101d48 */
[----:B------:R-:W-:Y:S02]  /*2020*/  @P0 IADD3.X R0, R3, R11, R8, P1, !PT ;  /* 0x0000000b03000210 */ /* 0x000fe40000ffe408 */
[----:B------:R-:W-:Y:S02]  /*2030*/  @P0 LEA R8, P1, R9, c[0x0][0x1c8], 0x1 ;  /* 0x0000720009080a11 */ /* 0x000fe400078208ff */
[----:B------:R-:W-:-:S02]  /*2040*/  ISETP.GE.AND P3, PT, R22, 0x41, PT ;  /* 0x000000411600780c */ /* 0x000fc40003f66270 */
[----:B------:R-:W-:Y:S01]  /*2050*/  @P0 LEA.HI.X R9, R9, c[0x0][0x1cc], R0, 0x1, P1 ;  /* 0x0000730009090a11 */ /* 0x000fe200008f0c00 */
[----:B------:R-:W-:Y:S01]  /*2060*/  @P5 IMAD R0, R224, 0x30, RZ ;  /* 0x00000030e0005824 */ /* 0x000fe200078e02ff */
[----:B------:R-:W-:-:S03]  /*2070*/  ISETP.GE.AND P2, PT, R22, 0x51, PT ;  /* 0x000000511600780c */ /* 0x000fc60003f46270 */
[----:B------:R3:W-:Y:S01]  /*2080*/  @P0 LDGSTS.E.BYPASS.LTC128B.128 [R246+0x4900], [R8.64], !P6 ;  /* 0x0490000008f60fae */ /* 0x0007e2000f101d48 */
[----:B------:R-:W-:Y:S01]  /*2090*/  ISETP.GE.AND P1, PT, R22, 0x61, PT ;  /* 0x000000611600780c */ /* 0x000fe20003f26270 */
[----:B--2---:R-:W-:-:S04]  /*20a0*/  @P5 IMAD.WIDE.U32 R4, R205, 0x30, R2 ;  /* 0x00000030cd045825 */ /* 0x004fc800078e0002 */
[----:B------:R-:W-:Y:S01]  /*20b0*/  @P5 IMAD.IADD R0, R5, 0x1, R0 ;  /* 0x0000000105005824 */ /* 0x000fe200078e0200 */
[----:B------:R-:W-:-:S03]  /*20c0*/  @P5 LEA R10, P0, R4, c[0x0][0x1c8], 0x1 ;  /* 0x00007200040a5a11 */ /* 0x000fc600078008ff */
[----:B------:R-:W-:Y:S01]  /*20d0*/  @P2 IMAD.MOV.U32 R5, RZ, RZ, R3 ;  /* 0x000000ffff052224 */ /* 0x000fe200078e0003 */
[----:B------:R-:W-:Y:S02]  /*20e0*/  @P5 LEA.HI.X R11, R4, c[0x0][0x1cc], R0, 0x1, P0 ;  /* 0x00007300040b5a11 */ /* 0x000fe400000f0c00 */
[C---:B------:R-:W-:Y:S01]  /*20f0*/  @P3 LEA R0, P0, R205.reuse, R2, 0x6 ;  /* 0x00000002cd003211 */ /* 0x040fe200078030ff */
[----:B------:R-:W-:Y:S02]  /*2100*/  @P2 IMAD.MOV.U32 R4, RZ, RZ, R2 ;  /* 0x000000ffff042224 */ /* 0x000fe400078e0002 */
[----:B-1----:R-:W-:Y:S01]  /*2110*/  @P2 IMAD R7, R224, 0x50, RZ ;  /* 0x00000050e0072824 */ /* 0x002fe200078e02ff */
[C---:B------:R-:W-:Y:S01]  /*2120*/  @P3 LEA.HI.X R6, R205.reuse, R3, R224, 0x6, P0 ;  /* 0x00000003cd063211 */ /* 0x040fe200000f34e0 */
[----:B------:R-:W-:Y:S01]  /*2130*/  @P2 IMAD.WIDE.U32 R4, R205, 0x50, R4 ;  /* 0x00000050cd042825 */ /* 0x000fe200078e0004 */
[C---:B---3--:R-:W-:Y:S01]  /*2140*/  @P3 LEA R8, P0, R0.reuse, c[0x0][0x1c8], 0x1 ;  /* 0x0000720000083a11 */ /* 0x048fe200078008ff */
[----:B------:R1:W-:Y:S03]  /*2150*/  @P5 LDGSTS.E.BYPASS.LTC128B.128 [R246+0x5100], [R10.64], !P6 ;  /* 0x051000000af65fae */ /* 0x0003e6000f101d48 */
[----:B------:R-:W-:Y:S01]  /*2160*/  @P3 LEA.HI.X R9, R0, c[0x0][0x1cc], R6, 0x1, P0 ;  /* 0x0000730000093a11 */ /* 0x000fe200000f0c06 */
[----:B------:R-:W-:Y:S01]  /*2170*/  @P2 IMAD.IADD R0, R5, 0x1, R7 ;  /* 0x0000000105002824 */ /* 0x000fe200078e0207 */
[----:B------:R-:W-:Y:S01]  /*2180*/  @P2 LEA R6, P0, R4, c[0x0][0x1c8], 0x1 ;  /* 0x0000720004062a11 */ /* 0x000fe200078008ff */
[----:B------:R-:W-:-:S02]  /*2190*/  @P1 IMAD R12, R224, 0x60, RZ ;  /* 0x00000060e00c1824 */ /* 0x000fc400078e02ff */
[----:B------:R-:W-:Y:S01]  /*21a0*/  @P1 IMAD.WIDE.U32 R2, R205, 0x60, R2 ;  /* 0x00000060cd021825 */ /* 0x000fe200078e0002 */
[----:B------:R-:W-:Y:S01]  /*21b0*/  @P2 LEA.HI.X R7, R4, c[0x0][0x1cc], R0, 0x1, P0 ;  /* 0x0000730004072a11 */ /* 0x000fe200000f0c00 */
[----:B------:R1:W-:Y:S02]  /*21c0*/  @P3 LDGSTS.E.BYPASS.LTC128B.128 [R246+0x5900], [R8.64], !P6 ;  /* 0x0590000008f63fae */ /* 0x0003e4000f101d48 */
[----:B------:R-:W-:Y:S01]  /*21d0*/  @P1 IMAD.IADD R0, R3, 0x1, R12 ;  /* 0x0000000103001824 */ /* 0x000fe200078e020c */
[C---:B------:R-:W-:Y:S01]  /*21e0*/  @P1 LEA R4, P0, R2.reuse, c[0x0][0x1c8], 0x1 ;  /* 0x0000720002041a11 */ /* 0x040fe200078008ff */
[----:B------:R2:W-:Y:S03]  /*21f0*/  @P2 LDGSTS.E.BYPASS.LTC128B.128 [R246+0x6100], [R6.64], !P6 ;  /* 0x0610000006f62fae */ /* 0x0005e6000f101d48 */
[----:B------:R-:W-:-:S05]  /*2200*/  @P1 LEA.HI.X R5, R2, c[0x0][0x1cc], R0, 0x1, P0 ;  /* 0x0000730002051a11 */ /* 0x000fca00000f0c00 */
[----:B------:R2:W-:Y:S04]  /*2210*/  @P1 LDGSTS.E.BYPASS.LTC128B.128 [R246+0x6900], [R4.64], !P6 ;  /* 0x0690000004f61fae */ /* 0x0005e8000f101d48 */
[----:B------:R-:W0:Y:S01]  /*2220*/  LDGDEPBAR ;  /* 0x00000000000079af */ /* 0x000e220000000000 */
[----:B------:R-:W-:-:S04]  /*2230*/  DEPBAR.LE SB0, 0x1 ;  /* 0x000080400000791a */ /* 0x000fc80000000000 */
[----:B------:R-:W-:-:S04]  /*2240*/  DEPBAR.LE SB0, 0x0 ;  /* 0x000080000000791a */ /* 0x000fc80000000000 */
[----:B------:R-:W-:Y:S06]  /*2250*/  BAR.SYNC.DEFER_BLOCKING 0x0 ;  /* 0x0000000000007b1d */ /* 0x000fec0000010000 */
[----:B-1----:R-:W-:Y:S04]  /*2260*/  LDSM.16.M88.4 R8, [R235+0x2000] ;  /* 0x00200000eb08783b */ /* 0x002fe80000000200 */
[----:B------:R-:W1:Y:S04]  /*2270*/  LDSM.16.M88.4 R24, [R228] ;  /* 0x00000000e418783b */ /* 0x000e680000000200 */
[----:B------:R-:W3:Y:S04]  /*2280*/  LDSM.16.M88.4 R16, [R228+0x800] ;  /* 0x00080000e410783b */ /* 0x000ee80000000200 */
[----:B------:R-:W1:Y:S04]  /*2290*/  LDSM.16.M88.4 R28, [R228+0x1000] ;  /* 0x00100000e41c783b */ /* 0x000e680000000200 */
[----:B------:R-:W1:Y:S04]  /*22a0*/  LDSM.16.M88.4 R32, [R228+0x1800] ;  /* 0x00180000e420783b */ /* 0x000e680000000200 */
[----:B------:R-:W1:Y:S04]  /*22b0*/  LDSM.16.M88.4 R36, [R228+0x2000] ;  /* 0x00200000e424783b */ /* 0x000e680000000200 */
[----:B------:R-:W3:Y:S04]  /*22c0*/  LDSM.16.M88.4 R40, [R228+0x2800] ;  /* 0x00280000e428783b */ /* 0x000ee80000000200 */
[----:B------:R-:W3:Y:S04]  /*22d0*/  LDSM.16.M88.4 R96, [R228+0x3000] ;  /* 0x00300000e460783b */ /* 0x000ee80000000200 */
[----:B--2---:R-:W-:Y:S04]  /*22e0*/  LDSM.16.M88.4 R4, [R238+0x2000] ;  /* 0x00200000ee04783b */ /* 0x004fe80000000200 */
[----:B------:R-:W2:Y:S04]  /*22f0*/  LDSM.16.M88.4 R100, [R239] ;  /* 0x00000000ef64783b */ /* 0x000ea80000000200 */
[----:B------:R-:W2:Y:S04]  /*2300*/  LDSM.16.M88.4 R104, [R245] ;  /* 0x00000000f568783b */ /* 0x000ea80000000200 */
[----:B------:R-:W2:Y:S04]  /*2310*/  LDSM.16.M88.4 R108, [R244] ;  /* 0x00000000f46c783b */ /* 0x000ea80000000200 */
[----:B------:R-:W2:Y:S04]  /*2320*/  LDSM.16.M88.4 R112, [R243] ;  /* 0x00000000f370783b */ /* 0x000ea80000000200 */
[----:B------:R-:W2:Y:S04]  /*2330*/  LDSM.16.M88.4 R116, [R242] ;  /* 0x00000000f274783b */ /* 0x000ea80000000200 */
[----:B------:R-:W2:Y:S04]  /*2340*/  LDSM.16.M88.4 R120, [R241] ;  /* 0x00000000f178783b */ /* 0x000ea80000000200 */
[----:B------:R-:W2:Y:S01]  /*2350*/  LDSM.16.M88.4 R124, [R240] ;  /* 0x00000000f07c783b */ /* 0x000ea20000000200 */
[C---:B-1----:R-:W-:Y:S03]  /*2360*/  HMMA.16816.F32.BF16 R92, R8.reuse, R24, RZ ;  /* 0x00000018085c723c */ /* 0x042fe600000418ff */
[----:B------:R-:W1:Y:S05]  /*2370*/  LDSM.16.M88.4 R12, [R235] ;  /* 0x00000000eb0c783b */ /* 0x000e6a0000000200 */
[C---:B---3--:R-:W-:Y:S08]  /*2380*/  HMMA.16816.F32.BF16 R84, R8.reuse, R16, RZ ;  /* 0x000000100854723c */ /* 0x048ff000000418ff */
        /* <DEDUP_REMOVED lines=11> */
[----:B------:R-:W-:Y:S01]  /*2440*/  HMMA.16816.F32.BF16 R8, R8, R98, RZ ;  /* 0x000000620808723c */ /* 0x000fe200000418ff */
[----:B------:R-:W-:-:S04]  /*2450*/  IMAD R0, R21, c[0x0][0x208], RZ ;  /* 0x0000820015007a24 */ /* 0x000fc800078e02ff */
[----:B------:R-:W-:-:S03]  /*2460*/  IMAD R0, R20, c[0x0][0x20c], R0 ;  /* 0x0000830014007a24 */ /* 0x000fc600078e0200 */
[----:B--2---:R-:W-:Y:S01]  /*2470*/  HMMA.16816.F32.BF16 R176, R4, R100, R92 ;  /* 0x0000006404b0723c */ /* 0x004fe2000004185c */
[----:B-----5:R-:W-:Y:S02]  /*2480*/  IMAD.MOV.U32 R2, RZ, RZ, R138 ;  /* 0x000000ffff027224 */ /* 0x020fe400078e008a */
[----:B----4-:R-:W-:-:S05]  /*2490*/  IMAD.MOV.U32 R3, RZ, RZ, R23 ;  /* 0x000000ffff037224 */ /* 0x010fca00078e0017 */
        /* <DEDUP_REMOVED lines=12> */
[----:B------:R-:W-:Y:S07]  /*2560*/  HMMA.16816.F32.BF16 R212, R4, R126, R8 ;  /* 0x0000007e04d4723c */ /* 0x000fee0000041808 */
[----:B------:R-:W-:-:S04]  /*2570*/  IMAD.WIDE.U32 R4, R20, c[0x0][0x208], RZ ;  /* 0x0000820014047a25 */ /* 0x000fc800078e00ff */
[----:B------:R-:W-:Y:S02]  /*2580*/  IMAD.IADD R0, R5, 0x1, R0 ;  /* 0x0000000105007824 */ /* 0x000fe400078e0200 */
[----:B------:R-:W-:Y:S01]  /*2590*/  IMAD.WIDE.U32 R2, R4, 0x70, R2 ;  /* 0x0000007004027825 */ /* 0x000fe200078e0002 */
[----:B-1----:R-:W-:Y:S01]  /*25a0*/  HMMA.16816.F32.BF16 R80, R12, R18, RZ ;  /* 0x000000120c50723c */ /* 0x002fe200000418ff */
[----:B------:R-:W1:Y:S02]  /*25b0*/  LDSM.16.M88.4 R4, [R238] ;  /* 0x00000000ee04783b */ /* 0x000e640000000200 */
[----:B------:R-:W-:Y:S01]  /*25c0*/  IMAD R0, R0, 0x70, RZ ;  /* 0x0000007000007824 */ /* 0x000fe200078e02ff */
[----:B------:R-:W-:-:S03]  /*25d0*/  LEA R20, P0, R2, c[0x0][0x1f8], 0x1 ;  /* 0x00007e0002147a11 */ /* 0x000fc600078008ff */
[----:B------:R-:W-:Y:S01]  /*25e0*/  IMAD.IADD R0, R3, 0x1, R0 ;  /* 0x0000000103007824 */ /* 0x000fe200078e0200 */
[----:B------:R-:W-:Y:S01]  /*25f0*/  IADD3 R18, P1, R20, UR7, RZ ;  /* 0x0000000714127c10 */ /* 0x000fe2000ff3e0ff */
[----:B------:R-:W-:Y:S03]  /*2600*/  HMMA.16816.F32.BF16 R84, R12, R16, RZ ;  /* 0x000000100c54723c */ /* 0x000fe600000418ff */
[----:B------:R-:W-:-:S04]  /*2610*/  LEA.HI.X R21, R2, c[0x0][0x1fc], R0, 0x1, P0 ;  /* 0x00007f0002157a11 */ /* 0x000fc800000f0c00 */
[----:B------:R-:W-:Y:S02]  /*2620*/  IADD3 R16, P0, R18, UR7, RZ ;  /* 0x0000000712107c10 */ /* 0x000fe4000ff1e0ff */
[----:B------:R-:W-:Y:S02]  /*2630*/  IADD3.X R19, R21, UR5, RZ, P1, !PT ;  /* 0x0000000515137c10 */ /* 0x000fe40008ffe4ff */
[----:B------:R-:W-:Y:S02]  /*2640*/  ISETP.GE.AND P1, PT, R136, c[0x0][0x1d4], PT ;  /* 0x0000750088007a0c */ /* 0x000fe40003f26270 */
[----:B------:R-:W-:Y:S02]  /*2650*/  IADD3 R10, P2, R16, UR7, RZ ;  /* 0x00000007100a7c10 */ /* 0x000fe4000ff5e0ff */
[----:B------:R-:W-:Y:S02]  /*2660*/  IADD3.X R17, R19, UR5, RZ, P0, !PT ;  /* 0x0000000513117c10 */ /* 0x000fe400087fe4ff */
[----:B------:R-:W-:-:S02]  /*2670*/  ISETP.LT.OR P3, PT, R22, 0x1, P1 ;  /* 0x000000011600780c */ /* 0x000fc40000f61670 */
[----:B------:R-:W-:Y:S02]  /*2680*/  IADD3.X R11, R17, UR5, RZ, P2, !PT ;  /* 0x00000005110b7c10 */ /* 0x000fe400097fe4ff */
[----:B------:R-:W-:Y:S02]  /*2690*/  IADD3 R8, P0, R10, UR7, RZ ;  /* 0x000000070a087c10 */ /* 0x000fe4000ff1e0ff */
[C---:B------:R-:W-:Y:S02]  /*26a0*/  ISETP.LT.OR P2, PT, R22.reuse, 0x11, P1 ;  /* 0x000000111600780c */ /* 0x040fe40000f41670 */
[----:B------:R-:W-:Y:S02]  /*26b0*/  IADD3.X R9, R11, UR5, RZ, P0, !PT ;  /* 0x000000050b097c10 */ /* 0x000fe400087fe4ff */
[----:B------:R-:W-:Y:S02]  /*26c0*/  ISETP.LT.OR P0, PT, R22, 0x21, P1 ;  /* 0x000000211600780c */ /* 0x000fe40000f01670 */
[----:B------:R-:W-:Y:S01]  /*26d0*/  IADD3 R2, P5, R8, UR7, RZ ;  /* 0x0000000708027c10 */ /* 0x000fe2000ffbe0ff */
[----:B------:R-:W-:Y:S01]  /*26e0*/  @!PT LDS RZ, [RZ] ;  /* 0x00000000fffff984 */ /* 0x000fe20000000800 */
[----:B------:R-:W-:Y:S01]  /*26f0*/  @!PT LDS RZ, [RZ] ;  /* 0x00000000fffff984 */ /* 0x000fe20000000800 */
[----:B------:R-:W-:Y:S01]  /*2700*/  @!PT LDS RZ, [RZ] ;  /* 0x00000000fffff984 */ /* 0x000fe20000000800 */
[----:B------:R2:W-:Y:S01]  /*2710*/  LDGSTS.E.BYPASS.LTC128B.128 [R246+0x100], [R20.64], !P3 ;  /* 0x0010000014f67fae */ /* 0x0005e2000d901d48 */
[----:B------:R-:W-:-:S02]  /*2720*/  ISETP.LT.OR P3, PT, R22, 0x41, P1 ;  /* 0x000000411600780c */ /* 0x000fc40000f61670 */
[----:B------:R-:W-:Y:S02]  /*2730*/  IADD3.X R3, R9, UR5, RZ, P5, !PT ;  /* 0x0000000509037c10 */ /* 0x000fe4000affe4ff */
[C---:B------:R-:W-:Y:S01]  /*2740*/  ISETP.LT.OR P5, PT, R22.reuse, 0x31, P1 ;  /* 0x000000311600780c */ /* 0x040fe20000fa1670 */
[----:B------:R3:W-:Y:S01]  /*2750*/  LDGSTS.E.BYPASS.LTC128B.128 [R246+0x900], [R18.64], !P2 ;  /* 0x0090000012f67fae */ /* 0x0007e2000d101d48 */
[C---:B------:R-:W-:Y:S02]  /*2760*/  ISETP.LT.OR P2, PT, R22.reuse, 0x51, P1 ;  /* 0x000000511600780c */ /* 0x040fe40000f41670 */
[----:B------:R-:W-:Y:S01]  /*2770*/  ISETP.LT.OR P1, PT, R22, 0x61, P1 ;  /* 0x000000611600780c */ /* 0x000fe20000f21670 */
[----:B------:R4:W-:Y:S01]  /*2780*/  LDGSTS.E.BYPASS.LTC128B.128 [R246+0x1100], [R16.64], !P0 ;  /* 0x0110000010f67fae */ /* 0x0009e2000c101d48 */
[C---:B------:R-:W-:Y:S07]  /*2790*/  HMMA.16816.F32.BF16 R76, R12.reuse, R28, RZ ;  /* 0x0000001c0c4c723c */ /* 0x040fee00000418ff */
[----:B------:R5:W-:Y:S01]  /*27a0*/  LDGSTS.E.BYPASS.LTC128B.128 [R246+0x1900], [R10.64], !P5 ;  /* 0x019000000af67fae */ /* 0x000be2000e901d48 */
[C---:B------:R-:W-:Y:S03]  /*27b0*/  HMMA.16816.F32.BF16 R88, R12.reuse, R30, RZ ;  /* 0x0000001e0c58723c */ /* 0x040fe600000418ff */
[----:B------:R5:W-:Y:S04]  /*27c0*/  LDGSTS.E.BYPASS.LTC128B.128 [R246+0x2100], [R8.64], !P3 ;  /* 0x0210000008f67fae */ /* 0x000be8000d901d48 */
[----:B------:R1:W-:Y:S01]  /*27d0*/  LDGSTS.E.BYPASS.LTC128B.128 [R246+0x2900], [R2.64], !P2 ;  /* 0x0290000002f67fae */ /* 0x0003e2000d101d48 */
[----:B------:R-:W-:Y:S01]  /*27e0*/  HMMA.16816.F32.BF16 R128, R12, R24, RZ ;  /* 0x000000180c80723c */ /* 0x000fe200000418ff */
[----:B----4-:R-:W-:-:S04]  /*27f0*/  IADD3 R16, P0, R2, UR7, RZ ;  /* 0x0000000702107c10 */ /* 0x010fc8000ff1e0ff */
[----:B------:R-:W-:-:S03]  /*2800*/  IADD3.X R17, R3, UR5, RZ, P0, !PT ;  /* 0x0000000503117c10 */ /* 0x000fc600087fe4ff */
[C---:B------:R-:W-:Y:S02]  /*2810*/  HMMA.16816.F32.BF16 R92, R12.reuse, R26, RZ ;  /* 0x0000001a0c5c723c */ /* 0x040fe400000418ff */
[----:B------:R3:W-:Y:S06]  /*2820*/  LDGSTS.E.BYPASS.LTC128B.128 [R246+0x3100], [R16.64], !P1 ;  /* 0x0310000010f67fae */ /* 0x0007ec000c901d48 */
[C---:B------:R-:W-:Y:S01]  /*2830*/  HMMA.16816.F32.BF16 R72, R12.reuse, R32, RZ ;  /* 0x000000200c48723c */ /* 0x040fe200000418ff */
[----:B-----5:R-:W-:Y:S04]  /*2840*/  LDSM.16.M88.4 R8, [R236+0x2000] ;  /* 0x00200000ec08783b */ /* 0x020fe80000000200 */
[----:B------:R-:W4:Y:S03]  /*2850*/  LDSM.16.M88.4 R60, [R234+0x800] ;  /* 0x00080000ea3c783b */ /* 0x000f260000000200 */
[C---:B------:R-:W-:Y:S01]  /*2860*/  HMMA.16816.F32.BF16 R28, R12.reuse, R36, RZ ;  /* 0x000000240c1c723c */ /* 0x040fe200000418ff */
[----:B------:R-:W5:Y:S04]  /*2870*/  LDSM.16.M88.4 R56, [R234+0x1000] ;  /* 0x00100000ea38783b */ /* 0x000f680000000200 */
[----:B------:R-:W1:Y:S03]  /*2880*/  LDSM.16.M88.4 R48, [R234+0x2000] ;  /* 0x00200000ea30783b */ /* 0x000e660000000200 */
[C---:B------:R-:W-:Y:S01]  /*2890*/  HMMA.16816.F32.BF16 R32, R12.reuse, R34, RZ ;  /* 0x000000220c20723c */ /* 0x040fe200000418ff */
[----:B------:R-:W1:Y:S04]  /*28a0*/  LDSM.16.M88.4 R64, [R234] ;  /* 0x00000000ea40783b */ /* 0x000e680000000200 */
[----:B------:R-:W1:Y:S03]  /*28b0*/  LDSM.16.M88.4 R52, [R234+0x1800] ;  /* 0x00180000ea34783b */ /* 0x000e660000000200 */
[C---:B------:R-:W-:Y:S01]  /*28c0*/  HMMA.16816.F32.BF16 R36, R12.reuse, R38, RZ ;  /* 0x000000260c24723c */ /* 0x040fe200000418ff */
[----:B------:R-:W4:Y:S04]  /*28d0*/  LDSM.16.M88.4 R44, [R234+0x2800] ;  /* 0x00280000ea2c783b */ /* 0x000f280000000200 */
[----:B------:R-:W4:Y:S03]  /*28e0*/  LDSM.16.M88.4 R68, [R234+0x3000] ;  /* 0x00300000ea44783b */ /* 0x000f260000000200 */
[C---:B------:R-:W-:Y:S01]  /*28f0*/  HMMA.16816.F32.BF16 R24, R12.reuse, R40, RZ ;  /* 0x000000280c18723c */ /* 0x040fe200000418ff */
[----:B------:R-:W0:Y:S07]  /*2900*/  LDGDEPBAR ;  /* 0x00000000000079af */ /* 0x000e2e0000000000 */
[C---:B--2---:R-:W-:Y:S01]  /*2910*/  HMMA.16816.F32.BF16 R20, R12.reuse, R42, RZ ;  /* 0x0000002a0c14723c */ /* 0x044fe200000418ff */
[----:B------:R-:W-:Y:S07]  /*2920*/  LDSM.16.M88.4 R40, [R231] ;  /* 0x00000000e728783b */ /* 0x000fee0000000200 */
[C---:B---3--:R-:W-:Y:S08]  /*2930*/  HMMA.16816.F32.BF16 R16, R12.reuse, R96, RZ ;  /* 0x000000600c10723c */ /* 0x048ff000000418ff */
[----:B------:R-:W-:Y:S08]  /*2940*/  HMMA.16816.F32.BF16 R12, R12, R98, RZ ;  /* 0x000000620c0c723c */ /* 0x000ff000000418ff */
[C---:B-1----:R-:W-:Y:S08]  /*2950*/  HMMA.16816.F32.BF16 R144, R4.reuse, R108, R76 ;  /* 0x0000006c0490723c */ /* 0x042ff0000004184c */
[C---:B------:R-:W-:Y:S08]  /*2960*/  HMMA.16816.F32.BF16 R136, R4.reuse, R100, R128 ;  /* 0x000000640488723c */ /* 0x040ff00000041880 */
[C---:B------:R-:W-:Y:S08]  /*2970*/  HMMA.16816.F32.BF16 R76, R4.reuse, R102, R92 ;  /* 0x00000066044c723c */ /* 0x040ff0000004185c */
[C---:B------:R-:W-:Y:S01]  /*2980*/  HMMA.16816.F32.BF16 R100, R4.reuse, R126, R12 ;  /* 0x0000007e0464723c */ /* 0x040fe2000004180c */
[----:B------:R-:W1:Y:S07]  /*2990*/  LDSM.16.M88.4 R12, [R236] ;  /* 0x00000000ec0c783b */ /* 0x000e6e0000000200 */
[C---:B------:R-:W-:Y:S08]  /*29a0*/  HMMA.16816.F32.BF16 R84, R4.reuse, R104, R84 ;  /* 0x000000680454723c */ /* 0x040ff00000041854 */
[C---:B------:R-:W-:Y:S08]  /*29b0*/  HMMA.16816.F32.BF16 R152, R4.reuse, R112, R72 ;  /* 0x000000700498723c */ /* 0x040ff00000041848 */
        /* <DEDUP_REMOVED lines=12> */
[----:B------:R-:W-:Y:S01]  /*2a80*/  HMMA.16816.F32.BF16 R168, R4, R124, R16 ;  /* 0x0000007c04a8723c */ /* 0x000fe20000041810 */
[----:B------:R-:W2:Y:S04]  /*2a90*/  LDSM.16.M88.4 R4, [R237+0x2000] ;  /* 0x00200000ed04783b */ /* 0x000ea80000000200 */
[----:B------:R-:W3:Y:S03]  /*2aa0*/  LDSM.16.M88.4 R16, [R231+0x3000] ;  /* 0x00300000e710783b */ /* 0x000ee60000000200 */
[C---:B----4-:R-:W-:Y:S08]  /*2ab0*/  HMMA.16816.F32.BF16 R116, R8.reuse, R60, R160 ;  /* 0x0000003c0874723c */ /* 0x050ff000000418a0 */
[C---:B-----5:R-:W-:Y:S08]  /*2ac0*/  HMMA.16816.F32.BF16 R124, R8.reuse, R56, R140 ;  /* 0x00000038087c723c */ /* 0x060ff0000004188c */
        /* <DEDUP_REMOVED lines=12> */
[----:B------:R-:W4:Y:S01]  /*2b90*/  LDSM.16.M88.4 R8, [R237] ;  /* 0x00000000ed08783b */ /* 0x000f220000000200 */
[----:B------:R-:W-:Y:S01]  /*2ba0*/  ISETP.GE.AND P0, PT, R225, 0x2, PT ;  /* 0x00000002e100780c */ /* 0x000fe20003f06270 */
[----:B------:R-:W-:-:S05]  /*2bb0*/  DEPBAR.LE SB0, 0x0 ;  /* 0x000080000000791a */ /* 0x000fca0000000000 */
[C---:B-1----:R-:W-:Y:S08]  /*2bc0*/  HMMA.16816.F32.BF16 R184, R12.reuse, R64, R136 ;  /* 0x000000400cb8723c */ /* 0x042ff00000041888 */
        /* <DEDUP_REMOVED lines=13> */
[----:B------:R-:W-:Y:S07]  /*2ca0*/  BSSY B0, `(.L_x_515) ;  /* 0x0000043000007945 */ /* 0x000fee0003800000 */
[C---:B--2---:R-:W-:Y:S08]  /*2cb0*/  HMMA.16816.F32.BF16 R68, R4.reuse, R40, R108 ;  /* 0x000000280444723c */ /* 0x044ff0000004186c */
[C---:B------:R-:W-:Y:S08]  /*2cc0*/  HMMA.16816.F32.BF16 R88, R4.reuse, R42, R112 ;  /* 0x0000002a0458723c */ /* 0x040ff00000041870 */
[C---:B------:R-:W-:Y:S08]  /*2cd0*/  HMMA.16816.F32.BF16 R108, R4.reuse, R28, R132 ;  /* 0x0000001c046c723c */ /* 0x040ff00000041884 */
[C---:B------:R-:W-:Y:S08]  /*2ce0*/  HMMA.16816.F32.BF16 R92, R4.reuse, R36, R116 ;  /* 0x00000024045c723c */ /* 0x040ff00000041874 */
[C---:B------:R-:W-:Y:S08]  /*2cf0*/  HMMA.16816.F32.BF16 R112, R4.reuse, R30, R140 ;  /* 0x0000001e0470723c */ /* 0x040ff0000004188c */
[C---:B---3--:R-:W-:Y:S08]  /*2d00*/  HMMA.16816.F32.BF16 R132, R4.reuse, R18, R188 ;  /* 0x000000120484723c */ /* 0x048ff000000418bc */
[C---:B------:R-:W-:Y:S08]  /*2d10*/  HMMA.16816.F32.BF16 R96, R4.reuse, R38, R120 ;  /* 0x000000260460723c */ /* 0x040ff00000041878 */
[C---:B------:R-:W-:Y:S08]  /*2d20*/  HMMA.16816.F32.BF16 R104, R4.reuse, R32, R124 ;  /* 0x000000200468723c */ /* 0x040ff0000004187c */
[C---:B------:R-:W-:Y:S08]  /*2d30*/  HMMA.16816.F32.BF16 R100, R4.reuse, R34, R128 ;  /* 0x000000220464723c */ /* 0x040ff00000041880 */
[C---:B------:R-:W-:Y:S08]  /*2d40*/  HMMA.16816.F32.BF16 R116, R4.reuse, R24, R148 ;  /* 0x000000180474723c */ /* 0x040ff00000041894 */
[----:B------:R-:W-:Y:S08]  /*2d50*/  HMMA.16816.F32.BF16 R140, R4, R16, R192 ;  /* 0x00000010048c723c */ /* 0x000ff000000418c0 */
[C---:B----4-:R-:W-:Y:S08]  /*2d60*/  HMMA.16816.F32.BF16 R144, R8.reuse, R36, R136 ;  /* 0x000000240890723c */ /* 0x050ff00000041888 */
        /* <DEDUP_REMOVED lines=17> */
[----:B------:R-:W-:Y:S01]  /*2e80*/  @!UPT UIADD3 URZ, URZ, URZ, URZ ;  /* 0x0000003f3f3ff290 */ /* 0x000fe2000fffe03f */
[----:B------:R-:W-:Y:S11]  /*2e90*/  @!P0 BRA `(.L_x_516) ;  /* 0x0000023000008947 */ /* 0x000ff60003800000 */
[----:B------:R-:W-:Y:S01]  /*2ea0*/  IADD3 R0, R225, -0x2, RZ ;  /* 0xfffffffee1007810 */ /* 0x000fe20007ffe0ff */
[C---:B------:R-:W-:Y:S01]  /*2eb0*/  IMAD.SHL.U32 R15, R205.reuse, 0x20, RZ ;  /* 0x00000020cd0f7824 */ /* 0x040fe200078e00ff */
[----:B------:R-:W-:-:S02]  /*2ec0*/  SHF.L.U64.HI R14, R205, 0x5, R224 ;  /* 0x00000005cd0e7819 */ /* 0x000fc400000102e0 */
[----:B------:R-:W-:-:S05]  /*2ed0*/  SHF.R.S32.HI R2, RZ, 0x1f, R0 ;  /* 0x0000001fff027819 */ /* 0x000fca0000011400 */
[----:B------:R-:W-:Y:S02]  /*2ee0*/  IMAD R4, R2, c[0x0][0x1e0], RZ ;  /* 0x0000780002047a24 */ /* 0x000fe400078e02ff */
[----:B------:R-:W-:-:S04]  /*2ef0*/  IMAD.WIDE.U32 R2, R0, c[0x0][0x1e0], RZ ;  /* 0x0000780000027a25 */ /* 0x000fc800078e00ff */
[----:B------:R-:W-:-:S04]  /*2f00*/  IMAD R0, R0, c[0x0][0x1e4], R4 ;  /* 0x0000790000007a24 */ /* 0x000fc800078e0204 */
[----:B------:R-:W-:Y:S02]  /*2f10*/  IMAD.IADD R0, R3, 0x1, R0 ;  /* 0x0000000103007824 */ /* 0x000fe400078e0200 */
[----:B------:R-:W-:-:S04]  /*2f20*/  IMAD.WIDE.U32 R2, R2, 0x70, R206 ;  /* 0x0000007002027825 */ /* 0x000fc800078e00ce */
[----:B------:R-:W-:Y:S01]  /*2f30*/  IMAD R0, R0, 0x70, RZ ;  /* 0x0000007000007824 */ /* 0x000fe200078e02ff */
[----:B------:R-:W-:-:S03]  /*2f40*/  LEA R12, P0, R2, c[0x0][0x1c8], 0x1 ;  /* 0x00007200020c7a11 */ /* 0x000fc600078008ff */
[----:B------:R-:W-:Y:S01]  /*2f50*/  IMAD.IADD R0, R3, 0x1, R0 ;  /* 0x0000000103007824 */ /* 0x000fe200078e0200 */
[----:B------:R-:W-:-:S04]  /*2f60*/  IADD3 R10, P1, R15, R12, RZ ;  /* 0x0000000c0f0a7210 */ /* 0x000fc80007f3e0ff */
[----:B------:R-:W-:Y:S02]  /*2f70*/  LEA.HI.X R13, R2, c[0x0][0x1cc], R0, 0x1, P0 ;  /* 0x00007300020d7a11 */ /* 0x000fe400000f0c00 */
[----:B------:R-:W-:Y:S02]  /*2f80*/  IADD3 R8, P0, R10, R15, RZ ;  /* 0x0000000f0a087210 */ /* 0x000fe40007f1e0ff */
[----:B------:R-:W-:Y:S01]  /*2f90*/  IADD3.X R11, R14, R13, RZ, P1, !PT ;  /* 0x0000000d0e0b7210 */ /* 0x000fe20000ffe4ff */
[----:B------:R-:W-:Y:S01]  /*2fa0*/  @!PT LDS RZ, [RZ] ;  /* 0x00000000fffff984 */ /* 0x000fe20000000800 */
[----:B------:R-:W-:Y:S01]  /*2fb0*/  @!PT LDS RZ, [RZ] ;  /* 0x00000000fffff984 */ /* 0x000fe20000000800 */
[----:B------:R-:W-:Y:S01]  /*2fc0*/  @!PT LDS RZ, [RZ] ;  /* 0x00000000fffff984 */ /* 0x000fe20000000800 */
[----:B------:R1:W-:Y:S01]  /*2fd0*/  LDGSTS.E.BYPASS.LTC128B.128 [R246+0x3900], [R12.64], !P6 ;  /* 0x039000000cf67fae */ /* 0x0003e2000f101d48 */
[----:B------:R-:W-:-:S03]  /*2fe0*/  IADD3 R6, P1, R8, R15, RZ ;  /* 0x0000000f08067210 */ /* 0x000fc60007f3e0ff */
[--C-:B------:R-:W-:Y:S01]  /*2ff0*/  IMAD.X R9, R11, 0x1, R14.reuse, P0 ;  /* 0x000000010b097824 */ /* 0x100fe200000e060e */
[-C--:B------:R-:W-:Y:S01]  /*3000*/  IADD3 R4, P0, R6, R15.reuse, RZ ;  /* 0x0000000f06047210 */ /* 0x080fe20007f1e0ff */
[----:B------:R2:W-:Y:S02]  /*3010*/  LDGSTS.E.BYPASS.LTC128B.128 [R246+0x4100], [R10.64], !P6 ;  /* 0x041000000af67fae */ /* 0x0005e4000f101d48 */
[--C-:B------:R-:W-:Y:S01]  /*3020*/  IMAD.X R7, R9, 0x1, R14.reuse, P1 ;  /* 0x0000000109077824 */ /* 0x100fe200008e060e */
[-C--:B------:R-:W-:Y:S01]  /*3030*/  IADD3 R2, P1, R4, R15.reuse, RZ ;  /* 0x0000000f04027210 */ /* 0x080fe20007f3e0ff */
[----:B------:R2:W-:Y:S03]  /*3040*/  LDGSTS.E.BYPASS.LTC128B.128 [R246+0x4900], [R8.64], !P6 ;  /* 0x0490000008f67fae */ /* 0x0005e6000f101d48 */
[----:B------:R-:W-:Y:S01]  /*3050*/  IADD3.X R5, R7, R14, RZ, P0, !PT ;  /* 0x0000000e07057210 */ /* 0x000fe200007fe4ff */
[----:B------:R2:W-:Y:S04]  /*3060*/  LDGSTS.E.BYPASS.LTC128B.128 [R246+0x5100], [R6.64], !P6 ;  /* 0x0510000006f67fae */ /* 0x0005e8000f101d48 */
[----:B------:R-:W-:Y:S01]  /*3070*/  IMAD.X R3, R5, 0x1, R14, P1 ;  /* 0x0000000105037824 */ /* 0x000fe200008e060e */
[----:B------:R2:W-:Y:S04]  /*3080*/  LDGSTS.E.BYPASS.LTC128B.128 [R246+0x5900], [R4.64], !P6 ;  /* 0x0590000004f67fae */ /* 0x0005e8000f101d48 */
[----:B------:R2:W-:Y:S01]  /*3090*/  LDGSTS.E.BYPASS.LTC128B.128 [R246+0x6100], [R2.64], !P6 ;  /* 0x0610000002f67fae */ /* 0x0005e2000f101d48 */
[----:B-1----:R-:W-:-:S04]  /*30a0*/  IADD3 R12, P0, R2, R15, RZ ;  /* 0x0000000f020c7210 */ /* 0x002fc80007f1e0ff */
[----:B------:R-:W-:-:S05]  /*30b0*/  IADD3.X R13, R3, R14, RZ, P0, !PT ;  /* 0x0000000e030d7210 */ /* 0x000fca00007fe4ff */
[----:B------:R2:W-:Y:S04]  /*30c0*/  LDGSTS.E.BYPASS.LTC128B.128 [R246+0x6900], [R12.64], !P6 ;  /* 0x069000000cf67fae */ /* 0x0005e8000f101d48 */
.L_x_516:
[----:B------:R-:W-:Y:S05]  /*30d0*/  BSYNC B0 ;  /* 0x0000000000007941 */ /* 0x000fea0003800000 */
.L_x_515:
[----:B--2---:R-:W2:Y:S04]  /*30e0*/  LDL R2, [R1+0x5c] ;  /* 0x00005c0001027983 */ /* 0x004ea80000100800 */
[----:B------:R-:W2:Y:S04]  /*30f0*/  LDL R0, [R1+0x80] ;  /* 0x0000800001007983 */ /* 0x000ea80000100800 */
[----:B------:R-:W3:Y:S04]  /*3100*/  LDL R5, [R1+0x58] ;  /* 0x0000580001057983 */ /* 0x000ee80000100800 */
        /* <DEDUP_REMOVED lines=14> */
[----:B------:R-:W-:Y:S04]  /*31f0*/  LDSM.16.MT88.4 R48, [R229] ;  /* 0x00000000e530783b */ /* 0x000fe80000004200 */
[----:B------:R-:W-:Y:S04]  /*3200*/  LDSM.16.MT88.4 R52, [R233] ;  /* 0x00000000e934783b */ /* 0x000fe80000004200 */
[----:B------:R-:W-:Y:S04]  /*3210*/  LDSM.16.MT88.4 R60, [R230] ;  /* 0x00000000e63c783b */ /* 0x000fe80000004200 */
[----:B------:R-:W-:Y:S04]  /*3220*/  LDSM.16.MT88.4 R80, [R232] ;  /* 0x00000000e850783b */ /* 0x000fe80000004200 */
[----:B------:R-:W-:Y:S04]  /*3230*/  LDSM.16.MT88.4 R56, [R229+0x800] ;  /* 0x00080000e538783b */ /* 0x000fe80000004200 */
[----:B------:R-:W-:Y:S04]  /*3240*/  LDSM.16.MT88.4 R72, [R233+0x800] ;  /* 0x00080000e948783b */ /* 0x000fe80000004200 */
[----:B------:R-:W-:Y:S04]  /*3250*/  LDSM.16.MT88.4 R76, [R230+0x800] ;  /* 0x00080000e64c783b */ /* 0x000fe80000004200 */
[----:B------:R-:W-:Y:S04]  /*3260*/  LDSM.16.MT88.4 R84, [R232+0x800] ;  /* 0x00080000e854783b */ /* 0x000fe80000004200 */
[----:B------:R-:W0:Y:S01]  /*3270*/  LDGDEPBAR ;  /* 0x00000000000079af */ /* 0x000e220000000000 */
[----:B--2---:R-:W-:-:S04]  /*3280*/  IMAD.IADD R0, R0, 0x1, R2 ;  /* 0x0000000100007824 */ /* 0x004fc800078e0202 */
[----:B------:R-:W-:-:S04]  /*3290*/  @P4 IMAD.HI.U32 R2, R0, c[0x0][0x2c8], RZ ;  /* 0x0000b20000024a27 */ /* 0x000fc800078e00ff */
[----:B------:R-:W-:Y:S01]  /*32a0*/  IMAD.MOV.U32 R6, RZ, RZ, R0 ;  /* 0x000000ffff067224 */ /* 0x000fe200078e0000 */
[----:B------:R-:W-:Y:S02]  /*32b0*/  @P4 SHF.R.U32.HI R6, RZ, c[0x0][0x2cc], R2 ;  /* 0x0000b300ff064a19 */ /* 0x000fe40000011602 */
[----:B------:R-:W-:-:S03]  /*32c0*/  IADD3 R0, R204, c[0x0][0x1d0], RZ ;  /* 0x00007400cc007a10 */ /* 0x000fc60007ffe0ff */
[----:B------:R-:W1:Y:S01]  /*32d0*/  SHFL.IDX PT, R2, R6, 0x2, 0x1c1f ;  /* 0x005c1f0006027f89 */ /* 0x000e6200000e0000 */
[----:B---3--:R-:W-:Y:S01]  /*32e0*/  IADD3 R3, -R5, 0x1, R0 ;  /* 0x0000000105037810 */ /* 0x008fe20007ffe100 */
[----:B------:R-:W-:Y:S02]  /*32f0*/  IMAD.IADD R28, R0, 0x1, -R5 ;  /* 0x00000001001c7824 */ /* 0x000fe400078e0a05 */
[----:B------:R-:W2:Y:S01]  /*3300*/  SHFL.IDX PT, R4, R6, 0x3, 0x1c1f ;  /* 0x007c1f0006047f89 */ /* 0x000ea200000e0000 */
[----:B------:R-:W-:-:S05]  /*3310*/  IADD3 R7, R3, -c[0x0][0x168], RZ ;  /* 0x80005a0003077a10 */ /* 0x000fca0007ffe0ff */
[C---:B-1----:R-:W-:Y:S02]  /*3320*/  IMAD.IADD R2, R7.reuse, 0x1, R2 ;  /* 0x0000000107027824 */ /* 0x042fe400078e0202 */
[----:B--2---:R-:W-:-:S03]  /*3330*/  IMAD.IADD R0, R7, 0x1, R4 ;  /* 0x0000000107007824 */ /* 0x004fc600078e0204 */
[----:B------:R-:W-:-:S04]  /*3340*/  IMNMX R2, R28, R2, PT ;  /* 0x000000021c027217 */ /* 0x000fc80003800200 */
[C---:B------:R-:W-:Y:S02]  /*3350*/  ISETP.GT.AND P3, PT, R2.reuse, RZ, PT ;  /* 0x000000ff0200720c */ /* 0x040fe40003f64270 */
[----:B------:R-:W-:Y:S02]  /*3360*/  ISETP.GT.AND P2, PT, R2, 0x1, PT ;  /* 0x000000010200780c */ /* 0x000fe40003f44270 */
[----:B------:R-:W-:Y:S01]  /*3370*/  FSEL R8, R68, -INF , P3 ;  /* 0xff80000044087808 */ /* 0x000fe20001800000 */
[----:B------:R-:W-:Y:S01]  /*3380*/  IMAD.MOV.U32 R68, RZ, RZ, R225 ;  /* 0x000000ffff447224 */ /* 0x000fe200078e00e1 */
[----:B------:R-:W-:Y:S02]  /*3390*/  FSEL R9, R69, -INF , P2 ;  /* 0xff80000045097808 */ /* 0x000fe40001000000 */
[----:B------:R-:W-:Y:S02]  /*33a0*/  ISETP.GT.AND P3, PT, R2, 0x8, PT ;  /* 0x000000080200780c */ /* 0x000fe40003f64270 */
[----:B------:R-:W-:-:S02]  /*33b0*/  IMNMX R0, R28, R0, PT ;  /* 0x000000001c007217 */ /* 0x000fc40003800200 */
[----:B------:R-:W-:Y:S02]  /*33c0*/  ISETP.GT.AND P2, PT, R2, 0x9, PT ;  /* 0x000000090200780c */ /* 0x000fe40003f44270 */
[----:B------:R-:W-:Y:S02]  /*33d0*/  FSEL R10, R88, -INF , P3 ;  /* 0xff800000580a7808 */ /* 0x000fe40001800000 */
[----:B------:R-:W-:Y:S02]  /*33e0*/  FMNMX.FTZ R3, R8, R9, !PT ;  /* 0x0000000908037209 */ /* 0x000fe40007810000 */
[----:B------:R-:W-:Y:S02]  /*33f0*/  ISETP.GT.AND P0, PT, R0, 0x1, PT ;  /* 0x000000010000780c */ /* 0x000fe40003f04270 */
[----:B------:R-:W-:Y:S02]  /*3400*/  FSEL R11, R89, -INF , P2 ;  /* 0xff800000590b7808 */ /* 0x000fe40001000000 */
[----:B------:R-:W-:-:S02]  /*3410*/  ISETP.GT.AND P3, PT, R2, 0x10, PT ;  /* 0x000000100200780c */ /* 0x000fc40003f64270 */
[----:B------:R-:W-:Y:S02]  /*3420*/  FMNMX.FTZ R3, R10, R3, !PT ;  /* 0x000000030a037209 */ /* 0x000fe40007810000 */
[----:B------:R-:W-:Y:S02]  /*3430*/  ISETP.GT.AND P1, PT, R0, RZ, PT ;  /* 0x000000ff0000720c */ /* 0x000fe40003f24270 */
[----:B------:R-:W-:Y:S02]  /*3440*/  FSEL R13, R71, -INF , P0 ;  /* 0xff800000470d7808 */ /* 0x000fe40000000000 */
[----:B------:R-:W-:Y:S02]  /*3450*/  ISETP.GT.AND P2, PT, R2, 0x11, PT ;  /* 0x000000110200780c */ /* 0x000fe40003f44270 */
[----:B------:R-:W-:Y:S02]  /*3460*/  FSEL R16, R92, -INF , P3 ;  /* 0xff8000005c107808 */ /* 0x000fe40001800000 */
[----:B------:R-:W-:-:S02]  /*3470*/  FMNMX.FTZ R3, R11, R3, !PT ;  /* 0x000000030b037209 */ /* 0x000fc40007810000 */
[----:B------:R-:W-:Y:S02]  /*3480*/  ISETP.GT.AND P0, PT, R0, 0x9, PT ;  /* 0x000000090000780c */ /* 0x000fe40003f04270 */
[----:B------:R-:W-:Y:S02]  /*3490*/  FSEL R12, R70, -INF , P1 ;  /* 0xff800000460c7808 */ /* 0x000fe40000800000 */
[----:B------:R-:W-:Y:S02]  /*34a0*/  FSEL R17, R93, -INF , P2 ;  /* 0xff8000005d117808 */ /* 0x000fe40001000000 */
[----:B------:R-:W-:Y:S02]  /*34b0*/  ISETP.GT.AND P3, PT, R2, 0x18, PT ;  /* 0x000000180200780c */ /* 0x000fe40003f64270 */
[----:B------:R-:W-:Y:S02]  /*34c0*/  FMNMX.FTZ R3, R16, R3, !PT ;  /* 0x0000000310037209 */ /* 0x000fe40007810000 */
[----:B------:R-:W-:-:S02]  /*34d0*/  ISETP.GT.AND P1, PT, R0, 0x8, PT ;  /* 0x000000080000780c */ /* 0x000fc40003f24270 */
[----:B------:R-:W-:Y:S02]  /*34e0*/  FSEL R15, R91, -INF , P0 ;  /* 0xff8000005b0f7808 */ /* 0x000fe40000000000 */
[----:B------:R-:W-:Y:S02]  /*34f0*/  ISETP.GT.AND P0, PT, R0, 0x11, PT ;  /* 0x000000110000780c */ /* 0x000fe40003f04270 */
[----:B------:R-:W-:Y:S02]  /*3500*/  ISETP.GT.AND P2, PT, R2, 0x19, PT ;  /* 0x000000190200780c */ /* 0x000fe40003f44270 */
[----:B------:R-:W-:Y:S02]  /*3510*/  FSEL R18, R96, -INF , P3 ;  /* 0xff80000060127808 */ /* 0x000fe40001800000 */
[----:B------:R-:W-:Y:S02]  /*3520*/  FMNMX.FTZ R3, R17, R3, !PT ;  /* 0x0000000311037209 */ /* 0x000fe40007810000 */
[----:B------:R-:W-:-:S02]  /*3530*/  FSEL R14, R90, -INF , P1 ;  /* 0xff8000005a0e7808 */ /* 0x000fc40000800000 */
[C---:B------:R-:W-:Y:S02]  /*3540*/  ISETP.GT.AND P1, PT, R0.reuse, 0x10, PT ;  /* 0x000000100000780c */ /* 0x040fe40003f24270 */
[----:B------:R-:W-:Y:S02]  /*3550*/  FSEL R21, R95, -INF , P0 ;  /* 0xff8000005f157808 */ /* 0x000fe40000000000 */
[----:B------:R-:W-:Y:S02]  /*3560*/  ISETP.GT.AND P0, PT, R0, 0x19, PT ;  /* 0x000000190000780c */ /* 0x000fe40003f04270 */
[----:B------:R-:W-:Y:S02]  /*3570*/  FSEL R19, R97, -INF , P2 ;  /* 0xff80000061137808 */ /* 0x000fe40001000000 */
[----:B------:R-:W-:Y:S02]  /*3580*/  ISETP.GT.AND P3, PT, R2, 0x20, PT ;  /* 0x000000200200780c */ /* 0x000fe40003f64270 */
[----:B------:R-:W-:-:S02]  /*3590*/  FMNMX.FTZ R4, R12, R13, !PT ;  /* 0x0000000d0c047209 */ /* 0x000fc40007810000 */
[----:B------:R-:W-:Y:S02]  /*35a0*/  FMNMX.FTZ R3, R18, R3, !PT ;  /* 0x0000000312037209 */ /* 0x000fe40007810000 */
[----:B------:R-:W-:Y:S02]  /*35b0*/  FSEL R20, R94, -INF , P1 ;  /* 0xff8000005e147808 */ /* 0x000fe40000800000 */
[----:B------:R-:W-:Y:S02]  /*35c0*/  ISETP.GT.AND P1, PT, R0, 0x18, PT ;  /* 0x000000180000780c */ /* 0x000fe40003f24270 */
[----:B------:R-:W-:Y:S02]  /*35d0*/  FSEL R29, R99, -INF , P0 ;  /* 0xff800000631d7808 */ /* 0x000fe40000000000 */
[----:B------:R-:W-:Y:S02]  /*35e0*/  ISETP.GT.AND P2, PT, R2, 0x21, PT ;  /* 0x000000210200780c */ /* 0x000fe40003f44270 */
[----:B------:R-:W-:-:S02]  /*35f0*/  FSEL R99, R104, -INF , P3 ;  /* 0xff80000068637808 */ /* 0x000fc40001800000 */
[----:B------:R-:W-:Y:S02]  /*3600*/  FMNMX.FTZ R4, R14, R4, !PT ;  /* 0x000000040e047209 */ /* 0x000fe40007810000 */
[----:B------:R-:W-:Y:S02]  /*3610*/  FMNMX.FTZ R3, R19, R3, !PT ;  /* 0x0000000313037209 */ /* 0x000fe40007810000 */
[----:B------:R-:W-:Y:S02]  /*3620*/  FSEL R22, R98, -INF , P1 ;  /* 0xff80000062167808 */ /* 0x000fe40000800000 */
[----:B------:R-:W-:Y:S02]  /*3630*/  FSEL R98, R105, -INF , P2 ;  /* 0xff80000069627808 */ /* 0x000fe40001000000 */
[----:B------:R-:W-:Y:S02]  /*3640*/  ISETP.GT.AND P3, PT, R2, 0x28, PT ;  /* 0x000000280200780c */ /* 0x000fe40003f64270 */
[----:B------:R-:W-:-:S02]  /*3650*/  FMNMX.FTZ R4, R15, R4, !PT ;  /* 0x000000040f047209 */ /* 0x000fc40007810000 */
[----:B------:R-:W-:Y:S02]  /*3660*/  FMNMX.FTZ R3, R99, R3, !PT ;  /* 0x0000000363037209 */ /* 0x000fe40007810000 */
[----:B------:R-:W-:Y:S02]  /*3670*/  ISETP.GT.AND P2, PT, R2, 0x29, PT ;  /* 0x000000290200780c */ /* 0x000fe40003f44270 */
[----:B------:R-:W-:Y:S02]  /*3680*/  FSEL R97, R100, -INF , P3 ;  /* 0xff80000064617808 */ /* 0x000fe40001800000 */
[----:B------:R-:W-:Y:S02]  /*3690*/  FMNMX.FTZ R4, R20, R4, !PT ;  /* 0x0000000414047209 */ /* 0x000fe40007810000 */
[----:B------:R-:W-:Y:S02]  /*36a0*/  FMNMX.FTZ R3, R98, R3, !PT ;  /* 0x0000000362037209 */ /* 0x000fe40007810000 */
[----:B------:R-:W-:-:S02]  /*36b0*/  FSEL R96, R101, -INF , P2 ;  /* 0xff80000065607808 */ /* 0x000fc40001000000 */
[----:B------:R-:W-:Y:S02]  /*36c0*/  ISETP.GT.AND P3, PT, R2, 0x30, PT ;  /* 0x000000300200780c */ /* 0x000fe40003f64270 */
[----:B------:R-:W-:Y:S02]  /*36d0*/  FMNMX.FTZ R4, R21, R4, !PT ;  /* 0x0000000415047209 */ /* 0x000fe40007810000 */
[----:B------:R-:W-:Y:S02]  /*36e0*/  FMNMX.FTZ R3, R97, R3, !PT ;  /* 0x0000000361037209 */ /* 0x000fe40007810000 */
[----:B------:R-:W-:Y:S02]  /*36f0*/  ISETP.GT.AND P1, PT, R0, 0x20, PT ;  /* 0x000000200000780c */ /* 0x000fe40003f24270 */
[----:B------:R-:W-:Y:S02]  /*3700*/  ISETP.GT.AND P2, PT, R2, 0x31, PT ;  /* 0x000000310200780c */ /* 0x000fe40003f44270 */
[----:B------:R-:W-:-:S02]  /*3710*/  FSEL R164, R108, -INF , P3 ;  /* 0xff8000006ca47808 */ /* 0x000fc40001800000 */
[----:B------:R-:W-:Y:S02]  /*3720*/  FMNMX.FTZ R4, R22, R4, !PT ;  /* 0x0000000416047209 */ /* 0x000fe40007810000 */
[----:B------:R-:W-:Y:S02]  /*3730*/  FMNMX.FTZ R3, R96, R3, !PT ;  /* 0x0000000360037209 */ /* 0x000fe40007810000 */
[----:B------:R-:W-:Y:S02]  /*3740*/  ISETP.GT.AND P0, PT, R0, 0x21, PT ;  /* 0x000000210000780c */ /* 0x000fe40003f04270 */
[----:B------:R-:W-:Y:S02]  /*3750*/  FSEL R106, R106, -INF , P1 ;  /* 0xff8000006a6a7808 */ /* 0x000fe40000800000 */
[----:B------:R-:W-:Y:S02]  /*3760*/  FSEL R163, R109, -INF , P2 ;  /* 0xff8000006da37808 */ /* 0x000fe40001000000 */
[----:B------:R-:W-:-:S02]  /*3770*/  ISETP.GT.AND P3, PT, R2, 0x38, PT ;  /* 0x000000380200780c */ /* 0x000fc40003f64270 */
[----:B------:R-:W-:Y:S02]  /*3780*/  FMNMX.FTZ R4, R29, R4, !PT ;  /* 0x000000041d047209 */ /* 0x000fe40007810000 */
[----:B------:R-:W-:Y:S02]  /*3790*/  FMNMX.FTZ R3, R164, R3, !PT ;  /* 0x00000003a4037209 */ /* 0x000fe40007810000 */
[----:B------:R-:W-:Y:S02]  /*37a0*/  FSEL R107, R107, -INF , P0 ;  /* 0xff8000006b6b7808 */ /* 0x000fe40000000000 */
        /* <DEDUP_REMOVED lines=11> */
[----:B------:R-:W-:Y:S02]  /*3860*/  ISETP.GT.AND P1, PT, R0, 0x30, PT ;  /* 0x000000300000780c */ /* 0x000fe40003f24270 */
[----:B------:R-:W-:Y:S02]  /*3870*/  FSEL R103, R103, -INF , P0 ;  /* 0xff80000067677808 */ /* 0x000fe40000000000 */
[----:B------:R-:W-:Y:S02]  /*3880*/  ISETP.GT.AND P2, PT, R2, 0x41, PT ;  /* 0x000000410200780c */ /* 0x000fe40003f44270 */
[----:B------:R-:W-:-:S02]  /*3890*/  FSEL R204, R116, -INF , P3 ;  /* 0xff80000074cc7808 */ /* 0x000fc40001800000 */
[----:B------:R-:W-:Y:S02]  /*38a0*/  FMNMX.FTZ R4, R102, R4, !PT ;  /* 0x0000000466047209 */ /* 0x000fe40007810000 */
[----:B------:R-:W-:Y:S02]  /*38b0*/  FMNMX.FTZ R3, R160, R3, !PT ;  /* 0x00000003a0037209 */ /* 0x000fe40007810000 */
[----:B------:R-:W-:Y:S02]  /*38c0*/  FSEL R168, R110, -INF , P1 ;  /* 0xff8000006ea87808 */ /* 0x000fe40000800000 */
[C---:B------:R-:W-:Y:S02]  /*38d0*/  ISETP.GT.AND P1, PT, R0.reuse, 0x38, PT ;  /* 0x000000380000780c */ /* 0x040fe40003f24270 */
[----:B------:R-:W-:Y:S02]  /*38e0*/  ISETP.GT.AND P0, PT, R0, 0x31, PT ;  /* 0x000000310000780c */ /* 0x000fe40003f04270 */
[----:B------:R-:W-:-:S02]  /*38f0*/  FSEL R252, R117, -INF , P2 ;  /* 0xff80000075fc7808 */ /* 0x000fc40001000000 */
[----:B------:R-:W-:Y:S02]  /*3900*/  ISETP.GT.AND P3, PT, R2, 0x48, PT ;  /* 0x000000480200780c */ /* 0x000fe40003f64270 */
[----:B------:R-:W-:Y:S02]  /*3910*/  FMNMX.FTZ R4, R103, R4, !PT ;  /* 0x0000000467047209 */ /* 0x000fe40007810000 */
[----:B------:R-:W-:Y:S02]  /*3920*/  FMNMX.FTZ R3, R204, R3, !PT ;  /* 0x00000003cc037209 */ /* 0x000fe40007810000 */
[----:B------:R-:W-:Y:S02]  /*3930*/  FSEL R165, R114, -INF , P1 ;  /* 0xff80000072a57808 */ /* 0x000fe40000800000 */
[----:B------:R-:W-:Y:S02]  /*3940*/  ISETP.GT.AND P1, PT, R0, 0x40, PT ;  /* 0x000000400000780c */ /* 0x000fe40003f24270 */
[----:B------:R-:W-:-:S02]  /*3950*/  FSEL R167, R111, -INF , P0 ;  /* 0xff8000006fa77808 */ /* 0x000fc40000000000 */
[----:B------:R-:W-:Y:S02]  /*3960*/  ISETP.GT.AND P2, PT, R2, 0x49, PT ;  /* 0x000000490200780c */ /* 0x000fe40003f44270 */
[----:B------:R-:W-:Y:S02]  /*3970*/  FSEL R247, R120, -INF , P3 ;  /* 0xff80000078f77808 */ /* 0x000fe40001800000 */
[----:B------:R-:W-:Y:S02]  /*3980*/  FMNMX.FTZ R4, R168, R4, !PT ;  /* 0x00000004a8047209 */ /* 0x000fe40007810000 */
[----:B------:R-:W-:Y:S02]  /*3990*/  FMNMX.FTZ R3, R252, R3, !PT ;  /* 0x00000003fc037209 */ /* 0x000fe40007810000 */
[----:B------:R-:W-:Y:S02]  /*39a0*/  ISETP.GT.AND P0, PT, R0, 0x39, PT ;  /* 0x000000390000780c */ /* 0x000fe40003f04270 */
[----:B------:R-:W-:-:S02]  /*39b0*/  FSEL R69, R118, -INF , P1 ;  /* 0xff80000076457808 */ /* 0x000fc40000800000 */
[----:B------:R-:W-:Y:S02]  /*39c0*/  ISETP.GT.AND P1, PT, R0, 0x48, PT ;  /* 0x000000480000780c */ /* 0x000fe40003f24270 */
[----:B------:R-:W-:Y:S02]  /*39d0*/  FSEL R227, R121, -INF , P2 ;  /* 0xff80000079e37808 */ /* 0x000fe40001000000 */
[----:B------:R-:W-:Y:S02]  /*39e0*/  ISETP.GT.AND P3, PT, R2, 0x50, PT ;  /* 0x000000500200780c */ /* 0x000fe40003f64270 */
[----:B------:R-:W-:Y:S02]  /*39f0*/  FMNMX.FTZ R4, R167, R4, !PT ;  /* 0x00000004a7047209 */ /* 0x000fe40007810000 */
[----:B------:R-:W-:Y:S02]  /*3a00*/  FMNMX.FTZ R3, R247, R3, !PT ;  /* 0x00000003f7037209 */ /* 0x000fe40007810000 */
[----:B------:R-:W-:-:S02]  /*3a10*/  FSEL R162, R115, -INF , P0 ;  /* 0xff80000073a27808 */ /* 0x000fc40000000000 */
[----:B------:R-:W-:Y:S02]  /*3a20*/  ISETP.GT.AND P0, PT, R0, 0x41, PT ;  /* 0x000000410000780c */ /* 0x000fe40003f04270 */
[----:B------:R-:W-:Y:S02]  /*3a30*/  FSEL R250, R122, -INF , P1 ;  /* 0xff8000007afa7808 */ /* 0x000fe40000800000 */
[----:B------:R-:W-:Y:S02]  /*3a40*/  ISETP.GT.AND P2, PT, R2, 0x51, PT ;  /* 0x000000510200780c */ /* 0x000fe40003f44270 */
[----:B------:R-:W-:Y:S02]  /*3a50*/  FSEL R71, R124, -INF , P3 ;  /* 0xff8000007c477808 */ /* 0x000fe40001800000 */
[----:B------:R-:W-:Y:S02]  /*3a60*/  FMNMX.FTZ R4, R165, R4, !PT ;  /* 0x00000004a5047209 */ /* 0x000fe40007810000 */
[----:B------:R-:W-:-:S02]  /*3a70*/  FMNMX.FTZ R3, R227, R3, !PT ;  /* 0x00000003e3037209 */ /* 0x000fc40007810000 */
[----:B------:R-:W-:Y:S02]  /*3a80*/  ISETP.GT.AND P1, PT, R2, 0x58, PT ;  /* 0x000000580200780c */ /* 0x000fe40003f24270 */
[----:B------:R-:W-:Y:S02]  /*3a90*/  FSEL R251, R119, -INF , P0 ;  /* 0xff80000077fb7808 */ /* 0x000fe40000000000 */
[----:B------:R-:W-:Y:S02]  /*3aa0*/  ISETP.GT.AND P0, PT, R0, 0x49, PT ;  /* 0x000000490000780c */ /* 0x000fe40003f04270 */
[----:B------:R-:W-:Y:S02]  /*3ab0*/  FSEL R244, R125, -INF , P2 ;  /* 0xff8000007df47808 */ /* 0x000fe40001000000 */
[----:B------:R-:W-:Y:S02]  /*3ac0*/  FMNMX.FTZ R4, R162, R4, !PT ;  /* 0x00000004a2047209 */ /* 0x000fe40007810000 */
[----:B------:R-:W-:-:S02]  /*3ad0*/  FMNMX.FTZ R3, R71, R3, !PT ;  /* 0x0000000347037209 */ /* 0x000fc40007810000 */
[----:B------:R-:W-:Y:S02]  /*3ae0*/  FSEL R243, R128, -INF , P1 ;  /* 0xff80000080f37808 */ /* 0x000fe40000800000 */
[----:B------:R-:W-:Y:S02]  /*3af0*/  ISETP.GT.AND P1, PT, R0, 0x50, PT ;  /* 0x000000500000780c */ /* 0x000fe40003f24270 */
[----:B------:R-:W-:Y:S02]  /*3b00*/  FSEL R225, R123, -INF , P0 ;  /* 0xff8000007be17808 */ /* 0x000fe40000000000 */
[----:B------:R-:W-:Y:S02]  /*3b10*/  ISETP.GT.AND P0, PT, R2, 0x59, PT ;  /* 0x000000590200780c */ /* 0x000fe40003f04270 */
[----:B------:R-:W-:Y:S02]  /*3b20*/  FMNMX.FTZ R4, R69, R4, !PT ;  /* 0x0000000445047209 */ /* 0x000fe40007810000 */
[----:B------:R-:W-:-:S02]  /*3b30*/  FMNMX.FTZ R3, R244, R3, !PT ;  /* 0x00000003f4037209 */ /* 0x000fc40007810000 */
[----:B------:R-:W-:Y:S02]  /*3b40*/  FSEL R237, R126, -INF , P1 ;  /* 0xff8000007eed7808 */ /* 0x000fe40000800000 */
[C---:B------:R-:W-:Y:S02]  /*3b50*/  ISETP.GT.AND P5, PT, R2.reuse, 0x60, PT ;  /* 0x000000600200780c */ /* 0x040fe40003fa4270 */
[C---:B------:R-:W-:Y:S02]  /*3b60*/  ISETP.GT.AND P3, PT, R2.reuse, 0x61, PT ;  /* 0x000000610200780c */ /* 0x040fe40003f64270 */
[C---:B------:R-:W-:Y:S02]  /*3b70*/  ISETP.GT.AND P2, PT, R2.reuse, 0x68, PT ;  /* 0x000000680200780c */ /* 0x040fe40003f44270 */
[----:B------:R-:W-:Y:S02]  /*3b80*/  ISETP.GT.AND P1, PT, R2, 0x69, PT ;  /* 0x000000690200780c */ /* 0x000fe40003f24270 */
[----:B------:R-:W-:-:S02]  /*3b90*/  FSEL R242, R129, -INF , P0 ;  /* 0xff80000081f27808 */ /* 0x000fc40000000000 */
[----:B------:R-:W-:Y:S02]  /*3ba0*/  FMNMX.FTZ R2, R251, R4, !PT ;  /* 0x00000004fb027209 */ /* 0x000fe40007810000 */
[----:B------:R-:W-:Y:S02]  /*3bb0*/  FMNMX.FTZ R3, R243, R3, !PT ;  /* 0x00000003f3037209 */ /* 0x000fe40007810000 */
[----:B------:R-:W-:Y:S02]  /*3bc0*/  FSEL R241, R140, -INF , P5 ;  /* 0xff8000008cf17808 */ /* 0x000fe40002800000 */
[----:B------:R-:W-:Y:S02]  /*3bd0*/  FMNMX.FTZ R2, R250, R2, !PT ;  /* 0x00000002fa027209 */ /* 0x000fe40007810000 */
[----:B------:R-:W-:Y:S02]  /*3be0*/  FMNMX.FTZ R3, R242, R3, !PT ;  /* 0x00000003f2037209 */ /* 0x000fe40007810000 */
[----:B------:R-:W-:-:S02]  /*3bf0*/  ISETP.GT.AND P0, PT, R0, 0x51, PT ;  /* 0x000000510000780c */ /* 0x000fc40003f04270 */
[----:B------:R-:W-:Y:S02]  /*3c00*/  FSEL R224, R141, -INF , P3 ;  /* 0xff8000008de07808 */ /* 0x000fe40001800000 */
[----:B------:R-:W-:Y:S02]  /*3c10*/  FMNMX.FTZ R2, R225, R2, !PT ;  /* 0x00000002e1027209 */ /* 0x000fe40007810000 */
[----:B------:R-:W-:Y:S02]  /*3c20*/  FMNMX.FTZ R3, R241, R3, !PT ;  /* 0x00000003f1037209 */ /* 0x000fe40007810000 */
[----:B------:R-:W-:Y:S02]  /*3c30*/  FSEL R236, R127, -INF , P0 ;  /* 0xff8000007fec7808 */ /* 0x000fe40000000000 */
[----:B------:R-:W-:Y:S02]  /*3c40*/  ISETP.GT.AND P0, PT, R0, 0x58, PT ;  /* 0x000000580000780c */ /* 0x000fe40003f04270 */
[----:B------:R-:W-:-:S02]  /*3c50*/  FSEL R239, R132, -INF , P2 ;  /* 0xff80000084ef7808 */ /* 0x000fc40001000000 */
[----:B------:R-:W-:Y:S02]  /*3c60*/  FMNMX.FTZ R2, R237, R2, !PT ;  /* 0x00000002ed027209 */ /* 0x000fe40007810000 */
[----:B------:R-:W-:Y:S02]  /*3c70*/  FMNMX.FTZ R3, R224, R3, !PT ;  /* 0x00000003e0037209 */ /* 0x000fe40007810000 */
[----:B------:R-:W-:Y:S02]  /*3c80*/  ISETP.GT.AND P3, PT, R0, 0x59, PT ;  /* 0x000000590000780c */ /* 0x000fe40003f64270 */
[----:B------:R-:W-:Y:S02]  /*3c90*/  FSEL R238, R133, -INF , P1 ;  /* 0xff80000085ee7808 */ /* 0x000fe40000800000 */
[----:B------:R-:W-:Y:S02]  /*3ca0*/  FSEL R235, R130, -INF , P0 ;  /* 0xff80000082eb7808 */ /* 0x000fe40000000000 */
[----:B------:R-:W-:-:S02]  /*3cb0*/  FMNMX.FTZ R2, R236, R2, !PT ;  /* 0x00000002ec027209 */ /* 0x000fc40007810000 */
[----:B------:R-:W-:Y:S02]  /*3cc0*/  FMNMX.FTZ R3, R239, R3, !PT ;  /* 0x00000003ef037209 */ /* 0x000fe40007810000 */
[----:B------:R-:W-:Y:S02]  /*3cd0*/  FSEL R234, R131, -INF , P3 ;  /* 0xff80000083ea7808 */ /* 0x000fe40001800000 */
[----:B------:R-:W-:Y:S02]  /*3ce0*/  ISETP.GT.AND P1, PT, R0, 0x60, PT ;  /* 0x000000600000780c */ /* 0x000fe40003f24270 */
[----:B------:R-:W-:Y:S02]  /*3cf0*/  FMNMX.FTZ R2, R235, R2, !PT ;  /* 0x00000002eb027209 */ /* 0x000fe40007810000 */
[----:B------:R-:W-:Y:S02]  /*3d00*/  FMNMX.FTZ R3, R238, R3, !PT ;  /* 0x00000003ee037209 */ /* 0x000fe40007810000 */
[----:B------:R-:W-:-:S02]  /*3d10*/  ISETP.GT.AND P0, PT, R0, 0x61, PT ;  /* 0x000000610000780c */ /* 0x000fc40003f04270 */
[----:B------:R-:W-:Y:S01]  /*3d20*/  FSEL R231, R142, -INF , P1 ;  /* 0xff8000008ee77808 */ /* 0x000fe20000800000 */
[----:B------:R-:W1:Y:S01]  /*3d30*/  SHFL.BFLY PT, R5, R3, 0x2, 0x1f ;  /* 0x0c401f0003057f89 */ /* 0x000e6200000e0000 */
[----:B------:R-:W-:Y:S02]  /*3d40*/  FMNMX.FTZ R2, R234, R2, !PT ;  /* 0x00000002ea027209 */ /* 0x000fe40007810000 */
[----:B------:R-:W-:Y:S02]  /*3d50*/  FSEL R228, R143, -INF , P0 ;  /* 0xff8000008fe47808 */ /* 0x000fe40000000000 */
[C---:B------:R-:W-:Y:S02]  /*3d60*/  ISETP.GT.AND P1, PT, R0.reuse, 0x68, PT ;  /* 0x000000680000780c */ /* 0x040fe40003f24270 */
[----:B------:R-:W-:Y:S02]  /*3d70*/  FMNMX.FTZ R2, R231, R2, !PT ;  /* 0x00000002e7027209 */ /* 0x000fe40007810000 */
[----:B------:R-:W-:-:S02]  /*3d80*/  ISETP.GT.AND P0, PT, R0, 0x69, PT ;  /* 0x000000690000780c */ /* 0x000fc40003f04270 */
[----:B------:R-:W-:Y:S02]  /*3d90*/  FSEL R245, R134, -INF , P1 ;  /* 0xff80000086f57808 */ /* 0x000fe40000800000 */
[----:B------:R-:W-:Y:S02]  /*3da0*/  FMNMX.FTZ R2, R228, R2, !PT ;  /* 0x00000002e4027209 */ /* 0x000fe40007810000 */
[----:B------:R-:W-:Y:S02]  /*3db0*/  FSEL R249, R135, -INF , P0 ;  /* 0xff80000087f97808 */ /* 0x000fe40000000000 */
[----:B------:R-:W-:-:S04]  /*3dc0*/  FMNMX.FTZ R2, R245, R2, !PT ;  /* 0x00000002f5027209 */ /* 0x000fc80007810000 */
[----:B------:R-:W-:Y:S02]  /*3dd0*/  FMNMX.FTZ R2, R249, R2, !PT ;  /* 0x00000002f9027209 */ /* 0x000fe40007810000 */
[----:B-1----:R-:W-:-:S03]  /*3de0*/  FMNMX.FTZ R0, R3, R5, !PT ;  /* 0x0000000503007209 */ /* 0x002fc60007810000 */
[----:B------:R-:W1:Y:S04]  /*3df0*/  SHFL.BFLY PT, R4, R2, 0x2, 0x1f ;  /* 0x0c401f0002047f89 */ /* 0x000e6800000e0000 */
[----:B------:R-:W2:Y:S01]  /*3e00*/  SHFL.BFLY PT, R3, R0, 0x1, 0x1f ;  /* 0x0c201f0000037f89 */ /* 0x000ea200000e0000 */
[----:B-1----:R-:W-:Y:S02]  /*3e10*/  FMNMX.FTZ R2, R2, R4, !PT ;  /* 0x0000000402027209 */ /* 0x002fe40007810000 */
[----:B--2---:R-:W-:-:S03]  /*3e20*/  FMNMX.FTZ R135, R0, R3, !PT ;  /* 0x0000000300877209 */ /* 0x004fc60007810000 */
[----:B------:R-:W1:Y:S01]  /*3e30*/  SHFL.BFLY PT, R5, R2, 0x1, 0x1f ;  /* 0x0c201f0002057f89 */ /* 0x000e6200000e0000 */
[C---:B------:R-:W-:Y:S01]  /*3e40*/  FSETP.NEU.FTZ.AND P0, PT, R135.reuse, -INF , PT ;  /* 0xff8000008700780b */ /* 0x040fe20003f1d000 */
[----:B------:R-:W-:-:S05]  /*3e50*/  FMUL.FTZ R0, R135, c[0x0][0x2d0] ;  /* 0x0000b40087007a20 */ /* 0x000fca0000410000 */
[----:B------:R-:W-:-:S05]  /*3e60*/  FSEL R4, R0, RZ, P0 ;  /* 0x000000ff00047208 */ /* 0x000fca0000000000 */
[----:B------:R-:W-:-:S04]  /*3e70*/  FFMA.FTZ R0, R8, c[0x0][0x2d0], -R4 ;  /* 0x0000b40008007a23 */ /* 0x000fc80000010804 */
[----:B------:R2:W-:Y:S01]  /*3e80*/  MUFU.EX2 R31, R0 ;  /* 0x00000000001f7308 */ /* 0x0005e20000000800 */
[----:B-1----:R-:W-:Y:S02]  /*3e90*/  FMNMX.FTZ R70, R2, R5, !PT ;  /* 0x0000000502467209 */ /* 0x002fe40007810000 */
[----:B------:R-:W1:Y:S02]  /*3ea0*/  SHFL.IDX PT, R2, R6, RZ, 0x1c1f ;  /* 0x001c1fff06027589 */ /* 0x000e6400000e0000 */
[C---:B------:R-:W-:Y:S01]  /*3eb0*/  FSETP.NEU.FTZ.AND P0, PT, R70.reuse, -INF , PT ;  /* 0xff8000004600780b */ /* 0x040fe20003f1d000 */
[----:B------:R-:W-:Y:S02]  /*3ec0*/  FMUL.FTZ R3, R70, c[0x0][0x2d0] ;  /* 0x0000b40046037a20 */ /* 0x000fe40000410000 */
[----:B--2---:R-:W-:-:S03]  /*3ed0*/  FFMA.FTZ R0, R9, c[0x0][0x2d0], -R4 ;  /* 0x0000b40009007a23 */ /* 0x004fc60000010804 */
[----:B------:R-:W-:Y:S01]  /*3ee0*/  FSEL R3, R3, RZ, P0 ;  /* 0x000000ff03037208 */ /* 0x000fe20000000000 */
[----:B------:R2:W3:Y:S01]  /*3ef0*/  MUFU.EX2 R166, R0 ;  /* 0x0000000000a67308 */ /* 0x0004e20000000800 */
[----:B-1----:R-:W-:Y:S02]  /*3f00*/  IMAD.IADD R2, R7, 0x1, R2 ;  /* 0x0000000107027824 */ /* 0x002fe400078e0202 */
[----:B--2---:R-:W-:Y:S01]  /*3f10*/  FFMA.FTZ R0, R10, c[0x0][0x2d0], -R4 ;  /* 0x0000b4000a007a23 */ /* 0x004fe20000010804 */
[----:B---3--:R-:W-:Y:S02]  /*3f20*/  F2FP.BF16.PACK_AB R8, R166, R31 ;  /* 0x0000001fa608723e */ /* 0x008fe400000010ff */
[----:B------:R-:W-:Y:S02]  /*3f30*/  IMNMX R2, R28, R2, PT ;  /* 0x000000021c027217 */ /* 0x000fe40003800200 */
[----:B------:R1:W-:Y:S02]  /*3f40*/  MUFU.EX2 R240, R0 ;  /* 0x0000000000f07308 */ /* 0x0003e40000000800 */
[----:B------:R-:W-:-:S02]  /*3f50*/  ISETP.GT.AND P3, PT, R2, RZ, PT ;  /* 0x000000ff0200720c */ /* 0x000fc40003f64270 */
[C---:B------:R-:W-:Y:S02]  /*3f60*/  ISETP.GT.AND P2, PT, R2.reuse, 0x1, PT ;  /* 0x000000010200780c */ /* 0x040fe40003f44270 */
[----:B------:R-:W-:-:S04]  /*3f70*/  ISETP.GT.AND P5, PT, R2, 0x60, PT ;  /* 0x000000600200780c */ /* 0x000fc80003fa4270 */
[----:B------:R-:W-:Y:S01]  /*3f80*/  FSEL R132, R220, -INF , P5 ;  /* 0xff800000dc847808 */ /* 0x000fe20002800000 */
        /* <DEDUP_REMOVED lines=20> */
[----:B------:R-:W-:Y:S01]  /*40d0*/  HMMA.16816.F32.BF16 R32, R8, R80, RZ ;  /* 0x000000500820723c */ /* 0x000fe200000418ff */
[----:B-1----:R-:W-:-:S07]  /*40e0*/  FFMA.FTZ R0, R18, c[0x0][0x2d0], -R4 ;  /* 0x0000b40012007a23 */ /* 0x002fce0000010804 */
[C---:B------:R-:W-:Y:S01]  /*40f0*/  HMMA.16816.F32.BF16 R24, R8.reuse, R50, RZ ;  /* 0x000000320818723c */ /* 0x040fe200000418ff */
[----:B------:R1:W-:Y:S07]  /*4100*/  MUFU.EX2 R100, R0 ;  /* 0x0000000000647308 */ /* 0x0003ee0000000800 */
[----:B------:R-:W-:Y:S01]  /*4110*/  HMMA.16816.F32.BF16 R12, R8, R82, RZ ;  /* 0x00000052080c723c */ /* 0x000fe200000418ff */
[----:B-1----:R-:W-:-:S07]  /*4120*/  FFMA.FTZ R0, R19, c[0x0][0x2d0], -R4 ;  /* 0x0000b40013007a23 */ /* 0x002fce0000010804 */
[----:B------:R-:W-:Y:S01]  /*4130*/  HMMA.16816.F32.BF16 R16, R8, R62, RZ ;  /* 0x0000003e0810723c */ /* 0x000fe200000418ff */
[----:B------:R1:W-:Y:S02]  /*4140*/  MUFU.EX2 R88, R0 ;  /* 0x0000000000587308 */ /* 0x0003e40000000800 */
[----:B-1----:R-:W-:-:S06]  /*4150*/  FFMA.FTZ R0, R20, c[0x0][0x2d0], -R3 ;  /* 0x0000b40014007a23 */ /* 0x002fcc0000010803 */
[----:B------:R1:W-:Y:S02]  /*4160*/  MUFU.EX2 R248, R0 ;  /* 0x0000000000f87308 */ /* 0x0003e40000000800 */
[----:B-1----:R-:W-:-:S06]  /*4170*/  FFMA.FTZ R0, R21, c[0x0][0x2d0], -R3 ;  /* 0x0000b40015007a23 */ /* 0x002fcc0000010803 */
[----:B------:R1:W3:Y:S02]  /*4180*/  MUFU.EX2 R171, R0 ;  /* 0x0000000000ab7308 */ /* 0x0002e40000000800 */
[----:B-1----:R-:W-:Y:S02]  /*4190*/  FFMA.FTZ R0, R22, c[0x0][0x2d0], -R3 ;  /* 0x0000b40016007a23 */ /* 0x002fe40000010803 */
[----:B------:R-:W-:Y:S04]  /*41a0*/  HMMA.16816.F32.BF16 R20, R8, R54, RZ ;  /* 0x000000360814723c */ /* 0x000fe800000418ff */
[----:B------:R1:W-:Y:S03]  /*41b0*/  MUFU.EX2 R101, R0 ;  /* 0x0000000000657308 */ /* 0x0003e60000000800 */
[----:B--2---:R-:W-:-:S02]  /*41c0*/  F2FP.BF16.PACK_AB R8, R170, R226 ;  /* 0x000000e2aa08723e */ /* 0x004fc400000010ff */
[----:B---3--:R-:W-:Y:S02]  /*41d0*/  F2FP.BF16.PACK_AB R9, R171, R248 ;  /* 0x000000f8ab09723e */ /* 0x008fe400000010ff */
[----:B------:R-:W-:Y:S01]  /*41e0*/  F2FP.BF16.PACK_AB R10, R88, R100 ;  /* 0x00000064580a723e */ /* 0x000fe200000010ff */
[----:B-1----:R-:W-:-:S04]  /*41f0*/  FFMA.FTZ R0, R29, c[0x0][0x2d0], -R3 ;  /* 0x0000b4001d007a23 */ /* 0x002fc80000010803 */
[----:B------:R1:W2:Y:S02]  /*4200*/  MUFU.EX2 R89, R0 ;  /* 0x0000000000597308 */ /* 0x0002a40000000800 */
[----:B-1----:R-:W1:Y:S01]  /*4210*/  SHFL.IDX PT, R0, R6, 0x1, 0x1c1f ;  /* 0x003c1f0006007f89 */ /* 0x002e6200000e0000 */
[----:B--2---:R-:W-:-:S07]  /*4220*/  F2FP.BF16.PACK_AB R11, R89, R101 ;  /* 0x00000065590b723e */ /* 0x004fce00000010ff */
[C---:B------:R-:W-:Y:S08]  /*4230*/  HMMA.16816.F32.BF16 R120, R8.reuse, R56, R44 ;  /* 0x000000380878723c */ /* 0x040ff0000004182c */
[----:B------:R-:W-:Y:S01]  /*4240*/  HMMA.16816.F32.BF16 R128, R8, R72, R40 ;  /* 0x000000480880723c */ /* 0x000fe20000041828 */
[----:B-1----:R-:W-:-:S07]  /*4250*/  IMAD.IADD R0, R7, 0x1, R0 ;  /* 0x0000000107007824 */ /* 0x002fce00078e0200 */
[----:B------:R-:W-:Y:S01]  /*4260*/  HMMA.16816.F32.BF16 R184, R8, R76, R36 ;  /* 0x0000004c08b8723c */ /* 0x000fe20000041824 */
[----:B------:R-:W-:Y:S02]  /*4270*/  FSEL R7, R152, -INF , P3 ;  /* 0xff80000098077808 */ /* 0x000fe40001800000 */
[----:B------:R-:W-:Y:S02]  /*4280*/  ISETP.GT.AND P3, PT, R2, 0x8, PT ;  /* 0x000000080200780c */ /* 0x000fe40003f64270 */
[----:B------:R-:W-:-:S03]  /*4290*/  IMNMX R0, R28, R0, PT ;  /* 0x000000001c007217 */ /* 0x000fc60003800200 */
[----:B------:R-:W-:Y:S01]  /*42a0*/  HMMA.16816.F32.BF16 R180, R8, R84, R32 ;  /* 0x0000005408b4723c */ /* 0x000fe20000041820 */
[C---:B------:R-:W-:Y:S02]  /*42b0*/  ISETP.GT.AND P1, PT, R0.reuse, RZ, PT ;  /* 0x000000ff0000720c */ /* 0x040fe40003f24270 */
[----:B------:R-:W-:-:S05]  /*42c0*/  ISETP.GT.AND P0, PT, R0, 0x1, PT ;  /* 0x000000010000780c */ /* 0x000fca0003f04270 */
[C---:B------:R-:W-:Y:S08]  /*42d0*/  HMMA.16816.F32.BF16 R116, R8.reuse, R58, R24 ;  /* 0x0000003a0874723c */ /* 0x040ff00000041818 */
[C---:B------:R-:W-:Y:S08]  /*42e0*/  HMMA.16816.F32.BF16 R176, R8.reuse, R74, R20 ;  /* 0x0000004a08b0723c */ /* 0x040ff00000041814 */
[C---:B------:R-:W-:Y:S07]  /*42f0*/  HMMA.16816.F32.BF16 R172, R8.reuse, R78, R16 ;  /* 0x0000004e08ac723c */ /* 0x040fee0000041810 */
[----:B------:R-:W-:Y:S01]  /*4300*/  FSEL R16, R155, -INF , P0 ;  /* 0xff8000009b107808 */ /* 0x000fe20000000000 */
[----:B------:R-:W-:Y:S01]  /*4310*/  HMMA.16816.F32.BF16 R124, R8, R86, R12 ;  /* 0x00000056087c723c */ /* 0x000fe2000004180c */
[----:B------:R-:W-:-:S04]  /*4320*/  ISETP.GT.AND P0, PT, R0, 0x9, PT ;  /* 0x000000090000780c */ /* 0x000fc80003f04270 */
[----:B------:R-:W-:Y:S02]  /*4330*/  FSEL R18, R151, -INF , P0 ;  /* 0xff80000097127808 */ /* 0x000fe40000000000 */
[----:B------:R-:W-:Y:S02]  /*4340*/  FSEL R8, R153, -INF , P2 ;  /* 0xff80000099087808 */ /* 0x000fe40001000000 */
[----:B------:R-:W-:Y:S02]  /*4350*/  ISETP.GT.AND P2, PT, R2, 0x9, PT ;  /* 0x000000090200780c */ /* 0x000fe40003f44270 */
[----:B------:R-:W-:Y:S02]  /*4360*/  FSEL R9, R148, -INF , P3 ;  /* 0xff80000094097808 */ /* 0x000fe40001800000 */
[----:B------:R-:W-:Y:S02]  /*4370*/  FMNMX.FTZ R5, R7, R8, !PT ;  /* 0x0000000807057209 */ /* 0x000fe40007810000 */
[----:B------:R-:W-:-:S02]  /*4380*/  FSEL R10, R149, -INF , P2 ;  /* 0xff800000950a7808 */ /* 0x000fc40001000000 */
[----:B------:R-:W-:Y:S02]  /*4390*/  ISETP.GT.AND P3, PT, R2, 0x10, PT ;  /* 0x000000100200780c */ /* 0x000fe40003f64270 */
[----:B------:R-:W-:Y:S02]  /*43a0*/  FMNMX.FTZ R5, R9, R5, !PT ;  /* 0x0000000509057209 */ /* 0x000fe40007810000 */
[----:B------:R-:W-:Y:S02]  /*43b0*/  FSEL R15, R154, -INF , P1 ;  /* 0xff8000009a0f7808 */ /* 0x000fe40000800000 */
[----:B------:R-:W-:Y:S02]  /*43c0*/  ISETP.GT.AND P1, PT, R0, 0x8, PT ;  /* 0x000000080000780c */ /* 0x000fe40003f24270 */
[----:B------:R-:W-:Y:S02]  /*43d0*/  ISETP.GT.AND P2, PT, R2, 0x11, PT ;  /* 0x000000110200780c */ /* 0x000fe40003f44270 */
[----:B------:R-:W-:-:S02]  /*43e0*/  FSEL R11, R144, -INF , P3 ;  /* 0xff800000900b7808 */ /* 0x000fc40001800000 */
[----:B------:R-:W-:Y:S02]  /*43f0*/  FMNMX.FTZ R5, R10, R5, !PT ;  /* 0x000000050a057209 */ /* 0x000fe40007810000 */
[----:B------:R-:W-:Y:S02]  /*4400*/  FSEL R17, R150, -INF , P1 ;  /* 0xff80000096117808 */ /* 0x000fe40000800000 */
[----:B------:R-:W-:Y:S02]  /*4410*/  FSEL R12, R145, -INF , P2 ;  /* 0xff800000910c7808 */ /* 0x000fe40001000000 */
[----:B------:R-:W-:Y:S02]  /*4420*/  ISETP.GT.AND P3, PT, R2, 0x18, PT ;  /* 0x000000180200780c */ /* 0x000fe40003f64270 */
[----:B------:R-:W-:Y:S02]  /*4430*/  FMNMX.FTZ R5, R11, R5, !PT ;  /* 0x000000050b057209 */ /* 0x000fe40007810000 */
[----:B------:R-:W-:-:S02]  /*4440*/  ISETP.GT.AND P1, PT, R0, 0x10, PT ;  /* 0x000000100000780c */ /* 0x000fc40003f24270 */
[----:B------:R-:W-:Y:S02]  /*4450*/  ISETP.GT.AND P2, PT, R2, 0x19, PT ;  /* 0x000000190200780c */ /* 0x000fe40003f44270 */
[----:B------:R-:W-:Y:S02]  /*4460*/  FSEL R13, R136, -INF , P3 ;  /* 0xff800000880d7808 */ /* 0x000fe40001800000 */
[----:B------:R-:W-:Y:S02]  /*4470*/  FMNMX.FTZ R5, R12, R5, !PT ;  /* 0x000000050c057209 */ /* 0x000fe40007810000 */
[----:B------:R-:W-:Y:S02]  /*4480*/  FSEL R19, R146, -INF , P1 ;  /* 0xff80000092137808 */ /* 0x000fe40000800000 */
[C---:B------:R-:W-:Y:S02]  /*4490*/  ISETP.GT.AND P0, PT, R0.reuse, 0x11, PT ;  /* 0x000000110000780c */ /* 0x040fe40003f04270 */
[----:B------:R-:W-:-:S02]  /*44a0*/  ISETP.GT.AND P1, PT, R0, 0x18, PT ;  /* 0x000000180000780c */ /* 0x000fc40003f24270 */
[----:B------:R-:W-:Y:S02]  /*44b0*/  FSEL R14, R137, -INF , P2 ;  /* 0xff800000890e7808 */ /* 0x000fe40001000000 */
[----:B------:R-:W-:Y:S02]  /*44c0*/  ISETP.GT.AND P3, PT, R2, 0x20, PT ;  /* 0x000000200200780c */ /* 0x000fe40003f64270 */
[----:B------:R-:W-:Y:S02]  /*44d0*/  FMNMX.FTZ R5, R13, R5, !PT ;  /* 0x000000050d057209 */ /* 0x000fe40007810000 */
[----:B------:R-:W-:Y:S02]  /*44e0*/  FSEL R20, R147, -INF , P0 ;  /* 0xff80000093147808 */ /* 0x000fe40000000000 */
[----:B------:R-:W-:Y:S02]  /*44f0*/  FSEL R21, R138, -INF , P1 ;  /* 0xff8000008a157808 */ /* 0x000fe40000800000 */
[----:B------:R-:W-:-:S02]  /*4500*/  ISETP.GT.AND P0, PT, R0, 0x19, PT ;  /* 0x000000190000780c */ /* 0x000fc40003f04270 */
[C---:B------:R-:W-:Y:S02]  /*4510*/  ISETP.GT.AND P2, PT, R2.reuse, 0x21, PT ;  /* 0x000000210200780c */ /* 0x040fe40003f44270 */
[----:B------:R-:W-:Y:S02]  /*4520*/  ISETP.GT.AND P1, PT, R2, 0x29, PT ;  /* 0x000000290200780c */ /* 0x000fe40003f24270 */
[----:B------:R-:W-:Y:S01]  /*4530*/  FSEL R40, R200, -INF , P3 ;  /* 0xff800000c8287808 */ /* 0x000fe20001800000 */
[----:B------:R-:W-:Y:S01]  /*4540*/  IMAD.MOV.U32 R200, RZ, RZ, R89 ;  /* 0x000000ffffc87224 */ /* 0x000fe200078e0059 */
[----:B------:R-:W-:Y:S02]  /*4550*/  FMNMX.FTZ R5, R14, R5, !PT ;  /* 0x000000050e057209 */ /* 0x000fe40007810000 */
[----:B------:R-:W-:Y:S02]  /*4560*/  FSEL R22, R139, -INF , P0 ;  /* 0xff8000008b167808 */ /* 0x000fe40000000000 */
[----:B------:R-:W-:-:S02]  /*4570*/  FSEL R41, R201, -INF , P2 ;  /* 0xff800000c9297808 */ /* 0x000fc40001000000 */
[----:B------:R-:W-:Y:S01]  /*4580*/  FSEL R42, R197, -INF , P1 ;  /* 0xff800000c52a7808 */ /* 0x000fe20000800000 */
[----:B------:R-:W-:Y:S01]  /*4590*/  IMAD.MOV.U32 R197, RZ, RZ, R88 ;  /* 0x000000ffffc57224 */ /* 0x000fe200078e0058 */
[C---:B------:R-:W-:Y:S02]  /*45a0*/  ISETP.GT.AND P0, PT, R2.reuse, 0x28, PT ;  /* 0x000000280200780c */ /* 0x040fe40003f04270 */
[C---:B------:R-:W-:Y:S02]  /*45b0*/  ISETP.GT.AND P3, PT, R2.reuse, 0x30, PT ;  /* 0x000000300200780c */ /* 0x040fe40003f64270 */
[C---:B------:R-:W-:Y:S02]  /*45c0*/  ISETP.GT.AND P2, PT, R2.reuse, 0x31, PT ;  /* 0x000000310200780c */ /* 0x040fe40003f44270 */
[----:B------:R-:W-:Y:S02]  /*45d0*/  ISETP.GT.AND P1, PT, R2, 0x39, PT ;  /* 0x000000390200780c */ /* 0x000fe40003f24270 */
[----:B------:R-:W-:-:S02]  /*45e0*/  FMNMX.FTZ R5, R40, R5, !PT ;  /* 0x0000000528057209 */ /* 0x000fc40007810000 */
[----:B------:R-:W-:Y:S02]  /*45f0*/  FSEL R43, R196, -INF , P0 ;  /* 0xff800000c42b7808 */ /* 0x000fe40000000000 */
[----:B------:R-:W-:Y:S01]  /*4600*/  FSEL R109, R192, -INF , P3 ;  /* 0xff800000c06d7808 */ /* 0x000fe20001800000 */
[----:B------:R-:W-:Y:S01]  /*4610*/  IMAD.MOV.U32 R192, RZ, RZ, R71 ;  /* 0x000000ffffc07224 */ /* 0x000fe200078e0047 */
[----:B------:R-:W-:Y:S01]  /*4620*/  FSEL R112, R193, -INF , P2 ;  /* 0xff800000c1707808 */ /* 0x000fe20001000000 */
[----:B------:R-:W-:Y:S01]  /*4630*/  IMAD.MOV.U32 R193, RZ, RZ, R69 ;  /* 0x000000ffffc17224 */ /* 0x000fe200078e0045 */
[----:B------:R-:W-:Y:S01]  /*4640*/  FSEL R110, R189, -INF , P1 ;  /* 0xff800000bd6e7808 */ /* 0x000fe20000800000 */
[----:B------:R-:W-:Y:S01]  /*4650*/  IMAD.MOV.U32 R189, RZ, RZ, R224 ;  /* 0x000000ffffbd7224 */ /* 0x000fe200078e00e0 */
[----:B------:R-:W-:Y:S02]  /*4660*/  FMNMX.FTZ R5, R41, R5, !PT ;  /* 0x0000000529057209 */ /* 0x000fe40007810000 */
[----:B------:R-:W-:-:S02]  /*4670*/  ISETP.GT.AND P0, PT, R2, 0x38, PT ;  /* 0x000000380200780c */ /* 0x000fc40003f04270 */
[C---:B------:R-:W-:Y:S02]  /*4680*/  ISETP.GT.AND P3, PT, R2.reuse, 0x40, PT ;  /* 0x000000400200780c */ /* 0x040fe40003f64270 */
[C---:B------:R-:W-:Y:S02]  /*4690*/  ISETP.GT.AND P2, PT, R2.reuse, 0x41, PT ;  /* 0x000000410200780c */ /* 0x040fe40003f44270 */
[----:B------:R-:W-:Y:S02]  /*46a0*/  ISETP.GT.AND P1, PT, R2, 0x49, PT ;  /* 0x000000490200780c */ /* 0x000fe40003f24270 */
[----:B------:R-:W-:Y:S02]  /*46b0*/  FMNMX.FTZ R5, R43, R5, !PT ;  /* 0x000000052b057209 */ /* 0x000fe40007810000 */
[----:B------:R-:W-:Y:S01]  /*46c0*/  FSEL R111, R188, -INF , P0 ;  /* 0xff800000bc6f7808 */ /* 0x000fe20000000000 */
[----:B------:R-:W-:Y:S01]  /*46d0*/  IMAD.MOV.U32 R188, RZ, RZ, R207 ;  /* 0x000000ffffbc7224 */ /* 0x000fe200078e00cf */
[----:B------:R-:W-:Y:S01]  /*46e0*/  FSEL R138, R212, -INF , P3 ;  /* 0xff800000d48a7808 */ /* 0x000fe20001800000 */
[----:B------:R-:W-:Y:S01]  /*46f0*/  IMAD.MOV.U32 R212, RZ, RZ, R68 ;  /* 0x000000ffffd47224 */ /* 0x000fe200078e0044 */
[----:B------:R-:W-:Y:S01]  /*4700*/  FSEL R134, R213, -INF , P2 ;  /* 0xff800000d5867808 */ /* 0x000fe20001000000 */
[----:B------:R-:W-:Y:S01]  /*4710*/  IMAD.MOV.U32 R213, RZ, RZ, R251 ;  /* 0x000000ffffd57224 */ /* 0x000fe200078e00fb */
[----:B------:R-:W-:Y:S01]  /*4720*/  FSEL R141, R209, -INF , P1 ;  /* 0xff800000d18d7808 */ /* 0x000fe20000800000 */
[----:B------:R-:W-:Y:S01]  /*4730*/  IMAD.MOV.U32 R209, RZ, RZ, R248 ;  /* 0x000000ffffd17224 */ /* 0x000fe200078e00f8 */
[----:B------:R-:W-:-:S02]  /*4740*/  ISETP.GT.AND P0, PT, R2, 0x48, PT ;  /* 0x000000480200780c */ /* 0x000fc40003f04270 */
[C---:B------:R-:W-:Y:S02]  /*4750*/  ISETP.GT.AND P3, PT, R2.reuse, 0x50, PT ;  /* 0x000000500200780c */ /* 0x040fe40003f64270 */
[C---:B------:R-:W-:Y:S02]  /*4760*/  ISETP.GT.AND P2, PT, R2.reuse, 0x51, PT ;  /* 0x000000510200780c */ /* 0x040fe40003f44270 */
[----:B------:R-:W-:Y:S02]  /*4770*/  ISETP.GT.AND P1, PT, R2, 0x59, PT ;  /* 0x000000590200780c */ /* 0x000fe40003f24270 */
[----:B------:R-:W-:Y:S02]  /*4780*/  FMNMX.FTZ R5, R42, R5, !PT ;  /* 0x000000052a057209 */ /* 0x000fe40007810000 */
[----:B------:R-:W-:Y:S02]  /*4790*/  FMNMX.FTZ R6, R15, R16, !PT ;  /* 0x000000100f067209 */ /* 0x000fe40007810000 */
[----:B------:R-:W-:Y:S01]  /*47a0*/  FSEL R133, R208, -INF , P0 ;  /* 0xff800000d0857808 */ /* 0x000fe20000000000 */
[----:B------:R-:W-:Y:S01]  /*47b0*/  IMAD.MOV.U32 R208, RZ, RZ, R249 ;  /* 0x000000ffffd07224 */ /* 0x000fe200078e00f9 */
[----:B------:R-:W-:-:S02]  /*47c0*/  FSEL R140, R156, -INF , P3 ;  /* 0xff8000009c8c7808 */ /* 0x000fc40001800000 */
[----:B------:R-:W-:Y:S02]  /*47d0*/  FSEL R139, R157, -INF , P2 ;  /* 0xff8000009d8b7808 */ /* 0x000fe40001000000 */
[----:B------:R-:W-:Y:S02]  /*47e0*/  FSEL R142, R65, -INF , P1 ;  /* 0xff800000418e7808 */ /* 0x000fe40000800000 */
[C---:B------:R-:W-:Y:S02]  /*47f0*/  ISETP.GT.AND P0, PT, R2.reuse, 0x58, PT ;  /* 0x000000580200780c */ /* 0x040fe40003f04270 */
[C---:B------:R-:W-:Y:S02]  /*4800*/  ISETP.GT.AND P3, PT, R2.reuse, 0x61, PT ;  /* 0x000000610200780c */ /* 0x040fe40003f64270 */
[C---:B------:R-:W-:Y:S02]  /*4810*/  ISETP.GT.AND P2, PT, R2.reuse, 0x68, PT ;  /* 0x000000680200780c */ /* 0x040fe40003f44270 */
[----:B------:R-:W-:-:S02]  /*4820*/  ISETP.GT.AND P1, PT, R2, 0x69, PT ;  /* 0x000000690200780c */ /* 0x000fc40003f24270 */
[----:B------:R-:W-:Y:S02]  /*4830*/  FMNMX.FTZ R2, R109, R5, !PT ;  /* 0x000000056d027209 */ /* 0x000fe40007810000 */
[----:B------:R-:W-:Y:S02]  /*4840*/  FMNMX.FTZ R5, R17, R6, !PT ;  /* 0x0000000611057209 */ /* 0x000fe40007810000 */
[----:B------:R-:W-:Y:S02]  /*4850*/  FMNMX.FTZ R2, R112, R2, !PT ;  /* 0x0000000270027209 */ /* 0x000fe40007810000 */
[----:B------:R-:W-:Y:S02]  /*4860*/  FMNMX.FTZ R5, R18, R5, !PT ;  /* 0x0000000512057209 */ /* 0x000fe40007810000 */
[----:B------:R-:W-:Y:S02]  /*4870*/  FSEL R143, R64, -INF , P0 ;  /* 0xff800000408f7808 */ /* 0x000fe40000000000 */
[----:B------:R-:W-:-:S02]  /*4880*/  ISETP.GT.AND P0, PT, R0, 0x20, PT ;  /* 0x000000200000780c */ /* 0x000fc40003f04270 */
[----:B------:R-:W-:Y:S02]  /*4890*/  FMNMX.FTZ R2, R111, R2, !PT ;  /* 0x000000026f027209 */ /* 0x000fe40007810000 */
[----:B------:R-:W-:Y:S02]  /*48a0*/  FMNMX.FTZ R5, R19, R5, !PT ;  /* 0x0000000513057209 */ /* 0x000fe40007810000 */
[----:B------:R-:W-:Y:S01]  /*48b0*/  FSEL R39, R202, -INF , P0 ;  /* 0xff800000ca277808 */ /* 0x000fe20000000000 */
[----:B------:R-:W-:Y:S01]  /*48c0*/  IMAD.MOV.U32 R202, RZ, RZ, R226 ;  /* 0x000000ffffca7224 */ /* 0x000fe200078e00e2 */
[----:B------:R-:W-:Y:S02]  /*48d0*/  FMNMX.FTZ R2, R110, R2, !PT ;  /* 0x000000026e027209 */ /* 0x000fe40007810000 */
[----:B------:R-:W-:Y:S02]  /*48e0*/  FMNMX.FTZ R5, R20, R5, !PT ;  /* 0x0000000514057209 */ /* 0x000fe40007810000 */
[----:B------:R-:W-:-:S02]  /*48f0*/  ISETP.GT.AND P0, PT, R0, 0x21, PT ;  /* 0x000000210000780c */ /* 0x000fc40003f04270 */
[----:B------:R-:W-:Y:S02]  /*4900*/  FMNMX.FTZ R2, R138, R2, !PT ;  /* 0x000000028a027209 */ /* 0x000fe40007810000 */
[----:B------:R-:W-:Y:S02]  /*4910*/  FMNMX.FTZ R5, R21, R5, !PT ;  /* 0x0000000515057209 */ /* 0x000fe40007810000 */
[----:B------:R-:W-:Y:S01]  /*4920*/  FSEL R38, R203, -INF , P0 ;  /* 0xff800000cb267808 */ /* 0x000fe20000000000 */
[----:B------:R-:W-:Y:S01]  /*4930*/  IMAD.MOV.U32 R203, RZ, RZ, R225 ;  /* 0x000000ffffcb7224 */ /* 0x000fe200078e00e1 */
[----:B------:R-:W-:Y:S02]  /*4940*/  ISETP.GT.AND P0, PT, R0, 0x28, PT ;  /* 0x000000280000780c */ /* 0x000fe40003f04270 */
[----:B------:R-:W-:Y:S02]  /*4950*/  FMNMX.FTZ R2, R134, R2, !PT ;  /* 0x0000000286027209 */ /* 0x000fe40007810000 */
[----:B------:R-:W-:-:S02]  /*4960*/  FMNMX.FTZ R5, R22, R5, !PT ;  /* 0x0000000516057209 */ /* 0x000fc40007810000 */
[----:B------:R-:W-:Y:S02]  /*4970*/  FSEL R37, R198, -INF , P0 ;  /* 0xff800000c6257808 */ /* 0x000fe40000000000 */
[C---:B------:R-:W-:Y:S02]  /*4980*/  ISETP.GT.AND P0, PT, R0.reuse, 0x29, PT ;  /* 0x000000290000780c */ /* 0x040fe40003f04270 */
[----:B------:R-:W-:Y:S02]  /*4990*/  FMNMX.FTZ R2, R133, R2, !PT ;  /* 0x0000000285027209 */ /* 0x000fe40007810000 */
[----:B------:R-:W-:Y:S02]  /*49a0*/  FMNMX.FTZ R5, R39, R5, !PT ;  /* 0x0000000527057209 */ /* 0x000fe40007810000 */
[----:B------:R-:W-:Y:S02]  /*49b0*/  FSEL R36, R199, -INF , P0 ;  /* 0xff800000c7247808 */ /* 0x000fe40000000000 */
[----:B------:R-:W-:-:S02]  /*49c0*/  ISETP.GT.AND P0, PT, R0, 0x30, PT ;  /* 0x000000300000780c */ /* 0x000fc40003f04270 */
[----:B------:R-:W-:Y:S02]  /*49d0*/  FMNMX.FTZ R2, R141, R2, !PT ;  /* 0x000000028d027209 */ /* 0x000fe40007810000 */
[----:B------:R-:W-:Y:S02]  /*49e0*/  FMNMX.FTZ R5, R38, R5, !PT ;  /* 0x0000000526057209 */ /* 0x000fe40007810000 */
[----:B------:R-:W-:Y:S02]  /*49f0*/  FSEL R108, R194, -INF , P0 ;  /* 0xff800000c26c7808 */ /* 0x000fe40000000000 */
[----:B------:R-:W-:Y:S02]  /*4a00*/  FMNMX.FTZ R2, R140, R2, !PT ;  /* 0x000000028c027209 */ /* 0x000fe40007810000 */
[----:B------:R-:W-:Y:S02]  /*4a10*/  FMNMX.FTZ R5, R37, R5, !PT ;  /* 0x0000000525057209 */ /* 0x000fe40007810000 */
[----:B------:R-:W-:-:S02]  /*4a20*/  ISETP.GT.AND P0, PT, R0, 0x31, PT ;  /* 0x000000310000780c */ /* 0x000fc40003f04270 */
[----:B------:R-:W-:Y:S02]  /*4a30*/  FMNMX.FTZ R2, R139, R2, !PT ;  /* 0x000000028b027209 */ /* 0x000fe40007810000 */
[----:B------:R-:W-:Y:S02]  /*4a40*/  FMNMX.FTZ R5, R36, R5, !PT ;  /* 0x0000000524057209 */ /* 0x000fe40007810000 */
[----:B------:R-:W-:Y:S02]  /*4a50*/  FSEL R71, R195, -INF , P0 ;  /* 0xff800000c3477808 */ /* 0x000fe40000000000 */
[----:B------:R-:W-:Y:S02]  /*4a60*/  ISETP.GT.AND P0, PT, R0, 0x38, PT ;  /* 0x000000380000780c */ /* 0x000fe40003f04270 */
[----:B------:R-:W-:Y:S02]  /*4a70*/  FMNMX.FTZ R2, R143, R2, !PT ;  /* 0x000000028f027209 */ /* 0x000fe40007810000 */
[----:B------:R-:W-:-:S02]  /*4a80*/  FMNMX.FTZ R5, R108, R5, !PT ;  /* 0x000000056c057209 */ /* 0x000fc40007810000 */
[----:B------:R-:W-:Y:S01]  /*4a90*/  FSEL R69, R190, -INF , P0 ;  /* 0xff800000be457808 */ /* 0x000fe20000000000 */
[----:B------:R-:W-:Y:S01]  /*4aa0*/  IMAD.MOV.U32 R190, RZ, RZ, R171 ;  /* 0x000000ffffbe7224 */ /* 0x000fe200078e00ab */
[----:B------:R-:W-:Y:S02]  /*4ab0*/  ISETP.GT.AND P0, PT, R0, 0x39, PT ;  /* 0x000000390000780c */ /* 0x000fe40003f04270 */
[----:B------:R-:W-:Y:S02]  /*4ac0*/  FMNMX.FTZ R2, R142, R2, !PT ;  /* 0x000000028e027209 */ /* 0x000fe40007810000 */
[----:B------:R-:W-:Y:S02]  /*4ad0*/  FMNMX.FTZ R5, R71, R5, !PT ;  /* 0x0000000547057209 */ /* 0x000fe40007810000 */
[----:B------:R-:W-:Y:S02]  /*4ae0*/  FSEL R68, R191, -INF , P0 ;  /* 0xff800000bf447808 */ /* 0x000fe40000000000 */
[----:B------:R-:W-:-:S02]  /*4af0*/  ISETP.GT.AND P0, PT, R0, 0x40, PT ;  /* 0x000000400000780c */ /* 0x000fc40003f04270 */
[----:B------:R-:W-:Y:S02]  /*4b00*/  FSEL R115, R221, -INF , P3 ;  /* 0xff800000dd737808 */ /* 0x000fe40001800000 */
[----:B------:R-:W-:Y:S02]  /*4b10*/  FMNMX.FTZ R2, R132, R2, !PT ;  /* 0x0000000284027209 */ /* 0x000fe40007810000 */
[----:B------:R-:W-:Y:S02]  /*4b20*/  FMNMX.FTZ R5, R69, R5, !PT ;  /* 0x0000000545057209 */ /* 0x000fe40007810000 */
[----:B------:R-:W-:Y:S02]  /*4b30*/  ISETP.GT.AND P3, PT, R0, 0x41, PT ;  /* 0x000000410000780c */ /* 0x000fe40003f64270 */
[----:B------:R-:W-:Y:S01]  /*4b40*/  FSEL R114, R216, -INF , P2 ;  /* 0xff800000d8727808 */ /* 0x000fe20001000000 */
[----:B------:R-:W-:Y:S01]  /*4b50*/  IMAD.MOV.U32 R216, RZ, RZ, R170 ;  /* 0x000000ffffd87224 */ /* 0x000fe200078e00aa */
[----:B------:R-:W-:-:S02]  /*4b60*/  FMNMX.FTZ R2, R115, R2, !PT ;  /* 0x0000000273027209 */ /* 0x000fc40007810000 */
[----:B------:R-:W-:Y:S01]  /*4b70*/  FSEL R155, R214, -INF , P0 ;  /* 0xff800000d69b7808 */ /* 0x000fe20000000000 */
[----:B------:R-:W-:Y:S01]  /*4b80*/  IMAD.MOV.U32 R214, RZ, RZ, R169 ;  /* 0x000000ffffd67224 */ /* 0x000fe200078e00a9 */
[----:B------:R-:W-:Y:S02]  /*4b90*/  FMNMX.FTZ R5, R68, R5, !PT ;  /* 0x0000000544057209 */ /* 0x000fe40007810000 */
[----:B------:R-:W-:Y:S02]  /*4ba0*/  FSEL R113, R217, -INF , P1 ;  /* 0xff800000d9717808 */ /* 0x000fe40000800000 */
[----:B------:R-:W-:Y:S02]  /*4bb0*/  FMNMX.FTZ R2, R114, R2, !PT ;  /* 0x0000000272027209 */ /* 0x000fe40007810000 */
[----:B------:R-:W-:Y:S01]  /*4bc0*/  FSEL R154, R215, -INF , P3 ;  /* 0xff800000d79a7808 */ /* 0x000fe20001800000 */
[----:B------:R-:W-:Y:S01]  /*4bd0*/  IMAD.MOV.U32 R215, RZ, RZ, R166 ;  /* 0x000000ffffd77224 */ /* 0x000fe200078e00a6 */
[----:B------:R-:W-:-:S02]  /*4be0*/  ISETP.GT.AND P1, PT, R0, 0x48, PT ;  /* 0x000000480000780c */ /* 0x000fc40003f24270 */
[----:B------:R-:W-:Y:S02]  /*4bf0*/  FMNMX.FTZ R5, R155, R5, !PT ;  /* 0x000000059b057209 */ /* 0x000fe40007810000 */
[----:B------:R-:W-:Y:S02]  /*4c00*/  FMNMX.FTZ R2, R113, R2, !PT ;  /* 0x0000000271027209 */ /* 0x000fe40007810000 */
[----:B------:R-:W-:Y:S02]  /*4c10*/  ISETP.GT.AND P0, PT, R0, 0x49, PT ;  /* 0x000000490000780c */ /* 0x000fe40003f04270 */
[----:B------:R-:W-:Y:S01]  /*4c20*/  FSEL R149, R210, -INF , P1 ;  /* 0xff800000d2957808 */ /* 0x000fe20000800000 */
[----:B------:R-:W1:Y:S01]  /*4c30*/  SHFL.BFLY PT, R6, R2, 0x2, 0x1f ;  /* 0x0c401f0002067f89 */ /* 0x000e6200000e0000 */
[----:B------:R-:W-:Y:S01]  /*4c40*/  FMNMX.FTZ R5, R154, R5, !PT ;  /* 0x000000059a057209 */ /* 0x000fe20007810000 */
[----:B------:R-:W-:Y:S01]  /*4c50*/  IMAD.MOV.U32 R210, RZ, RZ, R31 ;  /* 0x000000ffffd27224 */ /* 0x000fe200078e001f */
[----:B------:R-:W-:Y:S01]  /*4c60*/  FSEL R148, R211, -INF , P0 ;  /* 0xff800000d3947808 */ /* 0x000fe20000000000 */
[----:B------:R-:W-:Y:S01]  /*4c70*/  IMAD.MOV.U32 R211, RZ, RZ, R30 ;  /* 0x000000ffffd37224 */ /* 0x000fe200078e001e */
[----:B------:R-:W-:-:S02]  /*4c80*/  ISETP.GT.AND P1, PT, R0, 0x50, PT ;  /* 0x000000500000780c */ /* 0x000fc40003f24270 */
[----:B------:R-:W-:Y:S02]  /*4c90*/  FMNMX.FTZ R5, R149, R5, !PT ;  /* 0x0000000595057209 */ /* 0x000fe40007810000 */
[----:B------:R-:W-:Y:S02]  /*4ca0*/  ISETP.GT.AND P0, PT, R0, 0x51, PT ;  /* 0x000000510000780c */ /* 0x000fe40003f04270 */
[----:B------:R-:W-:Y:S02]  /*4cb0*/  FSEL R147, R158, -INF , P1 ;  /* 0xff8000009e937808 */ /* 0x000fe40000800000 */
[----:B------:R-:W-:Y:S02]  /*4cc0*/  FMNMX.FTZ R5, R148, R5, !PT ;  /* 0x0000000594057209 */ /* 0x000fe40007810000 */
[----:B------:R-:W-:Y:S02]  /*4cd0*/  FSEL R153, R159, -INF , P0 ;  /* 0xff8000009f997808 */ /* 0x000fe40000000000 */
        /* <DEDUP_REMOVED lines=11> */
[----:B------:R-:W-:Y:S02]  /*4d90*/  ISETP.GT.AND P1, PT, R0, 0x68, PT ;  /* 0x000000680000780c */ /* 0x000fe40003f24270 */
[----:B------:R-:W-:-:S02]  /*4da0*/  FSEL R146, R223, -INF , P0 ;  /* 0xff800000df927808 */ /* 0x000fc40000000000 */
[----:B------:R-:W-:Y:S02]  /*4db0*/  FMNMX.FTZ R5, R150, R5, !PT ;  /* 0x0000000596057209 */ /* 0x000fe40007810000 */
[----:B-1----:R-:W-:Y:S02]  /*4dc0*/  FMNMX.FTZ R2, R2, R6, !PT ;  /* 0x0000000602027209 */ /* 0x002fe40007810000 */
[----:B------:R-:W-:Y:S02]  /*4dd0*/  ISETP.GT.AND P0, PT, R0, 0x69, PT ;  /* 0x000000690000780c */ /* 0x000fe40003f04270 */
[----:B------:R-:W-:Y:S01]  /*4de0*/  FSEL R145, R218, -INF , P1 ;  /* 0xff800000da917808 */ /* 0x000fe20000800000 */
[----:B------:R-:W1:Y:S01]  /*4df0*/  SHFL.BFLY PT, R6, R2, 0x1, 0x1f ;  /* 0x0c201f0002067f89 */ /* 0x000e6200000e0000 */
[----:B------:R-:W-:Y:S02]  /*4e00*/  FMNMX.FTZ R0, R146, R5, !PT ;  /* 0x0000000592007209 */ /* 0x000fe40007810000 */
[----:B------:R-:W-:-:S02]  /*4e10*/  FSEL R144, R219, -INF , P0 ;  /* 0xff800000db907808 */ /* 0x000fc40000000000 */
[----:B------:R-:W-:-:S04]  /*4e20*/  FMNMX.FTZ R0, R145, R0, !PT ;  /* 0x0000000091007209 */ /* 0x000fc80007810000 */
[----:B------:R-:W-:-:S05]  /*4e30*/  FMNMX.FTZ R0, R144, R0, !PT ;  /* 0x0000000090007209 */ /* 0x000fca0007810000 */
[----:B------:R-:W2:Y:S01]  /*4e40*/  SHFL.BFLY PT, R5, R0, 0x2, 0x1f ;  /* 0x0c401f0000057f89 */ /* 0x000ea200000e0000 */
[----:B-1----:R-:W-:-:S04]  /*4e50*/  FMNMX.FTZ R137, R2, R6, !PT ;  /* 0x0000000602897209 */ /* 0x002fc80007810000 */
[C---:B------:R-:W-:Y:S01]  /*4e60*/  FSETP.NEU.FTZ.AND P0, PT, R137.reuse, -INF , PT ;  /* 0xff8000008900780b */ /* 0x040fe20003f1d000 */
[----:B------:R-:W-:-:S05]  /*4e70*/  FMUL.FTZ R2, R137, c[0x0][0x2d0] ;  /* 0x0000b40089027a20 */ /* 0x000fca0000410000 */
[----:B------:R-:W-:Y:S02]  /*4e80*/  FSEL R2, R2, RZ, P0 ;  /* 0x000000ff02027208 */ /* 0x000fe40000000000 */
[----:B--2---:R-:W-:-:S03]  /*4e90*/  FMNMX.FTZ R0, R0, R5, !PT ;  /* 0x0000000500007209 */ /* 0x004fc60007810000 */
[--C-:B------:R-:W-:Y:S02]  /*4ea0*/  FFMA.FTZ R5, R7, c[0x0][0x2d0], -R2.reuse ;  /* 0x0000b40007057a23 */ /* 0x100fe40000010802 */
[----:B------:R-:W1:Y:S02]  /*4eb0*/  SHFL.BFLY PT, R6, R0, 0x1, 0x1f ;  /* 0x0c201f0000067f89 */ /* 0x000e6400000e0000 */
[----:B------:R2:W-:Y:S02]  /*4ec0*/  MUFU.EX2 R157, R5 ;  /* 0x00000005009d7308 */ /* 0x0005e40000000800 */
[----:B--2---:R-:W-:-:S06]  /*4ed0*/  FFMA.FTZ R5, R8, c[0x0][0x2d0], -R2 ;  /* 0x0000b40008057a23 */ /* 0x004fcc0000010802 */
[----:B------:R2:W3:Y:S01]  /*4ee0*/  MUFU.EX2 R156, R5 ;  /* 0x00000005009c7308 */ /* 0x0004e20000000800 */
[----:B-1----:R-:W-:-:S04]  /*4ef0*/  FMNMX.FTZ R136, R0, R6, !PT ;  /* 0x0000000600887209 */ /* 0x002fc80007810000 */
[C---:B------:R-:W-:Y:S01]  /*4f00*/  FSETP.NEU.FTZ.AND P0, PT, R136.reuse, -INF , PT ;  /* 0xff8000008800780b */ /* 0x040fe20003f1d000 */
[----:B------:R-:W-:-:S05]  /*4f10*/  FMUL.FTZ R0, R136, c[0x0][0x2d0] ;  /* 0x0000b40088007a20 */ /* 0x000fca0000410000 */
[----:B------:R-:W-:Y:S01]  /*4f20*/  FSEL R0, R0, RZ, P0 ;  /* 0x000000ff00007208 */ /* 0x000fe20000000000 */
[----:B--2---:R-:W-:-:S04]  /*4f30*/  FFMA.FTZ R5, R9, c[0x0][0x2d0], -R2 ;  /* 0x0000b40009057a23 */ /* 0x004fc80000010802 */
[----:B------:R1:W-:Y:S02]  /*4f40*/  MUFU.EX2 R169, R5 ;  /* 0x0000000500a97308 */ /* 0x0003e40000000800 */
[----:B-1----:R-:W-:-:S06]  /*4f50*/  FFMA.FTZ R5, R10, c[0x0][0x2d0], -R2 ;  /* 0x0000b4000a057a23 */ /* 0x002fcc0000010802 */
[----:B------:R1:W-:Y:S02]  /*4f60*/  MUFU.EX2 R170, R5 ;  /* 0x0000000500aa7308 */ /* 0x0003e40000000800 */
[----:B-1----:R-:W-:-:S06]  /*4f70*/  FFMA.FTZ R5, R11, c[0x0][0x2d0], -R2 ;  /* 0x0000b4000b057a23 */ /* 0x002fcc0000010802 */
[----:B------:R1:W-:Y:S02]  /*4f80*/  MUFU.EX2 R219, R5 ;  /* 0x0000000500db7308 */ /* 0x0003e40000000800 */
[----:B-1----:R-:W-:Y:S01]  /*4f90*/  FFMA.FTZ R5, R12, c[0x0][0x2d0], -R2 ;  /* 0x0000b4000c057a23 */ /* 0x002fe20000010802 */
[----:B---3--:R-:W-:-:S05]  /*4fa0*/  F2FP.BF16.PACK_AB R12, R156, R157 ;  /* 0x0000009d9c0c723e */ /* 0x008fca00000010ff */
[----:B------:R1:W2:Y:S02]  /*4fb0*/  MUFU.EX2 R218, R5 ;  /* 0x0000000500da7308 */ /* 0x0002a40000000800 */
[----:B-1----:R-:W-:Y:S01]  /*4fc0*/  FFMA.FTZ R5, R13, c[0x0][0x2d0], -R2 ;  /* 0x0000b4000d057a23 */ /* 0x002fe20000010802 */
[----:B--2---:R-:W-:-:S05]  /*4fd0*/  F2FP.BF16.PACK_AB R8, R218, R219 ;  /* 0x000000dbda08723e */ /* 0x004fca00000010ff */
[----:B------:R1:W-:Y:S02]  /*4fe0*/  MUFU.EX2 R198, R5 ;  /* 0x0000000500c67308 */ /* 0x0003e40000000800 */
[----:B-1----:R-:W-:Y:S01]  /*4ff0*/  FFMA.FTZ R5, R14, c[0x0][0x2d0], -R2 ;  /* 0x0000b4000e057a23 */ /* 0x002fe20000010802 */
[----:B------:R-:W-:-:S05]  /*5000*/  F2FP.BF16.PACK_AB R14, R170, R169 ;  /* 0x000000a9aa0e723e */ /* 0x000fca00000010ff */
        /* <DEDUP_REMOVED lines=17> */
[----:B------:R1:W2:Y:S02]  /*5120*/  MUFU.EX2 R225, R5 ;  /* 0x0000000500e17308 */ /* 0x0002a40000000800 */
[----:B-1----:R-:W-:Y:S01]  /*5130*/  FFMA.FTZ R5, R21, c[0x0][0x2d0], -R0 ;  /* 0x0000b40015057a23 */ /* 0x002fe20000010800 */
[----:B--2---:R-:W-:-:S05]  /*5140*/  F2FP.BF16.PACK_AB R9, R225, R217 ;  /* 0x000000d9e109723e */ /* 0x004fca00000010ff */
[----:B------:R1:W-:Y:S02]  /*5150*/  MUFU.EX2 R226, R5 ;  /* 0x0000000500e27308 */ /* 0x0003e40000000800 */
[----:B-1----:R-:W-:Y:S02]  /*5160*/  FFMA.FTZ R5, R22, c[0x0][0x2d0], -R0 ;  /* 0x0000b40016057a23 */ /* 0x002fe40000010800 */
[----:B------:R-:W-:Y:S04]  /*5170*/  HMMA.16816.F32.BF16 R20, R12, R52, RZ ;  /* 0x000000340c14723c */ /* 0x000fe800000418ff */
[----:B------:R1:W2:Y:S02]  /*5180*/  MUFU.EX2 R199, R5 ;  /* 0x0000000500c77308 */ /* 0x0002a40000000800 */
[----:B-1----:R-:W-:Y:S01]  /*5190*/  FFMA.FTZ R5, R40, c[0x0][0x2d0], -R2 ;  /* 0x0000b40028057a23 */ /* 0x002fe20000010802 */
[----:B--2---:R-:W-:-:S05]  /*51a0*/  F2FP.BF16.PACK_AB R11, R199, R226 ;  /* 0x000000e2c70b723e */ /* 0x004fca00000010ff */
[----:B------:R1:W-:Y:S02]  /*51b0*/  MUFU.EX2 R223, R5 ;  /* 0x0000000500df7308 */ /* 0x0003e40000000800 */
[----:B------:R-:W-:Y:S07]  /*51c0*/  HMMA.16816.F32.BF16 R88, R8, R76, R16 ;  /* 0x0000004c0858723c */ /* 0x000fee0000041810 */
[----:B------:R-:W-:Y:S01]  /*51d0*/  IMAD.MOV.U32 R77, RZ, RZ, R28 ;  /* 0x000000ffff4d7224 */ /* 0x000fe200078e001c */
[----:B------:R-:W-:Y:S01]  /*51e0*/  HMMA.16816.F32.BF16 R16, R12, R80, RZ ;  /* 0x000000500c10723c */ /* 0x000fe200000418ff */
[----:B-1----:R-:W-:-:S04]  /*51f0*/  FFMA.FTZ R5, R41, c[0x0][0x2d0], -R2 ;  /* 0x0000b40029057a23 */ /* 0x002fc80000010802 */
[----:B------:R1:W2:Y:S03]  /*5200*/  MUFU.EX2 R224, R5 ;  /* 0x0000000500e07308 */ /* 0x0002a60000000800 */
[----:B------:R-:W-:Y:S08]  /*5210*/  HMMA.16816.F32.BF16 R28, R12, R50, RZ ;  /* 0x000000320c1c723c */ /* 0x000ff000000418ff */
[----:B------:R-:W-:Y:S01]  /*5220*/  HMMA.16816.F32.BF16 R44, R8, R56, R24 ;  /* 0x00000038082c723c */ /* 0x000fe20000041818 */
[----:B-1----:R-:W-:-:S07]  /*5230*/  FFMA.FTZ R5, R43, c[0x0][0x2d0], -R2 ;  /* 0x0000b4002b057a23 */ /* 0x002fce0000010802 */
[C---:B------:R-:W-:Y:S01]  /*5240*/  HMMA.16816.F32.BF16 R92, R8.reuse, R84, R16 ;  /* 0x00000054085c723c */ /* 0x040fe20000041810 */
[----:B------:R-:W1:Y:S01]  /*5250*/  LDSM.16.MT88.4 R16, [R229+0x1000] ;  /* 0x00100000e510783b */ /* 0x000e620000004200 */
[----:B------:R3:W-:Y:S06]  /*5260*/  MUFU.EX2 R195, R5 ;  /* 0x0000000500c37308 */ /* 0x0007ec0000000800 */
[----:B------:R-:W-:Y:S08]  /*5270*/  HMMA.16816.F32.BF16 R64, R8, R72, R20 ;  /* 0x000000480840723c */ /* 0x000ff00000041814 */
[----:B------:R-:W-:Y:S01]  /*5280*/  HMMA.16816.F32.BF16 R24, R12, R54, RZ ;  /* 0x000000360c18723c */ /* 0x000fe200000418ff */
[----:B---3--:R-:W-:-:S04]  /*5290*/  FFMA.FTZ R5, R42, c[0x0][0x2d0], -R2 ;  /* 0x0000b4002a057a23 */ /* 0x008fc80000010802 */
[----:B------:R3:W4:Y:S03]  /*52a0*/  MUFU.EX2 R194, R5 ;  /* 0x0000000500c27308 */ /* 0x0007260000000800 */
[C---:B------:R-:W-:Y:S08]  /*52b0*/  HMMA.16816.F32.BF16 R20, R12.reuse, R62, RZ ;  /* 0x0000003e0c14723c */ /* 0x040ff000000418ff */
[----:B------:R-:W-:Y:S01]  /*52c0*/  HMMA.16816.F32.BF16 R12, R12, R82, RZ ;  /* 0x000000520c0c723c */ /* 0x000fe200000418ff */
[----:B---3--:R-:W-:-:S07]  /*52d0*/  FFMA.FTZ R5, R39, c[0x0][0x2d0], -R0 ;  /* 0x0000b40027057a23 */ /* 0x008fce0000010800 */
[C---:B------:R-:W-:Y:S01]  /*52e0*/  HMMA.16816.F32.BF16 R32, R8.reuse, R58, R28 ;  /* 0x0000003a0820723c */ /* 0x040fe2000004181c */
[----:B------:R3:W-:Y:S07]  /*52f0*/  MUFU.EX2 R222, R5 ;  /* 0x0000000500de7308 */ /* 0x0007ee0000000800 */
[C---:B------:R-:W-:Y:S01]  /*5300*/  HMMA.16816.F32.BF16 R60, R8.reuse, R74, R24 ;  /* 0x0000004a083c723c */ /* 0x040fe20000041818 */
[----:B------:R-:W1:Y:S07]  /*5310*/  LDSM.16.MT88.4 R24, [R233+0x1000] ;  /* 0x00100000e918783b */ /* 0x000e6e0000004200 */
[----:B------:R-:W-:Y:S01]  /*5320*/  HMMA.16816.F32.BF16 R56, R8, R78, R20 ;  /* 0x0000004e0838723c */ /* 0x000fe20000041814 */
[----:B------:R-:W1:Y:S01]  /*5330*/  LDSM.16.MT88.4 R20, [R230+0x1000] ;  /* 0x00100000e614783b */ /* 0x000e620000004200 */
[----:B---3--:R-:W-:-:S04]  /*5340*/  FFMA.FTZ R5, R38, c[0x0][0x2d0], -R0 ;  /* 0x0000b40026057a23 */ /* 0x008fc80000010800 */
[----:B------:R3:W3:Y:S02]  /*5350*/  MUFU.EX2 R191, R5 ;  /* 0x0000000500bf7308 */ /* 0x0006e40000000800 */
[----:B------:R-:W-:Y:S07]  /*5360*/  HMMA.16816.F32.BF16 R28, R8, R86, R12 ;  /* 0x00000056081c723c */ /* 0x000fee000004180c */
[----:B--2---:R-:W-:Y:S02]  /*5370*/  F2FP.BF16.PACK_AB R12, R224, R223 ;  /* 0x000000dfe00c723e */ /* 0x004fe400000010ff */
[----:B----4-:R-:W-:Y:S01]  /*5380*/  F2FP.BF16.PACK_AB R14, R194, R195 ;  /* 0x000000c3c20e723e */ /* 0x010fe200000010ff */
[----:B---3--:R-:W-:Y:S01]  /*5390*/  FFMA.FTZ R5, R37, c[0x0][0x2d0], -R0 ;  /* 0x0000b40025057a23 */ /* 0x008fe20000010800 */
[----:B------:R-:W-:-:S03]  /*53a0*/  F2FP.BF16.PACK_AB R13, R191, R222 ;  /* 0x000000debf0d723e */ /* 0x000fc600000010ff */
[----:B------:R2:W-:Y:S02]  /*53b0*/  MUFU.EX2 R6, R5 ;  /* 0x0000000500067308 */ /* 0x0005e40000000800 */
[----:B--2---:R-:W-:-:S06]  /*53c0*/  FFMA.FTZ R5, R36, c[0x0][0x2d0], -R0 ;  /* 0x0000b40024057a23 */ /* 0x004fcc0000010800 */
[----:B------:R2:W3:Y:S02]  /*53d0*/  MUFU.EX2 R201, R5 ;  /* 0x0000000500c97308 */ /* 0x0004e40000000800 */
[----:B--2---:R-:W-:Y:S01]  /*53e0*/  FFMA.FTZ R5, R99, c[0x0][0x2d0], -R4 ;  /* 0x0000b40063057a23 */ /* 0x004fe20000010804 */
[----:B---3--:R-:W-:-:S05]  /*53f0*/  F2FP.BF16.PACK_AB R15, R201, R6 ;  /* 0x00000006c90f723e */ /* 0x008fca00000010ff */
[----:B------:R2:W-:Y:S02]  /*5400*/  MUFU.EX2 R221, R5 ;  /* 0x0000000500dd7308 */ /* 0x0005e40000000800 */
[C---:B-1----:R-:W-:Y:S08]  /*5410*/  HMMA.16816.F32.BF16 R44, R12.reuse, R16, R44 ;  /* 0x000000100c2c723c */ /* 0x042ff0000004182c */
[----:B------:R-:W-:Y:S01]  /*5420*/  HMMA.16816.F32.BF16 R40, R12, R18, R32 ;  /* 0x000000120c28723c */ /* 0x000fe20000041820 */
[----:B--2---:R-:W-:-:S04]  /*5430*/  FFMA.FTZ R5, R98, c[0x0][0x2d0], -R4 ;  /* 0x0000b40062057a23 */ /* 0x004fc80000010804 */
[----:B------:R1:W2:Y:S03]  /*5440*/  MUFU.EX2 R7, R5 ;  /* 0x0000000500077308 */ /* 0x0002a60000000800 */
[C---:B------:R-:W-:Y:S08]  /*5450*/  HMMA.16816.F32.BF16 R36, R12.reuse, R24, R64 ;  /* 0x000000180c24723c */ /* 0x040ff00000041840 */
[----:B------:R-:W-:Y:S01]  /*5460*/  HMMA.16816.F32.BF16 R88, R12, R20, R88 ;  /* 0x000000140c58723c */ /* 0x000fe20000041858 */
[----:B-1----:R-:W-:Y:S01]  /*5470*/  FFMA.FTZ R5, R97, c[0x0][0x2d0], -R4 ;  /* 0x0000b40061057a23 */ /* 0x002fe20000010804 */
[----:B--2---:R-:W-:-:S03]  /*5480*/  F2FP.BF16.PACK_AB R8, R7, R221 ;  /* 0x000000dd0708723e */ /* 0x004fc600000010ff */
[----:B------:R1:W-:Y:S02]  /*5490*/  MUFU.EX2 R196, R5 ;  /* 0x0000000500c47308 */ /* 0x0003e40000000800 */
[----:B-1----:R-:W-:Y:S02]  /*54a0*/  FFMA.FTZ R5, R96, c[0x0][0x2d0], -R4 ;  /* 0x0000b40060057a23 */ /* 0x002fe40000010804 */
[----:B------:R-:W-:Y:S04]  /*54b0*/  HMMA.16816.F32.BF16 R96, R12, R26, R60 ;  /* 0x0000001a0c60723c */ /* 0x000fe8000004183c */
        /* <DEDUP_REMOVED lines=10> */
[----:B------:R-:W1:Y:S02]  /*5560*/  MUFU.EX2 R251, R5 ;  /* 0x0000000500fb7308 */ /* 0x000e640000000800 */
[----:B-1----:R-:W-:Y:S01]  /*5570*/  F2FP.BF16.PACK_AB R11, R251, R249 ;  /* 0x000000f9fb0b723e */ /* 0x002fe200000010ff */
[----:B------:R-:W-:-:S06]  /*5580*/  FFMA.FTZ R5, R109, c[0x0][0x2d0], -R2 ;  /* 0x0000b4006d057a23 */ /* 0x000fcc0000010802 */
[C---:B------:R-:W-:Y:S08]  /*5590*/  HMMA.16816.F32.BF16 R48, R8.reuse, R16, R120 ;  /* 0x000000100830723c */ /* 0x040ff00000041878 */
[C---:B------:R-:W-:Y:S01]  /*55a0*/  HMMA.16816.F32.BF16 R52, R8.reuse, R18, R116 ;  /* 0x000000120834723c */ /* 0x040fe20000041874 */
[----:B------:R-:W1:Y:S07]  /*55b0*/  LDSM.16.MT88.4 R16, [R232+0x1000] ;  /* 0x00100000e810783b */ /* 0x000e6e0000004200 */
[C---:B------:R-:W-:Y:S07]  /*55c0*/  HMMA.16816.F32.BF16 R84, R8.reuse, R22, R172 ;  /* 0x000000160854723c */ /* 0x040fee00000418ac */
[----:B------:R-:W-:Y:S01]  /*55d0*/  IMAD.MOV.U32 R172, RZ, RZ, R214 ;  /* 0x000000ffffac7224 */ /* 0x000fe200078e00d6 */
[----:B------:R-:W-:Y:S01]  /*55e0*/  HMMA.16816.F32.BF16 R80, R8, R20, R184 ;  /* 0x000000140850723c */ /* 0x000fe200000418b8 */
[----:B------:R-:W-:-:S02]  /*55f0*/  IMAD.MOV.U32 R173, RZ, RZ, R215 ;  /* 0x000000ffffad7224 */ /* 0x000fc400078e00d7 */
[----:B------:R-:W-:Y:S02]  /*5600*/  IMAD.MOV.U32 R174, RZ, RZ, R210 ;  /* 0x000000ffffae7224 */ /* 0x000fe400078e00d2 */
[----:B------:R-:W-:Y:S02]  /*5610*/  IMAD.MOV.U32 R175, RZ, RZ, R211 ;  /* 0x000000ffffaf7224 */ /* 0x000fe400078e00d3 */
[----:B------:R-:W-:Y:S01]  /*5620*/  IMAD.MOV.U32 R184, RZ, RZ, R216 ;  /* 0x000000ffffb87224 */ /* 0x000fe200078e00d8 */
[----:B------:R-:W-:Y:S01]  /*5630*/  HMMA.16816.F32.BF16 R72, R8, R26, R176 ;  /* 0x0000001a0848723c */ /* 0x000fe200000418b0 */
[----:B------:R-:W-:Y:S02]  /*5640*/  IMAD.MOV.U32 R186, RZ, RZ, R198 ;  /* 0x000000ffffba7224 */ /* 0x000fe400078e00c6 */
[----:B------:R-:W-:Y:S02]  /*5650*/  IMAD.MOV.U32 R198, RZ, RZ, R208 ;  /* 0x000000ffffc67224 */ /* 0x000fe400078e00d0 */
[----:B------:R-:W-:-:S02]  /*5660*/  IMAD.MOV.U32 R185, RZ, RZ, R190 ;  /* 0x000000ffffb97224 */ /* 0x000fc400078e00be */
[----:B------:R-:W-:Y:S01]  /*5670*/  IMAD.MOV.U32 R177, RZ, RZ, R212 ;  /* 0x000000ffffb17224 */ /* 0x000fe200078e00d4 */
[----:B------:R-:W-:Y:S01]  /*5680*/  HMMA.16816.F32.BF16 R32, R8, R24, R128 ;  /* 0x000000180820723c */ /* 0x000fe20000041880 */
[----:B------:R-:W-:Y:S01]  /*5690*/  IMAD.MOV.U32 R179, RZ, RZ, R206 ;  /* 0x000000ffffb37224 */ /* 0x000fe200078e00ce */
[----:B------:R-:W-:Y:S01]  /*56a0*/  LDSM.16.MT88.4 R24, [R233+0x1800] ;  /* 0x00180000e918783b */ /* 0x000fe20000004200 */
[----:B------:R-:W-:Y:S02]  /*56b0*/  IMAD.MOV.U32 R178, RZ, RZ, R207 ;  /* 0x000000ffffb27224 */ /* 0x000fe400078e00cf */
[----:B------:R-:W-:Y:S02]  /*56c0*/  IMAD.MOV.U32 R187, RZ, RZ, R101 ;  /* 0x000000ffffbb7224 */ /* 0x000fe400078e0065 */
[----:B------:R-:W-:Y:S01]  /*56d0*/  IMAD.MOV.U32 R190, RZ, RZ, R100 ;  /* 0x000000ffffbe7224 */ /* 0x000fe200078e0064 */
[----:B-1----:R-:W-:Y:S01]  /*56e0*/  HMMA.16816.F32.BF16 R64, R12, R16, R92 ;  /* 0x000000100c40723c */ /* 0x002fe2000004185c */
[----:B------:R-:W-:-:S06]  /*56f0*/  IMAD.MOV.U32 R176, RZ, RZ, R77 ;  /* 0x000000ffffb07224 */ /* 0x000fcc00078e004d */
[----:B------:R-:W-:Y:S01]  /*5700*/  IMAD.MOV.U32 R94, RZ, RZ, R213 ;  /* 0x000000ffff5e7224 */ /* 0x000fe200078e00d5 */
[C---:B------:R-:W-:Y:S01]  /*5710*/  HMMA.16816.F32.BF16 R104, R8.reuse, R16, R180 ;  /* 0x000000100868723c */ /* 0x040fe200000418b4 */
[----:B------:R1:W-:Y:S01]  /*5720*/  MUFU.EX2 R213, R5 ;  /* 0x0000000500d57308 */ /* 0x0003e20000000800 */
[----:B------:R-:W-:Y:S02]  /*5730*/  IMAD.MOV.U32 R95, RZ, RZ, R203 ;  /* 0x000000ffff5f7224 */ /* 0x000fe400078e00cb */
[----:B------:R-:W-:Y:S02]  /*5740*/  IMAD.MOV.U32 R93, RZ, RZ, R204 ;  /* 0x000000ffff5d7224 */ /* 0x000fe400078e00cc */
[----:B------:R-:W-:Y:S02]  /*5750*/  IMAD.MOV.U32 R92, RZ, RZ, R172 ;  /* 0x000000ffff5c7224 */ /* 0x000fe400078e00ac */
[----:B------:R-:W-:Y:S01]  /*5760*/  IMAD.MOV.U32 R183, RZ, RZ, R209 ;  /* 0x000000ffffb77224 */ /* 0x000fe200078e00d1 */
[----:B------:R-:W-:Y:S01]  /*5770*/  HMMA.16816.F32.BF16 R100, R8, R18, R124 ;  /* 0x000000120864723c */ /* 0x000fe2000004187c */
[----:B------:R-:W-:-:S02]  /*5780*/  IMAD.MOV.U32 R180, RZ, RZ, R205 ;  /* 0x000000ffffb47224 */ /* 0x000fc400078e00cd */
[----:B------:R-:W-:Y:S02]  /*5790*/  IMAD.MOV.U32 R181, RZ, RZ, R201 ;  /* 0x000000ffffb57224 */ /* 0x000fe400078e00c9 */
[----:B------:R-:W-:Y:S02]  /*57a0*/  IMAD.MOV.U32 R182, RZ, RZ, R202 ;  /* 0x000000ffffb67224 */ /* 0x000fe400078e00ca */
[----:B------:R-:W-:Y:S01]  /*57b0*/  IMAD.MOV.U32 R172, RZ, RZ, R176 ;  /* 0x000000ffffac7224 */ /* 0x000fe200078e00b0 */
[----:B------:R-:W-:Y:S01]  /*57c0*/  HMMA.16816.F32.BF16 R28, R12, R18, R28 ;  /* 0x000000120c1c723c */ /* 0x000fe2000004181c */
[----:B-1----:R-:W-:Y:S01]  /*57d0*/  FFMA.FTZ R5, R112, c[0x0][0x2d0], -R2 ;  /* 0x0000b40070057a23 */ /* 0x002fe20000010802 */
[----:B------:R-:W1:Y:S01]  /*57e0*/  LDSM.16.MT88.4 R16, [R229+0x1800] ;  /* 0x00180000e510783b */ /* 0x000e620000004200 */
[----:B------:R-:W-:Y:S02]  /*57f0*/  IMAD.MOV.U32 R112, RZ, RZ, R95 ;  /* 0x000000ffff707224 */ /* 0x000fe400078e005f */
[----:B------:R2:W3:Y:S01]  /*5800*/  MUFU.EX2 R214, R5 ;  /* 0x0000000500d67308 */ /* 0x0004e20000000800 */
[----:B------:R-:W-:-:S02]  /*5810*/  IMAD.MOV.U32 R95, RZ, RZ, R175 ;  /* 0x000000ffff5f7224 */ /* 0x000fc400078e00af */
[----:B------:R-:W-:Y:S01]  /*5820*/  HMMA.16816.F32.BF16 R76, R12, R22, R56 ;  /* 0x000000160c4c723c */ /* 0x000fe20000041838 */
[----:B------:R-:W4:Y:S01]  /*5830*/  LDSM.16.MT88.4 R20, [R230+0x1800] ;  /* 0x00180000e614783b */ /* 0x000f220000004200 */
[----:B------:R-:W-:Y:S02]  /*5840*/  IMAD.MOV.U32 R175, RZ, RZ, R195 ;  /* 0x000000ffffaf7224 */ /* 0x000fe400078e00c3 */
[----:B------:R-:W-:Y:S02]  /*5850*/  IMAD.MOV.U32 R176, RZ, RZ, R200 ;  /* 0x000000ffffb07224 */ /* 0x000fe400078e00c8 */
[----:B--2---:R-:W-:Y:S01]  /*5860*/  FFMA.FTZ R5, R111, c[0x0][0x2d0], -R2 ;  /* 0x0000b4006f057a23 */ /* 0x004fe20000010802 */
[----:B---3--:R-:W-:-:S03]  /*5870*/  F2FP.BF16.PACK_AB R12, R214, R213 ;  /* 0x000000d5d60c723e */ /* 0x008fc600000010ff */
[----:B------:R2:W-:Y:S02]  /*5880*/  MUFU.EX2 R215, R5 ;  /* 0x0000000500d77308 */ /* 0x0005e40000000800 */
[----:B--2---:R-:W-:-:S06]  /*5890*/  FFMA.FTZ R5, R110, c[0x0][0x2d0], -R2 ;  /* 0x0000b4006e057a23 */ /* 0x004fcc0000010802 */
[----:B------:R2:W3:Y:S02]  /*58a0*/  MUFU.EX2 R216, R5 ;  /* 0x0000000500d87308 */ /* 0x0004e40000000800 */
[----:B--2---:R-:W-:Y:S01]  /*58b0*/  FFMA.FTZ R5, R108, c[0x0][0x2d0], -R0 ;  /* 0x0000b4006c057a23 */ /* 0x004fe20000010800 */
[----:B---3--:R-:W-:-:S05]  /*58c0*/  F2FP.BF16.PACK_AB R14, R216, R215 ;  /* 0x000000d7d80e723e */ /* 0x008fca00000010ff */
[----:B------:R2:W-:Y:S02]  /*58d0*/  MUFU.EX2 R209, R5 ;  /* 0x0000000500d17308 */ /* 0x0005e40000000800 */
[----:B--2---:R-:W-:Y:S02]  /*58e0*/  FFMA.FTZ R5, R71, c[0x0][0x2d0], -R0 ;  /* 0x0000b40047057a23 */ /* 0x004fe40000010800 */
[----:B------:R-:W-:-:S04]  /*58f0*/  IMAD.MOV.U32 R71, RZ, RZ, R94 ;  /* 0x000000ffff477224 */ /* 0x000fc800078e005e */
[----:B------:R2:W3:Y:S01]  /*5900*/  MUFU.EX2 R210, R5 ;  /* 0x0000000500d27308 */ /* 0x0004e20000000800 */
[----:B------:R-:W-:Y:S02]  /*5910*/  IMAD.MOV.U32 R94, RZ, RZ, R174 ;  /* 0x000000ffff5e7224 */ /* 0x000fe400078e00ae */
[----:B------:R-:W-:Y:S02]  /*5920*/  IMAD.MOV.U32 R174, RZ, RZ, R197 ;  /* 0x000000ffffae7224 */ /* 0x000fe400078e00c5 */
[----:B--2---:R-:W-:Y:S01]  /*5930*/  FFMA.FTZ R5, R69, c[0x0][0x2d0], -R0 ;  /* 0x0000b40045057a23 */ /* 0x004fe20000010800 */
[----:B---3--:R-:W-:Y:S01]  /*5940*/  F2FP.BF16.PACK_AB R13, R210, R209 ;  /* 0x000000d1d20d723e */ /* 0x008fe200000010ff */
[----:B------:R-:W-:Y:S02]  /*5950*/  IMAD.MOV.U32 R69, RZ, RZ, R112 ;  /* 0x000000ffff457224 */ /* 0x000fe400078e0070 */
        /* <DEDUP_REMOVED lines=13> */
[----:B--2---:R-:W-:-:S06]  /*5a30*/  F2FP.BF16.PACK_AB R8, R206, R205 ;  /* 0x000000cdce08723e */ /* 0x004fcc00000010ff */
[----:B----4-:R-:W-:Y:S01]  /*5a40*/  HMMA.16816.F32.BF16 R108, R12, R20, R88 ;  /* 0x000000140c6c723c */ /* 0x010fe20000041858 */
        /* <DEDUP_REMOVED lines=10> */
[----:B------:R-:W-:-:S04]  /*5af0*/  IMAD.MOV.U32 R165, RZ, RZ, R182 ;  /* 0x000000ffffa57224 */ /* 0x000fc800078e00b6 */
[----:B------:R1:W-:Y:S01]  /*5b00*/  MUFU.EX2 R203, R5 ;  /* 0x0000000500cb7308 */ /* 0x0003e20000000800 */
[----:B------:R-:W-:Y:S02]  /*5b10*/  IMAD.MOV.U32 R182, RZ, RZ, R7 ;  /* 0x000000ffffb67224 */ /* 0x000fe400078e0007 */
[----:B-1----:R-:W-:-:S05]  /*5b20*/  FFMA.FTZ R5, R162, c[0x0][0x2d0], -R3 ;  /* 0x0000b400a2057a23 */ /* 0x002fca0000010803 */
[----:B------:R-:W1:Y:S02]  /*5b30*/  MUFU.EX2 R204, R5 ;  /* 0x0000000500cc7308 */ /* 0x000e640000000800 */
[----:B-1----:R-:W-:Y:S01]  /*5b40*/  F2FP.BF16.PACK_AB R11, R204, R203 ;  /* 0x000000cbcc0b723e */ /* 0x002fe200000010ff */
[----:B------:R-:W-:Y:S02]  /*5b50*/  FFMA.FTZ R5, R93, c[0x0][0x2d0], -R4 ;  /* 0x0000b4005d057a23 */ /* 0x000fe40000010804 */
[----:B------:R-:W-:-:S03]  /*5b60*/  IMAD.MOV.U32 R93, RZ, RZ, R173 ;  /* 0x000000ffff5d7224 */ /* 0x000fc600078e00ad */
[----:B------:R1:W-:Y:S01]  /*5b70*/  MUFU.EX2 R195, R5 ;  /* 0x0000000500c37308 */ /* 0x0003e20000000800 */
[----:B------:R-:W-:Y:S01]  /*5b80*/  IMAD.MOV.U32 R173, RZ, RZ, R199 ;  /* 0x000000ffffad7224 */ /* 0x000fe200078e00c7 */
[C---:B------:R-:W-:Y:S01]  /*5b90*/  HMMA.16816.F32.BF16 R60, R8.reuse, R16, R48 ;  /* 0x00000010083c723c */ /* 0x040fe20000041830 */
[----:B------:R-:W-:Y:S02]  /*5ba0*/  IMAD.MOV.U32 R112, RZ, RZ, R93 ;  /* 0x000000ffff707224 */ /* 0x000fe400078e005d */
[----:B------:R-:W-:Y:S02]  /*5bb0*/  IMAD.MOV.U32 R93, RZ, RZ, R95 ;  /* 0x000000ffff5d7224 */ /* 0x000fe400078e005f */
[----:B------:R-:W-:Y:S02]  /*5bc0*/  IMAD.MOV.U32 R95, RZ, RZ, R173 ;  /* 0x000000ffff5f7224 */ /* 0x000fe400078e00ad */
[----:B------:R-:W-:Y:S01]  /*5bd0*/  IMAD.MOV.U32 R173, RZ, RZ, R174 ;  /* 0x000000ffffad7224 */ /* 0x000fe200078e00ae */
[----:B------:R-:W-:Y:S01]  /*5be0*/  HMMA.16816.F32.BF16 R56, R8, R18, R52 ;  /* 0x000000120838723c */ /* 0x000fe20000041834 */
[----:B------:R-:W2:Y:S01]  /*5bf0*/  LDSM.16.MT88.4 R16, [R232+0x1800] ;  /* 0x00180000e810783b */ /* 0x000ea20000004200 */
[----:B------:R-:W-:-:S02]  /*5c00*/  IMAD.MOV.U32 R174, RZ, RZ, R176 ;  /* 0x000000ffffae7224 */ /* 0x000fc400078e00b0 */
[----:B------:R-:W-:Y:S02]  /*5c10*/  IMAD.MOV.U32 R176, RZ, RZ, R177 ;  /* 0x000000ffffb07224 */ /* 0x000fe400078e00b1 */
[----:B-1----:R-:W-:Y:S02]  /*5c20*/  FFMA.FTZ R5, R252, c[0x0][0x2d0], -R4 ;  /* 0x0000b400fc057a23 */ /* 0x002fe40000010804 */
[C---:B------:R-:W-:Y:S01]  /*5c30*/  HMMA.16816.F32.BF16 R48, R8.reuse, R24, R32 ;  /* 0x000000180830723c */ /* 0x040fe20000041820 */
[----:B------:R-:W-:Y:S01]  /*5c40*/  IMAD.MOV.U32 R177, RZ, RZ, R178 ;  /* 0x000000ffffb17224 */ /* 0x000fe200078e00b2 */
[----:B------:R1:W3:Y:S01]  /*5c50*/  MUFU.EX2 R197, R5 ;  /* 0x0000000500c57308 */ /* 0x0002e20000000800 */
[----:B------:R-:W-:Y:S02]  /*5c60*/  IMAD.MOV.U32 R178, RZ, RZ, R180 ;  /* 0x000000ffffb27224 */ /* 0x000fe400078e00b4 */
[----:B------:R-:W-:Y:S02]  /*5c70*/  IMAD.MOV.U32 R180, RZ, RZ, R194 ;  /* 0x000000ffffb47224 */ /* 0x000fe400078e00c2 */
[--C-:B------:R-:W-:Y:S01]  /*5c80*/  FFMA.FTZ R7, R134, c[0x0][0x2d0], -R2.reuse ;  /* 0x0000b40086077a23 */ /* 0x100fe20000010802 */
[----:B------:R-:W-:Y:S01]  /*5c90*/  HMMA.16816.F32.BF16 R44, R8, R26, R72 ;  /* 0x0000001a082c723c */ /* 0x000fe20000041848 */
[----:B------:R-:W4:Y:S01]  /*5ca0*/  LDSM.16.MT88.4 R24, [R229+0x2000] ;  /* 0x00200000e518783b */ /* 0x000f220000004200 */
[----:B------:R-:W-:-:S02]  /*5cb0*/  FFMA.FTZ R160, R132, c[0x0][0x2d0], -R2 ;  /* 0x0000b40084a07a23 */ /* 0x000fc40000010802 */
[--C-:B------:R-:W-:Y:S02]  /*5cc0*/  FFMA.FTZ R161, R115, c[0x0][0x2d0], -R2.reuse ;  /* 0x0000b40073a17a23 */ /* 0x100fe40000010802 */
[----:B------:R-:W-:Y:S02]  /*5cd0*/  FFMA.FTZ R162, R114, c[0x0][0x2d0], -R2 ;  /* 0x0000b40072a27a23 */ /* 0x000fe40000010802 */
[C---:B------:R-:W-:Y:S01]  /*5ce0*/  HMMA.16816.F32.BF16 R36, R8.reuse, R22, R84 ;  /* 0x000000160824723c */ /* 0x040fe20000041854 */
[----:B------:R-:W-:Y:S02]  /*5cf0*/  IMAD.MOV.U32 R252, RZ, RZ, R178 ;  /* 0x000000fffffc7224 */ /* 0x000fe400078e00b2 */
[----:B-1----:R-:W-:Y:S02]  /*5d00*/  FFMA.FTZ R5, R247, c[0x0][0x2d0], -R4 ;  /* 0x0000b400f7057a23 */ /* 0x002fe40000010804 */
[----:B------:R-:W-:Y:S02]  /*5d10*/  FFMA.FTZ R164, R113, c[0x0][0x2d0], -R2 ;  /* 0x0000b40071a47a23 */ /* 0x000fe40000010802 */
[----:B------:R1:W-:Y:S01]  /*5d20*/  MUFU.EX2 R199, R5 ;  /* 0x0000000500c77308 */ /* 0x0003e20000000800 */
[----:B------:R-:W-:Y:S01]  /*5d30*/  HMMA.16816.F32.BF16 R40, R8, R20, R80 ;  /* 0x000000140828723c */ /* 0x000fe20000041850 */
[----:B------:R-:W-:-:S02]  /*5d40*/  IMAD.MOV.U32 R68, RZ, RZ, R188 ;  /* 0x000000ffff447224 */ /* 0x000fc400078e00bc */
[----:B------:R-:W-:-:S05]  /*5d50*/  IMAD.MOV.U32 R163, RZ, RZ, R95 ;  /* 0x000000ffffa37224 */ /* 0x000fca00078e005f */
[----:B--2---:R-:W-:Y:S01]  /*5d60*/  HMMA.16816.F32.BF16 R52, R8, R16, R104 ;  /* 0x000000100834723c */ /* 0x004fe20000041868 */
[----:B-1----:R-:W-:-:S07]  /*5d70*/  FFMA.FTZ R5, R227, c[0x0][0x2d0], -R4 ;  /* 0x0000b400e3057a23 */ /* 0x002fce0000010804 */
[----:B------:R-:W-:Y:S01]  /*5d80*/  HMMA.16816.F32.BF16 R32, R8, R18, R100 ;  /* 0x000000120820723c */ /* 0x000fe20000041864 */
[----:B------:R-:W-:Y:S01]  /*5d90*/  IMAD.MOV.U32 R227, RZ, RZ, R198 ;  /* 0x000000ffffe37224 */ /* 0x000fe200078e00c6 */
[----:B------:R1:W2:Y:S06]  /*5da0*/  MUFU.EX2 R200, R5 ;  /* 0x0000000500c87308 */ /* 0x0002ac0000000800 */
[C---:B------:R-:W-:Y:S01]  /*5db0*/  HMMA.16816.F32.BF16 R104, R12.reuse, R22, R76 ;  /* 0x000000160c68723c */ /* 0x040fe2000004184c */
[----:B------:R-:W2:Y:S07]  /*5dc0*/  LDSM.16.MT88.4 R20, [R233+0x2000] ;  /* 0x00200000e914783b */ /* 0x000eae0000004200 */
[----:B------:R-:W-:Y:S01]  /*5dd0*/  HMMA.16816.F32.BF16 R96, R12, R16, R64 ;  /* 0x000000100c60723c */ /* 0x000fe20000041840 */
[----:B-1----:R-:W-:-:S04]  /*5de0*/  FFMA.FTZ R5, R193, c[0x0][0x2d0], -R3 ;  /* 0x0000b400c1057a23 */ /* 0x002fc80000010803 */
[----:B------:R1:W-:Y:S03]  /*5df0*/  MUFU.EX2 R193, R5 ;  /* 0x0000000500c17308 */ /* 0x0003e60000000800 */
[----:B------:R-:W-:Y:S01]  /*5e00*/  HMMA.16816.F32.BF16 R84, R12, R18, R28 ;  /* 0x000000120c54723c */ /* 0x000fe2000004181c */
[----:B------:R-:W4:Y:S04]  /*5e10*/  LDSM.16.MT88.4 R16, [R230+0x2000] ;  /* 0x00200000e610783b */ /* 0x000f280000004200 */
[----:B------:R-:W4:Y:S01]  /*5e20*/  LDSM.16.MT88.4 R12, [R232+0x2000] ;  /* 0x00200000e80c783b */ /* 0x000f220000004200 */
[----:B-1----:R-:W-:Y:S02]  /*5e30*/  FFMA.FTZ R5, R71, c[0x0][0x2d0], -R3 ;  /* 0x0000b40047057a23 */ /* 0x002fe40000010803 */
[----:B------:R-:W-:-:S02]  /*5e40*/  IMAD.MOV.U32 R71, RZ, RZ, R92 ;  /* 0x000000ffff477224 */ /* 0x000fc400078e005c */
[----:B------:R-:W-:Y:S01]  /*5e50*/  IMAD.MOV.U32 R92, RZ, RZ, R94 ;  /* 0x000000ffff5c7224 */ /* 0x000fe200078e005e */
[----:B------:R1:W1:Y:S01]  /*5e60*/  MUFU.EX2 R194, R5 ;  /* 0x0000000500c27308 */ /* 0x0002620000000800 */
[----:B------:R-:W-:Y:S02]  /*5e70*/  IMAD.MOV.U32 R94, RZ, RZ, R172 ;  /* 0x000000ffff5e7224 */ /* 0x000fe400078e00ac */
[----:B------:R-:W-:Y:S02]  /*5e80*/  IMAD.MOV.U32 R172, RZ, RZ, R179 ;  /* 0x000000ffffac7224 */ /* 0x000fe400078e00b3 */
[----:B------:R-:W-:Y:S02]  /*5e90*/  IMAD.MOV.U32 R179, RZ, RZ, R181 ;  /* 0x000000ffffb37224 */ /* 0x000fe400078e00b5 */
[----:B------:R-:W-:Y:S01]  /*5ea0*/  IMAD.MOV.U32 R181, RZ, RZ, R196 ;  /* 0x000000ffffb57224 */ /* 0x000fe200078e00c4 */
[----:B---3--:R-:W-:Y:S01]  /*5eb0*/  F2FP.BF16.PACK_AB R8, R197, R195 ;  /* 0x000000c3c508723e */ /* 0x008fe200000010ff */
[----:B------:R-:W-:Y:S01]  /*5ec0*/  IMAD.MOV.U32 R168, RZ, RZ, R71 ;  /* 0x000000ffffa87224 */ /* 0x000fe200078e0047 */
[----:B--2---:R-:W-:Y:S01]  /*5ed0*/  F2FP.BF16.PACK_AB R10, R200, R199 ;  /* 0x000000c7c80a723e */ /* 0x004fe200000010ff */
[----:B------:R-:W-:-:S02]  /*5ee0*/  IMAD.MOV.U32 R134, RZ, RZ, R189 ;  /* 0x000000ffff867224 */ /* 0x000fc400078e00bd */
[----:B------:R-:W-:Y:S02]  /*5ef0*/  IMAD.MOV.U32 R71, RZ, RZ, R183 ;  /* 0x000000ffff477224 */ /* 0x000fe400078e00b7 */
[----:B------:R-:W-:Y:S02]  /*5f00*/  IMAD.MOV.U32 R29, RZ, RZ, R92 ;  /* 0x000000ffff1d7224 */ /* 0x000fe400078e005c */
[----:B-1----:R-:W-:Y:S01]  /*5f10*/  FFMA.FTZ R5, R250, c[0x0][0x2d0], -R3 ;  /* 0x0000b400fa057a23 */ /* 0x002fe20000010803 */
[----:B------:R-:W-:Y:S01]  /*5f20*/  F2FP.BF16.PACK_AB R9, R194, R193 ;  /* 0x000000c1c209723e */ /* 0x000fe200000010ff */
[----:B------:R-:W-:Y:S02]  /*5f30*/  IMAD.MOV.U32 R250, RZ, RZ, R245 ;  /* 0x000000fffffa7224 */ /* 0x000fe400078e00f5 */
[----:B------:R1:W-:Y:S01]  /*5f40*/  MUFU.EX2 R196, R5 ;  /* 0x0000000500c47308 */ /* 0x0003e20000000800 */
[----:B------:R-:W-:Y:S01]  /*5f50*/  IMAD.MOV.U32 R183, RZ, RZ, R6 ;  /* 0x000000ffffb77224 */ /* 0x000fe200078e0006 */
[----:B------:R2:W5:Y:S01]  /*5f60*/  LDL.LU R245, [R1+0xcc] ;  /* 0x0000cc0001f57983 */ /* 0x0005620000300800 */
[----:B------:R-:W-:-:S02]  /*5f70*/  FFMA.FTZ R64, R140, c[0x0][0x2d0], -R2 ;  /* 0x0000b4008c407a23 */ /* 0x000fc40000010802 */
[--C-:B------:R-:W-:Y:S02]  /*5f80*/  FFMA.FTZ R66, R143, c[0x0][0x2d0], -R2.reuse ;  /* 0x0000b4008f427a23 */ /* 0x100fe40000010802 */
[--C-:B------:R-:W-:Y:S02]  /*5f90*/  FFMA.FTZ R67, R142, c[0x0][0x2d0], -R2.reuse ;  /* 0x0000b4008e437a23 */ /* 0x100fe40000010802 */
[--C-:B------:R-:W-:Y:S02]  /*5fa0*/  FFMA.FTZ R28, R138, c[0x0][0x2d0], -R2.reuse ;  /* 0x0000b4008a1c7a23 */ /* 0x100fe40000010802 */
[----:B------:R-:W-:Y:S02]  /*5fb0*/  FFMA.FTZ R65, R139, c[0x0][0x2d0], -R2 ;  /* 0x0000b4008b417a23 */ /* 0x000fe40000010802 */
[----:B------:R-:W-:Y:S02]  /*5fc0*/  IMAD.MOV.U32 R178, RZ, RZ, R179 ;  /* 0x000000ffffb27224 */ /* 0x000fe400078e00b3 */
[----:B------:R-:W-:-:S02]  /*5fd0*/  IMAD.MOV.U32 R132, RZ, RZ, R192 ;  /* 0x000000ffff847224 */ /* 0x000fc400078e00c0 */
[----:B-1----:R-:W-:Y:S02]  /*5fe0*/  FFMA.FTZ R5, R69, c[0x0][0x2d0], -R3 ;  /* 0x0000b40045057a23 */ /* 0x002fe40000010803 */
[----:B------:R-:W-:Y:S02]  /*5ff0*/  FFMA.FTZ R6, R133, c[0x0][0x2d0], -R2 ;  /* 0x0000b40085067a23 */ /* 0x000fe40000010802 */
[----:B------:R-:W1:Y:S01]  /*6000*/  MUFU.EX2 R198, R5 ;  /* 0x0000000500c67308 */ /* 0x000e620000000800 */
[----:B------:R-:W-:Y:S02]  /*6010*/  IMAD.MOV.U32 R179, RZ, RZ, R180 ;  /* 0x000000ffffb37224 */ /* 0x000fe400078e00b4 */
[----:B------:R-:W-:Y:S02]  /*6020*/  IMAD.MOV.U32 R180, RZ, RZ, R181 ;  /* 0x000000ffffb47224 */ /* 0x000fe400078e00b5 */
[----:B------:R-:W-:Y:S02]  /*6030*/  IMAD.MOV.U32 R181, RZ, RZ, R191 ;  /* 0x000000ffffb57224 */ /* 0x000fe400078e00bf */
[----:B------:R-:W-:Y:S01]  /*6040*/  IMAD.MOV.U32 R30, RZ, RZ, R112 ;  /* 0x000000ffff1e7224 */ /* 0x000fe200078e0070 */
[----:B------:R-:W-:Y:S01]  /*6050*/  MUFU.EX2 R139, R28 ;  /* 0x0000001c008b7308 */ /* 0x000fe20000000800 */
[----:B------:R-:W-:-:S02]  /*6060*/  IMAD.MOV.U32 R69, RZ, RZ, R93 ;  /* 0x000000ffff457224 */ /* 0x000fc400078e005d */
[----:B------:R-:W-:Y:S02]  /*6070*/  IMAD.MOV.U32 R167, RZ, RZ, R94 ;  /* 0x000000ffffa77224 */ /* 0x000fe400078e005e */
[----:B------:R-:W-:Y:S01]  /*6080*/  IMAD.MOV.U32 R247, RZ, RZ, R172 ;  /* 0x000000fffff77224 */ /* 0x000fe200078e00ac */
[----:B-1----:R-:W-:Y:S01]  /*6090*/  F2FP.BF16.PACK_AB R11, R198, R196 ;  /* 0x000000c4c60b723e */ /* 0x002fe200000010ff */
[----:B------:R-:W-:Y:S02]  /*60a0*/  FFMA.FTZ R5, R141, c[0x0][0x2d0], -R2 ;  /* 0x0000b4008d057a23 */ /* 0x000fe40000010802 */
[----:B------:R-:W-:-:S04]  /*60b0*/  FFMA.FTZ R2, R155, c[0x0][0x2d0], -R0 ;  /* 0x0000b4009b027a23 */ /* 0x000fc80000010800 */
[----:B----4-:R-:W-:Y:S01]  /*60c0*/  HMMA.16816.F32.BF16 R140, R8, R24, R60 ;  /* 0x00000018088c723c */ /* 0x010fe2000004183c */
[----:B------:R1:W-:Y:S06]  /*60d0*/  MUFU.EX2 R191, R6 ;  /* 0x0000000600bf7308 */ /* 0x0003ec0000000800 */
[----:B------:R-:W-:Y:S02]  /*60e0*/  IMAD.MOV.U32 R63, RZ, RZ, R134 ;  /* 0x000000ffff3f7224 */ /* 0x000fe400078e0086 */
[----:B------:R-:W-:Y:S02]  /*60f0*/  IMAD.MOV.U32 R134, RZ, RZ, R250 ;  /* 0x000000ffff867224 */ /* 0x000fe400078e00fa */
[----:B------:R-:W-:Y:S01]  /*6100*/  IMAD.MOV.U32 R250, RZ, RZ, R29 ;  /* 0x000000fffffa7224 */ /* 0x000fe200078e001d */
[----:B------:R3:W-:Y:S01]  /*6110*/  MUFU.EX2 R192, R5 ;  /* 0x0000000500c07308 */ /* 0x0007e20000000800 */
[----:B------:R-:W-:-:S02]  /*6120*/  IMAD.MOV.U32 R29, RZ, RZ, R168 ;  /* 0x000000ffff1d7224 */ /* 0x000fc400078e00a8 */
[----:B------:R-:W-:Y:S02]  /*6130*/  IMAD.MOV.U32 R168, RZ, RZ, R184 ;  /* 0x000000ffffa87224 */ /* 0x000fe400078e00b8 */
[----:B-1----:R-:W-:Y:S02]  /*6140*/  FFMA.FTZ R6, R154, c[0x0][0x2d0], -R0 ;  /* 0x0000b4009a067a23 */ /* 0x002fe40000010800 */
[----:B------:R-:W-:Y:S01]  /*6150*/  IMAD.MOV.U32 R184, RZ, RZ, R185 ;  /* 0x000000ffffb87224 */ /* 0x000fe200078e00b9 */
[----:B------:R1:W-:Y:S01]  /*6160*/  MUFU.EX2 R133, R2 ;  /* 0x0000000200857308 */ /* 0x0003e20000000800 */
[----:B------:R-:W-:Y:S02]  /*6170*/  IMAD.MOV.U32 R185, RZ, RZ, R186 ;  /* 0x000000ffffb97224 */ /* 0x000fe400078e00ba */
[----:B------:R-:W-:Y:S02]  /*6180*/  IMAD.MOV.U32 R186, RZ, RZ, R187 ;  /* 0x000000ffffba7224 */ /* 0x000fe400078e00bb */
[----:B------:R-:W-:-:S02]  /*6190*/  IMAD.MOV.U32 R187, RZ, RZ, R190 ;  /* 0x000000ffffbb7224 */ /* 0x000fc400078e00be */
[--C-:B---3--:R-:W-:Y:S01]  /*61a0*/  FFMA.FTZ R5, R149, c[0x0][0x2d0], -R0.reuse ;  /* 0x0000b40095057a23 */ /* 0x108fe20000010800 */
[----:B------:R-:W-:Y:S01]  /*61b0*/  MUFU.EX2 R189, R7 ;  /* 0x0000000700bd7308 */ /* 0x000fe20000000800 */
[----:B------:R-:W-:Y:S01]  /*61c0*/  HMMA.16816.F32.BF16 R112, R8, R26, R56 ;  /* 0x0000001a0870723c */ /* 0x000fe20000041838 */
[----:B-1----:R-:W-:-:S06]  /*61d0*/  FFMA.FTZ R2, R148, c[0x0][0x2d0], -R0 ;  /* 0x0000b40094027a23 */ /* 0x002fcc0000010800 */
[----:B------:R-:W1:Y:S01]  /*61e0*/  MUFU.EX2 R138, R6 ;  /* 0x00000006008a7308 */ /* 0x000e620000000800 */
[C---:B------:R-:W-:Y:S07]  /*61f0*/  HMMA.16816.F32.BF16 R100, R8.reuse, R20, R48 ;  /* 0x000000140864723c */ /* 0x040fee0000041830 */
[----:B------:R1:W-:Y:S01]  /*6200*/  MUFU.EX2 R188, R5 ;  /* 0x0000000500bc7308 */ /* 0x0003e20000000800 */
[C---:B------:R-:W-:Y:S07]  /*6210*/  HMMA.16816.F32.BF16 R92, R8.reuse, R22, R44 ;  /* 0x00000016085c723c */ /* 0x040fee000004182c */
[----:B------:R-:W3:Y:S01]  /*6220*/  MUFU.EX2 R190, R2 ;  /* 0x0000000200be7308 */ /* 0x000ee20000000800 */
[C---:B------:R-:W-:Y:S08]  /*6230*/  HMMA.16816.F32.BF16 R88, R8.reuse, R16, R40 ;  /* 0x000000100858723c */ /* 0x040ff00000041828 */
[C---:B------:R-:W-:Y:S08]  /*6240*/  HMMA.16816.F32.BF16 R80, R8.reuse, R18, R36 ;  /* 0x000000120850723c */ /* 0x040ff00000041824 */
[C---:B------:R-:W-:Y:S08]  /*6250*/  HMMA.16816.F32.BF16 R76, R8.reuse, R12, R52 ;  /* 0x0000000c084c723c */ /* 0x040ff00000041834 */
[----:B------:R-:W-:Y:S07]  /*6260*/  HMMA.16816.F32.BF16 R72, R8, R14, R32 ;  /* 0x0000000e0848723c */ /* 0x000fee0000041820 */
[----:B------:R-:W-:-:S02]  /*6270*/  FFMA.FTZ R11, R132, c[0x0][0x2d0], -R4 ;  /* 0x0000b400840b7a23 */ /* 0x000fc40000010804 */
[----:B------:R-:W-:Y:S02]  /*6280*/  IMAD.MOV.U32 R132, RZ, RZ, R227 ;  /* 0x000000ffff847224 */ /* 0x000fe400078e00e3 */
[----:B------:R-:W-:Y:S02]  /*6290*/  IMAD.MOV.U32 R227, RZ, RZ, R30 ;  /* 0x000000ffffe37224 */ /* 0x000fe400078e001e */
[----:B------:R-:W-:Y:S02]  /*62a0*/  IMAD.MOV.U32 R62, RZ, RZ, R132 ;  /* 0x000000ffff3e7224 */ /* 0x000fe400078e0084 */
[----:B------:R-:W-:Y:S02]  /*62b0*/  IMAD.MOV.U32 R132, RZ, RZ, R250 ;  /* 0x000000ffff847224 */ /* 0x000fe400078e00fa */
[----:B------:R-:W-:Y:S02]  /*62c0*/  IMAD.MOV.U32 R250, RZ, RZ, R227 ;  /* 0x000000fffffa7224 */ /* 0x000fe400078e00e3 */
[----:B------:R-:W-:-:S02]  /*62d0*/  IMAD.MOV.U32 R227, RZ, RZ, R29 ;  /* 0x000000ffffe37224 */ /* 0x000fc400078e001d */
[----:B------:R-:W-:Y:S02]  /*62e0*/  IMAD.MOV.U32 R59, RZ, RZ, R62 ;  /* 0x000000ffff3b7224 */ /* 0x000fe400078e003e */
[----:B------:R-:W-:Y:S02]  /*62f0*/  IMAD.MOV.U32 R62, RZ, RZ, R132 ;  /* 0x000000ffff3e7224 */ /* 0x000fe400078e0084 */
[----:B------:R-:W-:Y:S02]  /*6300*/  IMAD.MOV.U32 R132, RZ, RZ, R250 ;  /* 0x000000ffff847224 */ /* 0x000fe400078e00fa */
[--C-:B------:R-:W-:Y:S02]  /*6310*/  FFMA.FTZ R60, R63, c[0x0][0x2d0], -R4.reuse ;  /* 0x0000b4003f3c7a23 */ /* 0x100fe40000010804 */
[----:B------:R-:W-:Y:S01]  /*6320*/  IMAD.MOV.U32 R250, RZ, RZ, R227 ;  /* 0x000000fffffa7224 */ /* 0x000fe200078e00e3 */
[----:B-1----:R-:W-:Y:S01]  /*6330*/  F2FP.BF16.PACK_AB R5, R138, R133 ;  /* 0x000000858a05723e */ /* 0x002fe200000010ff */
[--C-:B------:R-:W-:Y:S01]  /*6340*/  FFMA.FTZ R10, R244, c[0x0][0x2d0], -R4.reuse ;  /* 0x0000b400f40a7a23 */ /* 0x100fe20000010804 */
[----:B------:R-:W-:Y:S01]  /*6350*/  F2FP.BF16.PACK_AB R6, R192, R191 ;  /* 0x000000bfc006723e */ /* 0x000fe200000010ff */
[--C-:B------:R-:W-:Y:S01]  /*6360*/  FFMA.FTZ R9, R243, c[0x0][0x2d0], -R4.reuse ;  /* 0x0000b400f3097a23 */ /* 0x100fe20000010804 */
[----:B---3--:R-:W-:Y:S01]  /*6370*/  F2FP.BF16.PACK_AB R7, R190, R188 ;  /* 0x000000bcbe07723e */ /* 0x008fe200000010ff */
[--C-:B------:R-:W-:Y:S01]  /*6380*/  FFMA.FTZ R8, R242, c[0x0][0x2d0], -R4.reuse ;  /* 0x0000b400f2087a23 */ /* 0x100fe20000010804 */
[----:B------:R2:W5:Y:S01]  /*6390*/  LDL.LU R244, [R1+0xc8] ;  /* 0x0000c80001f47983 */ /* 0x0005620000300800 */
[----:B------:R-:W-:-:S02]  /*63a0*/  FFMA.FTZ R47, R241, c[0x0][0x2d0], -R4 ;  /* 0x0000b400f12f7a23 */ /* 0x000fc40000010804 */
[--C-:B------:R-:W-:Y:S01]  /*63b0*/  FFMA.FTZ R61, R239, c[0x0][0x2d0], -R4.reuse ;  /* 0x0000b400ef3d7a23 */ /* 0x100fe20000010804 */
[----:B------:R2:W5:Y:S01]  /*63c0*/  LDL.LU R243, [R1+0xc4] ;  /* 0x0000c40001f37983 */ /* 0x0005620000300800 */
[----:B------:R-:W-:Y:S01]  /*63d0*/  FFMA.FTZ R63, R238, c[0x0][0x2d0], -R4 ;  /* 0x0000b400ee3f7a23 */ /* 0x000fe20000010804 */
[----:B------:R-:W-:Y:S01]  /*63e0*/  F2FP.BF16.PACK_AB R4, R189, R139 ;  /* 0x0000008bbd04723e */ /* 0x000fe200000010ff */
[----:B------:R-:W-:Y:S01]  /*63f0*/  IMAD.MOV.U32 R58, RZ, RZ, R59 ;  /* 0x000000ffff3a7224 */ /* 0x000fe200078e003b */
[----:B------:R2:W5:Y:S01]  /*6400*/  LDL.LU R242, [R1+0xc0] ;  /* 0x0000c00001f27983 */ /* 0x0005620000300800 */
[----:B------:R-:W-:Y:S02]  /*6410*/  IMAD.MOV.U32 R59, RZ, RZ, R62 ;  /* 0x000000ffff3b7224 */ /* 0x000fe400078e003e */
[----:B------:R-:W-:Y:S01]  /*6420*/  IMAD.MOV.U32 R30, RZ, RZ, R240 ;  /* 0x000000ffff1e7224 */ /* 0x000fe200078e00f0 */
[----:B------:R2:W5:Y:S01]  /*6430*/  LDL.LU R241, [R1+0xbc] ;  /* 0x0000bc0001f17983 */ /* 0x0005620000300800 */
[----:B------:R-:W-:-:S02]  /*6440*/  IMAD.MOV.U32 R62, RZ, RZ, R132 ;  /* 0x000000ffff3e7224 */ /* 0x000fc400078e0084 */
[----:B------:R-:W-:Y:S02]  /*6450*/  IMAD.MOV.U32 R132, RZ, RZ, R250 ;  /* 0x000000ffff847224 */ /* 0x000fe400078e00fa */
[----:B------:R-:W-:Y:S01]  /*6460*/  FFMA.FTZ R2, R236, c[0x0][0x2d0], -R3 ;  /* 0x0000b400ec027a23 */ /* 0x000fe20000010803 */
[----:B------:R-:W-:Y:S01]  /*6470*/  HMMA.16816.F32.BF16 R36, R4, R18, R104 ;  /* 0x000000120424723c */ /* 0x000fe20000041868 */
[----:B------:R-:W-:Y:S01]  /*6480*/  IMAD.MOV.U32 R57, RZ, RZ, R58 ;  /* 0x000000ffff397224 */ /* 0x000fe200078e003a */
[----:B------:R2:W5:Y:S01]  /*6490*/  LDL.LU R240, [R1+0xb8] ;  /* 0x0000b80001f07983 */ /* 0x0005620000300800 */
[----:B------:R-:W-:Y:S02]  /*64a0*/  IMAD.MOV.U32 R58, RZ, RZ, R59 ;  /* 0x000000ffff3a7224 */ /* 0x000fe400078e003b */
[----:B------:R-:W-:Y:S01]  /*64b0*/  IMAD.MOV.U32 R227, RZ, RZ, R30 ;  /* 0x000000ffffe37224 */ /* 0x000fe200078e001e */
[----:B------:R-:W-:Y:S01]  /*64c0*/  MUFU.EX2 R107, R64 ;  /* 0x00000040006b7308 */ /* 0x000fe20000000800 */
[----:B------:R-:W-:Y:S01]  /*64d0*/  IMAD.MOV.U32 R59, RZ, RZ, R62 ;  /* 0x000000ffff3b7224 */ /* 0x000fe200078e003e */
[----:B------:R2:W5:Y:S01]  /*64e0*/  LDL.LU R239, [R1+0xb4] ;  /* 0x0000b40001ef7983 */ /* 0x0005620000300800 */
[----:B------:R-:W-:-:S02]  /*64f0*/  IMAD.MOV.U32 R62, RZ, RZ, R132 ;  /* 0x000000ffff3e7224 */ /* 0x000fc400078e0084 */
[----:B------:R-:W-:Y:S01]  /*6500*/  IMAD.MOV.U32 R250, RZ, RZ, R227 ;  /* 0x000000fffffa7224 */ /* 0x000fe200078e00e3 */
[----:B------:R2:W5:Y:S01]  /*6510*/  LDL.LU R238, [R1+0xb0] ;  /* 0x0000b00001ee7983 */ /* 0x0005620000300800 */
[----:B------:R-:W-:Y:S01]  /*6520*/  IMAD.MOV.U32 R227, RZ, RZ, R68 ;  /* 0x000000ffffe37224 */ /* 0x000fe200078e0044 */
[----:B------:R1:W-:Y:S01]  /*6530*/  MUFU.EX2 R64, R2 ;  /* 0x0000000200407308 */ /* 0x0003e20000000800 */
[----:B------:R-:W-:Y:S02]  /*6540*/  IMAD.MOV.U32 R155, RZ, RZ, R58 ;  /* 0x000000ffff9b7224 */ /* 0x000fe400078e003a */
[----:B------:R-:W-:Y:S02]  /*6550*/  IMAD.MOV.U32 R154, RZ, RZ, R59 ;  /* 0x000000ffff9a7224 */ /* 0x000fe400078e003b */
[--C-:B------:R-:W-:Y:S02]  /*6560*/  FFMA.FTZ R46, R147, c[0x0][0x2d0], -R0.reuse ;  /* 0x0000b400932e7a23 */ /* 0x100fe40000010800 */
[----:B------:R-:W-:-:S02]  /*6570*/  FFMA.FTZ R44, R153, c[0x0][0x2d0], -R0 ;  /* 0x0000b400992c7a23 */ /* 0x000fc40000010800 */
[--C-:B------:R-:W-:Y:S02]  /*6580*/  FFMA.FTZ R31, R152, c[0x0][0x2d0], -R0.reuse ;  /* 0x0000b400981f7a23 */ /* 0x100fe40000010800 */
[--C-:B------:R-:W-:Y:S02]  /*6590*/  FFMA.FTZ R45, R151, c[0x0][0x2d0], -R0.reuse ;  /* 0x0000b400972d7a23 */ /* 0x100fe40000010800 */
[----:B------:R-:W-:Y:S02]  /*65a0*/  FFMA.FTZ R147, R150, c[0x0][0x2d0], -R0 ;  /* 0x0000b40096937a23 */ /* 0x000fe40000010800 */
[----:B-1----:R-:W-:Y:S02]  /*65b0*/  FADD.FTZ R2, R69, R62 ;  /* 0x0000003e45027221 */ /* 0x002fe40000010000 */
[--C-:B------:R-:W-:Y:S02]  /*65c0*/  FFMA.FTZ R146, R146, c[0x0][0x2d0], -R0.reuse ;  /* 0x0000b40092927a23 */ /* 0x100fe40000010800 */
[----:B------:R-:W-:-:S02]  /*65d0*/  FFMA.FTZ R145, R145, c[0x0][0x2d0], -R0 ;  /* 0x0000b40091917a23 */ /* 0x000fc40000010800 */
[----:B------:R-:W-:Y:S02]  /*65e0*/  FFMA.FTZ R172, R144, c[0x0][0x2d0], -R0 ;  /* 0x0000b40090ac7a23 */ /* 0x000fe40000010800 */
[--C-:B------:R-:W-:Y:S02]  /*65f0*/  FFMA.FTZ R0, R237, c[0x0][0x2d0], -R3.reuse ;  /* 0x0000b400ed007a23 */ /* 0x100fe40000010803 */
[--C-:B------:R-:W-:Y:S01]  /*6600*/  FFMA.FTZ R29, R235, c[0x0][0x2d0], -R3.reuse ;  /* 0x0000b400eb1d7a23 */ /* 0x100fe20000010803 */
[----:B------:R2:W5:Y:S01]  /*6610*/  LDL.LU R237, [R1+0xac] ;  /* 0x0000ac0001ed7983 */ /* 0x0005620000300800 */
[--C-:B------:R-:W-:Y:S02]  /*6620*/  FFMA.FTZ R30, R234, c[0x0][0x2d0], -R3.reuse ;  /* 0x0000b400ea1e7a23 */ /* 0x100fe40000010803 */
[--C-:B------:R-:W-:Y:S01]  /*6630*/  FFMA.FTZ R68, R231, c[0x0][0x2d0], -R3.reuse ;  /* 0x0000b400e7447a23 */ /* 0x100fe20000010803 */
[----:B------:R2:W5:Y:S01]  /*6640*/  LDL.LU R236, [R1+0xa8] ;  /* 0x0000a80001ec7983 */ /* 0x0005620000300800 */
[----:B------:R-:W-:-:S02]  /*6650*/  FFMA.FTZ R132, R228, c[0x0][0x2d0], -R3 ;  /* 0x0000b400e4847a23 */ /* 0x000fc40000010803 */
[--C-:B------:R-:W-:Y:S01]  /*6660*/  FFMA.FTZ R134, R134, c[0x0][0x2d0], -R3.reuse ;  /* 0x0000b40086867a23 */ /* 0x100fe20000010803 */
[----:B------:R2:W5:Y:S01]  /*6670*/  LDL.LU R235, [R1+0xa4] ;  /* 0x0000a40001eb7983 */ /* 0x0005620000300800 */
[----:B------:R-:W-:Y:S02]  /*6680*/  FFMA.FTZ R144, R57, c[0x0][0x2d0], -R3 ;  /* 0x0000b40039907a23 */ /* 0x000fe40000010803 */
[----:B------:R-:W-:Y:S01]  /*6690*/  FADD.FTZ R3, R155, R154 ;  /* 0x0000009a9b037221 */ /* 0x000fe20000010000 */
[----:B------:R2:W5:Y:S01]  /*66a0*/  LDL.LU R234, [R1+0xa0] ;  /* 0x0000a00001ea7983 */ /* 0x0005620000300800 */
[----:B------:R-:W-:Y:S02]  /*66b0*/  FADD.FTZ R2, R227, R2 ;  /* 0x00000002e3027221 */ /* 0x000fe40000010000 */
[----:B------:R-:W-:Y:S01]  /*66c0*/  IMAD.MOV.U32 R227, RZ, RZ, R247 ;  /* 0x000000ffffe37224 */ /* 0x000fe200078e00f7 */
[----:B------:R2:W5:Y:S01]  /*66d0*/  LDL.LU R231, [R1+0x9c] ;  /* 0x00009c0001e77983 */ /* 0x0005620000300800 */
[----:B------:R-:W-:-:S02]  /*66e0*/  IMAD.MOV.U32 R247, RZ, RZ, R252 ;  /* 0x000000fffff77224 */ /* 0x000fc400078e00fc */
[----:B------:R-:W-:Y:S01]  /*66f0*/  FADD.FTZ R3, R250, R3 ;  /* 0x00000003fa037221 */ /* 0x000fe20000010000 */
[----:B------:R2:W5:Y:S01]  /*6700*/  LDL.LU R228, [R1+0x98] ;  /* 0x0000980001e47983 */ /* 0x0005620000300800 */
[----:B------:R-:W-:Y:S02]  /*6710*/  IMAD.MOV.U32 R252, RZ, RZ, R165 ;  /* 0x000000fffffc7224 */ /* 0x000fe400078e00a5 */
[----:B------:R-:W-:Y:S01]  /*6720*/  IMAD.MOV.U32 R165, RZ, RZ, R71 ;  /* 0x000000ffffa57224 */ /* 0x000fe200078e0047 */
[----:B------:R-:W-:Y:S01]  /*6730*/  HMMA.16816.F32.BF16 R32, R4, R16, R108 ;  /* 0x000000100420723c */ /* 0x000fe2000004186c */
[----:B------:R-:W-:Y:S01]  /*6740*/  FADD.FTZ R2, R247, R2 ;  /* 0x00000002f7027221 */ /* 0x000fe20000010000 */
[----:B------:R-:W-:Y:S01]  /*6750*/  MUFU.EX2 R105, R11 ;  /* 0x0000000b00697308 */ /* 0x000fe20000000800 */
[----:B------:R-:W-:Y:S01]  /*6760*/  FADD.FTZ R3, R227, R3 ;  /* 0x00000003e3037221 */ /* 0x000fe20000010000 */
[----:B------:R-:W1:Y:S01]  /*6770*/  LDSM.16.MT88.4 R16, [R229+0x2800] ;  /* 0x00280000e510783b */ /* 0x000e620000004200 */
[----:B------:R-:W-:-:S02]  /*6780*/  IMAD.MOV.U32 R227, RZ, RZ, R184 ;  /* 0x000000ffffe37224 */ /* 0x000fc400078e00b8 */
[----:B------:R-:W-:Y:S01]  /*6790*/  FADD.FTZ R2, R165, R2 ;  /* 0x00000002a5027221 */ /* 0x000fe20000010000 */
[C---:B------:R-:W-:Y:S01]  /*67a0*/  HMMA.16816.F32.BF16 R48, R4.reuse, R20, R120 ;  /* 0x000000140430723c */ /* 0x040fe20000041878 */
[----:B------:R-:W-:Y:S01]  /*67b0*/  FADD.FTZ R28, R157, R156 ;  /* 0x0000009c9d1c7221 */ /* 0x000fe20000010000 */
[----:B------:R-:W3:Y:S01]  /*67c0*/  MUFU.EX2 R106, R10 ;  /* 0x0000000a006a7308 */ /* 0x000ee20000000800 */
[----:B------:R-:W-:Y:S01]  /*67d0*/  FADD.FTZ R2, R227, R2 ;  /* 0x00000002e3027221 */ /* 0x000fe20000010000 */
[----:B------:R-:W-:Y:S04]  /*67e0*/  LDSM.16.MT88.4 R152, [R229+0x3000] ;  /* 0x00300000e598783b */ /* 0x000fe80000004200 */
[----:B------:R-:W4:Y:S01]  /*67f0*/  LDL R227, [R1+0x5c] ;  /* 0x00005c0001e37983 */ /* 0x000f220000100800 */
[C---:B------:R-:W-:Y:S01]  /*6800*/  HMMA.16816.F32.BF16 R40, R4.reuse, R22, R116 ;  /* 0x000000160428723c */ /* 0x040fe20000041874 */
[----:B------:R-:W-:Y:S02]  /*6810*/  MUFU.EX2 R108, R9 ;  /* 0x00000009006c7308 */ /* 0x000fe40000000800 */
[----:B------:R-:W-:Y:S05]  /*6820*/  LDSM.16.MT88.4 R20, [R232+0x2800] ;  /* 0x00280000e814783b */ /* 0x000fea0000004200 */
[C---:B------:R-:W-:Y:S01]  /*6830*/  HMMA.16816.F32.BF16 R96, R4.reuse, R12, R96 ;  /* 0x0000000c0460723c */ /* 0x040fe20000041860 */
[----:B------:R2:W-:Y:S07]  /*6840*/  MUFU.EX2 R109, R8 ;  /* 0x00000008006d7308 */ /* 0x0005ee0000000800 */
[C---:B------:R-:W-:Y:S01]  /*6850*/  HMMA.16816.F32.BF16 R84, R4.reuse, R14, R84 ;  /* 0x0000000e0454723c */ /* 0x040fe20000041854 */
[----:B------:R-:W1:Y:S04]  /*6860*/  LDSM.16.MT88.4 R12, [R233+0x2800] ;  /* 0x00280000e90c783b */ /* 0x000e680000004200 */
[----:B--2---:R-:W2:Y:S01]  /*6870*/  LDSM.16.MT88.4 R8, [R230+0x2800] ;  /* 0x00280000e608783b */ /* 0x004ea20000004200 */
[----:B------:R3:W1:Y:S08]  /*6880*/  MUFU.EX2 R104, R0 ;  /* 0x0000000000687308 */ /* 0x0006700000000800 */
[----:B------:R-:W-:Y:S08]  /*6890*/  MUFU.EX2 R69, R29 ;  /* 0x0000001d00457308 */ /* 0x000ff00000000800 */
[----:B------:R-:W1:Y:S01]  /*68a0*/  MUFU.EX2 R71, R30 ;  /* 0x0000001e00477308 */ /* 0x000e620000000800 */
[----:B------:R-:W-:Y:S01]  /*68b0*/  HMMA.16816.F32.BF16 R56, R4, R24, R128 ;  /* 0x000000180438723c */ /* 0x000fe20000041880 */
[----:B---3--:R-:W-:-:S06]  /*68c0*/  FADD.FTZ R0, R159, R158 ;  /* 0x0000009e9f007221 */ /* 0x008fcc0000010000 */
[----:B------:R-:W-:Y:S01]  /*68d0*/  MUFU.EX2 R62, R46 ;  /* 0x0000002e003e7308 */ /* 0x000fe20000000800 */
[----:B------:R-:W-:Y:S07]  /*68e0*/  HMMA.16816.F32.BF16 R52, R4, R26, R124 ;  /* 0x0000001a0434723c */ /* 0x000fee000004187c */
[----:B------:R-:W-:Y:S01]  /*68f0*/  MUFU.EX2 R46, R44 ;  /* 0x0000002c002e7308 */ /* 0x000fe20000000800 */
[----:B------:R-:W-:-:S07]  /*6900*/  FADD.FTZ R4, R169, R28 ;  /* 0x0000001ca9047221 */ /* 0x000fce0000010000 */
[----:B------:R-:W3:Y:S01]  /*6910*/  MUFU.EX2 R65, R65 ;  /* 0x0000004100417308 */ /* 0x000ee20000000800 */
[----:B------:R-:W-:-:S07]  /*6920*/  FADD.FTZ R24, R166, R0 ;  /* 0x00000000a6187221 */ /* 0x000fce0000010000 */
[----:B------:R-:W-:Y:S01]  /*6930*/  MUFU.EX2 R66, R66 ;  /* 0x0000004200427308 */ /* 0x000fe20000000800 */
[----:B------:R-:W-:-:S07]  /*6940*/  FADD.FTZ R0, R170, R4 ;  /* 0x00000004aa007221 */ /* 0x000fce0000010000 */
[----:B------:R-:W1:Y:S08]  /*6950*/  MUFU.EX2 R67, R67 ;  /* 0x0000004300437308 */ /* 0x000e700000000800 */
[----:B------:R-:W-:Y:S08]  /*6960*/  MUFU.EX2 R44, R31 ;  /* 0x0000001f002c7308 */ /* 0x000ff00000000800 */
[----:B------:R-:W2:Y:S01]  /*6970*/  MUFU.EX2 R45, R45 ;  /* 0x0000002d002d7308 */ /* 0x000ea20000000800 */
[----:B------:R-:W-:-:S02]  /*6980*/  F2FP.BF16.PACK_AB R4, R106, R105 ;  /* 0x000000696a04723e */ /* 0x000fc400000010ff */
[----:B-1----:R-:W-:Y:S02]  /*6990*/  F2FP.BF16.PACK_AB R5, R64, R104 ;  /* 0x000000684005723e */ /* 0x002fe400000010ff */
[----:B------:R-:W-:Y:S02]  /*69a0*/  F2FP.BF16.PACK_AB R6, R109, R108 ;  /* 0x0000006c6d06723e */ /* 0x000fe400000010ff */
[----:B------:R-:W-:Y:S01]  /*69b0*/  F2FP.BF16.PACK_AB R7, R71, R69 ;  /* 0x000000454707723e */ /* 0x000fe200000010ff */
[----:B------:R-:W-:-:S06]  /*69c0*/  FADD.FTZ R24, R171, R24 ;  /* 0x00000018ab187221 */ /* 0x000fcc0000010000 */
[----:B------:R-:W-:Y:S01]  /*69d0*/  HMMA.16816.F32.BF16 R140, R4, R16, R140 ;  /* 0x00000010048c723c */ /* 0x000fe2000004188c */
[----:B------:R-:W-:-:S07]  /*69e0*/  FADD.FTZ R24, R217, R24 ;  /* 0x00000018d9187221 */ /* 0x000fce0000010000 */
[----:B------:R-:W-:Y:S01]  /*69f0*/  HMMA.16816.F32.BF16 R112, R4, R18, R112 ;  /* 0x000000120470723c */ /* 0x000fe20000041870 */
[----:B------:R-:W-:-:S07]  /*6a00*/  FADD.FTZ R0, R219, R0 ;  /* 0x00000000db007221 */ /* 0x000fce0000010000 */
[C---:B------:R-:W-:Y:S08]  /*6a10*/  HMMA.16816.F32.BF16 R100, R4.reuse, R12, R100 ;  /* 0x0000000c0464723c */ /* 0x040ff00000041864 */
[C---:B------:R-:W-:Y:S08]  /*6a20*/  HMMA.16816.F32.BF16 R92, R4.reuse, R14, R92 ;  /* 0x0000000e045c723c */ /* 0x040ff0000004185c */
[C---:B--2---:R-:W-:Y:S08]  /*6a30*/  HMMA.16816.F32.BF16 R88, R4.reuse, R8, R88 ;  /* 0x000000080458723c */ /* 0x044ff00000041858 */
[C---:B------:R-:W-:Y:S08]  /*6a40*/  HMMA.16816.F32.BF16 R80, R4.reuse, R10, R80 ;  /* 0x0000000a0450723c */ /* 0x040ff00000041850 */
[C---:B------:R-:W-:Y:S08]  /*6a50*/  HMMA.16816.F32.BF16 R76, R4.reuse, R20, R76 ;  /* 0x00000014044c723c */ /* 0x040ff0000004184c */
[----:B------:R-:W-:Y:S07]  /*6a60*/  HMMA.16816.F32.BF16 R72, R4, R22, R72 ;  /* 0x000000160448723c */ /* 0x000fee0000041848 */
[----:B---3--:R-:W-:-:S02]  /*6a70*/  F2FP.BF16.PACK_AB R4, R65, R107 ;  /* 0x0000006b4104723e */ /* 0x008fc400000010ff */
[----:B------:R-:W-:Y:S02]  /*6a80*/  F2FP.BF16.PACK_AB R5, R46, R62 ;  /* 0x0000003e2e05723e */ /* 0x000fe400000010ff */
[----:B------:R-:W-:Y:S02]  /*6a90*/  F2FP.BF16.PACK_AB R6, R67, R66 ;  /* 0x000000424306723e */ /* 0x000fe400000010ff */
[----:B------:R-:W-:Y:S01]  /*6aa0*/  F2FP.BF16.PACK_AB R7, R45, R44 ;  /* 0x0000002c2d07723e */ /* 0x000fe200000010ff */
[----:B------:R-:W-:Y:S02]  /*6ab0*/  IMAD.MOV.U32 R247, RZ, RZ, R185 ;  /* 0x000000fffff77224 */ /* 0x000fe400078e00b9 */
[----:B------:R-:W-:Y:S02]  /*6ac0*/  IMAD.MOV.U32 R165, RZ, RZ, R186 ;  /* 0x000000ffffa57224 */ /* 0x000fe400078e00ba */
[----:B------:R-:W-:Y:S02]  /*6ad0*/  FADD.FTZ R0, R218, R0 ;  /* 0x00000000da007221 */ /* 0x000fe40000010000 */
[----:B------:R-:W-:Y:S01]  /*6ae0*/  HMMA.16816.F32.BF16 R32, R4, R8, R32 ;  /* 0x000000080420723c */ /* 0x000fe20000041820 */
[----:B------:R-:W-:-:S06]  /*6af0*/  IMAD.MOV.U32 R128, RZ, RZ, R163 ;  /* 0x000000ffff807224 */ /* 0x000fcc00078e00a3 */
[----:B------:R-:W-:Y:S01]  /*6b00*/  FADD.FTZ R8, R225, R24 ;  /* 0x00000018e1087221 */ /* 0x000fe20000010000 */
[C---:B------:R-:W-:Y:S01]  /*6b10*/  HMMA.16816.F32.BF16 R116, R4.reuse, R20, R96 ;  /* 0x000000140474723c */ /* 0x040fe20000041860 */
[----:B------:R-:W-:Y:S02]  /*6b20*/  FADD.FTZ R0, R247, R0 ;  /* 0x00000000f7007221 */ /* 0x000fe40000010000 */
[----:B------:R-:W-:Y:S02]  /*6b30*/  FADD.FTZ R8, R226, R8 ;  /* 0x00000008e2087221 */ /* 0x000fe40000010000 */
[----:B------:R-:W-:Y:S02]  /*6b40*/  FADD.FTZ R2, R165, R2 ;  /* 0x00000002a5027221 */ /* 0x000fe40000010000 */
[----:B------:R-:W-:Y:S01]  /*6b50*/  IMAD.MOV.U32 R130, RZ, RZ, R174 ;  /* 0x000000ffff827224 */ /* 0x000fe200078e00ae */
[----:B------:R-:W-:Y:S01]  /*6b60*/  HMMA.16816.F32.BF16 R56, R4, R16, R56 ;  /* 0x000000100438723c */ /* 0x000fe20000041838 */
[----:B------:R-:W-:-:S02]  /*6b70*/  FADD.FTZ R3, R252, R3 ;  /* 0x00000003fc037221 */ /* 0x000fc40000010000 */
[----:B------:R-:W-:Y:S02]  /*6b80*/  IMAD.MOV.U32 R250, RZ, RZ, R168 ;  /* 0x000000fffffa7224 */ /* 0x000fe400078e00a8 */
[----:B------:R-:W-:-:S03]  /*6b90*/  FADD.FTZ R0, R167, R0 ;  /* 0x00000000a7007221 */ /* 0x000fc60000010000 */
[----:B------:R-:W-:Y:S01]  /*6ba0*/  HMMA.16816.F32.BF16 R52, R4, R18, R52 ;  /* 0x000000120434723c */ /* 0x000fe20000041834 */
[----:B------:R-:W-:-:S07]  /*6bb0*/  FADD.FTZ R2, R130, R2 ;  /* 0x0000000282027221 */ /* 0x000fce0000010000 */
[----:B------:R-:W-:Y:S01]  /*6bc0*/  HMMA.16816.F32.BF16 R48, R4, R12, R48 ;  /* 0x0000000c0430723c */ /* 0x000fe20000041830 */
[----:B------:R-:W-:-:S07]  /*6bd0*/  IMAD.MOV.U32 R252, RZ, RZ, R187 ;  /* 0x000000fffffc7224 */ /* 0x000fce00078e00bb */
[----:B------:R-:W-:Y:S01]  /*6be0*/  HMMA.16816.F32.BF16 R40, R4, R14, R40 ;  /* 0x0000000e0428723c */ /* 0x000fe20000041828 */
[----:B------:R-:W-:-:S07]  /*6bf0*/  FADD.FTZ R3, R250, R3 ;  /* 0x00000003fa037221 */ /* 0x000fce0000010000 */
[----:B------:R-:W-:Y:S01]  /*6c00*/  HMMA.16816.F32.BF16 R36, R4, R10, R36 ;  /* 0x0000000a0424723c */ /* 0x000fe20000041824 */
[----:B------:R-:W-:-:S07]  /*6c10*/  FADD.FTZ R0, R223, R0 ;  /* 0x00000000df007221 */ /* 0x000fce0000010000 */
[----:B------:R-:W-:Y:S01]  /*6c20*/  HMMA.16816.F32.BF16 R20, R4, R22, R84 ;  /* 0x000000160414723c */ /* 0x000fe20000041854 */
[----:B------:R-:W-:Y:S02]  /*6c30*/  IMAD.MOV.U32 R129, RZ, RZ, R173 ;  /* 0x000000ffff817224 */ /* 0x000fe400078e00ad */
[----:B------:R-:W-:Y:S01]  /*6c40*/  IMAD.MOV.U32 R156, RZ, RZ, R181 ;  /* 0x000000ffff9c7224 */ /* 0x000fe200078e00b5 */
[----:B------:R1:W-:Y:S01]  /*6c50*/  MUFU.EX2 R31, R60 ;  /* 0x0000003c001f7308 */ /* 0x0003e20000000800 */
[----:B------:R-:W-:Y:S01]  /*6c60*/  IMAD.MOV.U32 R174, RZ, RZ, R183 ;  /* 0x000000ffffae7224 */ /* 0x000fe200078e00b7 */
[----:B------:R-:W2:Y:S01]  /*6c70*/  LDSM.16.MT88.4 R168, [R233+0x3000] ;  /* 0x00300000e9a8783b */ /* 0x000ea20000004200 */
[----:B------:R-:W-:Y:S02]  /*6c80*/  FADD.FTZ R4, R128, R8 ;  /* 0x0000000880047221 */ /* 0x000fe40000010000 */
[----:B------:R-:W-:Y:S01]  /*6c90*/  IMAD.MOV.U32 R157, RZ, RZ, R180 ;  /* 0x000000ffff9d7224 */ /* 0x000fe200078e00b4 */
[----:B------:R-:W3:Y:S01]  /*6ca0*/  LDSM.16.MT88.4 R184, [R230+0x3000] ;  /* 0x00300000e6b8783b */ /* 0x000ee20000004200 */
[----:B------:R-:W-:-:S02]  /*6cb0*/  FADD.FTZ R7, R222, R4 ;  /* 0x00000004de077221 */ /* 0x000fc40000010000 */
[----:B------:R-:W-:Y:S02]  /*6cc0*/  FADD.FTZ R4, R220, R2 ;  /* 0x00000002dc047221 */ /* 0x000fe40000010000 */
[----:B------:R-:W-:Y:S02]  /*6cd0*/  IMAD.MOV.U32 R131, RZ, RZ, R179 ;  /* 0x000000ffff837224 */ /* 0x000fe400078e00b3 */
[----:B------:R-:W-:Y:S02]  /*6ce0*/  IMAD.MOV.U32 R217, RZ, RZ, R175 ;  /* 0x000000ffffd97224 */ /* 0x000fe400078e00af */
[----:B------:R-:W-:Y:S01]  /*6cf0*/  IMAD.MOV.U32 R247, RZ, RZ, R177 ;  /* 0x000000fffff77224 */ /* 0x000fe200078e00b1 */
[----:B------:R-:W-:Y:S01]  /*6d00*/  MUFU.EX2 R9, R147 ;  /* 0x0000009300097308 */ /* 0x000fe20000000800 */
[----:B------:R-:W-:Y:S01]  /*6d10*/  FADD.FTZ R3, R252, R3 ;  /* 0x00000003fc037221 */ /* 0x000fe20000010000 */
[----:B------:R-:W2:Y:S01]  /*6d20*/  LDSM.16.MT88.4 R12, [R232+0x3000] ;  /* 0x00300000e80c783b */ /* 0x000ea20000004200 */
[----:B------:R-:W-:-:S02]  /*6d30*/  FADD.FTZ R5, R224, R0 ;  /* 0x00000000e0057221 */ /* 0x000fc40000010000 */
[----:B------:R-:W-:-:S04]  /*6d40*/  FADD.FTZ R3, R129, R3 ;  /* 0x0000000381037221 */ /* 0x000fc80000010000 */
[----:B------:R-:W-:Y:S02]  /*6d50*/  FADD.FTZ R6, R221, R3 ;  /* 0x00000003dd067221 */ /* 0x000fe40000010000 */
[----:B------:R-:W-:Y:S02]  /*6d60*/  IMAD.MOV.U32 R173, RZ, RZ, R182 ;  /* 0x000000ffffad7224 */ /* 0x000fe400078e00b6 */
[----:B-1----:R-:W-:Y:S02]  /*6d70*/  IMAD.MOV.U32 R60, RZ, RZ, R156 ;  /* 0x000000ffff3c7224 */ /* 0x002fe400078e009c */
[----:B----4-:R-:W-:-:S04]  /*6d80*/  @P4 IMAD.HI.U32 R2, R227, c[0x0][0x2c8], RZ ;  /* 0x0000b200e3024a27 */ /* 0x010fc800078e00ff */
[----:B------:R-:W-:Y:S01]  /*6d90*/  IMAD.MOV.U32 R0, RZ, RZ, R227 ;  /* 0x000000ffff007224 */ /* 0x000fe200078e00e3 */
[----:B------:R-:W-:Y:S01]  /*6da0*/  @P4 SHF.R.U32.HI R0, RZ, c[0x0][0x2cc], R2 ;  /* 0x0000b300ff004a19 */ /* 0x000fe20000011602 */
[----:B------:R-:W-:-:S05]  /*6db0*/  IMAD.MOV.U32 R2, RZ, RZ, c[0x0][0x168] ;  /* 0x00005a00ff027624 */ /* 0x000fca00078e00ff */
[----:B------:R-:W-:Y:S01]  /*6dc0*/  IADD3 R3, R0, c[0x0][0x1d0], -R2 ;  /* 0x0000740000037a10 */ /* 0x000fe20007ffe802 */
[----:B------:R-:W-:-:S04]  /*6dd0*/  IMAD.MOV.U32 R2, RZ, RZ, RZ ;  /* 0x000000ffff027224 */ /* 0x000fc800078e00ff */
[----:B------:R-:W-:-:S05]  /*6de0*/  IMAD.HI R2, R3, -0x6db6db6d, R2 ;  /* 0x9249249303027827 */ /* 0x000fca00078e0202 */
[----:B------:R-:W-:Y:S01]  /*6df0*/  SHF.R.U32.HI R0, RZ, 0x1f, R2 ;  /* 0x0000001fff007819 */ /* 0x000fe20000011602 */
[----:B------:R-:W-:Y:S02]  /*6e00*/  IMAD.MOV.U32 R218, RZ, RZ, R173 ;  /* 0x000000ffffda7224 */ /* 0x000fe400078e00ad */
[----:B------:R-:W-:Y:S01]  /*6e10*/  IMAD.MOV.U32 R219, RZ, RZ, R174 ;  /* 0x000000ffffdb7224 */ /* 0x000fe200078e00ae */
[----:B------:R-:W-:Y:S01]  /*6e20*/  LEA.HI.SX32 R8, R2, R0, 0x1a ;  /* 0x0000000002087211 */ /* 0x000fe200078fd2ff */
[----:B------:R-:W-:Y:S02]  /*6e30*/  FADD.FTZ R0, R60, R7 ;  /* 0x000000073c007221 */ /* 0x000fe40000010000 */
[----:B------:R-:W-:Y:S02]  /*6e40*/  IMAD.MOV.U32 R110, RZ, RZ, R157 ;  /* 0x000000ffff6e7224 */ /* 0x000fe400078e009d */
[----:B------:R-:W-:Y:S02]  /*6e50*/  FADD.FTZ R3, R218, R6 ;  /* 0x00000006da037221 */ /* 0x000fe40000010000 */
[----:B------:R-:W-:-:S02]  /*6e60*/  FADD.FTZ R4, R248, R4 ;  /* 0x00000004f8047221 */ /* 0x000fc40000010000 */
[----:B------:R-:W-:Y:S02]  /*6e70*/  IMAD.MOV.U32 R111, RZ, RZ, R131 ;  /* 0x000000ffff6f7224 */ /* 0x000fe400078e0083 */
[----:B------:R-:W-:Y:S02]  /*6e80*/  FADD.FTZ R5, R217, R5 ;  /* 0x00000005d9057221 */ /* 0x000fe40000010000 */
[----:B------:R-:W-:Y:S02]  /*6e90*/  IMAD.MOV.U32 R250, RZ, RZ, R178 ;  /* 0x000000fffffa7224 */ /* 0x000fe400078e00b2 */
        /* <DEDUP_REMOVED lines=42> */
[----:B------:R-:W-:Y:S01]  /*7140*/  FADD.FTZ R3, R105, R3 ;  /* 0x0000000369037221 */ /* 0x000fe20000010000 */
[----:B------:R-:W4:Y:S01]  /*7150*/  MUFU.EX2 R10, R161 ;  /* 0x000000a1000a7308 */ /* 0x000f220000000800 */
[----:B------:R-:W-:Y:S02]  /*7160*/  FADD.FTZ R4, R104, R4 ;  /* 0x0000000468047221 */ /* 0x000fe40000010000 */
[----:B------:R-:W-:Y:S02]  /*7170*/  FADD.FTZ R5, R65, R5 ;  /* 0x0000000541057221 */ /* 0x000fe40000010000 */
[----:B------:R-:W-:-:S02]  /*7180*/  FADD.FTZ R2, R46, R0 ;  /* 0x000000002e027221 */ /* 0x000fc40000010000 */
[----:B------:R-:W-:Y:S01]  /*7190*/  FADD.FTZ R0, R106, R3 ;  /* 0x000000036a007221 */ /* 0x000fe20000010000 */
[----:B------:R-:W1:Y:S01]  /*71a0*/  MUFU.EX2 R28, R68 ;  /* 0x00000044001c7308 */ /* 0x000e620000000800 */
[----:B------:R-:W-:Y:S02]  /*71b0*/  FADD.FTZ R4, R64, R4 ;  /* 0x0000000440047221 */ /* 0x000fe40000010000 */
[----:B------:R-:W-:Y:S02]  /*71c0*/  FADD.FTZ R5, R66, R5 ;  /* 0x0000000542057221 */ /* 0x000fe40000010000 */
[----:B------:R-:W-:-:S03]  /*71d0*/  FADD.FTZ R3, R44, R2 ;  /* 0x000000022c037221 */ /* 0x000fc60000010000 */
[----:B------:R-:W1:Y:S01]  /*71e0*/  MUFU.EX2 R47, R47 ;  /* 0x0000002f002f7308 */ /* 0x000e620000000800 */
[----:B------:R-:W-:Y:S02]  /*71f0*/  FADD.FTZ R2, R108, R0 ;  /* 0x000000006c027221 */ /* 0x000fe40000010000 */
[----:B------:R-:W-:-:S05]  /*7200*/  FADD.FTZ R0, R69, R4 ;  /* 0x0000000445007221 */ /* 0x000fca0000010000 */
[----:B------:R-:W1:Y:S01]  /*7210*/  MUFU.EX2 R17, R162 ;  /* 0x000000a200117308 */ /* 0x000e620000000800 */
[----:B------:R-:W-:Y:S02]  /*7220*/  FADD.FTZ R5, R67, R5 ;  /* 0x0000000543057221 */ /* 0x000fe40000010000 */
[----:B------:R-:W-:-:S05]  /*7230*/  FADD.FTZ R4, R45, R3 ;  /* 0x000000032d047221 */ /* 0x000fca0000010000 */
[----:B------:R-:W2:Y:S01]  /*7240*/  MUFU.EX2 R16, R146 ;  /* 0x0000009200107308 */ /* 0x000ea20000000800 */
[----:B------:R-:W-:Y:S02]  /*7250*/  FADD.FTZ R3, R109, R2 ;  /* 0x000000026d037221 */ /* 0x000fe40000010000 */
[----:B------:R-:W-:-:S05]  /*7260*/  FADD.FTZ R2, R71, R0 ;  /* 0x0000000047027221 */ /* 0x000fca0000010000 */
[----:B------:R-:W2:Y:S01]  /*7270*/  MUFU.EX2 R27, R132 ;  /* 0x00000084001b7308 */ /* 0x000ea20000000800 */
[----:B-1----:R-:W-:-:S07]  /*7280*/  FADD.FTZ R0, R11, R5 ;  /* 0x000000050b007221 */ /* 0x002fce0000010000 */
[----:B------:R-:W1:Y:S01]  /*7290*/  MUFU.EX2 R19, R164 ;  /* 0x000000a400137308 */ /* 0x000e620000000800 */
[----:B----4-:R-:W-:-:S07]  /*72a0*/  FADD.FTZ R0, R10, R0 ;  /* 0x000000000a007221 */ /* 0x010fce0000010000 */
[----:B------:R-:W4:Y:S01]  /*72b0*/  MUFU.EX2 R18, R145 ;  /* 0x0000009100127308 */ /* 0x000f220000000800 */
[----:B------:R-:W-:-:S07]  /*72c0*/  FADD.FTZ R4, R9, R4 ;  /* 0x0000000409047221 */ /* 0x000fce0000010000 */
[----:B------:R-:W1:Y:S01]  /*72d0*/  MUFU.EX2 R25, R134 ;  /* 0x0000008600197308 */ /* 0x000e620000000800 */
[----:B------:R-:W-:-:S07]  /*72e0*/  FADD.FTZ R5, R28, R2 ;  /* 0x000000021c057221 */ /* 0x000fce0000010000 */
[----:B------:R-:W1:Y:S01]  /*72f0*/  MUFU.EX2 R30, R61 ;  /* 0x0000003d001e7308 */ /* 0x000e620000000800 */
[----:B------:R-:W-:-:S07]  /*7300*/  FADD.FTZ R3, R47, R3 ;  /* 0x000000032f037221 */ /* 0x000fce0000010000 */
[----:B------:R-:W1:Y:S01]  /*7310*/  MUFU.EX2 R24, R172 ;  /* 0x000000ac00187308 */ /* 0x000e620000000800 */
[----:B------:R-:W-:-:S07]  /*7320*/  FADD.FTZ R0, R17, R0 ;  /* 0x0000000011007221 */ /* 0x000fce0000010000 */
[----:B------:R-:W-:Y:S01]  /*7330*/  MUFU.EX2 R26, R144 ;  /* 0x00000090001a7308 */ /* 0x000fe20000000800 */
[----:B--2---:R-:W-:-:S07]  /*7340*/  FADD.FTZ R4, R16, R4 ;  /* 0x0000000410047221 */ /* 0x004fce0000010000 */
[----:B------:R-:W2:Y:S01]  /*7350*/  MUFU.EX2 R29, R63 ;  /* 0x0000003f001d7308 */ /* 0x000ea20000000800 */
[----:B------:R-:W-:Y:S01]  /*7360*/  FADD.FTZ R5, R27, R5 ;  /* 0x000000051b057221 */ /* 0x000fe20000010000 */
[----:B------:R-:W-:Y:S01]  /*7370*/  IMNMX R6, RZ, R8, !PT ;  /* 0x00000008ff067217 */ /* 0x000fe20007800200 */
[----:B------:R-:W-:Y:S02]  /*7380*/  FADD.FTZ R2, R31, R3 ;  /* 0x000000031f027221 */ /* 0x000fe40000010000 */
[----:B-1----:R-:W-:Y:S02]  /*7390*/  FADD.FTZ R0, R19, R0 ;  /* 0x0000000013007221 */ /* 0x002fe40000010000 */
[----:B----4-:R-:W-:Y:S02]  /*73a0*/  FADD.FTZ R3, R18, R4 ;  /* 0x0000000412037221 */ /* 0x010fe40000010000 */
[----:B------:R-:W-:Y:S01]  /*73b0*/  FADD.FTZ R4, R25, R5 ;  /* 0x0000000519047221 */ /* 0x000fe20000010000 */
[----:B------:R-:W-:Y:S01]  /*73c0*/  STL [R1+0x30], R6 ;  /* 0x0000300601007387 */ /* 0x000fe20000100800 */
[----:B------:R-:W-:-:S02]  /*73d0*/  FADD.FTZ R2, R30, R2 ;  /* 0x000000021e027221 */ /* 0x000fc40000010000 */
[----:B------:R-:W-:Y:S01]  /*73e0*/  FADD.FTZ R3, R24, R3 ;  /* 0x0000000318037221 */ /* 0x000fe20000010000 */
[----:B------:R1:W-:Y:S01]  /*73f0*/  STL [R1+0x10], R0 ;  /* 0x0000100001007387 */ /* 0x0003e20000100800 */
[----:B------:R-:W-:Y:S02]  /*7400*/  IMAD.MOV.U32 R252, RZ, RZ, R176 ;  /* 0x000000fffffc7224 */ /* 0x000fe400078e00b0 */
[----:B--2---:R-:W-:Y:S01]  /*7410*/  FADD.FTZ R2, R29, R2 ;  /* 0x000000021d027221 */ /* 0x004fe20000010000 */
[----:B------:R2:W-:Y:S02]  /*7420*/  STL [R1+0x18], R3 ;  /* 0x0000180301007387 */ /* 0x0005e40000100800 */
[----:B------:R-:W-:-:S04]  /*7430*/  IADD3 R247, R252, -0x2, RZ ;  /* 0xfffffffefcf77810 */ /* 0x000fc80007ffe0ff */
[----:B------:R-:W-:Y:S01]  /*7440*/  ISETP.GE.AND P0, PT, R247, R6, PT ;  /* 0x00000006f700720c */ /* 0x000fe20003f06270 */
[----:B-1----:R-:W-:-:S05]  /*7450*/  FADD.FTZ R0, R26, R4 ;  /* 0x000000041a007221 */ /* 0x002fca0000010000 */
[----:B------:R2:W-:Y:S04]  /*7460*/  STL [R1+0x1c], R0 ;  /* 0x00001c0001007387 */ /* 0x0005e80000100800 */
[----:B------:R2:W-:Y:S01]  /*7470*/  STL [R1+0x14], R2 ;  /* 0x0000140201007387 */ /* 0x0005e20000100800 */
[----:B------:R-:W-:Y:S02]  /*7480*/  F2FP.BF16.PACK_AB R124, R31, R47 ;  /* 0x0000002f1f7c723e */ /* 0x000fe400000010ff */
[----:B------:R-:W-:Y:S02]  /*7490*/  F2FP.BF16.PACK_AB R125, R27, R28 ;  /* 0x0000001c1b7d723e */ /* 0x000fe400000010ff */
[----:B------:R-:W-:Y:S02]  /*74a0*/  F2FP.BF16.PACK_AB R126, R29, R30 ;  /* 0x0000001e1d7e723e */ /* 0x000fe400000010ff */
[----:B------:R-:W-:-:S02]  /*74b0*/  F2FP.BF16.PACK_AB R127, R26, R25 ;  /* 0x000000191a7f723e */ /* 0x000fc400000010ff */
[----:B------:R-:W-:Y:S02]  /*74c0*/  F2FP.BF16.PACK_AB R128, R10, R11 ;  /* 0x0000000b0a80723e */ /* 0x000fe400000010ff */
[----:B------:R-:W-:Y:S02]  /*74d0*/  F2FP.BF16.PACK_AB R129, R16, R9 ;  /* 0x000000091081723e */ /* 0x000fe400000010ff */
[----:B------:R-:W-:Y:S02]  /*74e0*/  F2FP.BF16.PACK_AB R130, R19, R17 ;  /* 0x000000111382723e */ /* 0x000fe400000010ff */
[----:B------:R-:W-:Y:S01]  /*74f0*/  F2FP.BF16.PACK_AB R131, R24, R18 ;  /* 0x000000121883723e */ /* 0x000fe200000010ff */
[C---:B------:R-:W-:Y:S08]  /*7500*/  HMMA.16816.F32.BF16 R140, R124.reuse, R152, R140 ;  /* 0x000000987c8c723c */ /* 0x040ff0000004188c */
[C---:B------:R-:W-:Y:S08]  /*7510*/  HMMA.16816.F32.BF16 R148, R124.reuse, R154, R112 ;  /* 0x0000009a7c94723c */ /* 0x040ff00000041870 */
[C---:B------:R-:W-:Y:S08]  /*7520*/  HMMA.16816.F32.BF16 R160, R124.reuse, R168, R100 ;  /* 0x000000a87ca0723c */ /* 0x040ff00000041864 */
[C---:B------:R-:W-:Y:S08]  /*7530*/  HMMA.16816.F32.BF16 R164, R124.reuse, R170, R92 ;  /* 0x000000aa7ca4723c */ /* 0x040ff0000004185c */
[C---:B---3--:R-:W-:Y:S08]  /*7540*/  HMMA.16816.F32.BF16 R176, R124.reuse, R184, R88 ;  /* 0x000000b87cb0723c */ /* 0x048ff00000041858 */
        /* <DEDUP_REMOVED lines=12> */
[----:B--2---:R-:W2:Y:S01]  /*7610*/  LDL R252, [R1+0x80] ;  /* 0x0000800001fc7983 */ /* 0x004ea20000100800 */
[----:B------:R-:W-:Y:S01]  /*7620*/  IMAD.MOV.U32 R132, RZ, RZ, R136 ;  /* 0x000000ffff847224 */ /* 0x000fe200078e0088 */
[----:B------:R-:W-:Y:S01]  /*7630*/  MOV R3, R137 ;  /* 0x0000008900037202 */ /* 0x000fe20000000f00 */
[----:B------:R-:W-:Y:S01]  /*7640*/  IMAD.MOV.U32 R134, RZ, RZ, R70 ;  /* 0x000000ffff867224 */ /* 0x000fe200078e0046 */
[----:B------:R-:W-:-:S02]  /*7650*/  MOV R133, R135 ;  /* 0x0000008700857202 */ /* 0x000fc40000000f00 */
[----:B------:R-:W-:Y:S01]  /*7660*/  MOV R202, R247 ;  /* 0x000000f700ca7202 */ /* 0x000fe20000000f00 */
[----:B--2---:R-:W-:-:S05]  /*7670*/  IMAD.IADD R0, R252, 0x1, R227 ;  /* 0x00000001fc007824 */ /* 0x004fca00078e02e3 */
[----:B------:R1:W-:Y:S02]  /*7680*/  STL [R1+0x20], R0 ;  /* 0x0000200001007387 */ /* 0x0003e40000100800 */
[----:B-1----:R-:W-:-:S05]  /*7690*/  @P4 IMAD.HI.U32 R0, R0, c[0x0][0x2c8], RZ ;  /* 0x0000b20000004a27 */ /* 0x002fca00078e00ff */
[----:B------:R-:W-:-:S05]  /*76a0*/  @P4 SHF.R.U32.HI R0, RZ, c[0x0][0x2cc], R0 ;  /* 0x0000b300ff004a19 */ /* 0x000fca0000011600 */
[----:B------:R1:W-:Y:S02]  /*76b0*/  @P4 STL [R1+0x34], R0 ;  /* 0x0000340001004387 */ /* 0x0003e40000100800 */
.L_x_518:
[----:B------:R-:W-:Y:S04]  /*76c0*/  DEPBAR.LE SB0, 0x0 ;  /* 0x000080000000791a */ /* 0x000fe80000000000 */
[----:B------:R-:W-:Y:S01]  /*76d0*/  WARPSYNC 0xffffffff ;  /* 0xffffffff00007948 */ /* 0x000fe20003800000 */
[----:B------:R-:W-:Y:S01]  /*76e0*/  BAR.SYNC.DEFER_BLOCKING 0x0 ;  /* 0x0000000000007b1d */ /* 0x000fe20000010000 */
[C---:B------:R-:W-:Y:S02]  /*76f0*/  ISETP.GE.AND P2, PT, R202.reuse, RZ, PT ;  /* 0x000000ffca00720c */ /* 0x040fe40003f46270 */
[----:B------:R-:W-:Y:S11]  /*7700*/  IADD3 R247, R202, -0x1, RZ ;  /* 0xffffffffcaf77810 */ /* 0x000ff60007ffe0ff */
[----:B-12---:R-:W-:Y:S02]  /*7710*/  @P2 SHF.R.S32.HI R0, RZ, 0x1f, R202 ;  /* 0x0000001fff002819 */ /* 0x006fe400000114ca */
[----:B------:R-:W-:Y:S03]  /*7720*/  @P2 MOV R135, 0x5 ;  /* 0x0000000500872802 */ /* 0x000fe60000000f00 */
[----:B------:R-:W-:Y:S04]  /*7730*/  @P2 IMAD R0, R0, c[0x0][0x208], RZ ;  /* 0x0000820000002a24 */ /* 0x000fe800078e02ff */
[C---:B------:R-:W-:Y:S01]  /*7740*/  @P2 IMAD R0, R202.reuse, c[0x0][0x20c], R0 ;  /* 0x00008300ca002a24 */ /* 0x040fe200078e0200 */
[----:B-----5:R-:W-:Y:S08]  /*7750*/  LDSM.16.M88.4 R112, [R235] ;  /* 0x00000000eb70783b */ /* 0x020ff00000000200 */
[----:B------:R-:W1:Y:S08]  /*7760*/  LDSM.16.M88.4 R16, [R228] ;  /* 0x00000000e410783b */ /* 0x000e700000000200 */
[----:B------:R-:W2:Y:S08]  /*7770*/  LDSM.16.M88.4 R108, [R235+0x2000] ;  /* 0x00200000eb6c783b */ /* 0x000eb00000000200 */
[----:B------:R-:W3:Y:S08]  /*7780*/  LDSM.16.M88.4 R32, [R228+0x800] ;  /* 0x00080000e420783b */ /* 0x000ef00000000200 */
[----:B------:R-:W4:Y:S04]  /*7790*/  LDL R2, [R1+0x4c] ;  /* 0x00004c0001027983 */ /* 0x000f280000100800 */
[----:B------:R-:W3:Y:S08]  /*77a0*/  LDSM.16.M88.4 R48, [R228+0x1000] ;  /* 0x00100000e430783b */ /* 0x000ef00000000200 */
[----:B------:R-:W4:Y:S01]  /*77b0*/  LDL.64 R196, [R1+0x40] ;  /* 0x0000400001c47983 */ /* 0x000f220000100a00 */
[-C--:B-1----:R-:W-:Y:S05]  /*77c0*/  HMMA.16816.F32.BF16 R4, R112, R16.reuse, RZ ;  /* 0x000000107004723c */ /* 0x082fea00000418ff */
[----:B------:R-:W1:Y:S03]  /*77d0*/  LDSM.16.M88.4 R64, [R228+0x1800] ;  /* 0x00180000e440783b */ /* 0x000e660000000200 */
[C---:B--2---:R-:W-:Y:S05]  /*77e0*/  HMMA.16816.F32.BF16 R8, R108.reuse, R16, RZ ;  /* 0x000000106c08723c */ /* 0x044fea00000418ff */
[----:B------:R-:W2:Y:S03]  /*77f0*/  LDSM.16.M88.4 R80, [R228+0x2000] ;  /* 0x00200000e450783b */ /* 0x000ea60000000200 */
[-C--:B------:R-:W-:Y:S05]  /*7800*/  HMMA.16816.F32.BF16 R12, R108, R18.reuse, RZ ;  /* 0x000000126c0c723c */ /* 0x080fea00000418ff */
[----:B------:R-:W1:Y:S03]  /*7810*/  LDSM.16.M88.4 R96, [R228+0x2800] ;  /* 0x00280000e460783b */ /* 0x000e660000000200 */
[C---:B------:R-:W-:Y:S05]  /*7820*/  HMMA.16816.F32.BF16 R16, R112.reuse, R18, RZ ;  /* 0x000000127010723c */ /* 0x040fea00000418ff */
[----:B------:R-:W1:Y:S03]  /*7830*/  LDSM.16.M88.4 R136, [R228+0x3000] ;  /* 0x00300000e488783b */ /* 0x000e660000000200 */
[-C--:B---3--:R-:W-:Y:S05]  /*7840*/  HMMA.16816.F32.BF16 R20, R112, R32.reuse, RZ ;  /* 0x000000207014723c */ /* 0x088fea00000418ff */
[----:B------:R-:W-:Y:S03]  /*7850*/  LDSM.16.M88.4 R188, [R238] ;  /* 0x00000000eebc783b */ /* 0x000fe60000000200 */
[C---:B------:R-:W-:Y:S05]  /*7860*/  HMMA.16816.F32.BF16 R24, R108.reuse, R32, RZ ;  /* 0x000000206c18723c */ /* 0x040fea00000418ff */
[----:B------:R-:W3:Y:S03]  /*7870*/  LDSM.16.M88.4 R192, [R239] ;  /* 0x00000000efc0783b */ /* 0x000ee60000000200 */
[-C--:B------:R-:W-:Y:S05]  /*7880*/  HMMA.16816.F32.BF16 R28, R108, R34.reuse, RZ ;  /* 0x000000226c1c723c */ /* 0x080fea00000418ff */
[----:B------:R-:W-:Y:S04]  /*7890*/  STL [R1+0x98], R235 ;  /* 0x000098eb01007387 */ /* 0x000fe80000100800 */
[----:B------:R-:W-:Y:S01]  /*78a0*/  STL [R1+0x9c], R228 ;  /* 0x00009ce401007387 */ /* 0x000fe20000100800 */
[C---:B------:R-:W-:Y:S03]  /*78b0*/  HMMA.16816.F32.BF16 R32, R112.reuse, R34, RZ ;  /* 0x000000227020723c */ /* 0x040fe600000418ff */
[----:B------:R-:W-:Y:S04]  /*78c0*/  STL [R1+0xa0], R239 ;  /* 0x0000a0ef01007387 */ /* 0x000fe80000100800 */
[----:B------:R-:W-:Y:S01]  /*78d0*/  STL [R1+0xa4], R238 ;  /* 0x0000a4ee01007387 */ /* 0x000fe20000100800 */
[-C--:B------:R-:W-:Y:S03]  /*78e0*/  HMMA.16816.F32.BF16 R36, R112, R48.reuse, RZ ;  /* 0x000000307024723c */ /* 0x080fe600000418ff */
        /* <DEDUP_REMOVED lines=8> */
[C---:B------:R-:W-:Y:S08]  /*7970*/  HMMA.16816.F32.BF16 R48, R112.reuse, R50, RZ ;  /* 0x000000327030723c */ /* 0x040ff000000418ff */
[-C--:B-1----:R-:W-:Y:S08]  /*7980*/  HMMA.16816.F32.BF16 R52, R112, R64.reuse, RZ ;  /* 0x000000407034723c */ /* 0x082ff000000418ff */
        /* <DEDUP_REMOVED lines=15> */
[----:B------:R-:W1:Y:S07]  /*7a80*/  LDSM.16.M88.4 R136, [R238+0x2000] ;  /* 0x00200000ee88783b */ /* 0x000e6e0000000200 */
[-C--:B---3--:R-:W-:Y:S08]  /*7a90*/  HMMA.16816.F32.BF16 R4, R188, R192.reuse, R4 ;  /* 0x000000c0bc04723c */ /* 0x088ff00000041804 */
[C---:B-1----:R-:W-:Y:S08]  /*7aa0*/  HMMA.16816.F32.BF16 R8, R136.reuse, R192, R8 ;  /* 0x000000c08808723c */ /* 0x042ff00000041808 */
[-C--:B------:R-:W-:Y:S08]  /*7ab0*/  HMMA.16816.F32.BF16 R12, R136, R194.reuse, R12 ;  /* 0x000000c2880c723c */ /* 0x080ff0000004180c */
[C---:B------:R-:W-:Y:S01]  /*7ac0*/  HMMA.16816.F32.BF16 R16, R188.reuse, R194, R16 ;  /* 0x000000c2bc10723c */ /* 0x040fe20000041810 */
[----:B------:R-:W1:Y:S08]  /*7ad0*/  LDSM.16.M88.4 R192, [R245] ;  /* 0x00000000f5c0783b */ /* 0x000e700000000200 */
[----:B----4-:R-:W2:Y:S01]  /*7ae0*/  LDL R197, [R1+0x34] ;  /* 0x0000340001c57983 */ /* 0x010ea20000100800 */
[-C--:B-1----:R-:W-:Y:S08]  /*7af0*/  HMMA.16816.F32.BF16 R20, R188, R192.reuse, R20 ;  /* 0x000000c0bc14723c */ /* 0x082ff00000041814 */
[C---:B------:R-:W-:Y:S08]  /*7b00*/  HMMA.16816.F32.BF16 R24, R136.reuse, R192, R24 ;  /* 0x000000c08818723c */ /* 0x040ff00000041818 */
[-C--:B------:R-:W-:Y:S08]  /*7b10*/  HMMA.16816.F32.BF16 R28, R136, R194.reuse, R28 ;  /* 0x000000c2881c723c */ /* 0x080ff0000004181c */
[C---:B------:R-:W-:Y:S01]  /*7b20*/  HMMA.16816.F32.BF16 R32, R188.reuse, R194, R32 ;  /* 0x000000c2bc20723c */ /* 0x040fe20000041820 */
[----:B------:R-:W1:Y:S07]  /*7b30*/  LDSM.16.M88.4 R192, [R244] ;  /* 0x00000000f4c0783b */ /* 0x000e6e0000000200 */
        /* <DEDUP_REMOVED lines=22> */
[-C--:B------:R-:W-:Y:S07]  /*7ca0*/  HMMA.16816.F32.BF16 R108, R136, R194.reuse, R108 ;  /* 0x000000c2886c723c */ /* 0x080fee000004186c */
[----:B------:R-:W-:Y:S01]  /*7cb0*/  @P2 IMAD.WIDE.U32 R136, R202, c[0x0][0x208], RZ ;  /* 0x00008200ca882a25 */ /* 0x000fe200078e00ff */
[----:B------:R-:W-:Y:S04]  /*7cc0*/  HMMA.16816.F32.BF16 R112, R188, R194, R112 ;  /* 0x000000c2bc70723c */ /* 0x000fe80000041870 */
[----:B------:R-:W-:Y:S02]  /*7cd0*/  @P2 IMAD.MOV.U32 R138, RZ, RZ, R196 ;  /* 0x000000ffff8a2224 */ /* 0x000fe400078e00c4 */
[----:B------:R-:W-:Y:S01]  /*7ce0*/  @P2 IMAD.IADD R0, R137, 0x1, R0 ;  /* 0x0000000189002824 */ /* 0x000fe200078e0200 */
[----:B------:R-:W3:Y:S01]  /*7cf0*/  LDL R196, [R1+0x58] ;  /* 0x0000580001c47983 */ /* 0x000ee20000100800 */
[----:B------:R-:W-:Y:S03]  /*7d00*/  @P2 IMAD.MOV.U32 R139, RZ, RZ, R2 ;  /* 0x000000ffff8b2224 */ /* 0x000fe600078e0002 */
[----:B------:R-:W-:Y:S01]  /*7d10*/  STL [R1+0xc0], R236 ;  /* 0x0000c0ec01007387 */ /* 0x000fe20000100800 */
[----:B------:R-:W-:Y:S02]  /*7d20*/  @P2 IMAD.MOV.U32 R137, RZ, RZ, c[0x0][0x208] ;  /* 0x00008200ff892624 */ /* 0x000fe400078e00ff */
[----:B------:R-:W-:Y:S01]  /*7d30*/  @P2 IMAD.WIDE.U32 R138, R136, 0x70, R138 ;  /* 0x00000070888a2825 */ /* 0x000fe200078e008a */
[----:B------:R-:W-:Y:S03]  /*7d40*/  STL [R1+0xc4], R234 ;  /* 0x0000c4ea01007387 */ /* 0x000fe60000100800 */
[----:B------:R-:W-:Y:S01]  /*7d50*/  @P2 IMAD R2, R0, 0x70, RZ ;  /* 0x0000007000022824 */ /* 0x000fe200078e02ff */
[----:B------:R-:W-:Y:S01]  /*7d60*/  @P2 SHF.L.U64.HI R0, R137, R135, c[0x0][0x20c] ;  /* 0x0000830089002619 */ /* 0x000fe20000010287 */
[----:B------:R-:W-:Y:S01]  /*7d70*/  STL [R1+0xc8], R237 ;  /* 0x0000c8ed01007387 */ /* 0x000fe20000100800 */
[C---:B------:R-:W-:Y:S01]  /*7d80*/  @P2 LEA R136, P0, R138.reuse, c[0x0][0x1f8], 0x1 ;  /* 0x00007e008a882a11 */ /* 0x040fe200078008ff */
[----:B------:R-:W-:Y:S02]  /*7d90*/  @P2 IMAD.IADD R135, R139, 0x1, R2 ;  /* 0x000000018b872824 */ /* 0x000fe400078e0202 */
[----:B------:R-:W-:Y:S01]  /*7da0*/  @P2 IMAD.SHL.U32 R2, R137, 0x20, RZ ;  /* 0x0000002089022824 */ /* 0x000fe200078e00ff */
[----:B------:R-:W-:Y:S02]  /*7db0*/  STL [R1+0xcc], R231 ;  /* 0x0000cce701007387 */ /* 0x000fe40000100800 */
[----:B------:R-:W-:Y:S02]  /*7dc0*/  @P2 LEA.HI.X R137, R138, c[0x0][0x1fc], R135, 0x1, P0 ;  /* 0x00007f008a892a11 */ /* 0x000fe400000f0c87 */
[-C--:B------:R-:W-:Y:S03]  /*7dd0*/  @P2 IADD3 R138, P0, R136, R2.reuse, RZ ;  /* 0x00000002888a2210 */ /* 0x080fe60007f1e0ff */
[----:B------:R-:W-:Y:S01]  /*7de0*/  @!PT LDS RZ, [RZ] ;  /* 0x00000000fffff984 */ /* 0x000fe20000000800 */
[----:B------:R-:W-:Y:S01]  /*7df0*/  @!PT LDS RZ, [RZ] ;  /* 0x00000000fffff984 */ /* 0x000fe20000000800 */
[----:B------:R-:W-:Y:S01]  /*7e00*/  @!PT LDS RZ, [RZ] ;  /* 0x00000000fffff984 */ /* 0x000fe20000000800 */
[----:B------:R1:W-:Y:S02]  /*7e10*/  @P2 LDGSTS.E.BYPASS.LTC128B.128 [R246+0x100], [R136.64], !P6 ;  /* 0x0010000088f62fae */ /* 0x0003e4000f101d48 */
[--C-:B------:R-:W-:Y:S06]  /*7e20*/  @P2 IMAD.X R139, R137, 0x1, R0.reuse, P0 ;  /* 0x00000001898b2824 */ /* 0x100fec00000e0600 */
[----:B------:R4:W-:Y:S01]  /*7e30*/  @P2 LDGSTS.E.BYPASS.LTC128B.128 [R246+0x900], [R138.64], !P6 ;  /* 0x009000008af62fae */ /* 0x0009e2000f101d48 */
[-C--:B-1----:R-:W-:Y:S04]  /*7e40*/  @P2 IADD3 R136, P1, R138, R2.reuse, RZ ;  /* 0x000000028a882210 */ /* 0x082fe80007f3e0ff */
[----:B------:R-:W-:Y:S01]  /*7e50*/  @P2 IADD3 R192, P0, R136, R2, RZ ;  /* 0x0000000288c02210 */ /* 0x000fe20007f1e0ff */
[--C-:B------:R-:W-:Y:S05]  /*7e60*/  @P2 IMAD.X R137, R139, 0x1, R0.reuse, P1 ;  /* 0x000000018b892824 */ /* 0x100fea00008e0600 */
[----:B------:R1:W-:Y:S01]  /*7e70*/  @P2 LDGSTS.E.BYPASS.LTC128B.128 [R246+0x1100], [R136.64], !P6 ;  /* 0x0110000088f62fae */ /* 0x0003e2000f101d48 */
[----:B------:R-:W-:Y:S02]  /*7e80*/  @P2 IADD3.X R193, R137, R0, RZ, P0, !PT ;  /* 0x0000000089c12210 */ /* 0x000fe400007fe4ff */
[-C--:B----4-:R-:W-:Y:S05]  /*7e90*/  @P2 IADD3 R138, P0, R192, R2.reuse, RZ ;  /* 0x00000002c08a2210 */ /* 0x090fea0007f1e0ff */
[----:B------:R4:W-:Y:S01]  /*7ea0*/  @P2 LDGSTS.E.BYPASS.LTC128B.128 [R246+0x1900], [R192.64], !P6 ;  /* 0x01900000c0f62fae */ /* 0x0009e2000f101d48 */
[--C-:B------:R-:W-:Y:S07]  /*7eb0*/  @P2 IMAD.X R139, R193, 0x1, R0.reuse, P0 ;  /* 0x00000001c18b2824 */ /* 0x100fee00000e0600 */
[----:B------:R2:W-:Y:S01]  /*7ec0*/  @P2 LDGSTS.E.BYPASS.LTC128B.128 [R246+0x2100], [R138.64], !P6 ;  /* 0x021000008af62fae */ /* 0x0005e2000f101d48 */
[-C--:B-1----:R-:W-:Y:S05]  /*7ed0*/  @P2 IADD3 R136, P1, R138, R2.reuse, RZ ;  /* 0x000000028a882210 */ /* 0x082fea0007f3e0ff */
[--C-:B------:R-:W-:Y:S01]  /*7ee0*/  @P2 IMAD.X R137, R139, 0x1, R0.reuse, P1 ;  /* 0x000000018b892824 */ /* 0x100fe200008e0600 */
[----:B----4-:R-:W-:Y:S04]  /*7ef0*/  @P2 IADD3 R192, P0, R136, R2, RZ ;  /* 0x0000000288c02210 */ /* 0x010fe80007f1e0ff */
[----:B------:R2:W-:Y:S01]  /*7f00*/  @P2 LDGSTS.E.BYPASS.LTC128B.128 [R246+0x2900], [R136.64], !P6 ;  /* 0x0290000088f62fae */ /* 0x0005e2000f101d48 */
[----:B------:R-:W-:Y:S07]  /*7f10*/  @P2 IMAD.X R193, R137, 0x1, R0, P0 ;  /* 0x0000000189c12824 */ /* 0x000fee00000e0600 */
[----:B------:R1:W-:Y:S08]  /*7f20*/  @P2 LDGSTS.E.BYPASS.LTC128B.128 [R246+0x3100], [R192.64], !P6 ;  /* 0x03100000c0f62fae */ /* 0x0003f0000f101d48 */
[----:B------:R-:W-:Y:S08]  /*7f30*/  LDSM.16.M88.4 R188, [R234] ;  /* 0x00000000eabc783b */ /* 0x000ff00000000200 */
[----:B------:R4:W3:Y:S04]  /*7f40*/  LDL R0, [R1+0x20] ;  /* 0x0000200001007983 */ /* 0x0008e80000100800 */
[----:B--2---:R-:W2:Y:S08]  /*7f50*/  LDSM.16.M88.4 R136, [R236] ;  /* 0x00000000ec88783b */ /* 0x004eb00000000200 */
[----:B-1----:R-:W1:Y:S08]  /*7f60*/  LDSM.16.M88.4 R192, [R236+0x2000] ;  /* 0x00200000ecc0783b */ /* 0x002e700000000200 */
[----:B------:R-:W0:Y:S01]  /*7f70*/  LDGDEPBAR ;  /* 0x00000000000079af */ /* 0x000e220000000000 */
[-C--:B--2---:R-:W-:Y:S08]  /*7f80*/  HMMA.16816.F32.BF16 R4, R136, R188.reuse, R4 ;  /* 0x000000bc8804723c */ /* 0x084ff00000041804 */
[C---:B-1----:R-:W-:Y:S08]  /*7f90*/  HMMA.16816.F32.BF16 R8, R192.reuse, R188, R8 ;  /* 0x000000bcc008723c */ /* 0x042ff00000041808 */
[-C--:B------:R-:W-:Y:S08]  /*7fa0*/  HMMA.16816.F32.BF16 R12, R192, R190.reuse, R12 ;  /* 0x000000bec00c723c */ /* 0x080ff0000004180c */
[C---:B------:R-:W-:Y:S01]  /*7fb0*/  HMMA.16816.F32.BF16 R16, R136.reuse, R190, R16 ;  /* 0x000000be8810723c */ /* 0x040fe20000041810 */
[----:B------:R-:W1:Y:S07]  /*7fc0*/  LDSM.16.M88.4 R188, [R234+0x800] ;  /* 0x00080000eabc783b */ /* 0x000e6e0000000200 */
[-C--:B-1----:R-:W-:Y:S08]  /*7fd0*/  HMMA.16816.F32.BF16 R20, R136, R188.reuse, R20 ;  /* 0x000000bc8814723c */ /* 0x082ff00000041814 */
[C---:B------:R-:W-:Y:S08]  /*7fe0*/  HMMA.16816.F32.BF16 R24, R192.reuse, R188, R24 ;  /* 0x000000bcc018723c */ /* 0x040ff00000041818 */
        /* <DEDUP_REMOVED lines=12> */
[----:B------:R-:W1:Y:S03]  /*80b0*/  LDSM.16.M88.4 R188, [R234+0x2000] ;  /* 0x00200000eabc783b */ /* 0x000e660000000200 */
[----:B---3--:R-:W-:Y:S04]  /*80c0*/  @P4 IMAD.MOV.U32 R0, RZ, RZ, R197 ;  /* 0x000000ffff004224 */ /* 0x008fe800078e00c5 */
[-C--:B-1----:R-:W-:Y:S01]  /*80d0*/  HMMA.16816.F32.BF16 R68, R136, R188.reuse, R68 ;  /* 0x000000bc8844723c */ /* 0x082fe20000041844 */
[----:B------:R-:W-:Y:S07]  /*80e0*/  SHFL.IDX PT, R2, R0, 0x2, 0x1c1f ;  /* 0x005c1f0000027f89 */ /* 0x000fee00000e0000 */
[C---:B------:R-:W-:Y:S01]  /*80f0*/  HMMA.16816.F32.BF16 R72, R192.reuse, R188, R72 ;  /* 0x000000bcc048723c */ /* 0x040fe20000041848 */
[----:B------:R-:W-:Y:S07]  /*8100*/  SHFL.IDX PT, R135, R0, 0x1, 0x1c1f ;  /* 0x003c1f0000877f89 */ /* 0x000fee00000e0000 */
        /* <DEDUP_REMOVED lines=10> */
[-C--:B------:R-:W-:Y:S01]  /*81b0*/  HMMA.16816.F32.BF16 R108, R192, R190.reuse, R108 ;  /* 0x000000bec06c723c */ /* 0x080fe2000004186c */
[----:B------:R-:W-:Y:S07]  /*81c0*/  LDSM.16.M88.4 R192, [R237] ;  /* 0x00000000edc0783b */ /* 0x000fee0000000200 */
[----:B------:R-:W-:Y:S01]  /*81d0*/  HMMA.16816.F32.BF16 R112, R136, R190, R112 ;  /* 0x000000be8870723c */ /* 0x000fe20000041870 */
[----:B------:R-:W1:Y:S08]  /*81e0*/  LDSM.16.M88.4 R136, [R231] ;  /* 0x00000000e788783b */ /* 0x000e700000000200 */
[----:B------:R-:W2:Y:S01]  /*81f0*/  LDSM.16.M88.4 R188, [R237+0x2000] ;  /* 0x00200000edbc783b */ /* 0x000ea20000000200 */
[-C--:B-1----:R-:W-:Y:S08]  /*8200*/  HMMA.16816.F32.BF16 R4, R192, R136.reuse, R4 ;  /* 0x00000088c004723c */ /* 0x082ff00000041804 */
[C---:B--2---:R-:W-:Y:S08]  /*8210*/  HMMA.16816.F32.BF16 R8, R188.reuse, R136, R8 ;  /* 0x00000088bc08723c */ /* 0x044ff00000041808 */
        /* <DEDUP_REMOVED lines=27> */
[----:B------:R-:W1:Y:S01]  /*83d0*/  LDSM.16.M88.4 R136, [R231+0x3000] ;  /* 0x00300000e788783b */ /* 0x000e620000000200 */
[----:B------:R-:W-:Y:S07]  /*83e0*/  DEPBAR.LE SB0, 0x0 ;  /* 0x000080000000791a */ /* 0x000fee0000000000 */
[----:B------:R-:W-:Y:S01]  /*83f0*/  BAR.SYNC.DEFER_BLOCKING 0x0 ;  /* 0x0000000000007b1d */ /* 0x000fe20000010000 */
[-C--:B-1----:R-:W-:Y:S08]  /*8400*/  HMMA.16816.F32.BF16 R100, R192, R136.reuse, R100 ;  /* 0x00000088c064723c */ /* 0x082ff00000041864 */
[C---:B------:R-:W-:Y:S01]  /*8410*/  HMMA.16816.F32.BF16 R104, R188.reuse, R136, R104 ;  /* 0x00000088bc68723c */ /* 0x040fe20000041868 */
[----:B------:R-:W-:Y:S07]  /*8420*/  SHFL.IDX PT, R137, R0, 0x3, 0x1c1f ;  /* 0x007c1f0000897f89 */ /* 0x000fee00000e0000 */
[-C--:B------:R-:W-:Y:S01]  /*8430*/  HMMA.16816.F32.BF16 R108, R188, R138.reuse, R108 ;  /* 0x0000008abc6c723c */ /* 0x080fe2000004186c */
[----:B------:R1:W2:Y:S07]  /*8440*/  SHFL.IDX PT, R136, R0, RZ, 0x1c1f ;  /* 0x001c1fff00887589 */ /* 0x0002ae00000e0000 */
[----:B------:R-:W-:Y:S04]  /*8450*/  HMMA.16816.F32.BF16 R112, R192, R138, R112 ;  /* 0x0000008ac070723c */ /* 0x000fe80000041870 */
[----:B-1----:R-:W-:Y:S05]  /*8460*/  IMAD R0, R202, -0x70, RZ ;  /* 0xffffff90ca007824 */ /* 0x002fea00078e02ff */
[----:B------:R-:W-:Y:S04]  /*8470*/  IADD3 R0, -R196, 0x1, R0 ;  /* 0x00000001c4007810 */ /* 0x000fe80007ffe100 */
[----:B------:R-:W-:Y:S04]  /*8480*/  IADD3 R0, R0, c[0x0][0x1d0], RZ ;  /* 0x0000740000007a10 */ /* 0x000fe80007ffe0ff */
[----:B------:R-:W-:Y:S04]  /*8490*/  IADD3 R0, R0, -c[0x0][0x168], RZ ;  /* 0x80005a0000007a10 */ /* 0x000fe80007ffe0ff */
[C---:B--2---:R-:W-:Y:S01]  /*84a0*/  IADD3 R136, R0.reuse, R136, RZ ;  /* 0x0000008800887210 */ /* 0x044fe20007ffe0ff */
[C---:B------:R-:W-:Y:S02]  /*84b0*/  IMAD.IADD R2, R0.reuse, 0x1, R2 ;  /* 0x0000000100027824 */ /* 0x040fe400078e0202 */
[----:B------:R-:W-:Y:S01]  /*84c0*/  IMAD.IADD R135, R0, 0x1, R135 ;  /* 0x0000000100877824 */ /* 0x000fe200078e0287 */
[----:B------:R-:W-:Y:S01]  /*84d0*/  ISETP.GT.AND P3, PT, R136, RZ, PT ;  /* 0x000000ff8800720c */ /* 0x000fe20003f64270 */
[----:B------:R-:W-:Y:S01]  /*84e0*/  IMAD.IADD R0, R0, 0x1, R137 ;  /* 0x0000000100007824 */ /* 0x000fe200078e0289 */
[----:B------:R-:W-:Y:S02]  /*84f0*/  ISETP.GT.AND P2, PT, R136, 0x1, PT ;  /* 0x000000018800780c */ /* 0x000fe40003f44270 */
[----:B------:R-:W-:Y:S02]  /*8500*/  FSEL R188, R4, -INF , P3 ;  /* 0xff80000004bc7808 */ /* 0x000fe40001800000 */
[----:B------:R-:W-:Y:S02]  /*8510*/  ISETP.GT.AND P3, PT, R2, RZ, PT ;  /* 0x000000ff0200720c */ /* 0x000fe40003f64270 */
[----:B------:R-:W-:Y:S02]  /*8520*/  ISETP.GT.AND P0, PT, R135, 0x1, PT ;  /* 0x000000018700780c */ /* 0x000fe40003f04270 */
[----:B------:R-:W-:Y:S02]  /*8530*/  FSEL R197, R8, -INF , P3 ;  /* 0xff80000008c57808 */ /* 0x000fe40001800000 */
[C---:B------:R-:W-:Y:S02]  /*8540*/  ISETP.GT.AND P3, PT, R2.reuse, 0x8, PT ;  /* 0x000000080200780c */ /* 0x040fe40003f64270 */
[----:B------:R-:W-:Y:S02]  /*8550*/  FSEL R189, R5, -INF , P2 ;  /* 0xff80000005bd7808 */ /* 0x000fe40001000000 */
[----:B------:R-:W-:Y:S02]  /*8560*/  ISETP.GT.AND P2, PT, R2, 0x1, PT ;  /* 0x000000010200780c */ /* 0x000fe40003f44270 */
[----:B------:R-:W-:Y:S02]  /*8570*/  FSEL R191, R7, -INF , P0 ;  /* 0xff80000007bf7808 */ /* 0x000fe40000000000 */
[----:B------:R-:W-:Y:S02]  /*8580*/  FSEL R198, R9, -INF , P2 ;  /* 0xff80000009c67808 */ /* 0x000fe40001000000 */
[----:B------:R-:W-:Y:S02]  /*8590*/  ISETP.GT.AND P0, PT, R0, 0x1, PT ;  /* 0x000000010000780c */ /* 0x000fe40003f04270 */
[----:B------:R-:W-:Y:S02]  /*85a0*/  ISETP.GT.AND P2, PT, R2, 0x9, PT ;  /* 0x000000090200780c */ /* 0x000fe40003f44270 */
[----:B------:R-:W-:Y:S02]  /*85b0*/  FSEL R196, R12, -INF , P3 ;  /* 0xff8000000cc47808 */ /* 0x000fe40001800000 */
[----:B------:R-:W-:Y:S02]  /*85c0*/  ISETP.GT.AND P3, PT, R136, 0x8, PT ;  /* 0x000000088800780c */ /* 0x000fe40003f64270 */
[----:B------:R-:W-:Y:S02]  /*85d0*/  FMNMX.FTZ R137, R188, R3, !PT ;  /* 0x00000003bc897209 */ /* 0x000fe40007810000 */
[----:B------:R-:W-:Y:S02]  /*85e0*/  FSEL R201, R11, -INF , P0 ;  /* 0xff8000000bc97808 */ /* 0x000fe40000000000 */
[----:B------:R-:W-:Y:S02]  /*85f0*/  ISETP.GT.AND P0, PT, R0, 0x9, PT ;  /* 0x000000090000780c */ /* 0x000fe40003f04270 */
[----:B------:R-:W-:Y:S02]  /*8600*/  FSEL R199, R13, -INF , P2 ;  /* 0xff8000000dc77808 */ /* 0x000fe40001000000 */
[----:B------:R-:W-:Y:S02]  /*8610*/  ISETP.GT.AND P2, PT, R136, 0x9, PT ;  /* 0x000000098800780c */ /* 0x000fe40003f44270 */
[----:B------:R-:W-:Y:S02]  /*8620*/  FSEL R16, R16, -INF , P3 ;  /* 0xff80000010107808 */ /* 0x000fe40001800000 */
[----:B------:R-:W-:Y:S02]  /*8630*/  ISETP.GT.AND P3, PT, R136, 0x10, PT ;  /* 0x000000108800780c */ /* 0x000fe40003f64270 */
[----:B------:R-:W-:Y:S02]  /*8640*/  FMNMX.FTZ R137, R189, R137, !PT ;  /* 0x00000089bd897209 */ /* 0x000fe40007810000 */
        /* <DEDUP_REMOVED lines=11> */
[----:B------:R-:W-:Y:S02]  /*8700*/  FMNMX.FTZ R137, R17, R137, !PT ;  /* 0x0000008911897209 */ /* 0x000fe40007810000 */
        /* <DEDUP_REMOVED lines=31> */
[----:B------:R-:W-:Y:S02]  /*8900*/  FMNMX.FTZ R137, R36, R137, !PT ;  /* 0x0000008924897209 */ /* 0x000fe40007810000 */
        /* <DEDUP_REMOVED lines=21> */
[----:B------:R-:W-:Y:S02]  /*8a60*/  FSEL R51, R51, -INF , P0 ;  /* 0xff80000033337808 */ /* 0x000fe40000000000 */
[----:B------:R-:W-:Y:S02]  /*8a70*/  ISETP.GT.AND P0, PT, R135, 0x31, PT ;  /* 0x000000318700780c */ /* 0x000fe40003f04270 */
[C---:B------:R-:W-:Y:S02]  /*8a80*/  ISETP.GT.AND P2, PT, R2.reuse, 0x31, PT ;  /* 0x000000310200780c */ /* 0x040fe40003f44270 */
[----:B------:R-:W-:Y:S02]  /*8a90*/  ISETP.GT.AND P3, PT, R2, 0x38, PT ;  /* 0x000000380200780c */ /* 0x000fe40003f64270 */
[----:B------:R-:W-:Y:S02]  /*8aa0*/  FMNMX.FTZ R137, R49, R137, !PT ;  /* 0x0000008931897209 */ /* 0x000fe40007810000 */
[----:B------:R-:W-:Y:S02]  /*8ab0*/  ISETP.GT.AND P1, PT, R135, RZ, PT ;  /* 0x000000ff8700720c */ /* 0x000fe40003f24270 */
[----:B------:R-:W-:Y:S02]  /*8ac0*/  FSEL R242, R55, -INF , P0 ;  /* 0xff80000037f27808 */ /* 0x000fe40000000000 */
[----:B------:R-:W-:Y:S02]  /*8ad0*/  FSEL R238, R57, -INF , P2 ;  /* 0xff80000039ee7808 */ /* 0x000fe40001000000 */
[----:B------:R-:W-:Y:S02]  /*8ae0*/  FSEL R239, R60, -INF , P3 ;  /* 0xff8000003cef7808 */ /* 0x000fe40001800000 */
[----:B------:R-:W-:Y:S02]  /*8af0*/  FMNMX.FTZ R137, R52, R137, !PT ;  /* 0x0000008934897209 */ /* 0x000fe40007810000 */
[----:B------:R-:W-:Y:S02]  /*8b00*/  ISETP.GT.AND P0, PT, R0, 0x31, PT ;  /* 0x000000310000780c */ /* 0x000fe40003f04270 */
[----:B------:R-:W-:Y:S02]  /*8b10*/  ISETP.GT.AND P2, PT, R2, 0x39, PT ;  /* 0x000000390200780c */ /* 0x000fe40003f44270 */
[----:B------:R-:W-:Y:S02]  /*8b20*/  ISETP.GT.AND P3, PT, R136, 0x38, PT ;  /* 0x000000388800780c */ /* 0x000fe40003f64270 */
[----:B------:R-:W-:Y:S02]  /*8b30*/  FSEL R190, R6, -INF , P1 ;  /* 0xff80000006be7808 */ /* 0x000fe40000800000 */
[C---:B------:R-:W-:Y:S02]  /*8b40*/  ISETP.GT.AND P1, PT, R0.reuse, RZ, PT ;  /* 0x000000ff0000720c */ /* 0x040fe40003f24270 */
[----:B------:R-:W-:Y:S02]  /*8b50*/  FSEL R228, R61, -INF , P2 ;  /* 0xff8000003de47808 */ /* 0x000fe40001000000 */
[----:B------:R-:W-:Y:S02]  /*8b60*/  FMNMX.FTZ R137, R53, R137, !PT ;  /* 0x0000008935897209 */ /* 0x000fe40007810000 */
[----:B------:R-:W-:Y:S02]  /*8b70*/  FSEL R59, R59, -INF , P0 ;  /* 0xff8000003b3b7808 */ /* 0x000fe40000000000 */
[----:B------:R-:W-:Y:S02]  /*8b80*/  ISETP.GT.AND P0, PT, R0, 0x39, PT ;  /* 0x000000390000780c */ /* 0x000fe40003f04270 */
[----:B------:R-:W-:Y:S02]  /*8b90*/  ISETP.GT.AND P2, PT, R136, 0x39, PT ;  /* 0x000000398800780c */ /* 0x000fe40003f44270 */
[----:B------:R-:W-:Y:S02]  /*8ba0*/  FSEL R64, R64, -INF , P3 ;  /* 0xff80000040407808 */ /* 0x000fe40001800000 */
        /* <DEDUP_REMOVED lines=13> */
[C---:B------:R-:W-:Y:S02]  /*8c80*/  ISETP.GT.AND P3, PT, R2.reuse, 0x48, PT ;  /* 0x000000480200780c */ /* 0x040fe40003f64270 */
        /* <DEDUP_REMOVED lines=8> */
[----:B------:R-:W-:Y:S02]  /*8d10*/  FSEL R76, R76, -INF , P3 ;  /* 0xff8000004c4c7808 */ /* 0x000fe40001800000 */
[----:B------:R-:W-:Y:S01]  /*8d20*/  FSEL R29, R71, -INF , P0 ;  /* 0xff800000471d7808 */ /* 0x000fe20000000000 */
[----:B------:R-:W-:Y:S01]  /*8d30*/  STL [R1+0x8], R73 ;  /* 0x0000084901007387 */ /* 0x000fe20000100800 */
[----:B------:R-:W-:Y:S02]  /*8d40*/  ISETP.GT.AND P0, PT, R0, 0x41, PT ;  /* 0x000000410000780c */ /* 0x000fe40003f04270 */
[----:B------:R-:W-:Y:S02]  /*8d50*/  ISETP.GT.AND P2, PT, R2, 0x49, PT ;  /* 0x000000490200780c */ /* 0x000fe40003f44270 */
[----:B------:R-:W-:Y:S02]  /*8d60*/  ISETP.GT.AND P3, PT, R136, 0x48, PT ;  /* 0x000000488800780c */ /* 0x000fe40003f64270 */
[----:B------:R-:W-:Y:S02]  /*8d70*/  FMNMX.FTZ R137, R68, R137, !PT ;  /* 0x0000008944897209 */ /* 0x000fe40007810000 */
[----:B------:R-:W-:Y:S02]  /*8d80*/  FSEL R208, R22, -INF , P1 ;  /* 0xff80000016d07808 */ /* 0x000fe40000800000 */
[C---:B------:R-:W-:Y:S02]  /*8d90*/  ISETP.GT.AND P1, PT, R0.reuse, 0x10, PT ;  /* 0x000000100000780c */ /* 0x040fe40003f24270 */
[----:B------:R-:W-:Y:S02]  /*8da0*/  FSEL R244, R75, -INF , P0 ;  /* 0xff8000004bf47808 */ /* 0x000fe40000000000 */
[----:B------:R-:W-:Y:S02]  /*8db0*/  FSEL R77, R77, -INF , P2 ;  /* 0xff8000004d4d7808 */ /* 0x000fe40001000000 */
[----:B------:R-:W-:Y:S02]  /*8dc0*/  ISETP.GT.AND P0, PT, R0, 0x49, PT ;  /* 0x000000490000780c */ /* 0x000fe40003f04270 */
[----:B------:R-:W-:Y:S02]  /*8dd0*/  FSEL R80, R80, -INF , P3 ;  /* 0xff80000050507808 */ /* 0x000fe40001800000 */
[C---:B------:R-:W-:Y:S02]  /*8de0*/  ISETP.GT.AND P2, PT, R136.reuse, 0x49, PT ;  /* 0x000000498800780c */ /* 0x040fe40003f44270 */
[----:B------:R-:W-:Y:S02]  /*8df0*/  ISETP.GT.AND P3, PT, R136, 0x50, PT ;  /* 0x000000508800780c */ /* 0x000fe40003f64270 */
[----:B------:R-:W-:Y:S02]  /*8e00*/  FMNMX.FTZ R137, R15, R137, !PT ;  /* 0x000000890f897209 */ /* 0x000fe40007810000 */
[----:B------:R-:W-:Y:S02]  /*8e10*/  FSEL R215, R26, -INF , P1 ;  /* 0xff8000001ad77808 */ /* 0x000fe40000800000 */
[----:B------:R-:W-:Y:S02]  /*8e20*/  ISETP.GT.AND P1, PT, R0, 0x18, PT ;  /* 0x000000180000780c */ /* 0x000fe40003f24270 */
[----:B------:R-:W-:Y:S02]  /*8e30*/  FSEL R79, R79, -INF , P0 ;  /* 0xff8000004f4f7808 */ /* 0x000fe40000000000 */
[----:B------:R-:W-:Y:S02]  /*8e40*/  FSEL R81, R81, -INF , P2 ;  /* 0xff80000051517808 */ /* 0x000fe40001000000 */
[----:B------:R-:W-:Y:S02]  /*8e50*/  FMNMX.FTZ R137, R80, R137, !PT ;  /* 0x0000008950897209 */ /* 0x000fe40007810000 */
[C---:B------:R-:W-:Y:S02]  /*8e60*/  ISETP.GT.AND P0, PT, R135.reuse, 0x49, PT ;  /* 0x000000498700780c */ /* 0x040fe40003f04270 */
        /* <DEDUP_REMOVED lines=8> */
[C---:B------:R-:W-:Y:S02]  /*8ef0*/  ISETP.GT.AND P0, PT, R135.reuse, 0x51, PT ;  /* 0x000000518700780c */ /* 0x040fe40003f04270 */
[----:B------:R-:W-:Y:S02]  /*8f00*/  ISETP.GT.AND P2, PT, R136, 0x51, PT ;  /* 0x000000518800780c */ /* 0x000fe40003f44270 */
[----:B------:R-:W-:Y:S02]  /*8f10*/  FSEL R206, R34, -INF , P1 ;  /* 0xff80000022ce7808 */ /* 0x000fe40000800000 */
[----:B------:R-:W-:Y:S02]  /*8f20*/  ISETP.GT.AND P1, PT, R135, 0x20, PT ;  /* 0x000000208700780c */ /* 0x000fe40003f24270 */
[----:B------:R-:W-:Y:S02]  /*8f30*/  FSEL R218, R92, -INF , P3 ;  /* 0xff8000005cda7808 */ /* 0x000fe40001800000 */
[----:B------:R-:W-:Y:S02]  /*8f40*/  FSEL R13, R85, -INF , P2 ;  /* 0xff800000550d7808 */ /* 0x000fe40001000000 */
[----:B------:R-:W-:Y:S02]  /*8f50*/  FSEL R251, R87, -INF , P0 ;  /* 0xff80000057fb7808 */ /* 0x000fe40000000000 */
[----:B------:R-:W-:Y:S02]  /*8f60*/  ISETP.GT.AND P0, PT, R0, 0x51, PT ;  /* 0x000000510000780c */ /* 0x000fe40003f04270 */
[----:B------:R-:W-:Y:S02]  /*8f70*/  ISETP.GT.AND P3, PT, R136, 0x58, PT ;  /* 0x000000588800780c */ /* 0x000fe40003f64270 */
[----:B------:R-:W-:Y:S02]  /*8f80*/  FMNMX.FTZ R137, R14, R137, !PT ;  /* 0x000000890e897209 */ /* 0x000fe40007810000 */
[----:B------:R-:W-:Y:S02]  /*8f90*/  FSEL R38, R38, -INF , P1 ;  /* 0xff80000026267808 */ /* 0x000fe40000800000 */
[C---:B------:R-:W-:Y:S02]  /*8fa0*/  ISETP.GT.AND P1, PT, R0.reuse, 0x20, PT ;  /* 0x000000200000780c */ /* 0x040fe40003f24270 */
[----:B------:R-:W-:Y:S02]  /*8fb0*/  FSEL R234, R91, -INF , P0 ;  /* 0xff8000005bea7808 */ /* 0x000fe40000000000 */
[----:B------:R-:W-:Y:S02]  /*8fc0*/  ISETP.GT.AND P0, PT, R0, 0x59, PT ;  /* 0x000000590000780c */ /* 0x000fe40003f04270 */
[----:B------:R-:W-:Y:S02]  /*8fd0*/  FSEL R96, R96, -INF , P3 ;  /* 0xff80000060607808 */ /* 0x000fe40001800000 */
[----:B------:R-:W-:Y:S02]  /*8fe0*/  FMNMX.FTZ R137, R13, R137, !PT ;  /* 0x000000890d897209 */ /* 0x000fe40007810000 */
[----:B------:R-:W-:Y:S02]  /*8ff0*/  ISETP.GT.AND P5, PT, R136, 0x59, PT ;  /* 0x000000598800780c */ /* 0x000fe40003fa4270 */
[----:B------:R-:W-:Y:S02]  /*9000*/  FSEL R42, R42, -INF , P1 ;  /* 0xff8000002a2a7808 */ /* 0x000fe40000800000 */
[----:B------:R-:W-:Y:S02]  /*9010*/  ISETP.GT.AND P1, PT, R0, 0x28, PT ;  /* 0x000000280000780c */ /* 0x000fe40003f24270 */
[----:B------:R-:W-:Y:S02]  /*9020*/  ISETP.GT.AND P2, PT, R2, 0x51, PT ;  /* 0x000000510200780c */ /* 0x000fe40003f44270 */
[----:B------:R-:W-:Y:S02]  /*9030*/  FSEL R25, R95, -INF , P0 ;  /* 0xff8000005f197808 */ /* 0x000fe40000000000 */
[----:B------:R-:W-:Y:S02]  /*9040*/  FMNMX.FTZ R137, R96, R137, !PT ;  /* 0x0000008960897209 */ /* 0x000fe40007810000 */
[----:B------:R-:W-:Y:S02]  /*9050*/  ISETP.GT.AND P0, PT, R136, 0x60, PT ;  /* 0x000000608800780c */ /* 0x000fe40003f04270 */
[----:B------:R-:W-:Y:S02]  /*9060*/  FSEL R97, R97, -INF , P5 ;  /* 0xff80000061617808 */ /* 0x000fe40002800000 */
        /* <DEDUP_REMOVED lines=11> */
[----:B------:R-:W-:Y:S02]  /*9120*/  ISETP.GT.AND P2, PT, R135, 0x58, PT ;  /* 0x000000588700780c */ /* 0x000fe40003f44270 */
[----:B------:R-:W-:Y:S02]  /*9130*/  FMNMX.FTZ R137, R100, R137, !PT ;  /* 0x0000008964897209 */ /* 0x000fe40007810000 */
[----:B------:R-:W-:Y:S02]  /*9140*/  ISETP.GT.AND P5, PT, R136, 0x68, PT ;  /* 0x000000688800780c */ /* 0x000fe40003fa4270 */
[----:B------:R-:W-:Y:S02]  /*9150*/  FSEL R241, R54, -INF , P1 ;  /* 0xff80000036f17808 */ /* 0x000fe40000800000 */
[----:B------:R-:W-:Y:S02]  /*9160*/  ISETP.GT.AND P1, PT, R0, 0x30, PT ;  /* 0x000000300000780c */ /* 0x000fe40003f24270 */
[----:B------:R-:W-:Y:S02]  /*9170*/  FSEL R225, R98, -INF , P2 ;  /* 0xff80000062e17808 */ /* 0x000fe40001000000 */
[----:B------:R-:W-:Y:S02]  /*9180*/  FSEL R112, R112, -INF , P5 ;  /* 0xff80000070707808 */ /* 0x000fe40002800000 */
[----:B------:R-:W-:Y:S02]  /*9190*/  ISETP.GT.AND P2, PT, R136, 0x69, PT ;  /* 0x000000698800780c */ /* 0x000fe40003f44270 */
[----:B------:R-:W-:Y:S02]  /*91a0*/  FMNMX.FTZ R137, R101, R137, !PT ;  /* 0x0000008965897209 */ /* 0x000fe40007810000 */
[----:B------:R-:W-:Y:S02]  /*91b0*/  FSEL R58, R58, -INF , P1 ;  /* 0xff8000003a3a7808 */ /* 0x000fe40000800000 */
[----:B------:R-:W-:Y:S02]  /*91c0*/  ISETP.GT.AND P1, PT, R0, 0x38, PT ;  /* 0x000000380000780c */ /* 0x000fe40003f24270 */
[----:B------:R-:W-:Y:S02]  /*91d0*/  FSEL R113, R113, -INF , P2 ;  /* 0xff80000071717808 */ /* 0x000fe40001000000 */
[----:B------:R-:W-:Y:S02]  /*91e0*/  FMNMX.FTZ R137, R112, R137, !PT ;  /* 0x0000008970897209 */ /* 0x000fe40007810000 */
[----:B------:R-:W-:Y:S02]  /*91f0*/  FSEL R62, R62, -INF , P1 ;  /* 0xff8000003e3e7808 */ /* 0x000fe40000800000 */
[----:B------:R-:W-:Y:S02]  /*9200*/  ISETP.GT.AND P1, PT, R135, 0x38, PT ;  /* 0x000000388700780c */ /* 0x000fe40003f24270 */
[----:B------:R-:W-:Y:S02]  /*9210*/  FMNMX.FTZ R137, R113, R137, !PT ;  /* 0x0000008971897209 */ /* 0x000fe40007810000 */
[----:B------:R-:W-:Y:S02]  /*9220*/  FSEL R243, R66, -INF , P1 ;  /* 0xff80000042f37808 */ /* 0x000fe40000800000 */
[----:B------:R-:W-:Y:S01]  /*9230*/  ISETP.GT.AND P1, PT, R135, 0x40, PT ;  /* 0x000000408700780c */ /* 0x000fe20003f24270 */
[----:B------:R-:W1:Y:S01]  /*9240*/  SHFL.BFLY PT, R7, R137, 0x2, 0x1f ;  /* 0x0c401f0089077f89 */ /* 0x000e6200000e0000 */
[----:B------:R-:W-:Y:S02]  /*9250*/  FMNMX.FTZ R4, R190, R132, !PT ;  /* 0x00000084be047209 */ /* 0x000fe40007810000 */
[----:B------:R-:W-:Y:S02]  /*9260*/  FSEL R30, R70, -INF , P1 ;  /* 0xff800000461e7808 */ /* 0x000fe40000800000 */
[----:B------:R-:W-:Y:S02]  /*9270*/  ISETP.GT.AND P1, PT, R0, 0x40, PT ;  /* 0x000000400000780c */ /* 0x000fe40003f24270 */
[----:B------:R-:W-:Y:S02]  /*9280*/  FMNMX.FTZ R4, R191, R4, !PT ;  /* 0x00000004bf047209 */ /* 0x000fe40007810000 */
[----:B------:R-:W-:Y:S02]  /*9290*/  FSEL R74, R74, -INF , P1 ;  /* 0xff8000004a4a7808 */ /* 0x000fe40000800000 */
[----:B------:R-:W-:Y:S02]  /*92a0*/  FMNMX.FTZ R4, R18, R4, !PT ;  /* 0x0000000412047209 */ /* 0x000fe40007810000 */
[----:B------:R-:W-:Y:S01]  /*92b0*/  ISETP.GT.AND P1, PT, R0, 0x48, PT ;  /* 0x000000480000780c */ /* 0x000fe20003f24270 */
[----:B------:R-:W-:Y:S01]  /*92c0*/  STL [R1+0xc], R74 ;  /* 0x00000c4a01007387 */ /* 0x000fe20000100800 */
[----:B------:R-:W-:Y:S02]  /*92d0*/  FMNMX.FTZ R5, R19, R4, !PT ;  /* 0x0000000413057209 */ /* 0x000fe40007810000 */
[----:B------:R-:W-:Y:S01]  /*92e0*/  FMNMX.FTZ R4, R197, R133, !PT ;  /* 0x00000085c5047209 */ /* 0x000fe20007810000 */
[----:B------:R-:W-:Y:S01]  /*92f0*/  STL [R1], R88 ;  /* 0x0000005801007387 */ /* 0x000fe20000100800 */
[----:B------:R-:W-:Y:S02]  /*9300*/  FMNMX.FTZ R5, R208, R5, !PT ;  /* 0x00000005d0057209 */ /* 0x000fe40007810000 */
[----:B------:R-:W-:Y:S01]  /*9310*/  FMNMX.FTZ R4, R198, R4, !PT ;  /* 0x00000004c6047209 */ /* 0x000fe20007810000 */
[----:B------:R-:W-:Y:S01]  /*9320*/  STL [R1+0xd0], R241 ;  /* 0x0000d0f101007387 */ /* 0x000fe20000100800 */
[----:B------:R-:W-:Y:S02]  /*9330*/  FMNMX.FTZ R136, R209, R5, !PT ;  /* 0x00000005d1887209 */ /* 0x000fe40007810000 */
[----:B-1----:R-:W-:Y:S01]  /*9340*/  FMNMX.FTZ R137, R137, R7, !PT ;  /* 0x0000000789897209 */ /* 0x002fe20007810000 */
[----:B------:R-:W-:Y:S01]  /*9350*/  STL [R1+0xd4], R242 ;  /* 0x0000d4f201007387 */ /* 0x000fe20000100800 */
[----:B------:R-:W-:Y:S02]  /*9360*/  FMNMX.FTZ R136, R206, R136, !PT ;  /* 0x00000088ce887209 */ /* 0x000fe40007810000 */
[----:B------:R-:W-:Y:S01]  /*9370*/  FMNMX.FTZ R4, R196, R4, !PT ;  /* 0x00000004c4047209 */ /* 0x000fe20007810000 */
[----:B------:R-:W2:Y:S01]  /*9380*/  LDL.64 R8, [R1+0x38] ;  /* 0x0000380001087983 */ /* 0x000ea20000100a00 */
[----:B------:R-:W-:Y:S02]  /*9390*/  FMNMX.FTZ R136, R207, R136, !PT ;  /* 0x00000088cf887209 */ /* 0x000fe40007810000 */
[----:B------:R-:W-:Y:S02]  /*93a0*/  FMNMX.FTZ R4, R199, R4, !PT ;  /* 0x00000004c7047209 */ /* 0x000fe40007810000 */
[----:B------:R-:W-:Y:S01]  /*93b0*/  FMNMX.FTZ R136, R38, R136, !PT ;  /* 0x0000008826887209 */ /* 0x000fe20007810000 */
[----:B------:R-:W2:Y:S01]  /*93c0*/  LDL R7, [R1+0x48] ;  /* 0x0000480001077983 */ /* 0x000ea20000100800 */
        /* <DEDUP_REMOVED lines=11> */
[----:B------:R-:W-:Y:S02]  /*9480*/  FSEL R78, R78, -INF , P1 ;  /* 0xff8000004e4e7808 */ /* 0x000fe40000800000 */
[----:B------:R-:W-:Y:S02]  /*9490*/  ISETP.GT.AND P1, PT, R135, 0x48, PT ;  /* 0x000000488700780c */ /* 0x000fe40003f24270 */
        /* <DEDUP_REMOVED lines=23> */
[----:B------:R-:W-:Y:S01]  /*9610*/  FSEL R222, R99, -INF , P1 ;  /* 0xff80000063de7808 */ /* 0x000fe20000800000 */
[----:B------:R-:W-:Y:S01]  /*9620*/  IMAD.MOV.U32 R99, RZ, RZ, R82 ;  /* 0x000000ffff637224 */ /* 0x000fe200078e0052 */
[----:B------:R-:W-:Y:S02]  /*9630*/  FMNMX.FTZ R136, R29, R136, !PT ;  /* 0x000000881d887209 */ /* 0x000fe40007810000 */
[----:B------:R-:W-:Y:S02]  /*9640*/  FMNMX.FTZ R4, R238, R4, !PT ;  /* 0x00000004ee047209 */ /* 0x000fe40007810000 */
[----:B------:R-:W-:Y:S02]  /*9650*/  FMNMX.FTZ R5, R43, R5, !PT ;  /* 0x000000052b057209 */ /* 0x000fe40007810000 */
[----:B------:R-:W-:Y:S02]  /*9660*/  FMNMX.FTZ R136, R99, R136, !PT ;  /* 0x0000008863887209 */ /* 0x000fe40007810000 */
[----:B------:R-:W-:Y:S02]  /*9670*/  FMNMX.FTZ R4, R239, R4, !PT ;  /* 0x00000004ef047209 */ /* 0x000fe40007810000 */
[----:B------:R-:W-:Y:S02]  /*9680*/  FMNMX.FTZ R5, R240, R5, !PT ;  /* 0x00000005f0057209 */ /* 0x000fe40007810000 */
[----:B------:R-:W-:Y:S02]  /*9690*/  ISETP.GT.AND P0, PT, R135, 0x61, PT ;  /* 0x000000618700780c */ /* 0x000fe40003f04270 */
[----:B------:R-:W-:Y:S02]  /*96a0*/  FMNMX.FTZ R136, R31, R136, !PT ;  /* 0x000000881f887209 */ /* 0x000fe40007810000 */
[----:B------:R-:W-:Y:S02]  /*96b0*/  FMNMX.FTZ R4, R228, R4, !PT ;  /* 0x00000004e4047209 */ /* 0x000fe40007810000 */
[----:B------:R-:W-:Y:S02]  /*96c0*/  FSEL R94, R103, -INF , P0 ;  /* 0xff800000675e7808 */ /* 0x000fe40000000000 */
[----:B------:R-:W-:Y:S02]  /*96d0*/  MOV R103, R58 ;  /* 0x0000003a00677202 */ /* 0x000fe40000000f00 */
[----:B------:R-:W-:Y:S02]  /*96e0*/  FMNMX.FTZ R5, R47, R5, !PT ;  /* 0x000000052f057209 */ /* 0x000fe40007810000 */
        /* <DEDUP_REMOVED lines=9> */
[----:B------:R-:W-:Y:S02]  /*9780*/  FMNMX.FTZ R4, R62, R6, !PT ;  /* 0x000000063e047209 */ /* 0x000fe40007810000 */
[----:B------:R-:W-:Y:S01]  /*9790*/  FSEL R95, R102, -INF , P1 ;  /* 0xff800000665f7808 */ /* 0x000fe20000800000 */
[----:B------:R-:W1:Y:S01]  /*97a0*/  SHFL.BFLY PT, R6, R137, 0x1, 0x1f ;  /* 0x0c201f0089067f89 */ /* 0x000e6200000e0000 */
[----:B------:R-:W-:Y:S02]  /*97b0*/  FMNMX.FTZ R136, R222, R136, !PT ;  /* 0x00000088de887209 */ /* 0x000fe40007810000 */
[----:B------:R-:W-:Y:S02]  /*97c0*/  ISETP.GT.AND P3, PT, R135, 0x68, PT ;  /* 0x000000688700780c */ /* 0x000fe40003f64270 */
[----:B------:R-:W-:Y:S02]  /*97d0*/  FMNMX.FTZ R136, R95, R136, !PT ;  /* 0x000000885f887209 */ /* 0x000fe40007810000 */
[C---:B------:R-:W-:Y:S02]  /*97e0*/  ISETP.GT.AND P1, PT, R2.reuse, 0x60, PT ;  /* 0x000000600200780c */ /* 0x040fe40003f24270 */
[C---:B------:R-:W-:Y:S02]  /*97f0*/  ISETP.GT.AND P2, PT, R2.reuse, 0x61, PT ;  /* 0x000000610200780c */ /* 0x040fe40003f44270 */
[----:B------:R-:W-:Y:S02]  /*9800*/  ISETP.GT.AND P0, PT, R2, 0x68, PT ;  /* 0x000000680200780c */ /* 0x000fe40003f04270 */
[----:B------:R-:W-:Y:S02]  /*9810*/  FSEL R93, R114, -INF , P3 ;  /* 0xff800000725d7808 */ /* 0x000fe40001800000 */
[----:B------:R-:W-:Y:S02]  /*9820*/  ISETP.GT.AND P3, PT, R2, 0x69, PT ;  /* 0x000000690200780c */ /* 0x000fe40003f64270 */
[----:B------:R-:W-:Y:S02]  /*9830*/  FMNMX.FTZ R2, R77, R5, !PT ;  /* 0x000000054d027209 */ /* 0x000fe40007810000 */
[----:B------:R-:W-:Y:S02]  /*9840*/  FMNMX.FTZ R4, R63, R4, !PT ;  /* 0x000000043f047209 */ /* 0x000fe40007810000 */
[----:B------:R-:W-:Y:S02]  /*9850*/  ISETP.GT.AND P5, PT, R135, 0x69, PT ;  /* 0x000000698700780c */ /* 0x000fe40003fa4270 */
[----:B------:R-:W-:Y:S02]  /*9860*/  FMNMX.FTZ R136, R94, R136, !PT ;  /* 0x000000885e887209 */ /* 0x000fe40007810000 */
[----:B------:R-:W-:Y:S02]  /*9870*/  FMNMX.FTZ R5, R74, R4, !PT ;  /* 0x000000044a057209 */ /* 0x000fe40007810000 */
[----:B------:R-:W-:Y:S02]  /*9880*/  FMNMX.FTZ R2, R88, R2, !PT ;  /* 0x0000000258027209 */ /* 0x000fe40007810000 */
[----:B------:R-:W-:Y:S02]  /*9890*/  FSEL R92, R115, -INF , P5 ;  /* 0xff800000735c7808 */ /* 0x000fe40002800000 */
[----:B------:R-:W-:Y:S02]  /*98a0*/  FMNMX.FTZ R136, R93, R136, !PT ;  /* 0x000000885d887209 */ /* 0x000fe40007810000 */
[----:B------:R-:W-:Y:S02]  /*98b0*/  FMNMX.FTZ R5, R244, R5, !PT ;  /* 0x00000005f4057209 */ /* 0x000fe40007810000 */
[----:B------:R-:W-:Y:S02]  /*98c0*/  FMNMX.FTZ R2, R89, R2, !PT ;  /* 0x0000000259027209 */ /* 0x000fe40007810000 */
[----:B------:R-:W-:Y:S02]  /*98d0*/  FMNMX.FTZ R136, R92, R136, !PT ;  /* 0x000000885c887209 */ /* 0x000fe40007810000 */
[----:B------:R-:W-:Y:S02]  /*98e0*/  FMNMX.FTZ R4, R218, R2, !PT ;  /* 0x00000002da047209 */ /* 0x000fe40007810000 */
[----:B------:R-:W-:Y:S02]  /*98f0*/  FMNMX.FTZ R2, R78, R5, !PT ;  /* 0x000000054e027209 */ /* 0x000fe40007810000 */
[----:B------:R-:W3:Y:S01]  /*9900*/  SHFL.BFLY PT, R5, R136, 0x2, 0x1f ;  /* 0x0c401f0088057f89 */ /* 0x000ee200000e0000 */
[----:B------:R-:W-:Y:S02]  /*9910*/  FSEL R205, R104, -INF , P1 ;  /* 0xff80000068cd7808 */ /* 0x000fe40000800000 */
[----:B-1----:R-:W-:Y:S02]  /*9920*/  FMNMX.FTZ R137, R137, R6, !PT ;  /* 0x0000000689897209 */ /* 0x002fe40007810000 */
[----:B------:R-:W-:Y:S02]  /*9930*/  FMNMX.FTZ R4, R34, R4, !PT ;  /* 0x0000000422047209 */ /* 0x000fe40007810000 */
[----:B------:R-:W-:Y:S01]  /*9940*/  ISETP.GE.AND P5, PT, R202, 0x1, PT ;  /* 0x00000001ca00780c */ /* 0x000fe20003fa6270 */
[----:B------:R-:W-:Y:S01]  /*9950*/  FMUL.FTZ R6, R137, c[0x0][0x2d0] ;  /* 0x0000b40089067a20 */ /* 0x000fe20000410000 */
[----:B------:R-:W-:Y:S02]  /*9960*/  FSEL R195, R105, -INF , P2 ;  /* 0xff80000069c37808 */ /* 0x000fe40001000000 */
[----:B------:R-:W-:Y:S02]  /*9970*/  FMNMX.FTZ R4, R205, R4, !PT ;  /* 0x00000004cd047209 */ /* 0x000fe40007810000 */
[----:B------:R-:W-:Y:S01]  /*9980*/  FSEL R193, R109, -INF , P3 ;  /* 0xff8000006dc17808 */ /* 0x000fe20001800000 */
[----:B------:R-:W-:Y:S01]  /*9990*/  IMAD.MOV.U32 R109, RZ, RZ, R89 ;  /* 0x000000ffff6d7224 */ /* 0x000fe200078e0059 */
[----:B------:R-:W-:Y:S02]  /*99a0*/  FSETP.NEU.FTZ.AND P3, PT, R137, -INF , PT ;  /* 0xff8000008900780b */ /* 0x000fe40003f7d000 */
[----:B------:R-:W-:Y:S02]  /*99b0*/  FMNMX.FTZ R2, R79, R2, !PT ;  /* 0x000000024f027209 */ /* 0x000fe40007810000 */
[----:B------:R-:W-:Y:S01]  /*99c0*/  FSEL R194, R108, -INF , P0 ;  /* 0xff8000006cc27808 */ /* 0x000fe20000000000 */
[----:B------:R-:W-:Y:S01]  /*99d0*/  @P5 IMAD.WIDE.U32 R10, R247, c[0x0][0x1e0], RZ ;  /* 0x00007800f70a5a25 */ /* 0x000fe200078e00ff */
[----:B------:R-:W-:Y:S02]  /*99e0*/  FMNMX.FTZ R4, R195, R4, !PT ;  /* 0x00000004c3047209 */ /* 0x000fe40007810000 */
[----:B------:R-:W-:Y:S02]  /*99f0*/  FSEL R6, R6, RZ, P3 ;  /* 0x000000ff06067208 */ /* 0x000fe40001800000 */
[----:B------:R-:W-:Y:S02]  /*9a00*/  ISETP.GT.AND P1, PT, R0, 0x60, PT ;  /* 0x000000600000780c */ /* 0x000fe40003f24270 */
[----:B------:R-:W-:Y:S01]  /*9a10*/  FMNMX.FTZ R2, R28, R2, !PT ;  /* 0x000000021c027209 */ /* 0x000fe20007810000 */
[--C-:B------:R-:W-:Y:S01]  /*9a20*/  FFMA.FTZ R104, R68, c[0x0][0x2d0], -R6.reuse ;  /* 0x0000b40044687a23 */ /* 0x100fe20000010806 */
[----:B------:R-:W-:Y:S01]  /*9a30*/  FMNMX.FTZ R4, R194, R4, !PT ;  /* 0x00000004c2047209 */ /* 0x000fe20007810000 */
[--C-:B------:R-:W-:Y:S01]  /*9a40*/  FFMA.FTZ R87, R20, c[0x0][0x2d0], -R6.reuse ;  /* 0x0000b40014577a23 */ /* 0x100fe20000010806 */
[C---:B------:R-:W-:Y:S01]  /*9a50*/  ISETP.GT.AND P2, PT, R0.reuse, 0x61, PT ;  /* 0x000000610000780c */ /* 0x040fe20003f44270 */
[--C-:B------:R-:W-:Y:S01]  /*9a60*/  FFMA.FTZ R86, R21, c[0x0][0x2d0], -R6.reuse ;  /* 0x0000b40015567a23 */ /* 0x100fe20000010806 */
[----:B------:R-:W-:Y:S01]  /*9a70*/  ISETP.GT.AND P0, PT, R0, 0x69, PT ;  /* 0x000000690000780c */ /* 0x000fe20003f04270 */
[--C-:B------:R-:W-:Y:S01]  /*9a80*/  FFMA.FTZ R27, R14, c[0x0][0x2d0], -R6.reuse ;  /* 0x0000b4000e1b7a23 */ /* 0x100fe20000010806 */
[----:B------:R-:W-:Y:S01]  /*9a90*/  FSEL R250, R106, -INF , P1 ;  /* 0xff8000006afa7808 */ /* 0x000fe20000800000 */
[----:B------:R-:W-:Y:S01]  /*9aa0*/  MUFU.EX2 R115, R86 ;  /* 0x0000005600737308 */ /* 0x000fe20000000800 */
[----:B------:R-:W-:Y:S01]  /*9ab0*/  FMNMX.FTZ R4, R193, R4, !PT ;  /* 0x00000004c1047209 */ /* 0x000fe20007810000 */
[--C-:B------:R-:W-:Y:S01]  /*9ac0*/  FFMA.FTZ R26, R112, c[0x0][0x2d0], -R6.reuse ;  /* 0x0000b400701a7a23 */ /* 0x100fe20000010806 */
[----:B------:R-:W-:Y:S01]  /*9ad0*/  ISETP.GT.AND P1, PT, R0, 0x68, PT ;  /* 0x000000680000780c */ /* 0x000fe20003f24270 */
[--C-:B------:R-:W-:Y:S01]  /*9ae0*/  FFMA.FTZ R98, R36, c[0x0][0x2d0], -R6.reuse ;  /* 0x0000b40024627a23 */ /* 0x100fe20000010806 */
[----:B------:R-:W-:Y:S01]  /*9af0*/  FMNMX.FTZ R0, R234, R2, !PT ;  /* 0x00000002ea007209 */ /* 0x000fe20007810000 */
[----:B------:R-:W1:Y:S01]  /*9b00*/  SHFL.BFLY PT, R135, R4, 0x2, 0x1f ;  /* 0x0c401f0004877f89 */ /* 0x000e6200000e0000 */
[----:B------:R-:W-:Y:S01]  /*9b10*/  @P5 SHF.R.S32.HI R2, RZ, 0x1f, R247 ;  /* 0x0000001fff025819 */ /* 0x000fe200000114f7 */
[--C-:B------:R-:W-:Y:S01]  /*9b20*/  FFMA.FTZ R91, R37, c[0x0][0x2d0], -R6.reuse ;  /* 0x0000b400255b7a23 */ /* 0x100fe20000010806 */
[----:B---3--:R-:W-:Y:S01]  /*9b30*/  FMNMX.FTZ R136, R136, R5, !PT ;  /* 0x0000000588887209 */ /* 0x008fe20007810000 */
[--C-:B------:R-:W-:Y:S01]  /*9b40*/  FFMA.FTZ R242, R13, c[0x0][0x2d0], -R6.reuse ;  /* 0x0000b4000df27a23 */ /* 0x100fe20000010806 */
[----:B------:R-:W-:Y:S01]  /*9b50*/  FMNMX.FTZ R0, R231, R0, !PT ;  /* 0x00000000e7007209 */ /* 0x000fe20007810000 */
[----:B------:R-:W-:Y:S01]  /*9b60*/  @P5 IMAD R5, R2, c[0x0][0x1e0], RZ ;  /* 0x0000780002055a24 */ /* 0x000fe200078e02ff */
[----:B------:R-:W-:Y:S01]  /*9b70*/  FSEL R249, R107, -INF , P2 ;  /* 0xff8000006bf97808 */ /* 0x000fe20001000000 */
[----:B------:R-:W-:Y:S01]  /*9b80*/  FFMA.FTZ R2, R188, c[0x0][0x2d0], -R6 ;  /* 0x0000b400bc027a23 */ /* 0x000fe20000010806 */
[----:B------:R-:W-:Y:S01]  /*9b90*/  FSEL R71, R111, -INF , P0 ;  /* 0xff8000006f477808 */ /* 0x000fe20000000000 */
[----:B------:R-:W-:Y:S01]  /*9ba0*/  IMAD.MOV.U32 R107, RZ, RZ, R218 ;  /* 0x000000ffff6b7224 */ /* 0x000fe200078e00da */
[----:B------:R-:W-:Y:S01]  /*9bb0*/  FMNMX.FTZ R0, R25, R0, !PT ;  /* 0x0000000019007209 */ /* 0x000fe20007810000 */
[----:B------:R3:W-:Y:S01]  /*9bc0*/  MUFU.EX2 R192, R2 ;  /* 0x0000000200c07308 */ /* 0x0007e20000000800 */
[----:B------:R-:W-:Y:S01]  /*9bd0*/  @P5 IMAD R5, R247, c[0x0][0x1e4], R5 ;  /* 0x00007900f7055a24 */ /* 0x000fe200078e0205 */
[----:B------:R-:W-:Y:S01]  /*9be0*/  FSEL R226, R110, -INF , P1 ;  /* 0xff8000006ee27808 */ /* 0x000fe20000800000 */
[----:B------:R-:W4:Y:S01]  /*9bf0*/  SHFL.BFLY PT, R12, R136, 0x1, 0x1f ;  /* 0x0c201f00880c7f89 */ /* 0x000f2200000e0000 */
[----:B------:R-:W-:Y:S01]  /*9c00*/  FMNMX.FTZ R0, R250, R0, !PT ;  /* 0x00000000fa007209 */ /* 0x000fe20007810000 */
[----:B------:R-:W-:Y:S02]  /*9c10*/  @P5 IMAD.IADD R5, R11, 0x1, R5 ;  /* 0x000000010b055824 */ /* 0x000fe400078e0205 */
[--C-:B------:R-:W-:Y:S01]  /*9c20*/  FFMA.FTZ R237, R96, c[0x0][0x2d0], -R6.reuse ;  /* 0x0000b40060ed7a23 */ /* 0x100fe20000010806 */
[----:B------:R-:W-:Y:S01]  /*9c30*/  FMNMX.FTZ R0, R249, R0, !PT ;  /* 0x00000000f9007209 */ /* 0x000fe20007810000 */
[----:B------:R-:W-:Y:S01]  /*9c40*/  @P5 IMAD R5, R5, 0x70, RZ ;  /* 0x0000007005055824 */ /* 0x000fe200078e02ff */
[----:B------:R-:W-:Y:S01]  /*9c50*/  MOV R96, R47 ;  /* 0x0000002f00607202 */ /* 0x000fe20000000f00 */
[--C-:B------:R-:W-:Y:S01]  /*9c60*/  FFMA.FTZ R236, R101, c[0x0][0x2d0], -R6.reuse ;  /* 0x0000b40065ec7a23 */ /* 0x100fe20000010806 */
[----:B------:R-:W-:Y:S01]  /*9c70*/  FMNMX.FTZ R0, R226, R0, !PT ;  /* 0x00000000e2007209 */ /* 0x000fe20007810000 */
[--C-:B------:R-:W-:Y:S01]  /*9c80*/  FFMA.FTZ R241, R113, c[0x0][0x2d0], -R6.reuse ;  /* 0x0000b40071f17a23 */ /* 0x100fe20000010806 */
[----:B-1----:R-:W-:Y:S01]  /*9c90*/  FMNMX.FTZ R135, R4, R135, !PT ;  /* 0x0000008704877209 */ /* 0x002fe20007810000 */
[----:B------:R-:W-:Y:S01]  /*9ca0*/  MUFU.EX2 R113, R87 ;  /* 0x0000005700717308 */ /* 0x000fe20000000800 */
[----:B------:R-:W-:Y:S01]  /*9cb0*/  FMNMX.FTZ R0, R71, R0, !PT ;  /* 0x0000000047007209 */ /* 0x000fe20007810000 */
[--C-:B------:R-:W-:Y:S01]  /*9cc0*/  FFMA.FTZ R90, R48, c[0x0][0x2d0], -R6.reuse ;  /* 0x0000b400305a7a23 */ /* 0x100fe20000010806 */
[----:B------:R-:W-:Y:S01]  /*9cd0*/  MOV R101, R30 ;  /* 0x0000001e00657202 */ /* 0x000fe20000000f00 */
[--C-:B------:R-:W-:Y:S02]  /*9ce0*/  FFMA.FTZ R89, R49, c[0x0][0x2d0], -R6.reuse ;  /* 0x0000b40031597a23 */ /* 0x100fe40000010806 */
[--C-:B------:R-:W-:Y:S02]  /*9cf0*/  FFMA.FTZ R106, R80, c[0x0][0x2d0], -R6.reuse ;  /* 0x0000b400506a7a23 */ /* 0x100fe40000010806 */
[--C-:B------:R-:W-:Y:S01]  /*9d00*/  FFMA.FTZ R24, R97, c[0x0][0x2d0], -R6.reuse ;  /* 0x0000b40061187a23 */ /* 0x100fe20000010806 */
[----:B---3--:R-:W1:Y:S01]  /*9d10*/  SHFL.BFLY PT, R2, R0, 0x2, 0x1f ;  /* 0x0c401f0000027f89 */ /* 0x008e6200000e0000 */
[--C-:B------:R-:W-:Y:S01]  /*9d20*/  FFMA.FTZ R83, R32, c[0x0][0x2d0], -R6.reuse ;  /* 0x0000b40020537a23 */ /* 0x100fe20000010806 */
[----:B----4-:R-:W-:Y:S01]  /*9d30*/  FMNMX.FTZ R136, R136, R12, !PT ;  /* 0x0000000c88887209 */ /* 0x010fe20007810000 */
[--C-:B------:R-:W-:Y:S02]  /*9d40*/  FFMA.FTZ R82, R33, c[0x0][0x2d0], -R6.reuse ;  /* 0x0000b40021527a23 */ /* 0x100fe40000010806 */
[--C-:B------:R-:W-:Y:S01]  /*9d50*/  FFMA.FTZ R105, R15, c[0x0][0x2d0], -R6.reuse ;  /* 0x0000b4000f697a23 */ /* 0x100fe20000010806 */
[C---:B------:R-:W-:Y:S01]  /*9d60*/  FSETP.NEU.FTZ.AND P2, PT, R136.reuse, -INF , PT ;  /* 0xff8000008800780b */ /* 0x040fe20003f5d000 */
[----:B------:R-:W-:Y:S01]  /*9d70*/  MUFU.EX2 R139, R82 ;  /* 0x00000052008b7308 */ /* 0x000fe20000000800 */
[----:B------:R-:W-:Y:S02]  /*9d80*/  FMUL.FTZ R85, R136, c[0x0][0x2d0] ;  /* 0x0000b40088557a20 */ /* 0x000fe40000410000 */
[----:B------:R-:W-:Y:S03]  /*9d90*/  IMAD.MOV.U32 R97, RZ, RZ, R63 ;  /* 0x000000ffff617224 */ /* 0x000fe600078e003f */
[----:B------:R-:W-:Y:S05]  /*9da0*/  FSEL R85, R85, RZ, P2 ;  /* 0x000000ff55557208 */ /* 0x000fea0001000000 */
[--C-:B------:R-:W-:Y:S02]  /*9db0*/  FFMA.FTZ R101, R101, c[0x0][0x2d0], -R85.reuse ;  /* 0x0000b40065657a23 */ /* 0x100fe40000010855 */
[----:B------:R-:W-:Y:S01]  /*9dc0*/  FFMA.FTZ R99, R99, c[0x0][0x2d0], -R85 ;  /* 0x0000b40063637a23 */ /* 0x000fe20000010855 */
[----:B-1----:R-:W-:Y:S01]  /*9dd0*/  FMNMX.FTZ R0, R0, R2, !PT ;  /* 0x0000000200007209 */ /* 0x002fe20007810000 */
[--C-:B------:R-:W-:Y:S02]  /*9de0*/  FFMA.FTZ R2, R17, c[0x0][0x2d0], -R6.reuse ;  /* 0x0000b40011027a23 */ /* 0x100fe40000010806 */
[--C-:B------:R-:W-:Y:S02]  /*9df0*/  FFMA.FTZ R17, R100, c[0x0][0x2d0], -R6.reuse ;  /* 0x0000b40064117a23 */ /* 0x100fe40000010806 */
[----:B------:R1:W-:Y:S01]  /*9e00*/  MUFU.EX2 R227, R2 ;  /* 0x0000000200e37308 */ /* 0x0003e20000000800 */
[----:B------:R-:W-:Y:S04]  /*9e10*/  IMAD.MOV.U32 R100, RZ, RZ, R29 ;  /* 0x000000ffff647224 */ /* 0x000fe800078e001d */
[----:B------:R-:W-:Y:S01]  /*9e20*/  FFMA.FTZ R100, R100, c[0x0][0x2d0], -R85 ;  /* 0x0000b40064647a23 */ /* 0x000fe20000010855 */
[----:B-1----:R-:W1:Y:S01]  /*9e30*/  SHFL.BFLY PT, R2, R0, 0x1, 0x1f ;  /* 0x0c201f0000027f89 */ /* 0x002e6200000e0000 */
[----:B--2---:R-:W-:Y:S02]  /*9e40*/  @P5 IMAD.MOV.U32 R9, RZ, RZ, R7 ;  /* 0x000000ffff095224 */ /* 0x004fe400078e0007 */
[----:B------:R-:W-:Y:S02]  /*9e50*/  FFMA.FTZ R7, R189, c[0x0][0x2d0], -R6 ;  /* 0x0000b400bd077a23 */ /* 0x000fe40000010806 */
[----:B------:R-:W-:Y:S02]  /*9e60*/  @P5 IMAD.WIDE.U32 R8, R10, 0x70, R8 ;  /* 0x000000700a085825 */ /* 0x000fe400078e0008 */
[----:B------:R2:W3:Y:S03]  /*9e70*/  MUFU.EX2 R220, R7 ;  /* 0x0000000700dc7308 */ /* 0x0004e60000000800 */
[C---:B------:R-:W-:Y:S02]  /*9e80*/  @P5 LEA R4, P0, R8.reuse, c[0x0][0x1c8], 0x1 ;  /* 0x0000720008045a11 */ /* 0x040fe400078008ff */
[----:B------:R-:W-:Y:S02]  /*9e90*/  @P5 IADD3 R5, R9, R5, RZ ;  /* 0x0000000509055210 */ /* 0x000fe40007ffe0ff */
[----:B------:R-:W4:Y:S02]  /*9ea0*/  SHFL.BFLY PT, R9, R135, 0x1, 0x1f ;  /* 0x0c201f0087097f89 */ /* 0x000f2400000e0000 */
[----:B------:R-:W-:Y:S01]  /*9eb0*/  @P5 LEA.HI.X R5, R8, c[0x0][0x1cc], R5, 0x1, P0 ;  /* 0x0000730008055a11 */ /* 0x000fe200000f0c05 */
[----:B------:R-:W-:Y:S01]  /*9ec0*/  @P5 IMAD.MOV.U32 R8, RZ, RZ, c[0x0][0x1e0] ;  /* 0x00007800ff085624 */ /* 0x000fe200078e00ff */
[----:B-1----:R-:W-:Y:S01]  /*9ed0*/  FMNMX.FTZ R70, R0, R2, !PT ;  /* 0x0000000200467209 */ /* 0x002fe20007810000 */
[--C-:B------:R-:W-:Y:S03]  /*9ee0*/  FFMA.FTZ R0, R19, c[0x0][0x2d0], -R85.reuse ;  /* 0x0000b40013007a23 */ /* 0x100fe60000010855 */
[----:B------:R1:W-:Y:S01]  /*9ef0*/  @P5 LDGSTS.E.BYPASS.LTC128B.128 [R246+0x3900], [R4.64], !P6 ;  /* 0x0390000004f65fae */ /* 0x0003e2000f101d48 */
[----:B------:R1:W-:Y:S01]  /*9f00*/  MUFU.EX2 R224, R0 ;  /* 0x0000000000e07308 */ /* 0x0003e20000000800 */
[----:B------:R-:W-:Y:S02]  /*9f10*/  FMUL.FTZ R88, R70, c[0x0][0x2d0] ;  /* 0x0000b40046587a20 */ /* 0x000fe40000410000 */
[----:B--2---:R-:W-:Y:S01]  /*9f20*/  FFMA.FTZ R7, R16, c[0x0][0x2d0], -R6 ;  /* 0x0000b40010077a23 */ /* 0x004fe20000010806 */
[----:B---3--:R-:W-:Y:S06]  /*9f30*/  F2FP.BF16.PACK_AB R72, R220, R192 ;  /* 0x000000c0dc48723e */ /* 0x008fec00000010ff */
[----:B------:R-:W2:Y:S01]  /*9f40*/  MUFU.EX2 R248, R7 ;  /* 0x0000000700f87308 */ /* 0x000ea20000000800 */
[----:B----4-:R-:W-:Y:S01]  /*9f50*/  FMNMX.FTZ R135, R135, R9, !PT ;  /* 0x0000000987877209 */ /* 0x010fe20007810000 */
[--C-:B------:R-:W-:Y:S03]  /*9f60*/  FFMA.FTZ R9, R190, c[0x0][0x2d0], -R85.reuse ;  /* 0x0000b400be097a23 */ /* 0x100fe60000010855 */
[C---:B------:R-:W-:Y:S01]  /*9f70*/  FSETP.NEU.FTZ.AND P1, PT, R135.reuse, -INF , PT ;  /* 0xff8000008700780b */ /* 0x040fe20003f3d000 */
[----:B------:R-:W-:Y:S04]  /*9f80*/  FMUL.FTZ R84, R135, c[0x0][0x2d0] ;  /* 0x0000b40087547a20 */ /* 0x000fe80000410000 */
[----:B------:R3:W-:Y:S01]  /*9f90*/  MUFU.EX2 R102, R9 ;  /* 0x0000000900667308 */ /* 0x0007e20000000800 */
[----:B------:R-:W-:Y:S05]  /*9fa0*/  FSEL R84, R84, RZ, P1 ;  /* 0x000000ff54547208 */ /* 0x000fea0000800000 */
[--C-:B-1----:R-:W-:Y:S02]  /*9fb0*/  FFMA.FTZ R0, R197, c[0x0][0x2d0], -R84.reuse ;  /* 0x0000b400c5007a23 */ /* 0x102fe40000010854 */
[----:B------:R-:W-:Y:S02]  /*9fc0*/  FFMA.FTZ R86, R245, c[0x0][0x2d0], -R84 ;  /* 0x0000b400f5567a23 */ /* 0x000fe40000010854 */
[----:B------:R1:W-:Y:S01]  /*9fd0*/  MUFU.EX2 R138, R0 ;  /* 0x00000000008a7308 */ /* 0x0003e20000000800 */
[----:B------:R-:W-:Y:S01]  /*9fe0*/  FFMA.FTZ R197, R64, c[0x0][0x2d0], -R6 ;  /* 0x0000b40040c57a23 */ /* 0x000fe20000010806 */
[----:B--2---:R-:W-:Y:S01]  /*9ff0*/  F2FP.BF16.PACK_AB R74, R227, R248 ;  /* 0x000000f8e34a723e */ /* 0x004fe200000010ff */
[----:B------:R-:W-:Y:S02]  /*a000*/  @P5 IMAD.MOV.U32 R7, RZ, RZ, 0x5 ;  /* 0x00000005ff075424 */ /* 0x000fe400078e00ff */
[--C-:B------:R-:W-:Y:S03]  /*a010*/  FFMA.FTZ R109, R109, c[0x0][0x2d0], -R84.reuse ;  /* 0x0000b4006d6d7a23 */ /* 0x100fe60000010854 */
[C---:B------:R-:W-:Y:S01]  /*a020*/  @P5 SHF.L.U64.HI R7, R8.reuse, R7, c[0x0][0x1e4] ;  /* 0x0000790008075619 */ /* 0x040fe20000010207 */
[----:B------:R-:W-:Y:S02]  /*a030*/  @P5 IMAD.SHL.U32 R8, R8, 0x20, RZ ;  /* 0x0000002008085824 */ /* 0x000fe400078e00ff */
[----:B---3--:R-:W-:Y:S03]  /*a040*/  FFMA.FTZ R9, R191, c[0x0][0x2d0], -R85 ;  /* 0x0000b400bf097a23 */ /* 0x008fe60000010855 */
[----:B------:R-:W-:Y:S01]  /*a050*/  @P5 IADD3 R4, P0, R4, R8, RZ ;  /* 0x0000000804045210 */ /* 0x000fe20007f1e0ff */
[----:B------:R2:W3:Y:S04]  /*a060*/  MUFU.EX2 R219, R9 ;  /* 0x0000000900db7308 */ /* 0x0004e80000000800 */
[----:B------:R-:W-:Y:S05]  /*a070*/  @P5 IMAD.X R5, R7, 0x1, R5, P0 ;  /* 0x0000000107055824 */ /* 0x000fea00000e0605 */
[----:B------:R4:W-:Y:S01]  /*a080*/  @P5 LDGSTS.E.BYPASS.LTC128B.128 [R246+0x4100], [R4.64], !P6 ;  /* 0x0410000004f65fae */ /* 0x0009e2000f101d48 */
[----:B-1----:R-:W-:Y:S02]  /*a090*/  FFMA.FTZ R0, R198, c[0x0][0x2d0], -R84 ;  /* 0x0000b400c6007a23 */ /* 0x002fe40000010854 */
[----:B------:R-:W-:Y:S02]  /*a0a0*/  FFMA.FTZ R198, R53, c[0x0][0x2d0], -R6 ;  /* 0x0000b40035c67a23 */ /* 0x000fe40000010806 */
[----:B------:R1:W1:Y:S01]  /*a0b0*/  MUFU.EX2 R191, R0 ;  /* 0x0000000000bf7308 */ /* 0x0002620000000800 */
[----:B--2---:R-:W-:Y:S01]  /*a0c0*/  FFMA.FTZ R9, R18, c[0x0][0x2d0], -R85 ;  /* 0x0000b40012097a23 */ /* 0x004fe20000010855 */
[----:B---3--:R-:W-:Y:S08]  /*a0d0*/  F2FP.BF16.PACK_AB R73, R219, R102 ;  /* 0x00000066db49723e */ /* 0x008ff000000010ff */
[----:B------:R-:W2:Y:S01]  /*a0e0*/  MUFU.EX2 R223, R9 ;  /* 0x0000000900df7308 */ /* 0x000ea20000000800 */
[----:B----4-:R-:W-:Y:S01]  /*a0f0*/  @P5 IADD3 R4, P0, R4, R8, RZ ;  /* 0x0000000804045210 */ /* 0x010fe20007f1e0ff */
[----:B-1----:R-:W-:Y:S01]  /*a100*/  FFMA.FTZ R0, R196, c[0x0][0x2d0], -R84 ;  /* 0x0000b400c4007a23 */ /* 0x002fe20000010854 */
[----:B------:R-:W-:Y:S01]  /*a110*/  F2FP.BF16.PACK_AB R64, R191, R138 ;  /* 0x0000008abf40723e */ /* 0x000fe200000010ff */
[----:B------:R-:W-:Y:S01]  /*a120*/  FFMA.FTZ R196, R65, c[0x0][0x2d0], -R6 ;  /* 0x0000b40041c47a23 */ /* 0x000fe20000010806 */
[----:B------:R-:W-:Y:S05]  /*a130*/  @P5 IADD3.X R5, R5, R7, RZ, P0, !PT ;  /* 0x0000000705055210 */ /* 0x000fea00007fe4ff */
[----:B------:R1:W-:Y:S01]  /*a140*/  MUFU.EX2 R218, R0 ;  /* 0x0000000000da7308 */ /* 0x0003e20000000800 */
[----:B------:R3:W-:Y:S01]  /*a150*/  @P5 LDGSTS.E.BYPASS.LTC128B.128 [R246+0x4900], [R4.64], !P6 ;  /* 0x0490000004f65fae */ /* 0x0007e2000f101d48 */
[----:B--2---:R-:W-:Y:S01]  /*a160*/  F2FP.BF16.PACK_AB R75, R224, R223 ;  /* 0x000000dfe04b723e */ /* 0x004fe200000010ff */
[----:B-1----:R-:W-:Y:S02]  /*a170*/  FFMA.FTZ R0, R199, c[0x0][0x2d0], -R84 ;  /* 0x0000b400c7007a23 */ /* 0x002fe40000010854 */
[----:B------:R-:W-:Y:S05]  /*a180*/  FFMA.FTZ R199, R52, c[0x0][0x2d0], -R6 ;  /* 0x0000b40034c77a23 */ /* 0x000fea0000010806 */
[----:B------:R1:W2:Y:S01]  /*a190*/  MUFU.EX2 R221, R0 ;  /* 0x0000000000dd7308 */ /* 0x0002a20000000800 */
[----:B---3--:R-:W-:Y:S05]  /*a1a0*/  @P5 IADD3 R4, P0, R4, R8, RZ ;  /* 0x0000000804045210 */ /* 0x008fea0007f1e0ff */
[--C-:B------:R-:W-:Y:S05]  /*a1b0*/  @P5 IMAD.X R5, R5, 0x1, R7.reuse, P0 ;  /* 0x0000000105055824 */ /* 0x100fea00000e0607 */
[----:B------:R3:W-:Y:S01]  /*a1c0*/  @P5 LDGSTS.E.BYPASS.LTC128B.128 [R246+0x5100], [R4.64], !P6 ;  /* 0x0510000004f65fae */ /* 0x0007e2000f101d48 */
[----:B-1----:R-:W-:Y:S02]  /*a1d0*/  FSEL R0, R137, RZ, P3 ;  /* 0x000000ff89007208 */ /* 0x002fe40001800000 */
[----:B--2---:R-:W-:Y:S02]  /*a1e0*/  F2FP.BF16.PACK_AB R66, R221, R218 ;  /* 0x000000dadd42723e */ /* 0x004fe400000010ff */
[-C--:B---3--:R-:W-:Y:S05]  /*a1f0*/  @P5 IADD3 R4, P0, R4, R8.reuse, RZ ;  /* 0x0000000804045210 */ /* 0x088fea0007f1e0ff */
[--C-:B------:R-:W-:Y:S05]  /*a200*/  @P5 IMAD.X R5, R5, 0x1, R7.reuse, P0 ;  /* 0x0000000105055824 */ /* 0x100fea00000e0607 */
[----:B------:R1:W-:Y:S02]  /*a210*/  @P5 LDGSTS.E.BYPASS.LTC128B.128 [R246+0x5900], [R4.64], !P6 ;  /* 0x0590000004f65fae */ /* 0x0003e4000f101d48 */
[-C--:B-1----:R-:W-:Y:S04]  /*a220*/  @P5 IADD3 R4, P0, R4, R8.reuse, RZ ;  /* 0x0000000804045210 */ /* 0x082fe80007f1e0ff */
[----:B------:R-:W-:Y:S01]  /*a230*/  @P5 IADD3 R8, P3, R4, R8, RZ ;  /* 0x0000000804085210 */ /* 0x000fe20007f7e0ff */
[--C-:B------:R-:W-:Y:S01]  /*a240*/  @P5 IMAD.X R5, R5, 0x1, R7.reuse, P0 ;  /* 0x0000000105055824 */ /* 0x100fe200000e0607 */
[----:B------:R-:W-:Y:S03]  /*a250*/  FSETP.NEU.FTZ.AND P0, PT, R70, -INF , PT ;  /* 0xff8000004600780b */ /* 0x000fe60003f1d000 */
[----:B------:R-:W-:Y:S01]  /*a260*/  @P5 IMAD.X R9, R5, 0x1, R7, P3 ;  /* 0x0000000105095824 */ /* 0x000fe200018e0607 */
[----:B------:R-:W-:Y:S01]  /*a270*/  FSEL R88, R88, RZ, P0 ;  /* 0x000000ff58587208 */ /* 0x000fe20000000000 */
[----:B------:R1:W-:Y:S04]  /*a280*/  @P5 LDGSTS.E.BYPASS.LTC128B.128 [R246+0x6100], [R4.64], !P6 ;  /* 0x0610000004f65fae */ /* 0x0003e8000f101d48 */
[--C-:B------:R-:W-:Y:S02]  /*a290*/  FFMA.FTZ R2, R200, c[0x0][0x2d0], -R88.reuse ;  /* 0x0000b400c8027a23 */ /* 0x100fe40000010858 */
[--C-:B------:R-:W-:Y:S02]  /*a2a0*/  FFMA.FTZ R7, R201, c[0x0][0x2d0], -R88.reuse ;  /* 0x0000b400c9077a23 */ /* 0x100fe40000010858 */
[----:B------:R2:W-:Y:S01]  /*a2b0*/  MUFU.EX2 R188, R2 ;  /* 0x0000000200bc7308 */ /* 0x0005e20000000800 */
[----:B------:R3:W-:Y:S01]  /*a2c0*/  @P5 LDGSTS.E.BYPASS.LTC128B.128 [R246+0x6900], [R8.64], !P6 ;  /* 0x0690000008f65fae */ /* 0x0007e2000f101d48 */
[--C-:B------:R-:W-:Y:S02]  /*a2d0*/  FFMA.FTZ R250, R250, c[0x0][0x2d0], -R88.reuse ;  /* 0x0000b400fafa7a23 */ /* 0x100fe40000010858 */
[--C-:B------:R-:W-:Y:S02]  /*a2e0*/  FFMA.FTZ R249, R249, c[0x0][0x2d0], -R88.reuse ;  /* 0x0000b400f9f97a23 */ /* 0x100fe40000010858 */
[----:B------:R-:W-:Y:S02]  /*a2f0*/  FFMA.FTZ R226, R226, c[0x0][0x2d0], -R88 ;  /* 0x0000b400e2e27a23 */ /* 0x000fe40000010858 */
[----:B------:R-:W-:Y:S01]  /*a300*/  FFMA.FTZ R200, R81, c[0x0][0x2d0], -R6 ;  /* 0x0000b40051c87a23 */ /* 0x000fe20000010806 */
[----:B------:R-:W4:Y:S01]  /*a310*/  LDSM.16.MT88.4 R20, [R229] ;  /* 0x00000000e514783b */ /* 0x000f220000004200 */
[----:B------:R-:W3:Y:S01]  /*a320*/  MUFU.EX2 R190, R7 ;  /* 0x0000000700be7308 */ /* 0x000ee20000000800 */
[----:B------:R-:W-:Y:S06]  /*a330*/  IMAD.MOV.U32 R201, RZ, RZ, R62 ;  /* 0x000000ffffc97224 */ /* 0x000fec00078e003e */
[----:B------:R-:W-:Y:S01]  /*a340*/  LDSM.16.MT88.4 R52, [R230] ;  /* 0x00000000e634783b */ /* 0x000fe20000004200 */
[----:B-1----:R-:W-:Y:S01]  /*a350*/  FADD.FTZ R5, -R0, R3 ;  /* 0x0000000300057221 */ /* 0x002fe20000010100 */
[----:B------:R-:W-:Y:S02]  /*a360*/  FSEL R3, R136, RZ, P2 ;  /* 0x000000ff88037208 */ /* 0x000fe40001000000 */
[----:B------:R-:W-:Y:S02]  /*a370*/  FSEL R0, R70, RZ, P0 ;  /* 0x000000ff46007208 */ /* 0x000fe40000000000 */
[----:B--2---:R-:W-:Y:S01]  /*a380*/  FSEL R2, R135, RZ, P1 ;  /* 0x000000ff87027208 */ /* 0x004fe20000800000 */
[----:B------:R-:W-:Y:S01]  /*a390*/  FADD.FTZ R4, -R3, R132 ;  /* 0x0000008403047221 */ /* 0x000fe20000010100 */
[----:B------:R-:W-:Y:S01]  /*a3a0*/  MOV R132, R59 ;  /* 0x0000003b00847202 */ /* 0x000fe20000000f00 */
[----:B------:R-:W0:Y:S02]  /*a3b0*/  LDGDEPBAR ;  /* 0x00000000000079af */ /* 0x000e240000000000 */
[----:B------:R-:W-:Y:S02]  /*a3c0*/  FADD.FTZ R3, -R2, R133 ;  /* 0x0000008502037221 */ /* 0x000fe40000010100 */
[----:B------:R-:W-:Y:S02]  /*a3d0*/  FADD.FTZ R2, -R0, R134 ;  /* 0x0000008600027221 */ /* 0x000fe40000010100 */
[----:B------:R-:W-:Y:S01]  /*a3e0*/  FMUL.FTZ R0, R5, c[0x0][0x2d0] ;  /* 0x0000b40005007a20 */ /* 0x000fe20000410000 */
[----:B---3--:R-:W-:Y:S03]  /*a3f0*/  F2FP.BF16.PACK_AB R65, R190, R188 ;  /* 0x000000bcbe41723e */ /* 0x008fe600000010ff */
[----:B------:R1:W2:Y:S02]  /*a400*/  MUFU.EX2 R69, R0 ;  /* 0x0000000000457308 */ /* 0x0002a40000000800 */
[----:B-1----:R-:W-:Y:S02]  /*a410*/  FMUL.FTZ R0, R4, c[0x0][0x2d0] ;  /* 0x0000b40004007a20 */ /* 0x002fe40000410000 */
[C---:B--2---:R-:W-:Y:S06]  /*a420*/  FMUL.FTZ R5, R69.reuse, R145 ;  /* 0x0000009145057220 */ /* 0x044fec0000410000 */
[----:B------:R1:W2:Y:S01]  /*a430*/  MUFU.EX2 R68, R0 ;  /* 0x0000000000447308 */ /* 0x0002a20000000800 */
[C---:B------:R-:W-:Y:S02]  /*a440*/  FMUL.FTZ R4, R69.reuse, R144 ;  /* 0x0000009045047220 */ /* 0x040fe40000410000 */
[C---:B------:R-:W-:Y:S01]  /*a450*/  FMUL.FTZ R16, R69.reuse, R152 ;  /* 0x0000009845107220 */ /* 0x040fe20000410000 */
[----:B------:R-:W-:Y:S01]  /*a460*/  MOV R152, R17 ;  /* 0x0000001100987202 */ /* 0x000fe20000000f00 */
[C---:B------:R-:W-:Y:S02]  /*a470*/  FMUL.FTZ R17, R69.reuse, R153 ;  /* 0x0000009945117220 */ /* 0x040fe40000410000 */
[----:B------:R-:W-:Y:S02]  /*a480*/  IMAD.MOV.U32 R144, RZ, RZ, R34 ;  /* 0x000000ffff907224 */ /* 0x000fe400078e0022 */
[C---:B------:R-:W-:Y:S02]  /*a490*/  FMUL.FTZ R32, R69.reuse, R168 ;  /* 0x000000a845207220 */ /* 0x040fe40000410000 */
[C---:B------:R-:W-:Y:S02]  /*a4a0*/  FMUL.FTZ R33, R69.reuse, R169 ;  /* 0x000000a945217220 */ /* 0x040fe40000410000 */
[----:B------:R-:W-:Y:S02]  /*a4b0*/  IMAD.MOV.U32 R153, RZ, RZ, R42 ;  /* 0x000000ffff997224 */ /* 0x000fe400078e002a */
[C---:B------:R-:W-:Y:S02]  /*a4c0*/  FMUL.FTZ R48, R69.reuse, R184 ;  /* 0x000000b845307220 */ /* 0x040fe40000410000 */
[----:B------:R-:W-:Y:S02]  /*a4d0*/  FMUL.FTZ R49, R69, R185 ;  /* 0x000000b945317220 */ /* 0x000fe40000410000 */
[----:B------:R-:W-:Y:S02]  /*a4e0*/  IMAD.MOV.U32 R145, RZ, RZ, R78 ;  /* 0x000000ffff917224 */ /* 0x000fe400078e004e */
[----:B-1----:R-:W-:Y:S02]  /*a4f0*/  FMUL.FTZ R0, R3, c[0x0][0x2d0] ;  /* 0x0000b40003007a20 */ /* 0x002fe40000410000 */
[C---:B--2---:R-:W-:Y:S02]  /*a500*/  FMUL.FTZ R6, R68.reuse, R146 ;  /* 0x0000009244067220 */ /* 0x044fe40000410000 */
[----:B------:R1:W2:Y:S01]  /*a510*/  MUFU.EX2 R3, R0 ;  /* 0x0000000000037308 */ /* 0x0002a20000000800 */
[C---:B------:R-:W-:Y:S02]  /*a520*/  FMUL.FTZ R7, R68.reuse, R147 ;  /* 0x0000009344077220 */ /* 0x040fe40000410000 */
[----:B------:R-:W-:Y:S02]  /*a530*/  IMAD.MOV.U32 R147, RZ, RZ, R26 ;  /* 0x000000ffff937224 */ /* 0x000fe400078e001a */
[C---:B------:R-:W-:Y:S02]  /*a540*/  FMUL.FTZ R18, R68.reuse, R154 ;  /* 0x0000009a44127220 */ /* 0x040fe40000410000 */
[C---:B------:R-:W-:Y:S01]  /*a550*/  FMUL.FTZ R19, R68.reuse, R155 ;  /* 0x0000009b44137220 */ /* 0x040fe20000410000 */
[-C--:B----4-:R-:W-:Y:S05]  /*a560*/  HMMA.16816.F32.BF16 R4, R72, R20.reuse, R4 ;  /* 0x000000144804723c */ /* 0x090fea0000041804 */
[----:B------:R-:W-:Y:S02]  /*a570*/  IMAD.MOV.U32 R155, RZ, RZ, R25 ;  /* 0x000000ffff9b7224 */ /* 0x000fe400078e0019 */
[----:B------:R-:W-:Y:S02]  /*a580*/  IMAD.MOV.U32 R154, RZ, RZ, R28 ;  /* 0x000000ffff9a7224 */ /* 0x000fe400078e001c */
[C---:B------:R-:W-:Y:S03]  /*a590*/  FMUL.FTZ R34, R68.reuse, R170 ;  /* 0x000000aa44227220 */ /* 0x040fe60000410000 */
[----:B------:R-:W-:Y:S02]  /*a5a0*/  FMUL.FTZ R35, R68, R171 ;  /* 0x000000ab44237220 */ /* 0x000fe40000410000 */
[----:B------:R-:W-:Y:S02]  /*a5b0*/  IMAD.MOV.U32 R146, RZ, RZ, R77 ;  /* 0x000000ffff927224 */ /* 0x000fe400078e004d */
[----:B-1----:R-:W-:Y:S02]  /*a5c0*/  FMUL.FTZ R0, R2, c[0x0][0x2d0] ;  /* 0x0000b40002007a20 */ /* 0x002fe40000410000 */
[----:B------:R-:W-:Y:S02]  /*a5d0*/  FFMA.FTZ R2, R204, c[0x0][0x2d0], -R88 ;  /* 0x0000b400cc027a23 */ /* 0x000fe40000010858 */
[C---:B--2---:R-:W-:Y:S01]  /*a5e0*/  FMUL.FTZ R13, R3.reuse, R149 ;  /* 0x00000095030d7220 */ /* 0x044fe20000410000 */
[----:B------:R-:W-:Y:S01]  /*a5f0*/  MOV R149, R27 ;  /* 0x0000001b00957202 */ /* 0x000fe20000000f00 */
[----:B------:R1:W-:Y:S01]  /*a600*/  MUFU.EX2 R133, R2 ;  /* 0x0000000200857308 */ /* 0x0003e20000000800 */
[C---:B------:R-:W-:Y:S02]  /*a610*/  FMUL.FTZ R8, R3.reuse, R140 ;  /* 0x0000008c03087220 */ /* 0x040fe40000410000 */
[C---:B------:R-:W-:Y:S02]  /*a620*/  FMUL.FTZ R9, R3.reuse, R141 ;  /* 0x0000008d03097220 */ /* 0x040fe40000410000 */
[C---:B------:R-:W-:Y:S02]  /*a630*/  FMUL.FTZ R12, R3.reuse, R148 ;  /* 0x00000094030c7220 */ /* 0x040fe40000410000 */
[C---:B------:R-:W-:Y:S02]  /*a640*/  FMUL.FTZ R25, R3.reuse, R161 ;  /* 0x000000a103197220 */ /* 0x040fe40000410000 */
[C---:B------:R-:W-:Y:S01]  /*a650*/  FMUL.FTZ R28, R3.reuse, R164 ;  /* 0x000000a4031c7220 */ /* 0x040fe20000410000 */
[----:B------:R-:W2:Y:S01]  /*a660*/  MUFU.EX2 R0, R0 ;  /* 0x0000000000007308 */ /* 0x000ea20000000800 */
[----:B------:R-:W-:Y:S02]  /*a670*/  IMAD.MOV.U32 R141, RZ, RZ, R67 ;  /* 0x000000ffff8d7224 */ /* 0x000fe400078e0043 */
[C---:B------:R-:W-:Y:S02]  /*a680*/  FMUL.FTZ R29, R3.reuse, R165 ;  /* 0x000000a5031d7220 */ /* 0x040fe40000410000 */
[----:B------:R-:W-:Y:S02]  /*a690*/  IMAD.MOV.U32 R140, RZ, RZ, R31 ;  /* 0x000000ffff8c7224 */ /* 0x000fe400078e001f */
[----:B------:R-:W-:Y:S02]  /*a6a0*/  IMAD.MOV.U32 R161, RZ, RZ, R50 ;  /* 0x000000ffffa17224 */ /* 0x000fe400078e0032 */
[----:B------:R-:W-:Y:S01]  /*a6b0*/  FMUL.FTZ R50, R68, R186 ;  /* 0x000000ba44327220 */ /* 0x000fe20000410000 */
[----:B------:R-:W-:Y:S01]  /*a6c0*/  MUFU.EX2 R148, R90 ;  /* 0x0000005a00947308 */ /* 0x000fe20000000800 */
[----:B------:R-:W-:Y:S02]  /*a6d0*/  IMAD.MOV.U32 R204, RZ, RZ, R76 ;  /* 0x000000ffffcc7224 */ /* 0x000fe400078e004c */
[----:B------:R-:W-:Y:S02]  /*a6e0*/  FMUL.FTZ R56, R3, R120 ;  /* 0x0000007803387220 */ /* 0x000fe40000410000 */
[----:B-1----:R-:W-:Y:S02]  /*a6f0*/  FFMA.FTZ R2, R203, c[0x0][0x2d0], -R88 ;  /* 0x0000b400cb027a23 */ /* 0x002fe40000010858 */
[C---:B------:R-:W-:Y:S02]  /*a700*/  FMUL.FTZ R57, R3.reuse, R121 ;  /* 0x0000007903397220 */ /* 0x040fe40000410000 */
[C---:B------:R-:W-:Y:S01]  /*a710*/  FMUL.FTZ R60, R3.reuse, R124 ;  /* 0x0000007c033c7220 */ /* 0x040fe20000410000 */
[----:B------:R-:W1:Y:S01]  /*a720*/  MUFU.EX2 R189, R2 ;  /* 0x0000000200bd7308 */ /* 0x000e620000000800 */
[----:B------:R-:W-:Y:S02]  /*a730*/  IMAD.MOV.U32 R203, RZ, RZ, R24 ;  /* 0x000000ffffcb7224 */ /* 0x000fe400078e0018 */
[----:B------:R-:W-:Y:S02]  /*a740*/  FMUL.FTZ R24, R3, R160 ;  /* 0x000000a003187220 */ /* 0x000fe40000410000 */
[C---:B--2---:R-:W-:Y:S02]  /*a750*/  FMUL.FTZ R26, R0.reuse, R162 ;  /* 0x000000a2001a7220 */ /* 0x044fe40000410000 */
[----:B------:R-:W-:Y:S02]  /*a760*/  IMAD.MOV.U32 R162, RZ, RZ, R39 ;  /* 0x000000ffffa27224 */ /* 0x000fe400078e0027 */
[C---:B------:R-:W-:Y:S02]  /*a770*/  FMUL.FTZ R27, R0.reuse, R163 ;  /* 0x000000a3001b7220 */ /* 0x040fe40000410000 */
[----:B------:R-:W-:Y:S02]  /*a780*/  IMAD.MOV.U32 R163, RZ, RZ, R38 ;  /* 0x000000ffffa37224 */ /* 0x000fe400078e0026 */
[----:B------:R-:W2:Y:S01]  /*a790*/  LDSM.16.MT88.4 R36, [R233] ;  /* 0x00000000e924783b */ /* 0x000ea20000004200 */
[C---:B------:R-:W-:Y:S02]  /*a7a0*/  FMUL.FTZ R10, R0.reuse, R142 ;  /* 0x0000008e000a7220 */ /* 0x040fe40000410000 */
[C---:B------:R-:W-:Y:S02]  /*a7b0*/  FMUL.FTZ R11, R0.reuse, R143 ;  /* 0x0000008f000b7220 */ /* 0x040fe40000410000 */
[C---:B------:R-:W-:Y:S02]  /*a7c0*/  FMUL.FTZ R14, R0.reuse, R150 ;  /* 0x00000096000e7220 */ /* 0x040fe40000410000 */
[C---:B------:R-:W-:Y:S02]  /*a7d0*/  FMUL.FTZ R15, R0.reuse, R151 ;  /* 0x00000097000f7220 */ /* 0x040fe40000410000 */
[----:B------:R-:W-:Y:S01]  /*a7e0*/  MUFU.EX2 R151, R89 ;  /* 0x0000005900977308 */ /* 0x000fe20000000800 */
[C---:B------:R-:W-:Y:S01]  /*a7f0*/  FMUL.FTZ R30, R0.reuse, R166 ;  /* 0x000000a6001e7220 */ /* 0x040fe20000410000 */
[----:B-1----:R-:W-:Y:S01]  /*a800*/  F2FP.BF16.PACK_AB R67, R189, R133 ;  /* 0x00000085bd43723e */ /* 0x002fe200000010ff */
[----:B------:R-:W-:Y:S02]  /*a810*/  FMUL.FTZ R31, R0, R167 ;  /* 0x000000a7001f7220 */ /* 0x000fe40000410000 */
[----:B------:R-:W-:Y:S02]  /*a820*/  FFMA.FTZ R2, R208, c[0x0][0x2d0], -R85 ;  /* 0x0000b400d0027a23 */ /* 0x000fe40000010855 */
[----:B------:R-:W-:Y:S02]  /*a830*/  IMAD.MOV.U32 R150, RZ, RZ, R79 ;  /* 0x000000ffff967224 */ /* 0x000fe400078e004f */
[C---:B------:R-:W-:Y:S01]  /*a840*/  HMMA.16816.F32.BF16 R8, R64.reuse, R20, R8 ;  /* 0x000000144008723c */ /* 0x040fe20000041808 */
[----:B------:R1:W-:Y:S01]  /*a850*/  MUFU.EX2 R111, R2 ;  /* 0x00000002006f7308 */ /* 0x0003e20000000800 */
[----:B------:R-:W3:Y:S02]  /*a860*/  LDSM.16.MT88.4 R76, [R232] ;  /* 0x00000000e84c783b */ /* 0x000ee40000004200 */
[C---:B------:R-:W-:Y:S02]  /*a870*/  FMUL.FTZ R42, R0.reuse, R178 ;  /* 0x000000b2002a7220 */ /* 0x040fe40000410000 */
[----:B------:R-:W-:Y:S02]  /*a880*/  IMAD.MOV.U32 R142, RZ, RZ, R43 ;  /* 0x000000ffff8e7224 */ /* 0x000fe400078e002b */
[-C--:B------:R-:W-:Y:S04]  /*a890*/  HMMA.16816.F32.BF16 R12, R64, R22.reuse, R12 ;  /* 0x00000016400c723c */ /* 0x080fe8000004180c */
[C---:B------:R-:W-:Y:S02]  /*a8a0*/  FMUL.FTZ R20, R69.reuse, R156 ;  /* 0x0000009c45147220 */ /* 0x040fe40000410000 */
[----:B------:R-:W-:Y:S02]  /*a8b0*/  FMUL.FTZ R21, R69, R157 ;  /* 0x0000009d45157220 */ /* 0x000fe40000410000 */
[C---:B------:R-:W-:Y:S04]  /*a8c0*/  HMMA.16816.F32.BF16 R16, R72.reuse, R22, R16 ;  /* 0x000000164810723c */ /* 0x040fe80000041810 */
[C---:B------:R-:W-:Y:S02]  /*a8d0*/  FMUL.FTZ R43, R0.reuse, R179 ;  /* 0x000000b3002b7220 */ /* 0x040fe40000410000 */
[----:B------:R-:W-:Y:S02]  /*a8e0*/  FMUL.FTZ R58, R0, R122 ;  /* 0x0000007a003a7220 */ /* 0x000fe40000410000 */
[C---:B------:R-:W-:Y:S04]  /*a8f0*/  FMUL.FTZ R22, R68.reuse, R158 ;  /* 0x0000009e44167220 */ /* 0x040fe80000410000 */
[----:B------:R-:W-:Y:S01]  /*a900*/  FMUL.FTZ R23, R68, R159 ;  /* 0x0000009f44177220 */ /* 0x000fe20000410000 */
[----:B------:R-:W-:Y:S01]  /*a910*/  MOV R159, R40 ;  /* 0x00000028009f7202 */ /* 0x000fe20000000f00 */
[C---:B------:R-:W-:Y:S02]  /*a920*/  FMUL.FTZ R40, R3.reuse, R176 ;  /* 0x000000b003287220 */ /* 0x040fe40000410000 */
[----:B------:R-:W-:Y:S02]  /*a930*/  IMAD.MOV.U32 R158, RZ, RZ, R41 ;  /* 0x000000ffff9e7224 */ /* 0x000fe400078e0029 */
[----:B------:R-:W-:Y:S01]  /*a940*/  FMUL.FTZ R41, R3, R177 ;  /* 0x000000b103297220 */ /* 0x000fe20000410000 */
[-C--:B--2---:R-:W-:Y:S03]  /*a950*/  HMMA.16816.F32.BF16 R20, R72, R36.reuse, R20 ;  /* 0x000000244814723c */ /* 0x084fe60000041814 */
[----:B-1----:R-:W-:Y:S02]  /*a960*/  FFMA.FTZ R2, R209, c[0x0][0x2d0], -R85 ;  /* 0x0000b400d1027a23 */ /* 0x002fe40000010855 */
[----:B------:R-:W-:Y:S02]  /*a970*/  IMAD.MOV.U32 R156, RZ, RZ, R45 ;  /* 0x000000ffff9c7224 */ /* 0x000fe400078e002d */
[C---:B------:R-:W-:Y:S01]  /*a980*/  FMUL.FTZ R45, R3.reuse, R181 ;  /* 0x000000b5032d7220 */ /* 0x040fe20000410000 */
[C---:B------:R-:W-:Y:S04]  /*a990*/  HMMA.16816.F32.BF16 R24, R64.reuse, R36, R24 ;  /* 0x000000244018723c */ /* 0x040fe80000041818 */
[----:B------:R-:W-:Y:S02]  /*a9a0*/  IMAD.MOV.U32 R157, RZ, RZ, R44 ;  /* 0x000000ffff9d7224 */ /* 0x000fe400078e002c */
[----:B------:R-:W-:Y:S02]  /*a9b0*/  FMUL.FTZ R44, R3, R180 ;  /* 0x000000b4032c7220 */ /* 0x000fe40000410000 */
[-C--:B------:R-:W-:Y:S04]  /*a9c0*/  HMMA.16816.F32.BF16 R28, R64, R38.reuse, R28 ;  /* 0x00000026401c723c */ /* 0x080fe8000004181c */
[C---:B------:R-:W-:Y:S02]  /*a9d0*/  FMUL.FTZ R36, R69.reuse, R172 ;  /* 0x000000ac45247220 */ /* 0x040fe40000410000 */
[----:B------:R-:W-:Y:S02]  /*a9e0*/  FMUL.FTZ R37, R69, R173 ;  /* 0x000000ad45257220 */ /* 0x000fe40000410000 */
[C---:B------:R-:W-:Y:S04]  /*a9f0*/  HMMA.16816.F32.BF16 R32, R72.reuse, R38, R32 ;  /* 0x000000264820723c */ /* 0x040fe80000041820 */
[C---:B------:R-:W-:Y:S02]  /*aa00*/  FMUL.FTZ R46, R0.reuse, R182 ;  /* 0x000000b6002e7220 */ /* 0x040fe40000410000 */
[----:B------:R-:W-:Y:S02]  /*aa10*/  FMUL.FTZ R47, R0, R183 ;  /* 0x000000b7002f7220 */ /* 0x000fe40000410000 */
[C---:B------:R-:W-:Y:S04]  /*aa20*/  FMUL.FTZ R38, R68.reuse, R174 ;  /* 0x000000ae44267220 */ /* 0x040fe80000410000 */
[C---:B------:R-:W-:Y:S02]  /*aa30*/  FMUL.FTZ R39, R68.reuse, R175 ;  /* 0x000000af44277220 */ /* 0x040fe40000410000 */
[----:B------:R-:W-:Y:S02]  /*aa40*/  IMAD.MOV.U32 R160, RZ, RZ, R51 ;  /* 0x000000ffffa07224 */ /* 0x000fe400078e0033 */
[----:B------:R-:W-:Y:S02]  /*aa50*/  FMUL.FTZ R51, R68, R187 ;  /* 0x000000bb44337220 */ /* 0x000fe40000410000 */
[C---:B------:R-:W-:Y:S01]  /*aa60*/  FMUL.FTZ R59, R0.reuse, R123 ;  /* 0x0000007b003b7220 */ /* 0x040fe20000410000 */
[-C--:B------:R-:W-:Y:S03]  /*aa70*/  HMMA.16816.F32.BF16 R36, R72, R52.reuse, R36 ;  /* 0x000000344824723c */ /* 0x080fe60000041824 */
[----:B------:R-:W-:Y:S02]  /*aa80*/  FMUL.FTZ R61, R3, R125 ;  /* 0x0000007d033d7220 */ /* 0x000fe40000410000 */
[----:B------:R-:W-:Y:S01]  /*aa90*/  MUFU.EX2 R125, R98 ;  /* 0x00000062007d7308 */ /* 0x000fe20000000800 */
[C---:B------:R-:W-:Y:S02]  /*aaa0*/  FMUL.FTZ R62, R0.reuse, R126 ;  /* 0x0000007e003e7220 */ /* 0x040fe40000410000 */
[C---:B------:R-:W-:Y:S04]  /*aab0*/  HMMA.16816.F32.BF16 R40, R64.reuse, R52, R40 ;  /* 0x000000344028723c */ /* 0x040fe80000041828 */
[----:B------:R-:W-:Y:S02]  /*aac0*/  FMUL.FTZ R63, R0, R127 ;  /* 0x0000007f003f7220 */ /* 0x000fe40000410000 */
[----:B------:R-:W-:Y:S01]  /*aad0*/  FFMA.FTZ R89, R243, c[0x0][0x2d0], -R85 ;  /* 0x0000b400f3597a23 */ /* 0x000fe20000010855 */
[----:B------:R-:W1:Y:S01]  /*aae0*/  MUFU.EX2 R126, R83 ;  /* 0x00000053007e7308 */ /* 0x000e620000000800 */
[C---:B------:R-:W-:Y:S01]  /*aaf0*/  FMUL.FTZ R52, R69.reuse, R116 ;  /* 0x0000007445347220 */ /* 0x040fe20000410000 */
[-C--:B------:R-:W-:Y:S03]  /*ab00*/  HMMA.16816.F32.BF16 R44, R64, R54.reuse, R44 ;  /* 0x00000036402c723c */ /* 0x080fe6000004182c */
[C---:B------:R-:W-:Y:S02]  /*ab10*/  FMUL.FTZ R53, R69.reuse, R117 ;  /* 0x0000007545357220 */ /* 0x040fe40000410000 */
[----:B------:R-:W-:Y:S03]  /*ab20*/  IMAD.MOV.U32 R177, RZ, RZ, R201 ;  /* 0x000000ffffb17224 */ /* 0x000fe600078e00c9 */
[----:B------:R2:W4:Y:S01]  /*ab30*/  MUFU.EX2 R116, R2 ;  /* 0x0000000200747308 */ /* 0x0005220000000800 */
[C---:B------:R-:W-:Y:S07]  /*ab40*/  HMMA.16816.F32.BF16 R48, R72.reuse, R54, R48 ;  /* 0x000000364830723c */ /* 0x040fee0000041830 */
[C---:B------:R-:W-:Y:S02]  /*ab50*/  FMUL.FTZ R55, R68.reuse, R119 ;  /* 0x0000007744377220 */ /* 0x040fe40000410000 */
[----:B------:R-:W-:Y:S07]  /*ab60*/  FMUL.FTZ R54, R68, R118 ;  /* 0x0000007644367220 */ /* 0x000fee0000410000 */
[-C--:B---3--:R-:W-:Y:S03]  /*ab70*/  HMMA.16816.F32.BF16 R52, R72, R76.reuse, R52 ;  /* 0x0000004c4834723c */ /* 0x088fe60000041834 */
[--C-:B--2---:R-:W-:Y:S05]  /*ab80*/  FFMA.FTZ R2, R206, c[0x0][0x2d0], -R85.reuse ;  /* 0x0000b400ce027a23 */ /* 0x104fea0000010855 */
[C---:B------:R-:W-:Y:S01]  /*ab90*/  HMMA.16816.F32.BF16 R56, R64.reuse, R76, R56 ;  /* 0x0000004c4038723c */ /* 0x040fe20000041838 */
[----:B------:R-:W-:Y:S07]  /*aba0*/  MUFU.EX2 R206, R99 ;  /* 0x0000006300ce7308 */ /* 0x000fee0000000800 */
[-C--:B------:R-:W-:Y:S03]  /*abb0*/  HMMA.16816.F32.BF16 R60, R64, R78.reuse, R60 ;  /* 0x0000004e403c723c */ /* 0x080fe6000004183c */
[----:B------:R2:W-:Y:S04]  /*abc0*/  MUFU.EX2 R122, R2 ;  /* 0x00000002007a7308 */ /* 0x0005e80000000800 */
[C---:B------:R-:W-:Y:S02]  /*abd0*/  FMUL.FTZ R67, R68.reuse, R131 ;  /* 0x0000008344437220 */ /* 0x040fe40000410000 */
[C---:B------:R-:W-:Y:S03]  /*abe0*/  FMUL.FTZ R64, R69.reuse, R128 ;  /* 0x0000008045407220 */ /* 0x040fe60000410000 */
[----:B------:R-:W-:Y:S01]  /*abf0*/  FMUL.FTZ R65, R69, R129 ;  /* 0x0000008145417220 */ /* 0x000fe20000410000 */
[----:B------:R-:W-:Y:S01]  /*ac00*/  MUFU.EX2 R128, R91 ;  /* 0x0000005b00807308 */ /* 0x000fe20000000800 */
[----:B------:R-:W-:Y:S07]  /*ac10*/  FMUL.FTZ R66, R68, R130 ;  /* 0x0000008244427220 */ /* 0x000fee0000410000 */
[----:B------:R-:W-:Y:S01]  /*ac20*/  HMMA.16816.F32.BF16 R64, R72, R78, R64 ;  /* 0x0000004e4840723c */ /* 0x000fe20000041840 */
[----:B------:R-:W3:Y:S03]  /*ac30*/  LDSM.16.MT88.4 R76, [R229+0x800] ;  /* 0x00080000e54c783b */ /* 0x000ee60000004200 */
[--C-:B--2---:R-:W-:Y:S03]  /*ac40*/  FFMA.FTZ R2, R207, c[0x0][0x2d0], -R85.reuse ;  /* 0x0000b400cf027a23 */ /* 0x104fe60000010855 */
[----:B------:R-:W-:Y:S02]  /*ac50*/  F2FP.BF16.PACK_AB R72, R115, R113 ;  /* 0x000000717348723e */ /* 0x000fe400000010ff */
[----:B-1----:R-:W-:Y:S01]  /*ac60*/  F2FP.BF16.PACK_AB R74, R139, R126 ;  /* 0x0000007e8b4a723e */ /* 0x002fe200000010ff */
[----:B------:R1:W2:Y:S02]  /*ac70*/  MUFU.EX2 R134, R2 ;  /* 0x0000000200867308 */ /* 0x0002a40000000800 */
[----:B----4-:R-:W-:Y:S01]  /*ac80*/  F2FP.BF16.PACK_AB R73, R116, R111 ;  /* 0x0000006f7449723e */ /* 0x010fe200000010ff */
[--C-:B-1----:R-:W-:Y:S01]  /*ac90*/  FFMA.FTZ R2, R211, c[0x0][0x2d0], -R84.reuse ;  /* 0x0000b400d3027a23 */ /* 0x102fe20000010854 */
[----:B--2---:R-:W-:Y:S06]  /*aca0*/  F2FP.BF16.PACK_AB R75, R134, R122 ;  /* 0x0000007a864b723e */ /* 0x004fec00000010ff */
[----:B------:R1:W-:Y:S01]  /*acb0*/  MUFU.EX2 R114, R2 ;  /* 0x0000000200727308 */ /* 0x0003e20000000800 */
[-C--:B---3--:R-:W-:Y:S03]  /*acc0*/  HMMA.16816.F32.BF16 R4, R72, R76.reuse, R4 ;  /* 0x0000004c4804723c */ /* 0x088fe60000041804 */
[--C-:B-1----:R-:W-:Y:S06]  /*acd0*/  FFMA.FTZ R2, R212, c[0x0][0x2d0], -R84.reuse ;  /* 0x0000b400d4027a23 */ /* 0x102fec0000010854 */
[----:B------:R-:W-:Y:S10]  /*ace0*/  MUFU.EX2 R212, R89 ;  /* 0x0000005900d47308 */ /* 0x000ff40000000800 */
[----:B------:R1:W2:Y:S02]  /*acf0*/  MUFU.EX2 R117, R2 ;  /* 0x0000000200757308 */ /* 0x0002a40000000800 */
[--C-:B-1----:R-:W-:Y:S01]  /*ad00*/  FFMA.FTZ R2, R210, c[0x0][0x2d0], -R84.reuse ;  /* 0x0000b400d2027a23 */ /* 0x102fe20000010854 */
[----:B--2---:R-:W-:Y:S07]  /*ad10*/  F2FP.BF16.PACK_AB R80, R117, R114 ;  /* 0x000000727550723e */ /* 0x004fee00000010ff */
[----:B------:R1:W-:Y:S02]  /*ad20*/  MUFU.EX2 R119, R2 ;  /* 0x0000000200777308 */ /* 0x0003e40000000800 */
[----:B-1----:R-:W-:Y:S08]  /*ad30*/  FFMA.FTZ R2, R213, c[0x0][0x2d0], -R84 ;  /* 0x0000b400d5027a23 */ /* 0x002ff00000010854 */
[----:B------:R-:W-:Y:S10]  /*ad40*/  MUFU.EX2 R213, R200 ;  /* 0x000000c800d57308 */ /* 0x000ff40000000800 */
[----:B------:R1:W2:Y:S02]  /*ad50*/  MUFU.EX2 R143, R2 ;  /* 0x00000002008f7308 */ /* 0x0002a40000000800 */
[--C-:B-1----:R-:W-:Y:S01]  /*ad60*/  FFMA.FTZ R2, R215, c[0x0][0x2d0], -R88.reuse ;  /* 0x0000b400d7027a23 */ /* 0x102fe20000010858 */
[----:B--2---:R-:W-:Y:S07]  /*ad70*/  F2FP.BF16.PACK_AB R82, R143, R119 ;  /* 0x000000778f52723e */ /* 0x004fee00000010ff */
[----:B------:R1:W-:Y:S02]  /*ad80*/  MUFU.EX2 R108, R2 ;  /* 0x00000002006c7308 */ /* 0x0003e40000000800 */
[--C-:B-1----:R-:W-:Y:S08]  /*ad90*/  FFMA.FTZ R2, R217, c[0x0][0x2d0], -R88.reuse ;  /* 0x0000b400d9027a23 */ /* 0x102ff00000010858 */
[----:B------:R1:W2:Y:S02]  /*ada0*/  MUFU.EX2 R110, R2 ;  /* 0x00000002006e7308 */ /* 0x0002a40000000800 */
[--C-:B-1----:R-:W-:Y:S01]  /*adb0*/  FFMA.FTZ R2, R214, c[0x0][0x2d0], -R88.reuse ;  /* 0x0000b400d6027a23 */ /* 0x102fe20000010858 */
[----:B--2---:R-:W-:Y:S07]  /*adc0*/  F2FP.BF16.PACK_AB R81, R110, R108 ;  /* 0x0000006c6e51723e */ /* 0x004fee00000010ff */
[----:B------:R-:W-:Y:S10]  /*add0*/  MUFU.EX2 R214, R197 ;  /* 0x000000c500d67308 */ /* 0x000ff40000000800 */
[----:B------:R1:W-:Y:S02]  /*ade0*/  MUFU.EX2 R112, R2 ;  /* 0x0000000200707308 */ /* 0x0003e40000000800 */
[----:B-1----:R-:W-:Y:S08]  /*adf0*/  FFMA.FTZ R2, R216, c[0x0][0x2d0], -R88 ;  /* 0x0000b400d8027a23 */ /* 0x002ff00000010858 */
[----:B------:R-:W-:Y:S10]  /*ae00*/  MUFU.EX2 R216, R196 ;  /* 0x000000c400d87308 */ /* 0x000ff40000000800 */
[----:B------:R1:W2:Y:S02]  /*ae10*/  MUFU.EX2 R131, R2 ;  /* 0x0000000200837308 */ /* 0x0002a40000000800 */
[----:B-1----:R-:W-:Y:S01]  /*ae20*/  FFMA.FTZ R2, R163, c[0x0][0x2d0], -R85 ;  /* 0x0000b400a3027a23 */ /* 0x002fe20000010855 */
[----:B--2---:R-:W-:Y:S01]  /*ae30*/  F2FP.BF16.PACK_AB R83, R131, R112 ;  /* 0x000000708353723e */ /* 0x004fe200000010ff */
[----:B------:R-:W-:Y:S01]  /*ae40*/  IMAD.MOV.U32 R163, RZ, RZ, R162 ;  /* 0x000000ffffa37224 */ /* 0x000fe200078e00a2 */
[----:B------:R-:W-:Y:S05]  /*ae50*/  MOV R162, R161 ;  /* 0x000000a100a27202 */ /* 0x000fea0000000f00 */
[----:B------:R1:W-:Y:S01]  /*ae60*/  MUFU.EX2 R124, R2 ;  /* 0x00000002007c7308 */ /* 0x0003e20000000800 */
[----:B------:R-:W-:Y:S02]  /*ae70*/  IMAD.MOV.U32 R161, RZ, RZ, R160 ;  /* 0x000000ffffa17224 */ /* 0x000fe400078e00a0 */
[----:B------:R-:W-:Y:S01]  /*ae80*/  IMAD.MOV.U32 R160, RZ, RZ, R159 ;  /* 0x000000ffffa07224 */ /* 0x000fe200078e009f */
[C---:B------:R-:W-:Y:S04]  /*ae90*/  HMMA.16816.F32.BF16 R8, R80.reuse, R76, R8 ;  /* 0x0000004c5008723c */ /* 0x040fe80000041808 */
[----:B------:R-:W-:Y:S02]  /*aea0*/  IMAD.MOV.U32 R159, RZ, RZ, R158 ;  /* 0x000000ffff9f7224 */ /* 0x000fe400078e009e */
[----:B------:R-:W-:Y:S01]  /*aeb0*/  IMAD.MOV.U32 R158, RZ, RZ, R157 ;  /* 0x000000ffff9e7224 */ /* 0x000fe200078e009d */
[----:B------:R-:W-:Y:S01]  /*aec0*/  MOV R157, R156 ;  /* 0x0000009c009d7202 */ /* 0x000fe20000000f00 */
[-C--:B------:R-:W-:Y:S04]  /*aed0*/  HMMA.16816.F32.BF16 R12, R80, R78.reuse, R12 ;  /* 0x0000004e500c723c */ /* 0x080fe8000004180c */
[----:B------:R-:W-:Y:S02]  /*aee0*/  IMAD.MOV.U32 R156, RZ, RZ, R153 ;  /* 0x000000ffff9c7224 */ /* 0x000fe400078e0099 */
[----:B------:R-:W-:Y:S02]  /*aef0*/  IMAD.MOV.U32 R153, RZ, RZ, R150 ;  /* 0x000000ffff997224 */ /* 0x000fe400078e0096 */
[C---:B------:R-:W-:Y:S01]  /*af00*/  HMMA.16816.F32.BF16 R16, R72.reuse, R78, R16 ;  /* 0x0000004e4810723c */ /* 0x040fe20000041810 */
[----:B------:R-:W2:Y:S03]  /*af10*/  LDSM.16.MT88.4 R76, [R233+0x800] ;  /* 0x00080000e94c783b */ /* 0x000ea60000004200 */
[----:B------:R-:W-:Y:S02]  /*af20*/  IMAD.MOV.U32 R150, RZ, RZ, R142 ;  /* 0x000000ffff967224 */ /* 0x000fe400078e008e */
[----:B------:R-:W-:Y:S01]  /*af30*/  IMAD.MOV.U32 R142, RZ, RZ, R141 ;  /* 0x000000ffff8e7224 */ /* 0x000fe200078e008d */
[----:B------:R-:W-:Y:S01]  /*af40*/  MOV R141, R140 ;  /* 0x0000008c008d7202 */ /* 0x000fe20000000f00 */
[----:B------:R-:W-:Y:S04]  /*af50*/  IMAD.MOV.U32 R140, RZ, RZ, R132 ;  /* 0x000000ffff8c7224 */ /* 0x000fe800078e0084 */
[----:B------:R-:W-:Y:S02]  /*af60*/  IMAD.MOV.U32 R132, RZ, RZ, R107 ;  /* 0x000000ffff847224 */ /* 0x000fe400078e006b */
[----:B------:R-:W3:Y:S01]  /*af70*/  LDL.LU R107, [R1] ;  /* 0x00000000016b7983 */ /* 0x000ee20000300800 */
[----:B-1----:R-:W-:Y:S02]  /*af80*/  FFMA.FTZ R2, R163, c[0x0][0x2d0], -R85 ;  /* 0x0000b400a3027a23 */ /* 0x002fe40000010855 */
[----:B------:R-:W-:Y:S02]  /*af90*/  IMAD.MOV.U32 R163, RZ, RZ, R162 ;  /* 0x000000ffffa37224 */ /* 0x000fe400078e00a2 */
[----:B------:R-:W-:Y:S01]  /*afa0*/  IMAD.MOV.U32 R162, RZ, RZ, R161 ;  /* 0x000000ffffa27224 */ /* 0x000fe200078e00a1 */
[----:B------:R-:W-:Y:S01]  /*afb0*/  MOV R161, R160 ;  /* 0x000000a000a17202 */ /* 0x000fe20000000f00 */
[----:B------:R-:W-:Y:S01]  /*afc0*/  IMAD.MOV.U32 R160, RZ, RZ, R159 ;  /* 0x000000ffffa07224 */ /* 0x000fe200078e009f */
[----:B------:R1:W4:Y:S01]  /*afd0*/  MUFU.EX2 R127, R2 ;  /* 0x00000002007f7308 */ /* 0x0003220000000800 */
[----:B------:R-:W-:Y:S02]  /*afe0*/  IMAD.MOV.U32 R159, RZ, RZ, R158 ;  /* 0x000000ffff9f7224 */ /* 0x000fe400078e009e */
[----:B------:R-:W-:Y:S02]  /*aff0*/  IMAD.MOV.U32 R158, RZ, RZ, R157 ;  /* 0x000000ffff9e7224 */ /* 0x000fe400078e009d */
[----:B------:R-:W-:Y:S01]  /*b000*/  IMAD.MOV.U32 R157, RZ, RZ, R156 ;  /* 0x000000ffff9d7224 */ /* 0x000fe200078e009c */
[----:B------:R-:W-:Y:S01]  /*b010*/  MOV R156, R150 ;  /* 0x00000096009c7202 */ /* 0x000fe20000000f00 */
[----:B------:R-:W-:Y:S02]  /*b020*/  IMAD.MOV.U32 R150, RZ, RZ, R142 ;  /* 0x000000ffff967224 */ /* 0x000fe400078e008e */
[----:B------:R-:W-:Y:S02]  /*b030*/  IMAD.MOV.U32 R142, RZ, RZ, R141 ;  /* 0x000000ffff8e7224 */ /* 0x000fe400078e008d */
[----:B------:R-:W-:Y:S02]  /*b040*/  IMAD.MOV.U32 R141, RZ, RZ, R146 ;  /* 0x000000ffff8d7224 */ /* 0x000fe400078e0092 */
[----:B------:R-:W3:Y:S01]  /*b050*/  LDL.LU R146, [R1+0xc] ;  /* 0x00000c0001927983 */ /* 0x000ee20000300800 */
[----:B------:R-:W-:Y:S02]  /*b060*/  IMAD.MOV.U32 R164, RZ, RZ, R162 ;  /* 0x000000ffffa47224 */ /* 0x000fe400078e00a2 */
[----:B------:R-:W-:Y:S02]  /*b070*/  IMAD.MOV.U32 R162, RZ, RZ, R160 ;  /* 0x000000ffffa27224 */ /* 0x000fe400078e00a0 */
[----:B------:R-:W-:Y:S01]  /*b080*/  IMAD.MOV.U32 R160, RZ, RZ, R158 ;  /* 0x000000ffffa07224 */ /* 0x000fe200078e009e */
[-C--:B--2---:R-:W-:Y:S03]  /*b090*/  HMMA.16816.F32.BF16 R20, R72, R76.reuse, R20 ;  /* 0x0000004c4814723c */ /* 0x084fe60000041814 */
[----:B------:R-:W-:Y:S02]  /*b0a0*/  IMAD.MOV.U32 R158, RZ, RZ, R156 ;  /* 0x000000ffff9e7224 */ /* 0x000fe400078e009c */
[----:B-1----:R-:W-:Y:S01]  /*b0b0*/  FFMA.FTZ R2, R163, c[0x0][0x2d0], -R85 ;  /* 0x0000b400a3027a23 */ /* 0x002fe20000010855 */
[----:B------:R-:W-:Y:S01]  /*b0c0*/  MOV R163, R161 ;  /* 0x000000a100a37202 */ /* 0x000fe20000000f00 */
[----:B------:R-:W-:Y:S01]  /*b0d0*/  IMAD.MOV.U32 R156, RZ, RZ, R142 ;  /* 0x000000ffff9c7224 */ /* 0x000fe200078e008e */
[C---:B------:R-:W-:Y:S04]  /*b0e0*/  HMMA.16816.F32.BF16 R24, R80.reuse, R76, R24 ;  /* 0x0000004c5018723c */ /* 0x040fe80000041818 */
[----:B------:R-:W-:Y:S01]  /*b0f0*/  IMAD.MOV.U32 R161, RZ, RZ, R159 ;  /* 0x000000ffffa17224 */ /* 0x000fe200078e009f */
[----:B------:R-:W-:Y:S01]  /*b100*/  MOV R159, R157 ;  /* 0x0000009d009f7202 */ /* 0x000fe20000000f00 */
[----:B------:R-:W-:Y:S02]  /*b110*/  IMAD.MOV.U32 R157, RZ, RZ, R150 ;  /* 0x000000ffff9d7224 */ /* 0x000fe400078e0096 */
[-C--:B------:R-:W-:Y:S04]  /*b120*/  HMMA.16816.F32.BF16 R28, R80, R78.reuse, R28 ;  /* 0x0000004e501c723c */ /* 0x080fe8000004181c */
[----:B------:R-:W-:Y:S02]  /*b130*/  IMAD.MOV.U32 R150, RZ, RZ, R96 ;  /* 0x000000ffff967224 */ /* 0x000fe400078e0060 */
[----:B------:R-:W-:Y:S01]  /*b140*/  IMAD.MOV.U32 R165, RZ, RZ, R163 ;  /* 0x000000ffffa57224 */ /* 0x000fe200078e00a3 */
[----:B------:R-:W-:Y:S01]  /*b150*/  MOV R163, R161 ;  /* 0x000000a100a37202 */ /* 0x000fe20000000f00 */
[C---:B------:R-:W-:Y:S01]  /*b160*/  HMMA.16816.F32.BF16 R32, R72.reuse, R78, R32 ;  /* 0x0000004e4820723c */ /* 0x040fe20000041820 */
[----:B------:R-:W2:Y:S03]  /*b170*/  LDL.LU R96, [R1+0x8] ;  /* 0x0000080001607983 */ /* 0x000ea60000300800 */
[----:B------:R-:W-:Y:S01]  /*b180*/  IMAD.MOV.U32 R161, RZ, RZ, R159 ;  /* 0x000000ffffa17224 */ /* 0x000fe200078e009f */
[----:B------:R-:W-:Y:S01]  /*b190*/  MOV R159, R157 ;  /* 0x0000009d009f7202 */ /* 0x000fe20000000f00 */
[----:B------:R-:W-:Y:S01]  /*b1a0*/  IMAD.MOV.U32 R157, RZ, RZ, R150 ;  /* 0x000000ffff9d7224 */ /* 0x000fe200078e0096 */
[----:B------:R-:W1:Y:S01]  /*b1b0*/  LDSM.16.MT88.4 R76, [R230+0x800] ;  /* 0x00080000e64c783b */ /* 0x000e620000004200 */
[--C-:B------:R-:W-:Y:S06]  /*b1c0*/  FFMA.FTZ R132, R132, c[0x0][0x2d0], -R84.reuse ;  /* 0x0000b40084847a23 */ /* 0x100fec0000010854 */
[----:B------:R-:W-:Y:S01]  /*b1d0*/  MUFU.EX2 R132, R132 ;  /* 0x0000008400847308 */ /* 0x000fe20000000800 */
[-C--:B-1----:R-:W-:Y:S08]  /*b1e0*/  HMMA.16816.F32.BF16 R36, R72, R76.reuse, R36 ;  /* 0x0000004c4824723c */ /* 0x082ff00000041824 */
[C---:B------:R-:W-:Y:S08]  /*b1f0*/  HMMA.16816.F32.BF16 R40, R80.reuse, R76, R40 ;  /* 0x0000004c5028723c */ /* 0x040ff00000041828 */
[-C--:B------:R-:W-:Y:S08]  /*b200*/  HMMA.16816.F32.BF16 R44, R80, R78.reuse, R44 ;  /* 0x0000004e502c723c */ /* 0x080ff0000004182c */
[C---:B------:R-:W-:Y:S01]  /*b210*/  HMMA.16816.F32.BF16 R48, R72.reuse, R78, R48 ;  /* 0x0000004e4830723c */ /* 0x040fe20000041830 */
[----:B------:R-:W1:Y:S07]  /*b220*/  LDSM.16.MT88.4 R76, [R232+0x800] ;  /* 0x00080000e84c783b */ /* 0x000e6e0000004200 */
[-C--:B-1----:R-:W-:Y:S08]  /*b230*/  HMMA.16816.F32.BF16 R52, R72, R76.reuse, R52 ;  /* 0x0000004c4834723c */ /* 0x082ff00000041834 */
[C---:B------:R-:W-:Y:S08]  /*b240*/  HMMA.16816.F32.BF16 R56, R80.reuse, R76, R56 ;  /* 0x0000004c5038723c */ /* 0x040ff00000041838 */
[-C--:B------:R-:W-:Y:S08]  /*b250*/  HMMA.16816.F32.BF16 R60, R80, R78.reuse, R60 ;  /* 0x0000004e503c723c */ /* 0x080ff0000004183c */
[----:B------:R-:W-:Y:S01]  /*b260*/  HMMA.16816.F32.BF16 R64, R72, R78, R64 ;  /* 0x0000004e4840723c */ /* 0x000fe20000041840 */
[----:B------:R-:W1:Y:S06]  /*b270*/  LDSM.16.MT88.4 R76, [R229+0x1000] ;  /* 0x00100000e54c783b */ /* 0x000e6c0000004200 */
[----:B------:R-:W-:Y:S02]  /*b280*/  F2FP.BF16.PACK_AB R74, R151, R148 ;  /* 0x00000094974a723e */ /* 0x000fe400000010ff */
[----:B----4-:R-:W-:Y:S03]  /*b290*/  F2FP.BF16.PACK_AB R73, R127, R124 ;  /* 0x0000007c7f49723e */ /* 0x010fe600000010ff */
[----:B---3--:R-:W-:Y:S01]  /*b2a0*/  FFMA.FTZ R107, R107, c[0x0][0x2d0], -R84 ;  /* 0x0000b4006b6b7a23 */ /* 0x008fe20000010854 */
[----:B------:R-:W-:Y:S02]  /*b2b0*/  MOV R142, R146 ;  /* 0x00000092008e7202 */ /* 0x000fe40000000f00 */
[----:B------:R3:W-:Y:S02]  /*b2c0*/  MUFU.EX2 R146, R2 ;  /* 0x0000000200927308 */ /* 0x0007e40000000800 */
[----:B------:R-:W-:Y:S04]  /*b2d0*/  MOV R181, R142 ;  /* 0x0000008e00b57202 */ /* 0x000fe80000000f00 */
[----:B------:R-:W-:Y:S04]  /*b2e0*/  MOV R185, R181 ;  /* 0x000000b500b97202 */ /* 0x000fe80000000f00 */
[----:B------:R-:W-:Y:S01]  /*b2f0*/  MUFU.EX2 R142, R199 ;  /* 0x000000c7008e7308 */ /* 0x000fe20000000800 */
[----:B---3--:R-:W-:Y:S02]  /*b300*/  FFMA.FTZ R2, R164, c[0x0][0x2d0], -R85 ;  /* 0x0000b400a4027a23 */ /* 0x008fe40000010855 */
[----:B------:R-:W-:Y:S07]  /*b310*/  IMAD.MOV.U32 R164, RZ, RZ, R162 ;  /* 0x000000ffffa47224 */ /* 0x000fee00078e00a2 */
[----:B------:R3:W4:Y:S01]  /*b320*/  MUFU.EX2 R150, R2 ;  /* 0x0000000200967308 */ /* 0x0007220000000800 */
[----:B------:R-:W-:Y:S02]  /*b330*/  IMAD.MOV.U32 R162, RZ, RZ, R160 ;  /* 0x000000ffffa27224 */ /* 0x000fe400078e00a0 */
[----:B------:R-:W-:Y:S02]  /*b340*/  IMAD.MOV.U32 R160, RZ, RZ, R158 ;  /* 0x000000ffffa07224 */ /* 0x000fe400078e009e */
[----:B------:R-:W-:Y:S02]  /*b350*/  IMAD.MOV.U32 R158, RZ, RZ, R156 ;  /* 0x000000ffff9e7224 */ /* 0x000fe400078e009c */
[----:B------:R-:W-:Y:S01]  /*b360*/  IMAD.MOV.U32 R156, RZ, RZ, R204 ;  /* 0x000000ffff9c7224 */ /* 0x000fe200078e00cc */
[----:B------:R-:W-:Y:S01]  /*b370*/  MOV R204, R242 ;  /* 0x000000f200cc7202 */ /* 0x000fe20000000f00 */
[--C-:B--2---:R-:W-:Y:S01]  /*b380*/  FFMA.FTZ R96, R96, c[0x0][0x2d0], -R84.reuse ;  /* 0x0000b40060607a23 */ /* 0x104fe20000010854 */
[----:B------:R-:W2:Y:S01]  /*b390*/  LDL.LU R242, [R1+0xd4] ;  /* 0x0000d40001f27983 */ /* 0x000ea20000300800 */
[----:B---3--:R-:W-:Y:S01]  /*b3a0*/  FFMA.FTZ R2, R165, c[0x0][0x2d0], -R84 ;  /* 0x0000b400a5027a23 */ /* 0x008fe20000010854 */
[----:B----4-:R-:W-:Y:S01]  /*b3b0*/  F2FP.BF16.PACK_AB R75, R150, R146 ;  /* 0x00000092964b723e */ /* 0x010fe200000010ff */
[----:B------:R-:W-:Y:S02]  /*b3c0*/  IMAD.MOV.U32 R165, RZ, RZ, R164 ;  /* 0x000000ffffa57224 */ /* 0x000fe400078e00a4 */
[----:B------:R3:W-:Y:S01]  /*b3d0*/  MUFU.EX2 R121, R2 ;  /* 0x0000000200797308 */ /* 0x0007e20000000800 */
[----:B------:R-:W-:Y:S02]  /*b3e0*/  IMAD.MOV.U32 R164, RZ, RZ, R163 ;  /* 0x000000ffffa47224 */ /* 0x000fe400078e00a3 */
[----:B------:R-:W-:Y:S01]  /*b3f0*/  IMAD.MOV.U32 R163, RZ, RZ, R162 ;  /* 0x000000ffffa37224 */ /* 0x000fe200078e00a2 */
[----:B------:R-:W-:Y:S01]  /*b400*/  MOV R162, R161 ;  /* 0x000000a100a27202 */ /* 0x000fe20000000f00 */
[----:B------:R-:W-:Y:S02]  /*b410*/  IMAD.MOV.U32 R161, RZ, RZ, R160 ;  /* 0x000000ffffa17224 */ /* 0x000fe400078e00a0 */
[----:B------:R-:W-:Y:S02]  /*b420*/  IMAD.MOV.U32 R160, RZ, RZ, R159 ;  /* 0x000000ffffa07224 */ /* 0x000fe400078e009f */
[----:B------:R-:W-:Y:S01]  /*b430*/  IMAD.MOV.U32 R159, RZ, RZ, R158 ;  /* 0x000000ffff9f7224 */ /* 0x000fe200078e009e */
[----:B------:R-:W-:Y:S01]  /*b440*/  MOV R158, R157 ;  /* 0x0000009d009e7202 */ /* 0x000fe20000000f00 */
[----:B------:R-:W-:Y:S02]  /*b450*/  IMAD.MOV.U32 R157, RZ, RZ, R156 ;  /* 0x000000ffff9d7224 */ /* 0x000fe400078e009c */
[----:B------:R-:W-:Y:S02]  /*b460*/  IMAD.MOV.U32 R156, RZ, RZ, R241 ;  /* 0x000000ffff9c7224 */ /* 0x000fe400078e00f1 */
[----:B------:R-:W4:Y:S01]  /*b470*/  LDL.LU R241, [R1+0xd0] ;  /* 0x0000d00001f17983 */ /* 0x000f220000300800 */
[----:B---3--:R-:W-:Y:S02]  /*b480*/  FFMA.FTZ R2, R165, c[0x0][0x2d0], -R84 ;  /* 0x0000b400a5027a23 */ /* 0x008fe40000010854 */
[----:B------:R-:W-:Y:S01]  /*b490*/  IMAD.MOV.U32 R165, RZ, RZ, R164 ;  /* 0x000000ffffa57224 */ /* 0x000fe200078e00a4 */
[----:B------:R-:W-:Y:S01]  /*b4a0*/  MOV R164, R163 ;  /* 0x000000a300a47202 */ /* 0x000fe20000000f00 */
[----:B------:R3:W-:Y:S01]  /*b4b0*/  MUFU.EX2 R129, R2 ;  /* 0x0000000200817308 */ /* 0x0007e20000000800 */
[----:B------:R-:W-:Y:S02]  /*b4c0*/  IMAD.MOV.U32 R163, RZ, RZ, R162 ;  /* 0x000000ffffa37224 */ /* 0x000fe400078e00a2 */
[----:B------:R-:W-:Y:S02]  /*b4d0*/  IMAD.MOV.U32 R162, RZ, RZ, R161 ;  /* 0x000000ffffa27224 */ /* 0x000fe400078e00a1 */
        /* <DEDUP_REMOVED lines=8> */
[----:B------:R-:W-:Y:S02]  /*b560*/  IMAD.MOV.U32 R155, RZ, RZ, R231 ;  /* 0x000000ffff9b7224 */ /* 0x000fe400078e00e7 */
[----:B------:R-:W-:Y:S01]  /*b570*/  IMAD.MOV.U32 R162, RZ, RZ, R160 ;  /* 0x000000ffffa27224 */ /* 0x000fe200078e00a0 */
[----:B------:R-:W-:Y:S01]  /*b580*/  MOV R160, R158 ;  /* 0x0000009e00a07202 */ /* 0x000fe20000000f00 */
[----:B------:R-:W-:Y:S01]  /*b590*/  IMAD.MOV.U32 R158, RZ, RZ, R155 ;  /* 0x000000ffff9e7224 */ /* 0x000fe200078e009b */
[----:B------:R-:W-:Y:S01]  /*b5a0*/  MOV R155, R237 ;  /* 0x000000ed009b7202 */ /* 0x000fe20000000f00 */
[----:B------:R1:W5:Y:S01]  /*b5b0*/  LDL.LU R231, [R1+0xcc] ;  /* 0x0000cc0001e77983 */ /* 0x0003620000300800 */
[--C-:B---3--:R-:W-:Y:S03]  /*b5c0*/  FFMA.FTZ R2, R165, c[0x0][0x2d0], -R84.reuse ;  /* 0x0000b400a5027a23 */ /* 0x108fe60000010854 */
[----:B------:R3:W5:Y:S01]  /*b5d0*/  LDL.LU R237, [R1+0xc8] ;  /* 0x0000c80001ed7983 */ /* 0x0007620000300800 */
[----:B------:R-:W-:Y:S02]  /*b5e0*/  IMAD.MOV.U32 R165, RZ, RZ, R163 ;  /* 0x000000ffffa57224 */ /* 0x000fe400078e00a3 */
[----:B------:R-:W-:Y:S02]  /*b5f0*/  IMAD.MOV.U32 R163, RZ, RZ, R161 ;  /* 0x000000ffffa37224 */ /* 0x000fe400078e00a1 */
[----:B------:R-:W-:Y:S02]  /*b600*/  IMAD.MOV.U32 R161, RZ, RZ, R159 ;  /* 0x000000ffffa17224 */ /* 0x000fe400078e009f */
[----:B------:R-:W-:Y:S02]  /*b610*/  IMAD.MOV.U32 R159, RZ, RZ, R157 ;  /* 0x000000ffff9f7224 */ /* 0x000fe400078e009d */
[----:B------:R-:W-:Y:S02]  /*b620*/  IMAD.MOV.U32 R157, RZ, RZ, R147 ;  /* 0x000000ffff9d7224 */ /* 0x000fe400078e0093 */
[----:B------:R1:W-:Y:S01]  /*b630*/  MUFU.EX2 R147, R2 ;  /* 0x0000000200937308 */ /* 0x0003e20000000800 */
[----:B------:R-:W-:Y:S02]  /*b640*/  IMAD.MOV.U32 R167, RZ, RZ, R165 ;  /* 0x000000ffffa77224 */ /* 0x000fe400078e00a5 */
[----:B------:R-:W-:Y:S02]  /*b650*/  IMAD.MOV.U32 R165, RZ, RZ, R163 ;  /* 0x000000ffffa57224 */ /* 0x000fe400078e00a3 */
[----:B------:R-:W-:Y:S02]  /*b660*/  IMAD.MOV.U32 R163, RZ, RZ, R161 ;  /* 0x000000ffffa37224 */ /* 0x000fe400078e00a1 */
[----:B------:R-:W-:Y:S02]  /*b670*/  IMAD.MOV.U32 R161, RZ, RZ, R159 ;  /* 0x000000ffffa17224 */ /* 0x000fe400078e009f */
[----:B------:R-:W-:Y:S02]  /*b680*/  IMAD.MOV.U32 R159, RZ, RZ, R157 ;  /* 0x000000ffff9f7224 */ /* 0x000fe400078e009d */
[----:B------:R-:W-:Y:S02]  /*b690*/  IMAD.MOV.U32 R157, RZ, RZ, R149 ;  /* 0x000000ffff9d7224 */ /* 0x000fe400078e0095 */
[----:B-1----:R-:W-:Y:S02]  /*b6a0*/  FFMA.FTZ R2, R166, c[0x0][0x2d0], -R84 ;  /* 0x0000b400a6027a23 */ /* 0x002fe40000010854 */
[----:B------:R-:W-:Y:S01]  /*b6b0*/  IMAD.MOV.U32 R166, RZ, RZ, R164 ;  /* 0x000000ffffa67224 */ /* 0x000fe200078e00a4 */
[----:B------:R-:W-:Y:S01]  /*b6c0*/  MOV R164, R162 ;  /* 0x000000a200a47202 */ /* 0x000fe20000000f00 */
[----:B------:R1:W1:Y:S01]  /*b6d0*/  MUFU.EX2 R149, R2 ;  /* 0x0000000200957308 */ /* 0x0002620000000800 */
[----:B------:R-:W-:Y:S01]  /*b6e0*/  IMAD.MOV.U32 R162, RZ, RZ, R160 ;  /* 0x000000ffffa27224 */ /* 0x000fe200078e00a0 */
[----:B------:R-:W-:Y:S01]  /*b6f0*/  MOV R160, R158 ;  /* 0x0000009e00a07202 */ /* 0x000fe20000000f00 */
[----:B------:R-:W-:Y:S01]  /*b700*/  IMAD.MOV.U32 R158, RZ, RZ, R155 ;  /* 0x000000ffff9e7224 */ /* 0x000fe200078e009b */
[----:B------:R-:W-:Y:S02]  /*b710*/  MOV R155, R234 ;  /* 0x000000ea009b7202 */ /* 0x000fe40000000f00 */
[----:B------:R3:W5:Y:S01]  /*b720*/  LDL.LU R234, [R1+0xc4] ;  /* 0x0000c40001ea7983 */ /* 0x0007620000300800 */
[----:B-1----:R-:W-:Y:S01]  /*b730*/  FFMA.FTZ R2, R167, c[0x0][0x2d0], -R88 ;  /* 0x0000b400a7027a23 */ /* 0x002fe20000010858 */
[----:B------:R-:W-:Y:S01]  /*b740*/  F2FP.BF16.PACK_AB R82, R149, R147 ;  /* 0x000000939552723e */ /* 0x000fe200000010ff */
        /* <DEDUP_REMOVED lines=13> */
[----:B------:R-:W-:Y:S01]  /*b820*/  FFMA.FTZ R87, R166, c[0x0][0x2d0], -R85 ;  /* 0x0000b400a6577a23 */ /* 0x000fe20000010855 */
[----:B------:R3:W5:Y:S01]  /*b830*/  LDL.LU R236, [R1+0xc0] ;  /* 0x0000c00001ec7983 */ /* 0x0007620000300800 */
[----:B------:R-:W-:Y:S02]  /*b840*/  IMAD.MOV.U32 R166, RZ, RZ, R165 ;  /* 0x000000ffffa67224 */ /* 0x000fe400078e00a5 */
[----:B------:R-:W-:Y:S01]  /*b850*/  IMAD.MOV.U32 R165, RZ, RZ, R164 ;  /* 0x000000ffffa57224 */ /* 0x000fe200078e00a4 */
[----:B------:R-:W-:Y:S01]  /*b860*/  MUFU.EX2 R215, R87 ;  /* 0x0000005700d77308 */ /* 0x000fe20000000800 */
[----:B------:R-:W-:Y:S01]  /*b870*/  IMAD.MOV.U32 R164, RZ, RZ, R163 ;  /* 0x000000ffffa47224 */ /* 0x000fe200078e00a3 */
[----:B------:R-:W-:Y:S01]  /*b880*/  MOV R163, R162 ;  /* 0x000000a200a37202 */ /* 0x000fe20000000f00 */
[----:B------:R-:W-:Y:S01]  /*b890*/  IMAD.MOV.U32 R162, RZ, RZ, R160 ;  /* 0x000000ffffa27224 */ /* 0x000fe200078e00a0 */
[----:B------:R-:W-:Y:S01]  /*b8a0*/  MOV R174, R165 ;  /* 0x000000a500ae7202 */ /* 0x000fe20000000f00 */
        /* <DEDUP_REMOVED lines=8> */
[----:B------:R-:W-:Y:S01]  /*b930*/  IMAD.MOV.U32 R145, RZ, RZ, R106 ;  /* 0x000000ffff917224 */ /* 0x000fe200078e006a */
[----:B------:R-:W-:Y:S01]  /*b940*/  MOV R170, R154 ;  /* 0x0000009a00aa7202 */ /* 0x000fe20000000f00 */
[--C-:B-1----:R-:W-:Y:S02]  /*b950*/  FFMA.FTZ R2, R240, c[0x0][0x2d0], -R88.reuse ;  /* 0x0000b400f0027a23 */ /* 0x102fe40000010858 */
[----:B------:R-:W-:Y:S01]  /*b960*/  IMAD.MOV.U32 R172, RZ, RZ, R145 ;  /* 0x000000ffffac7224 */ /* 0x000fe200078e0091 */
[----:B------:R3:W5:Y:S01]  /*b970*/  LDL.LU R240, [R1+0xbc] ;  /* 0x0000bc0001f07983 */ /* 0x0007620000300800 */
[----:B------:R1:W-:Y:S01]  /*b980*/  MUFU.EX2 R145, R2 ;  /* 0x0000000200917308 */ /* 0x0003e20000000800 */
[----:B------:R-:W-:Y:S01]  /*b990*/  FFMA.FTZ R72, R167, c[0x0][0x2d0], -R88 ;  /* 0x0000b400a7487a23 */ /* 0x000fe20000010858 */
[----:B------:R-:W-:Y:S01]  /*b9a0*/  MOV R167, R159 ;  /* 0x0000009f00a77202 */ /* 0x000fe20000000f00 */
[----:B------:R-:W-:Y:S02]  /*b9b0*/  IMAD.MOV.U32 R173, RZ, RZ, R164 ;  /* 0x000000ffffad7224 */ /* 0x000fe400078e00a4 */
[----:B------:R-:W-:Y:S02]  /*b9c0*/  IMAD.MOV.U32 R106, RZ, RZ, R244 ;  /* 0x000000ffff6a7224 */ /* 0x000fe400078e00f4 */
[--C-:B------:R-:W-:Y:S02]  /*b9d0*/  FFMA.FTZ R154, R93, c[0x0][0x2d0], -R85.reuse ;  /* 0x0000b4005d9a7a23 */ /* 0x100fe40000010855 */
[----:B------:R-:W-:Y:S01]  /*b9e0*/  FFMA.FTZ R98, R166, c[0x0][0x2d0], -R85 ;  /* 0x0000b400a6627a23 */ /* 0x000fe20000010855 */
[----:B------:R-:W3:Y:S01]  /*b9f0*/  MUFU.EX2 R123, R72 ;  /* 0x00000048007b7308 */ /* 0x000ee20000000800 */
[----:B------:R-:W-:Y:S02]  /*ba00*/  IMAD.MOV.U32 R165, RZ, RZ, R163 ;  /* 0x000000ffffa57224 */ /* 0x000fe400078e00a3 */
[----:B------:R-:W-:Y:S02]  /*ba10*/  IMAD.MOV.U32 R168, RZ, RZ, R158 ;  /* 0x000000ffffa87224 */ /* 0x000fe400078e009e */
[----:B------:R-:W-:Y:S02]  /*ba20*/  IMAD.MOV.U32 R169, RZ, RZ, R157 ;  /* 0x000000ffffa97224 */ /* 0x000fe400078e009d */
[----:B------:R-:W-:Y:S02]  /*ba30*/  IMAD.MOV.U32 R163, RZ, RZ, R155 ;  /* 0x000000ffffa37224 */ /* 0x000fe400078e009b */
[----:B------:R-:W-:Y:S01]  /*ba40*/  FFMA.FTZ R155, R92, c[0x0][0x2d0], -R85 ;  /* 0x0000b4005c9b7a23 */ /* 0x000fe20000010855 */
[----:B------:R-:W-:Y:S01]  /*ba50*/  MUFU.EX2 R211, R98 ;  /* 0x0000006200d37308 */ /* 0x000fe20000000800 */
[----:B------:R-:W-:Y:S02]  /*ba60*/  IMAD.MOV.U32 R164, RZ, RZ, R153 ;  /* 0x000000ffffa47224 */ /* 0x000fe400078e0099 */
[----:B------:R-:W-:Y:S02]  /*ba70*/  FFMA.FTZ R153, R94, c[0x0][0x2d0], -R85 ;  /* 0x0000b4005e997a23 */ /* 0x000fe40000010855 */
[----:B-1----:R-:W-:Y:S01]  /*ba80*/  FFMA.FTZ R2, R174, c[0x0][0x2d0], -R88 ;  /* 0x0000b400ae027a23 */ /* 0x002fe20000010858 */
[----:B------:R-:W-:Y:S01]  /*ba90*/  MOV R174, R173 ;  /* 0x000000ad00ae7202 */ /* 0x000fe20000000f00 */
[----:B------:R-:W-:Y:S02]  /*baa0*/  IMAD.MOV.U32 R173, RZ, RZ, R141 ;  /* 0x000000ffffad7224 */ /* 0x000fe400078e008d */
[----:B------:R-:W-:Y:S02]  /*bab0*/  IMAD.MOV.U32 R141, RZ, RZ, R140 ;  /* 0x000000ffff8d7224 */ /* 0x000fe400078e008c */
[----:B------:R-:W-:Y:S01]  /*bac0*/  IMAD.MOV.U32 R140, RZ, RZ, R144 ;  /* 0x000000ffff8c7224 */ /* 0x000fe200078e0090 */
[----:B------:R-:W-:Y:S01]  /*bad0*/  MOV R144, R97 ;  /* 0x0000006100907202 */ /* 0x000fe20000000f00 */
[----:B------:R-:W-:Y:S01]  /*bae0*/  IMAD.MOV.U32 R171, RZ, RZ, R152 ;  /* 0x000000ffffab7224 */ /* 0x000fe200078e0098 */
[----:B---3--:R-:W-:Y:S01]  /*baf0*/  F2FP.BF16.PACK_AB R81, R123, R118 ;  /* 0x000000767b51723e */ /* 0x008fe200000010ff */
[----:B------:R-:W-:Y:S02]  /*bb00*/  FFMA.FTZ R152, R95, c[0x0][0x2d0], -R85 ;  /* 0x0000b4005f987a23 */ /* 0x000fe40000010855 */
[----:B------:R-:W-:Y:S02]  /*bb10*/  IMAD.MOV.U32 R159, RZ, RZ, R105 ;  /* 0x000000ffff9f7224 */ /* 0x000fe400078e0069 */
[----:B------:R-:W-:Y:S02]  /*bb20*/  IMAD.MOV.U32 R158, RZ, RZ, R104 ;  /* 0x000000ffff9e7224 */ /* 0x000fe400078e0068 */
[----:B------:R-:W-:Y:S02]  /*bb30*/  IMAD.MOV.U32 R157, RZ, RZ, R103 ;  /* 0x000000ffff9d7224 */ /* 0x000fe400078e0067 */
[--C-:B------:R-:W-:Y:S02]  /*bb40*/  FFMA.FTZ R103, R252, c[0x0][0x2d0], -R85.reuse ;  /* 0x0000b400fc677a23 */ /* 0x100fe40000010855 */
[--C-:B------:R-:W-:Y:S02]  /*bb50*/  FFMA.FTZ R104, R251, c[0x0][0x2d0], -R85.reuse ;  /* 0x0000b400fb687a23 */ /* 0x100fe40000010855 */
[----:B------:R-:W-:Y:S02]  /*bb60*/  FFMA.FTZ R105, R225, c[0x0][0x2d0], -R85 ;  /* 0x0000b400e1697a23 */ /* 0x000fe40000010855 */
[----:B------:R-:W-:Y:S02]  /*bb70*/  IMAD.MOV.U32 R175, RZ, RZ, R174 ;  /* 0x000000ffffaf7224 */ /* 0x000fe400078e00ae */
[----:B------:R-:W-:Y:S02]  /*bb80*/  IMAD.MOV.U32 R174, RZ, RZ, R173 ;  /* 0x000000ffffae7224 */ /* 0x000fe400078e00ad */
[----:B------:R-:W-:Y:S01]  /*bb90*/  IMAD.MOV.U32 R173, RZ, RZ, R140 ;  /* 0x000000ffffad7224 */ /* 0x000fe200078e008c */
[----:B------:R-:W-:Y:S01]  /*bba0*/  MOV R140, R144 ;  /* 0x00000090008c7202 */ /* 0x000fe20000000f00 */
[----:B------:R-:W-:Y:S01]  /*bbb0*/  IMAD.MOV.U32 R166, RZ, RZ, R160 ;  /* 0x000000ffffa67224 */ /* 0x000fe200078e00a0 */
[----:B------:R-:W-:Y:S01]  /*bbc0*/  MOV R160, R106 ;  /* 0x0000006a00a07202 */ /* 0x000fe20000000f00 */
[----:B------:R-:W-:Y:S01]  /*bbd0*/  FFMA.FTZ R106, R222, c[0x0][0x2d0], -R85 ;  /* 0x0000b400de6a7a23 */ /* 0x000fe20000010855 */
[----:B------:R-:W1:Y:S01]  /*bbe0*/  MUFU.EX2 R144, R2 ;  /* 0x0000000200907308 */ /* 0x000e620000000800 */
[--C-:B------:R-:W-:Y:S02]  /*bbf0*/  FFMA.FTZ R92, R239, c[0x0][0x2d0], -R84.reuse ;  /* 0x0000b400ef5c7a23 */ /* 0x100fe40000010854 */
[--C-:B------:R-:W-:Y:S02]  /*bc00*/  FFMA.FTZ R93, R228, c[0x0][0x2d0], -R84.reuse ;  /* 0x0000b400e45d7a23 */ /* 0x100fe40000010854 */
[--C-:B------:R-:W-:Y:S02]  /*bc10*/  FFMA.FTZ R97, R235, c[0x0][0x2d0], -R84.reuse ;  /* 0x0000b400eb617a23 */ /* 0x100fe40000010854 */
[----:B------:R-:W-:Y:S02]  /*bc20*/  FFMA.FTZ R94, R174, c[0x0][0x2d0], -R84 ;  /* 0x0000b400ae5e7a23 */ /* 0x000fe40000010854 */
[----:B------:R-:W-:Y:S01]  /*bc30*/  IMAD.MOV.U32 R174, RZ, RZ, R172 ;  /* 0x000000ffffae7224 */ /* 0x000fe200078e00ac */
[----:B------:R-:W-:Y:S01]  /*bc40*/  MUFU.EX2 R178, R92 ;  /* 0x0000005c00b27308 */ /* 0x000fe20000000800 */
[----:B------:R-:W-:Y:S02]  /*bc50*/  IMAD.MOV.U32 R172, RZ, RZ, R157 ;  /* 0x000000ffffac7224 */ /* 0x000fe400078e009d */
[----:B------:R-:W-:Y:S02]  /*bc60*/  IMAD.MOV.U32 R183, RZ, RZ, R140 ;  /* 0x000000ffffb77224 */ /* 0x000fe400078e008c */
[----:B------:R-:W-:Y:S02]  /*bc70*/  IMAD.MOV.U32 R176, RZ, RZ, R159 ;  /* 0x000000ffffb07224 */ /* 0x000fe400078e009f */
[----:B------:R-:W-:Y:S02]  /*bc80*/  FFMA.FTZ R95, R175, c[0x0][0x2d0], -R84 ;  /* 0x0000b400af5f7a23 */ /* 0x000fe40000010854 */
[----:B------:R-:W-:Y:S01]  /*bc90*/  IMAD.MOV.U32 R180, RZ, RZ, R176 ;  /* 0x000000ffffb47224 */ /* 0x000fe200078e00b0 */
[----:B------:R-:W-:Y:S01]  /*bca0*/  MUFU.EX2 R140, R86 ;  /* 0x00000056008c7308 */ /* 0x000fe20000000800 */
[----:B------:R-:W-:Y:S02]  /*bcb0*/  IMAD.MOV.U32 R176, RZ, RZ, R141 ;  /* 0x000000ffffb07224 */ /* 0x000fe400078e008d */
[--C-:B------:R-:W-:Y:S01]  /*bcc0*/  FFMA.FTZ R130, R173, c[0x0][0x2d0], -R84.reuse ;  /* 0x0000b400ad827a23 */ /* 0x100fe20000010854 */
[----:B-1----:R-:W-:Y:S01]  /*bcd0*/  F2FP.BF16.PACK_AB R83, R144, R145 ;  /* 0x000000919053723e */ /* 0x002fe200000010ff */
[--C-:B------:R-:W-:Y:S01]  /*bce0*/  FFMA.FTZ R157, R205, c[0x0][0x2d0], -R84.reuse ;  /* 0x0000b400cd9d7a23 */ /* 0x100fe20000010854 */
[----:B------:R-:W-:Y:S01]  /*bcf0*/  MOV R173, R158 ;  /* 0x0000009e00ad7202 */ /* 0x000fe20000000f00 */
[--C-:B------:R-:W-:Y:S02]  /*bd00*/  FFMA.FTZ R158, R195, c[0x0][0x2d0], -R84.reuse ;  /* 0x0000b400c39e7a23 */ /* 0x100fe40000010854 */
[----:B------:R-:W-:Y:S01]  /*bd10*/  FFMA.FTZ R159, R194, c[0x0][0x2d0], -R84 ;  /* 0x0000b400c29f7a23 */ /* 0x000fe20000010854 */
[----:B------:R-:W-:Y:S01]  /*bd20*/  MUFU.EX2 R201, R93 ;  /* 0x0000005d00c97308 */ /* 0x000fe20000000800 */
[----:B------:R-:W-:Y:S02]  /*bd30*/  IMAD.MOV.U32 R175, RZ, RZ, R160 ;  /* 0x000000ffffaf7224 */ /* 0x000fe400078e00a0 */
[----:B------:R-:W-:Y:S02]  /*bd40*/  FFMA.FTZ R160, R193, c[0x0][0x2d0], -R84 ;  /* 0x0000b400c1a07a23 */ /* 0x000fe40000010854 */
[----:B------:R-:W-:Y:S02]  /*bd50*/  IMAD.MOV.U32 R184, RZ, RZ, R175 ;  /* 0x000000ffffb87224 */ /* 0x000fe400078e00af */
[----:B------:R-:W-:Y:S01]  /*bd60*/  IMAD.MOV.U32 R175, RZ, RZ, R171 ;  /* 0x000000ffffaf7224 */ /* 0x000fe200078e00ab */
[----:B------:R-:W-:Y:S01]  /*bd70*/  MOV R171, R169 ;  /* 0x000000a900ab7202 */ /* 0x000fe20000000f00 */
[----:B------:R-:W-:Y:S01]  /*bd80*/  IMAD.MOV.U32 R169, RZ, RZ, R167 ;  /* 0x000000ffffa97224 */ /* 0x000fe200078e00a7 */
[----:B------:R-:W-:Y:S01]  /*bd90*/  MUFU.EX2 R207, R95 ;  /* 0x0000005f00cf7308 */ /* 0x000fe20000000800 */
[----:B------:R-:W-:Y:S02]  /*bda0*/  IMAD.MOV.U32 R182, RZ, RZ, R173 ;  /* 0x000000ffffb67224 */ /* 0x000fe400078e00ad */
[----:B------:R-:W-:Y:S07]  /*bdb0*/  IMAD.MOV.U32 R167, RZ, RZ, R204 ;  /* 0x000000ffffa77224 */ /* 0x000fee00078e00cc */
[----:B------:R1:W-:Y:S01]  /*bdc0*/  MUFU.EX2 R209, R94 ;  /* 0x0000005e00d17308 */ /* 0x0003e20000000800 */
[--C-:B--2---:R-:W-:Y:S09]  /*bdd0*/  FFMA.FTZ R90, R242, c[0x0][0x2d0], -R85.reuse ;  /* 0x0000b400f25a7a23 */ /* 0x104ff20000010855 */
[----:B------:R-:W-:Y:S10]  /*bde0*/  MUFU.EX2 R200, R169 ;  /* 0x000000a900c87308 */ /* 0x000ff40000000800 */
[----:B------:R-:W-:Y:S01]  /*bdf0*/  MUFU.EX2 R210, R90 ;  /* 0x0000005a00d27308 */ /* 0x000fe20000000800 */
[----:B-1----:R-:W-:Y:S09]  /*be00*/  LDSM.16.MT88.4 R92, [R230+0x1800] ;  /* 0x00180000e65c783b */ /* 0x002ff20000004200 */
[----:B------:R1:W-:Y:S10]  /*be10*/  MUFU.EX2 R204, R100 ;  /* 0x0000006400cc7308 */ /* 0x0003f40000000800 */
[----:B------:R-:W-:Y:S01]  /*be20*/  MUFU.EX2 R194, R103 ;  /* 0x0000006700c27308 */ /* 0x000fe20000000800 */
[----:B----4-:R-:W-:Y:S02]  /*be30*/  FFMA.FTZ R91, R241, c[0x0][0x2d0], -R85 ;  /* 0x0000b400f15b7a23 */ /* 0x010fe40000010855 */
[----:B------:R2:W5:Y:S01]  /*be40*/  LDL.LU R241, [R1+0xb8] ;  /* 0x0000b80001f17983 */ /* 0x0005620000300800 */
[----:B------:R-:W-:Y:S03]  /*be50*/  FFMA.FTZ R85, R238, c[0x0][0x2d0], -R84 ;  /* 0x0000b400ee557a23 */ /* 0x000fe60000010854 */
[----:B------:R2:W5:Y:S03]  /*be60*/  LDL.LU R242, [R1+0xb4] ;  /* 0x0000b40001f27983 */ /* 0x0005660000300800 */
[----:B------:R3:W4:Y:S01]  /*be70*/  MUFU.EX2 R179, R85 ;  /* 0x0000005500b37308 */ /* 0x0007220000000800 */
[----:B------:R2:W5:Y:S01]  /*be80*/  LDL.LU R243, [R1+0xb0] ;  /* 0x0000b00001f37983 */ /* 0x0005620000300800 */
[--C-:B-1----:R-:W-:Y:S03]  /*be90*/  FFMA.FTZ R100, R156, c[0x0][0x2d0], -R88.reuse ;  /* 0x0000b4009c647a23 */ /* 0x102fe60000010858 */
[----:B------:R2:W5:Y:S01]  /*bea0*/  LDL.LU R244, [R1+0xac] ;  /* 0x0000ac0001f47983 */ /* 0x0005620000300800 */
[----:B------:R-:W-:Y:S03]  /*beb0*/  FFMA.FTZ R156, R71, c[0x0][0x2d0], -R88 ;  /* 0x0000b400479c7a23 */ /* 0x000fe60000010858 */
[----:B------:R2:W5:Y:S01]  /*bec0*/  LDL.LU R245, [R1+0xa8] ;  /* 0x0000a80001f57983 */ /* 0x0005620000300800 */
[----:B------:R-:W-:Y:S03]  /*bed0*/  MUFU.EX2 R141, R91 ;  /* 0x0000005b008d7308 */ /* 0x000fe60000000800 */
[----:B------:R2:W5:Y:S04]  /*bee0*/  LDL.LU R238, [R1+0xa4] ;  /* 0x0000a40001ee7983 */ /* 0x0005680000300800 */
[----:B------:R2:W5:Y:S03]  /*bef0*/  LDL.LU R239, [R1+0xa0] ;  /* 0x0000a00001ef7983 */ /* 0x0005660000300800 */
[----:B------:R-:W-:Y:S01]  /*bf00*/  MUFU.EX2 R103, R153 ;  /* 0x0000009900677308 */ /* 0x000fe20000000800 */
[----:B------:R2:W5:Y:S04]  /*bf10*/  LDL.LU R228, [R1+0x9c] ;  /* 0x00009c0001e47983 */ /* 0x0005680000300800 */
[----:B------:R2:W5:Y:S04]  /*bf20*/  LDL.LU R235, [R1+0x98] ;  /* 0x0000980001eb7983 */ /* 0x0005680000300800 */
[----:B------:R-:W2:Y:S01]  /*bf30*/  LDL.LU R72, [R1+0x10] ;  /* 0x0000100001487983 */ /* 0x000ea20000300800 */
[----:B------:R1:W-:Y:S03]  /*bf40*/  MUFU.EX2 R208, R174 ;  /* 0x000000ae00d07308 */ /* 0x0003e60000000800 */
[----:B------:R-:W4:Y:S04]  /*bf50*/  LDL.LU R80, [R1+0x18] ;  /* 0x0000180001507983 */ /* 0x000f280000300800 */
[----:B------:R-:W4:Y:S03]  /*bf60*/  LDL.LU R2, [R1+0x14] ;  /* 0x0000140001027983 */ /* 0x000f260000300800 */
[----:B------:R-:W-:Y:S01]  /*bf70*/  MUFU.EX2 R173, R198 ;  /* 0x000000c600ad7308 */ /* 0x000fe20000000800 */
[----:B---3--:R-:W-:Y:S09]  /*bf80*/  LDSM.16.MT88.4 R84, [R232+0x1000] ;  /* 0x00100000e854783b */ /* 0x008ff20000004200 */
[----:B------:R-:W-:Y:S01]  /*bf90*/  MUFU.EX2 R205, R180 ;  /* 0x000000b400cd7308 */ /* 0x000fe20000000800 */
[----:B-1----:R-:W-:Y:S02]  /*bfa0*/  IMAD.MOV.U32 R174, RZ, RZ, R170 ;  /* 0x000000ffffae7224 */ /* 0x002fe400078e00aa */
[----:B------:R-:W-:Y:S02]  /*bfb0*/  IMAD.MOV.U32 R170, RZ, RZ, R168 ;  /* 0x000000ffffaa7224 */ /* 0x000fe400078e00a8 */
[----:B------:R-:W-:Y:S01]  /*bfc0*/  IMAD.MOV.U32 R168, RZ, RZ, R165 ;  /* 0x000000ffffa87224 */ /* 0x000fe200078e00a5 */
[----:B------:R-:W-:Y:S01]  /*bfd0*/  MOV R165, R203 ;  /* 0x000000cb00a57202 */ /* 0x000fe20000000f00 */
[--C-:B------:R-:W-:Y:S03]  /*bfe0*/  FFMA.FTZ R98, R170, c[0x0][0x2d0], -R88.reuse ;  /* 0x0000b400aa627a23 */ /* 0x100fe60000010858 */
[----:B------:R1:W-:Y:S01]  /*bff0*/  MUFU.EX2 R180, R97 ;  /* 0x0000006100b47308 */ /* 0x0003e20000000800 */
[--C-:B------:R-:W-:Y:S09]  /*c000*/  FFMA.FTZ R99, R168, c[0x0][0x2d0], -R88.reuse ;  /* 0x0000b400a8637a23 */ /* 0x100ff20000010858 */
[----:B------:R-:W-:Y:S10]  /*c010*/  MUFU.EX2 R203, R96 ;  /* 0x0000006000cb7308 */ /* 0x000ff40000000800 */
[----:B------:R-:W-:Y:S01]  /*c020*/  MUFU.EX2 R197, R167 ;  /* 0x000000a700c57308 */ /* 0x000fe20000000800 */
[----:B-1----:R-:W-:Y:S02]  /*c030*/  FFMA.FTZ R97, R171, c[0x0][0x2d0], -R88 ;  /* 0x0000b400ab617a23 */ /* 0x002fe40000010858 */
[----:B------:R-:W-:Y:S07]  /*c040*/  LDSM.16.MT88.4 R168, [R233+0x3000] ;  /* 0x00300000e9a8783b */ /* 0x000fee0000004200 */
[----:B------:R-:W-:Y:S10]  /*c050*/  MUFU.EX2 R193, R104 ;  /* 0x0000006800c17308 */ /* 0x000ff40000000800 */
[----:B------:R-:W-:Y:S10]  /*c060*/  MUFU.EX2 R104, R162 ;  /* 0x000000a200687308 */ /* 0x000ff40000000800 */
[----:B------:R-:W-:Y:S10]  /*c070*/  MUFU.EX2 R120, R98 ;  /* 0x0000006200787308 */ /* 0x000ff40000000800 */
[----:B------:R-:W-:Y:S01]  /*c080*/  MUFU.EX2 R98, R158 ;  /* 0x0000009e00627308 */ /* 0x000fe20000000800 */
[----:B--2---:R-:W-:Y:S01]  /*c090*/  FFMA.FTZ R69, R69, R72, R192 ;  /* 0x0000004845457223 */ /* 0x004fe200000100c0 */
[----:B------:R-:W-:Y:S08]  /*c0a0*/  F2FP.BF16.PACK_AB R72, R128, R125 ;  /* 0x0000007d8048723e */ /* 0x000ff000000010ff */
[----:B------:R-:W-:Y:S01]  /*c0b0*/  MUFU.EX2 R192, R166 ;  /* 0x000000a600c07308 */ /* 0x000fe20000000800 */
[----:B----4-:R-:W-:Y:S01]  /*c0c0*/  FFMA.FTZ R102, R68, R80, R102 ;  /* 0x0000005044667223 */ /* 0x010fe20000010066 */
[----:B------:R-:W-:Y:S01]  /*c0d0*/  F2FP.BF16.PACK_AB R80, R129, R121 ;  /* 0x000000798150723e */ /* 0x000fe200000010ff */
[-C--:B------:R-:W-:Y:S03]  /*c0e0*/  HMMA.16816.F32.BF16 R4, R72, R76.reuse, R4 ;  /* 0x0000004c4804723c */ /* 0x080fe60000041804 */
[----:B------:R-:W-:Y:S02]  /*c0f0*/  FFMA.FTZ R68, R3, R2, R138 ;  /* 0x0000000203447223 */ /* 0x000fe4000001008a */
[----:B------:R-:W2:Y:S01]  /*c100*/  LDL.LU R3, [R1+0x1c] ;  /* 0x00001c0001037983 */ /* 0x000ea20000300800 */
[----:B------:R-:W-:Y:S01]  /*c110*/  FFMA.FTZ R2, R172, c[0x0][0x2d0], -R88 ;  /* 0x0000b400ac027a23 */ /* 0x000fe20000010858 */
[----:B------:R-:W-:Y:S01]  /*c120*/  MUFU.EX2 R138, R109 ;  /* 0x0000006d008a7308 */ /* 0x000fe20000000800 */
[C---:B------:R-:W-:Y:S04]  /*c130*/  HMMA.16816.F32.BF16 R8, R80.reuse, R76, R8 ;  /* 0x0000004c5008723c */ /* 0x040fe80000041808 */
[----:B------:R-:W-:Y:S04]  /*c140*/  FADD.FTZ R68, R191, R68 ;  /* 0x00000044bf447221 */ /* 0x000fe80000010000 */
[-C--:B------:R-:W-:Y:S01]  /*c150*/  HMMA.16816.F32.BF16 R12, R80, R78.reuse, R12 ;  /* 0x0000004e500c723c */ /* 0x080fe2000004180c */
[----:B------:R1:W-:Y:S03]  /*c160*/  MUFU.EX2 R172, R2 ;  /* 0x0000000200ac7308 */ /* 0x0003e60000000800 */
[----:B------:R-:W-:Y:S04]  /*c170*/  FADD.FTZ R68, R218, R68 ;  /* 0x00000044da447221 */ /* 0x000fe80000010000 */
[C---:B------:R-:W-:Y:S01]  /*c180*/  HMMA.16816.F32.BF16 R16, R72.reuse, R78, R16 ;  /* 0x0000004e4810723c */ /* 0x040fe20000041810 */
[----:B------:R-:W3:Y:S02]  /*c190*/  LDSM.16.MT88.4 R76, [R233+0x1000] ;  /* 0x00100000e94c783b */ /* 0x000ee40000004200 */
[----:B------:R-:W-:Y:S10]  /*c1a0*/  MUFU.EX2 R191, R165 ;  /* 0x000000a500bf7308 */ /* 0x000ff40000000800 */
[----:B------:R-:W-:Y:S01]  /*c1b0*/  MUFU.EX2 R109, R99 ;  /* 0x00000063006d7308 */ /* 0x000fe20000000800 */
[--C-:B-1----:R-:W-:Y:S09]  /*c1c0*/  FFMA.FTZ R2, R176, c[0x0][0x2d0], -R88.reuse ;  /* 0x0000b400b0027a23 */ /* 0x102ff20000010858 */
[----:B------:R1:W4:Y:S10]  /*c1d0*/  MUFU.EX2 R176, R2 ;  /* 0x0000000200b07308 */ /* 0x0003340000000800 */
[----:B------:R-:W-:Y:S01]  /*c1e0*/  MUFU.EX2 R99, R157 ;  /* 0x0000009d00637308 */ /* 0x000fe20000000800 */
[-C--:B---3--:R-:W-:Y:S03]  /*c1f0*/  HMMA.16816.F32.BF16 R20, R72, R76.reuse, R20 ;  /* 0x0000004c4814723c */ /* 0x088fe60000041814 */
[--C-:B-1----:R-:W-:Y:S05]  /*c200*/  FFMA.FTZ R2, R177, c[0x0][0x2d0], -R88.reuse ;  /* 0x0000b400b1027a23 */ /* 0x102fea0000010858 */
[C---:B------:R-:W-:Y:S01]  /*c210*/  HMMA.16816.F32.BF16 R24, R80.reuse, R76, R24 ;  /* 0x0000004c5018723c */ /* 0x040fe20000041818 */
[----:B------:R1:W-:Y:S07]  /*c220*/  MUFU.EX2 R177, R2 ;  /* 0x0000000200b17308 */ /* 0x0003ee0000000800 */
[-C--:B------:R-:W-:Y:S08]  /*c230*/  HMMA.16816.F32.BF16 R28, R80, R78.reuse, R28 ;  /* 0x0000004e501c723c */ /* 0x080ff0000004181c */
[C---:B------:R-:W-:Y:S01]  /*c240*/  HMMA.16816.F32.BF16 R32, R72.reuse, R78, R32 ;  /* 0x0000004e4820723c */ /* 0x040fe20000041820 */
[----:B------:R-:W3:Y:S03]  /*c250*/  LDSM.16.MT88.4 R76, [R230+0x1000] ;  /* 0x00100000e64c783b */ /* 0x000ee60000004200 */
[--C-:B-1----:R-:W-:Y:S02]  /*c260*/  FFMA.FTZ R2, R183, c[0x0][0x2d0], -R88.reuse ;  /* 0x0000b400b7027a23 */ /* 0x102fe40000010858 */
[----:B------:R-:W-:Y:S10]  /*c270*/  MUFU.EX2 R183, R182 ;  /* 0x000000b600b77308 */ /* 0x000ff40000000800 */
[----:B------:R1:W1:Y:S10]  /*c280*/  MUFU.EX2 R181, R2 ;  /* 0x0000000200b57308 */ /* 0x0002740000000800 */
[----:B------:R-:W-:Y:S01]  /*c290*/  MUFU.EX2 R182, R101 ;  /* 0x0000006500b67308 */ /* 0x000fe20000000800 */
[-C--:B---3--:R-:W-:Y:S09]  /*c2a0*/  HMMA.16816.F32.BF16 R36, R72, R76.reuse, R36 ;  /* 0x0000004c4824723c */ /* 0x088ff20000041824 */
[----:B------:R-:W-:Y:S03]  /*c2b0*/  MUFU.EX2 R101, R154 ;  /* 0x0000009a00657308 */ /* 0x000fe60000000800 */
[----:B-1----:R-:W-:Y:S01]  /*c2c0*/  FFMA.FTZ R2, R185, c[0x0][0x2d0], -R88 ;  /* 0x0000b400b9027a23 */ /* 0x002fe20000010858 */
[C---:B------:R-:W-:Y:S06]  /*c2d0*/  HMMA.16816.F32.BF16 R40, R80.reuse, R76, R40 ;  /* 0x0000004c5028723c */ /* 0x040fec0000041828 */
[----:B------:R1:W-:Y:S02]  /*c2e0*/  MUFU.EX2 R196, R2 ;  /* 0x0000000200c47308 */ /* 0x0003e40000000800 */
[-C--:B------:R-:W-:Y:S08]  /*c2f0*/  HMMA.16816.F32.BF16 R44, R80, R78.reuse, R44 ;  /* 0x0000004e502c723c */ /* 0x080ff0000004182c */
[C---:B------:R-:W-:Y:S01]  /*c300*/  HMMA.16816.F32.BF16 R48, R72.reuse, R78, R48 ;  /* 0x0000004e4830723c */ /* 0x040fe20000041830 */
[----:B------:R-:W3:Y:S07]  /*c310*/  LDSM.16.MT88.4 R76, [R229+0x1800] ;  /* 0x00180000e54c783b */ /* 0x000eee0000004200 */
[-C--:B------:R-:W-:Y:S04]  /*c320*/  HMMA.16816.F32.BF16 R52, R72, R84.reuse, R52 ;  /* 0x000000544834723c */ /* 0x080fe80000041834 */
[----:B-1----:R-:W-:Y:S04]  /*c330*/  FADD.FTZ R2, R220, R69 ;  /* 0x00000045dc027221 */ /* 0x002fe80000010000 */
[C---:B------:R-:W-:Y:S04]  /*c340*/  HMMA.16816.F32.BF16 R56, R80.reuse, R84, R56 ;  /* 0x000000545038723c */ /* 0x040fe80000041838 */
[----:B------:R-:W-:Y:S04]  /*c350*/  FADD.FTZ R2, R248, R2 ;  /* 0x00000002f8027221 */ /* 0x000fe80000010000 */
[-C--:B------:R-:W-:Y:S04]  /*c360*/  HMMA.16816.F32.BF16 R60, R80, R86.reuse, R60 ;  /* 0x00000056503c723c */ /* 0x080fe8000004183c */
[----:B------:R-:W-:Y:S02]  /*c370*/  FADD.FTZ R96, R227, R2 ;  /* 0x00000002e3607221 */ /* 0x000fe40000010000 */
[----:B------:R-:W-:Y:S01]  /*c380*/  FADD.FTZ R2, R221, R68 ;  /* 0x00000044dd027221 */ /* 0x000fe20000010000 */
[----:B------:R-:W-:Y:S01]  /*c390*/  F2FP.BF16.PACK_AB R80, R179, R140 ;  /* 0x0000008cb350723e */ /* 0x000fe200000010ff */
[----:B------:R-:W-:Y:S01]  /*c3a0*/  HMMA.16816.F32.BF16 R64, R72, R86, R64 ;  /* 0x000000564840723c */ /* 0x000fe20000041840 */
[----:B------:R-:W-:Y:S03]  /*c3b0*/  LDSM.16.MT88.4 R84, [R232+0x1800] ;  /* 0x00180000e854783b */ /* 0x000fe60000004200 */
[----:B------:R-:W-:Y:S01]  /*c3c0*/  F2FP.BF16.PACK_AB R82, R201, R178 ;  /* 0x000000b2c952723e */ /* 0x000fe200000010ff */
[----:B------:R-:W-:Y:S01]  /*c3d0*/  FADD.FTZ R2, R114, R2 ;  /* 0x0000000272027221 */ /* 0x000fe20000010000 */
[----:B----4-:R-:W-:Y:S02]  /*c3e0*/  F2FP.BF16.PACK_AB R81, R176, R172 ;  /* 0x000000acb051723e */ /* 0x010fe400000010ff */
[----:B------:R-:W-:Y:S01]  /*c3f0*/  F2FP.BF16.PACK_AB R72, R173, R142 ;  /* 0x0000008ead48723e */ /* 0x000fe200000010ff */
[----:B------:R-:W-:Y:S03]  /*c400*/  FADD.FTZ R2, R117, R2 ;  /* 0x0000000275027221 */ /* 0x000fe60000010000 */
[----:B------:R-:W-:Y:S02]  /*c410*/  F2FP.BF16.PACK_AB R74, R216, R214 ;  /* 0x000000d6d84a723e */ /* 0x000fe400000010ff */
[----:B------:R-:W-:Y:S02]  /*c420*/  F2FP.BF16.PACK_AB R73, R210, R141 ;  /* 0x0000008dd249723e */ /* 0x000fe400000010ff */
[----:B------:R-:W-:Y:S02]  /*c430*/  F2FP.BF16.PACK_AB R75, R215, R212 ;  /* 0x000000d4d74b723e */ /* 0x000fe400000010ff */
[----:B------:R-:W-:Y:S05]  /*c440*/  F2FP.BF16.PACK_AB R83, R181, R177 ;  /* 0x000000b1b553723e */ /* 0x000fea00000010ff */
[-C--:B---3--:R-:W-:Y:S08]  /*c450*/  HMMA.16816.F32.BF16 R4, R72, R76.reuse, R4 ;  /* 0x0000004c4804723c */ /* 0x088ff00000041804 */
[C---:B------:R-:W-:Y:S08]  /*c460*/  HMMA.16816.F32.BF16 R8, R80.reuse, R76, R8 ;  /* 0x0000004c5008723c */ /* 0x040ff00000041808 */
[-C--:B------:R-:W-:Y:S08]  /*c470*/  HMMA.16816.F32.BF16 R12, R80, R78.reuse, R12 ;  /* 0x0000004e500c723c */ /* 0x080ff0000004180c */
[C---:B------:R-:W-:Y:S01]  /*c480*/  HMMA.16816.F32.BF16 R16, R72.reuse, R78, R16 ;  /* 0x0000004e4810723c */ /* 0x040fe20000041810 */
[----:B------:R-:W-:Y:S03]  /*c490*/  LDSM.16.MT88.4 R76, [R229+0x2000] ;  /* 0x00200000e54c783b */ /* 0x000fe60000004200 */
[----:B--2---:R-:W-:Y:S02]  /*c4a0*/  FFMA.FTZ R3, R0, R3, R188 ;  /* 0x0000000300037223 */ /* 0x004fe400000100bc */
[--C-:B------:R-:W-:Y:S01]  /*c4b0*/  FFMA.FTZ R0, R184, c[0x0][0x2d0], -R88.reuse ;  /* 0x0000b400b8007a23 */ /* 0x100fe20000010858 */
[----:B------:R-:W-:Y:S02]  /*c4c0*/  MUFU.EX2 R188, R107 ;  /* 0x0000006b00bc7308 */ /* 0x000fe40000000800 */
[----:B------:R-:W-:Y:S03]  /*c4d0*/  LDSM.16.MT88.4 R184, [R230+0x3000] ;  /* 0x00300000e6b8783b */ /* 0x000fe60000004200 */
[----:B------:R-:W-:Y:S04]  /*c4e0*/  FADD.FTZ R3, R190, R3 ;  /* 0x00000003be037221 */ /* 0x000fe80000010000 */
[----:B------:R-:W-:Y:S01]  /*c4f0*/  FADD.FTZ R3, R133, R3 ;  /* 0x0000000385037221 */ /* 0x000fe20000010000 */
[----:B------:R1:W-:Y:S03]  /*c500*/  MUFU.EX2 R195, R0 ;  /* 0x0000000000c37308 */ /* 0x0003e60000000800 */
[----:B------:R-:W-:Y:S04]  /*c510*/  FADD.FTZ R69, R189, R3 ;  /* 0x00000003bd457221 */ /* 0x000fe80000010000 */
[----:B------:R-:W-:Y:S03]  /*c520*/  FADD.FTZ R69, R108, R69 ;  /* 0x000000456c457221 */ /* 0x000fe60000010000 */
[----:B------:R-:W-:Y:S10]  /*c530*/  MUFU.EX2 R190, R105 ;  /* 0x0000006900be7308 */ /* 0x000ff40000000800 */
[----:B------:R-:W-:Y:S01]  /*c540*/  MUFU.EX2 R105, R152 ;  /* 0x0000009800697308 */ /* 0x000fe20000000800 */
[--C-:B-1----:R-:W-:Y:S09]  /*c550*/  FFMA.FTZ R0, R175, c[0x0][0x2d0], -R88.reuse ;  /* 0x0000b400af007a23 */ /* 0x102ff20000010858 */
[----:B------:R1:W-:Y:S10]  /*c560*/  MUFU.EX2 R198, R0 ;  /* 0x0000000000c67308 */ /* 0x0003f40000000800 */
[----:B------:R-:W-:Y:S10]  /*c570*/  MUFU.EX2 R108, R100 ;  /* 0x00000064006c7308 */ /* 0x000ff40000000800 */
[----:B------:R2:W3:Y:S01]  /*c580*/  MUFU.EX2 R100, R155 ;  /* 0x0000009b00647308 */ /* 0x0004e20000000800 */
[----:B-1----:R-:W-:Y:S02]  /*c590*/  FFMA.FTZ R0, R174, c[0x0][0x2d0], -R88 ;  /* 0x0000b400ae007a23 */ /* 0x002fe40000010858 */
[----:B------:R-:W1:Y:S07]  /*c5a0*/  LDSM.16.MT88.4 R88, [R233+0x1800] ;  /* 0x00180000e958783b */ /* 0x000e6e0000004200 */
[----:B------:R4:W-:Y:S10]  /*c5b0*/  MUFU.EX2 R199, R0 ;  /* 0x0000000000c77308 */ /* 0x0009f40000000800 */
[----:B------:R-:W-:Y:S01]  /*c5c0*/  MUFU.EX2 R189, R106 ;  /* 0x0000006a00bd7308 */ /* 0x000fe20000000800 */
[----:B--2---:R-:W-:Y:S09]  /*c5d0*/  LDSM.16.MT88.4 R152, [R229+0x3000] ;  /* 0x00300000e598783b */ /* 0x004ff20000004200 */
[----:B------:R-:W-:Y:S01]  /*c5e0*/  MUFU.EX2 R107, R164 ;  /* 0x000000a4006b7308 */ /* 0x000fe20000000800 */
[----:B----4-:R-:W-:Y:S04]  /*c5f0*/  FADD.FTZ R0, R219, R102 ;  /* 0x00000066db007221 */ /* 0x010fe80000010000 */
[----:B------:R-:W-:Y:S05]  /*c600*/  FADD.FTZ R0, R223, R0 ;  /* 0x00000000df007221 */ /* 0x000fea0000010000 */
[----:B------:R-:W2:Y:S01]  /*c610*/  MUFU.EX2 R102, R161 ;  /* 0x000000a100667308 */ /* 0x000ea20000000800 */
[----:B------:R-:W-:Y:S02]  /*c620*/  FADD.FTZ R71, R224, R0 ;  /* 0x00000000e0477221 */ /* 0x000fe40000010000 */
[----:B------:R-:W-:Y:S01]  /*c630*/  FADD.FTZ R0, R113, R96 ;  /* 0x0000006071007221 */ /* 0x000fe20000010000 */
[-C--:B-1----:R-:W-:Y:S03]  /*c640*/  HMMA.16816.F32.BF16 R20, R72, R88.reuse, R20 ;  /* 0x000000584814723c */ /* 0x082fe60000041814 */
[----:B------:R-:W-:Y:S03]  /*c650*/  FADD.FTZ R68, R115, R0 ;  /* 0x0000000073447221 */ /* 0x000fe60000010000 */
[----:B------:R-:W1:Y:S01]  /*c660*/  MUFU.EX2 R106, R163 ;  /* 0x000000a3006a7308 */ /* 0x000e620000000800 */
[----:B------:R-:W-:Y:S02]  /*c670*/  FADD.FTZ R0, R110, R69 ;  /* 0x000000456e007221 */ /* 0x000fe40000010000 */
[----:B------:R-:W4:Y:S01]  /*c680*/  LDL R110, [R1+0x30] ;  /* 0x00003000016e7983 */ /* 0x000f220000100800 */
[C---:B------:R-:W-:Y:S04]  /*c690*/  HMMA.16816.F32.BF16 R24, R80.reuse, R88, R24 ;  /* 0x000000585018723c */ /* 0x040fe80000041818 */
[----:B------:R-:W-:Y:S02]  /*c6a0*/  FADD.FTZ R69, R112, R0 ;  /* 0x0000000070457221 */ /* 0x000fe40000010000 */
[----:B------:R-:W-:Y:S01]  /*c6b0*/  FADD.FTZ R3, R111, R71 ;  /* 0x000000476f037221 */ /* 0x000fe20000010000 */
[----:B------:R-:W-:Y:S01]  /*c6c0*/  MUFU.EX2 R133, R97 ;  /* 0x0000006100857308 */ /* 0x000fe20000000800 */
[-C--:B------:R-:W-:Y:S04]  /*c6d0*/  HMMA.16816.F32.BF16 R28, R80, R90.reuse, R28 ;  /* 0x0000005a501c723c */ /* 0x080fe8000004181c */
[----:B------:R-:W-:Y:S02]  /*c6e0*/  FADD.FTZ R71, R119, R2 ;  /* 0x0000000277477221 */ /* 0x000fe40000010000 */
[----:B------:R-:W-:Y:S02]  /*c6f0*/  FADD.FTZ R3, R116, R3 ;  /* 0x0000000374037221 */ /* 0x000fe40000010000 */
[C---:B------:R-:W-:Y:S01]  /*c700*/  HMMA.16816.F32.BF16 R32, R72.reuse, R90, R32 ;  /* 0x0000005a4820723c */ /* 0x040fe20000041820 */
[----:B------:R-:W1:Y:S01]  /*c710*/  LDSM.16.MT88.4 R88, [R233+0x2000] ;  /* 0x00200000e958783b */ /* 0x000e620000004200 */
[----:B------:R2:W-:Y:S02]  /*c720*/  MUFU.EX2 R111, R130 ;  /* 0x00000082006f7308 */ /* 0x0005e40000000800 */
[----:B------:R-:W-:Y:S02]  /*c730*/  FADD.FTZ R3, R122, R3 ;  /* 0x000000037a037221 */ /* 0x000fe40000010000 */
[----:B------:R-:W-:Y:S02]  /*c740*/  FADD.FTZ R68, R126, R68 ;  /* 0x000000447e447221 */ /* 0x000fe40000010000 */
[-C--:B------:R-:W-:Y:S04]  /*c750*/  HMMA.16816.F32.BF16 R36, R72, R92.reuse, R36 ;  /* 0x0000005c4824723c */ /* 0x080fe80000041824 */
[----:B------:R-:W-:Y:S02]  /*c760*/  FADD.FTZ R0, R134, R3 ;  /* 0x0000000386007221 */ /* 0x000fe40000010000 */
[----:B------:R-:W-:Y:S01]  /*c770*/  FADD.FTZ R3, R131, R69 ;  /* 0x0000004583037221 */ /* 0x000fe20000010000 */
[----:B---3--:R-:W-:Y:S01]  /*c780*/  F2FP.BF16.PACK_AB R131, R100, R101 ;  /* 0x000000656483723e */ /* 0x008fe200000010ff */
[C---:B------:R-:W-:Y:S01]  /*c790*/  HMMA.16816.F32.BF16 R40, R80.reuse, R92, R40 ;  /* 0x0000005c5028723c */ /* 0x040fe20000041828 */
[----:B------:R-:W-:Y:S03]  /*c7a0*/  MUFU.EX2 R69, R156 ;  /* 0x0000009c00457308 */ /* 0x000fe60000000800 */
[----:B------:R-:W-:Y:S02]  /*c7b0*/  FADD.FTZ R3, R118, R3 ;  /* 0x0000000376037221 */ /* 0x000fe40000010000 */
[----:B------:R-:W-:Y:S01]  /*c7c0*/  FADD.FTZ R0, R124, R0 ;  /* 0x000000007c007221 */ /* 0x000fe20000010000 */
[----:B------:R-:W-:Y:S01]  /*c7d0*/  F2FP.BF16.PACK_AB R124, R98, R99 ;  /* 0x00000063627c723e */ /* 0x000fe200000010ff */
[-C--:B------:R-:W-:Y:S04]  /*c7e0*/  HMMA.16816.F32.BF16 R44, R80, R94.reuse, R44 ;  /* 0x0000005e502c723c */ /* 0x080fe8000004182c */
[----:B--2---:R-:W-:Y:S01]  /*c7f0*/  F2FP.BF16.PACK_AB R130, R102, R104 ;  /* 0x000000686682723e */ /* 0x004fe200000010ff */
[----:B------:R-:W-:Y:S02]  /*c800*/  FADD.FTZ R96, R127, R0 ;  /* 0x000000007f607221 */ /* 0x000fe40000010000 */
[----:B------:R-:W-:Y:S01]  /*c810*/  FADD.FTZ R0, R123, R3 ;  /* 0x000000037b007221 */ /* 0x000fe20000010000 */
[C---:B------:R-:W-:Y:S01]  /*c820*/  HMMA.16816.F32.BF16 R48, R72.reuse, R94, R48 ;  /* 0x0000005e4830723c */ /* 0x040fe20000041830 */
[----:B------:R-:W2:Y:S03]  /*c830*/  LDSM.16.MT88.4 R92, [R230+0x2000] ;  /* 0x00200000e65c783b */ /* 0x000ea60000004200 */
[----:B------:R-:W-:Y:S02]  /*c840*/  FADD.FTZ R0, R145, R0 ;  /* 0x0000000091007221 */ /* 0x000fe40000010000 */
[----:B------:R-:W-:Y:S02]  /*c850*/  FADD.FTZ R3, R146, R96 ;  /* 0x0000006092037221 */ /* 0x000fe40000010000 */
[-C--:B------:R-:W-:Y:S04]  /*c860*/  HMMA.16816.F32.BF16 R52, R72, R84.reuse, R52 ;  /* 0x000000544834723c */ /* 0x080fe80000041834 */
[----:B------:R-:W-:Y:S02]  /*c870*/  FADD.FTZ R0, R144, R0 ;  /* 0x0000000090007221 */ /* 0x000fe40000010000 */
[----:B------:R-:W-:Y:S02]  /*c880*/  FADD.FTZ R2, R139, R68 ;  /* 0x000000448b027221 */ /* 0x000fe40000010000 */
[C---:B------:R-:W-:Y:S04]  /*c890*/  HMMA.16816.F32.BF16 R56, R80.reuse, R84, R56 ;  /* 0x000000545038723c */ /* 0x040fe80000041838 */
[----:B------:R-:W-:Y:S02]  /*c8a0*/  FADD.FTZ R68, R143, R71 ;  /* 0x000000478f447221 */ /* 0x000fe40000010000 */
[----:B------:R-:W3:Y:S01]  /*c8b0*/  MUFU.EX2 R71, R226 ;  /* 0x000000e200477308 */ /* 0x000ee20000000800 */
[----:B------:R-:W-:Y:S01]  /*c8c0*/  FADD.FTZ R2, R125, R2 ;  /* 0x000000027d027221 */ /* 0x000fe20000010000 */
[-C--:B------:R-:W-:Y:S04]  /*c8d0*/  HMMA.16816.F32.BF16 R60, R80, R86.reuse, R60 ;  /* 0x00000056503c723c */ /* 0x080fe8000004183c */
[----:B------:R-:W-:Y:S01]  /*c8e0*/  FADD.FTZ R97, R128, R2 ;  /* 0x0000000280617221 */ /* 0x000fe20000010000 */
[----:B-1----:R-:W-:Y:S01]  /*c8f0*/  F2FP.BF16.PACK_AB R128, R106, R107 ;  /* 0x0000006b6a80723e */ /* 0x002fe200000010ff */
[----:B------:R-:W-:Y:S01]  /*c900*/  FADD.FTZ R68, R121, R68 ;  /* 0x0000004479447221 */ /* 0x000fe20000010000 */
[----:B------:R-:W-:Y:S01]  /*c910*/  F2FP.BF16.PACK_AB R80, R203, R180 ;  /* 0x000000b4cb50723e */ /* 0x000fe200000010ff */
[----:B------:R-:W-:Y:S01]  /*c920*/  HMMA.16816.F32.BF16 R64, R72, R86, R64 ;  /* 0x000000564840723c */ /* 0x000fe20000041840 */
[----:B------:R-:W1:Y:S03]  /*c930*/  LDSM.16.MT88.4 R84, [R232+0x2000] ;  /* 0x00200000e854783b */ /* 0x000e660000004200 */
[----:B------:R-:W-:Y:S01]  /*c940*/  F2FP.BF16.PACK_AB R82, R209, R207 ;  /* 0x000000cfd152723e */ /* 0x000fe200000010ff */
[----:B------:R-:W-:Y:S01]  /*c950*/  FADD.FTZ R2, R129, R68 ;  /* 0x0000004481027221 */ /* 0x000fe20000010000 */
[----:B------:R-:W-:Y:S01]  /*c960*/  F2FP.BF16.PACK_AB R81, R195, R196 ;  /* 0x000000c4c351723e */ /* 0x000fe200000010ff */
[----:B------:R-:W-:Y:S01]  /*c970*/  FADD.FTZ R0, R172, R0 ;  /* 0x00000000ac007221 */ /* 0x000fe20000010000 */
[----:B------:R-:W-:Y:S01]  /*c980*/  F2FP.BF16.PACK_AB R72, R205, R183 ;  /* 0x000000b7cd48723e */ /* 0x000fe200000010ff */
[----:B------:R-:W-:Y:S03]  /*c990*/  FADD.FTZ R2, R147, R2 ;  /* 0x0000000293027221 */ /* 0x000fe60000010000 */
[----:B------:R-:W-:Y:S01]  /*c9a0*/  F2FP.BF16.PACK_AB R74, R213, R208 ;  /* 0x000000d0d54a723e */ /* 0x000fe200000010ff */
        /* <DEDUP_REMOVED lines=9> */
[----:B---3--:R-:W-:Y:S01]  /*ca40*/  F2FP.BF16.PACK_AB R127, R69, R71 ;  /* 0x00000047457f723e */ /* 0x008fe200000010ff */
[-C--:B------:R-:W-:Y:S03]  /*ca50*/  HMMA.16816.F32.BF16 R4, R72, R76.reuse, R4 ;  /* 0x0000004c4804723c */ /* 0x080fe60000041804 */
[----:B------:R-:W-:Y:S02]  /*ca60*/  FADD.FTZ R2, R179, R2 ;  /* 0x00000002b3027221 */ /* 0x000fe40000010000 */
[----:B------:R-:W-:Y:S02]  /*ca70*/  FADD.FTZ R68, R142, R68 ;  /* 0x000000448e447221 */ /* 0x000fe40000010000 */
[----:B------:R-:W-:Y:S01]  /*ca80*/  FADD.FTZ R3, R150, R3 ;  /* 0x0000000396037221 */ /* 0x000fe20000010000 */
[C---:B------:R-:W-:Y:S04]  /*ca90*/  HMMA.16816.F32.BF16 R8, R80.reuse, R76, R8 ;  /* 0x0000004c5008723c */ /* 0x040fe80000041808 */
[----:B------:R-:W-:Y:S02]  /*caa0*/  FADD.FTZ R3, R141, R3 ;  /* 0x000000038d037221 */ /* 0x000fe40000010000 */
[----:B------:R-:W-:Y:S02]  /*cab0*/  IMAD.MOV.U32 R134, RZ, RZ, R70 ;  /* 0x000000ffff867224 */ /* 0x000fe400078e0046 */
[-C--:B------:R-:W-:Y:S04]  /*cac0*/  HMMA.16816.F32.BF16 R12, R80, R78.reuse, R12 ;  /* 0x0000004e500c723c */ /* 0x080fe8000004180c */
[----:B------:R-:W-:Y:S04]  /*cad0*/  FADD.FTZ R3, R210, R3 ;  /* 0x00000003d2037221 */ /* 0x000fe80000010000 */
[C---:B------:R-:W-:Y:S01]  /*cae0*/  HMMA.16816.F32.BF16 R16, R72.reuse, R78, R16 ;  /* 0x0000004e4810723c */ /* 0x040fe20000041810 */
[----:B------:R-:W3:Y:S07]  /*caf0*/  LDSM.16.MT88.4 R76, [R229+0x2800] ;  /* 0x00280000e54c783b */ /* 0x000eee0000004200 */
[-C--:B------:R-:W-:Y:S08]  /*cb00*/  HMMA.16816.F32.BF16 R20, R72, R88.reuse, R20 ;  /* 0x000000584814723c */ /* 0x080ff00000041814 */
[C---:B------:R-:W-:Y:S08]  /*cb10*/  HMMA.16816.F32.BF16 R24, R80.reuse, R88, R24 ;  /* 0x000000585018723c */ /* 0x040ff00000041818 */
[-C--:B------:R-:W-:Y:S08]  /*cb20*/  HMMA.16816.F32.BF16 R28, R80, R90.reuse, R28 ;  /* 0x0000005a501c723c */ /* 0x080ff0000004181c */
[C---:B------:R-:W-:Y:S01]  /*cb30*/  HMMA.16816.F32.BF16 R32, R72.reuse, R90, R32 ;  /* 0x0000005a4820723c */ /* 0x040fe20000041820 */
[----:B------:R-:W3:Y:S07]  /*cb40*/  LDSM.16.MT88.4 R88, [R233+0x2800] ;  /* 0x00280000e958783b */ /* 0x000eee0000004200 */
[-C--:B--2---:R-:W-:Y:S08]  /*cb50*/  HMMA.16816.F32.BF16 R36, R72, R92.reuse, R36 ;  /* 0x0000005c4824723c */ /* 0x084ff00000041824 */
[C---:B------:R-:W-:Y:S08]  /*cb60*/  HMMA.16816.F32.BF16 R40, R80.reuse, R92, R40 ;  /* 0x0000005c5028723c */ /* 0x040ff00000041828 */
[-C--:B------:R-:W-:Y:S08]  /*cb70*/  HMMA.16816.F32.BF16 R44, R80, R94.reuse, R44 ;  /* 0x0000005e502c723c */ /* 0x080ff0000004182c */
[C---:B------:R-:W-:Y:S01]  /*cb80*/  HMMA.16816.F32.BF16 R48, R72.reuse, R94, R48 ;  /* 0x0000005e4830723c */ /* 0x040fe20000041830 */
[----:B------:R-:W2:Y:S07]  /*cb90*/  LDSM.16.MT88.4 R92, [R230+0x2800] ;  /* 0x00280000e65c783b */ /* 0x000eae0000004200 */
[-C--:B-1----:R-:W-:Y:S08]  /*cba0*/  HMMA.16816.F32.BF16 R52, R72, R84.reuse, R52 ;  /* 0x000000544834723c */ /* 0x082ff00000041834 */
[C---:B------:R-:W-:Y:S08]  /*cbb0*/  HMMA.16816.F32.BF16 R56, R80.reuse, R84, R56 ;  /* 0x000000545038723c */ /* 0x040ff00000041838 */
[-C--:B------:R-:W-:Y:S07]  /*cbc0*/  HMMA.16816.F32.BF16 R60, R80, R86.reuse, R60 ;  /* 0x00000056503c723c */ /* 0x080fee000004183c */
[----:B------:R-:W-:Y:S01]  /*cbd0*/  F2FP.BF16.PACK_AB R80, R138, R188 ;  /* 0x000000bc8a50723e */ /* 0x000fe200000010ff */
[----:B------:R-:W-:Y:S01]  /*cbe0*/  HMMA.16816.F32.BF16 R64, R72, R86, R64 ;  /* 0x000000564840723c */ /* 0x000fe20000041840 */
[----:B------:R-:W1:Y:S03]  /*cbf0*/  LDSM.16.MT88.4 R84, [R232+0x2800] ;  /* 0x00280000e854783b */ /* 0x000e660000004200 */
[----:B------:R-:W-:Y:S02]  /*cc00*/  F2FP.BF16.PACK_AB R81, R120, R133 ;  /* 0x000000857851723e */ /* 0x000fe400000010ff */
[----:B------:R-:W-:Y:S02]  /*cc10*/  F2FP.BF16.PACK_AB R82, R111, R132 ;  /* 0x000000846f52723e */ /* 0x000fe400000010ff */
[----:B------:R-:W-:Y:S04]  /*cc20*/  F2FP.BF16.PACK_AB R72, R197, R200 ;  /* 0x000000c8c548723e */ /* 0x000fe800000010ff */
[----:B------:R-:W-:Y:S02]  /*cc30*/  F2FP.BF16.PACK_AB R73, R193, R194 ;  /* 0x000000c2c149723e */ /* 0x000fe400000010ff */
[----:B------:R-:W-:Y:S02]  /*cc40*/  F2FP.BF16.PACK_AB R74, R191, R192 ;  /* 0x000000c0bf4a723e */ /* 0x000fe400000010ff */
[----:B------:R-:W-:Y:S02]  /*cc50*/  F2FP.BF16.PACK_AB R75, R189, R190 ;  /* 0x000000bebd4b723e */ /* 0x000fe400000010ff */
[----:B------:R-:W-:Y:S05]  /*cc60*/  F2FP.BF16.PACK_AB R83, R108, R109 ;  /* 0x0000006d6c53723e */ /* 0x000fea00000010ff */
[-C--:B---3--:R-:W-:Y:S08]  /*cc70*/  HMMA.16816.F32.BF16 R4, R72, R76.reuse, R4 ;  /* 0x0000004c4804723c */ /* 0x088ff00000041804 */
[C---:B------:R-:W-:Y:S01]  /*cc80*/  HMMA.16816.F32.BF16 R8, R80.reuse, R76, R8 ;  /* 0x0000004c5008723c */ /* 0x040fe20000041808 */
[----:B------:R-:W-:Y:S07]  /*cc90*/  MUFU.EX2 R76, R160 ;  /* 0x000000a0004c7308 */ /* 0x000fee0000000800 */
[-C--:B------:R-:W-:Y:S03]  /*cca0*/  HMMA.16816.F32.BF16 R12, R80, R78.reuse, R12 ;  /* 0x0000004e500c723c */ /* 0x080fe6000004180c */
[----:B------:R-:W3:Y:S05]  /*ccb0*/  MUFU.EX2 R77, R159 ;  /* 0x0000009f004d7308 */ /* 0x000eea0000000800 */
[C---:B------:R-:W-:Y:S05]  /*ccc0*/  HMMA.16816.F32.BF16 R16, R72.reuse, R78, R16 ;  /* 0x0000004e4810723c */ /* 0x040fea0000041810 */
[----:B------:R-:W-:Y:S03]  /*ccd0*/  MUFU.EX2 R78, R249 ;  /* 0x000000f9004e7308 */ /* 0x000fe60000000800 */
[-C--:B------:R-:W-:Y:S07]  /*cce0*/  HMMA.16816.F32.BF16 R20, R72, R88.reuse, R20 ;  /* 0x000000584814723c */ /* 0x080fee0000041814 */
[----:B------:R-:W1:Y:S01]  /*ccf0*/  MUFU.EX2 R79, R250 ;  /* 0x000000fa004f7308 */ /* 0x000e620000000800 */
[C---:B------:R-:W-:Y:S04]  /*cd00*/  HMMA.16816.F32.BF16 R24, R80.reuse, R88, R24 ;  /* 0x000000585018723c */ /* 0x040fe80000041818 */
[----:B---3--:R-:W-:Y:S04]  /*cd10*/  F2FP.BF16.PACK_AB R126, R76, R77 ;  /* 0x0000004d4c7e723e */ /* 0x008fe800000010ff */
[-C--:B------:R-:W-:Y:S03]  /*cd20*/  HMMA.16816.F32.BF16 R28, R80, R90.reuse, R28 ;  /* 0x0000005a501c723c */ /* 0x080fe6000004181c */
[----:B----4-:R-:W-:Y:S01]  /*cd30*/  ISETP.GT.AND P0, PT, R202, R110, PT ;  /* 0x0000006eca00720c */ /* 0x010fe20003f04270 */
[----:B------:R-:W-:Y:S04]  /*cd40*/  IMAD.MOV.U32 R202, RZ, RZ, R247 ;  /* 0x000000ffffca7224 */ /* 0x000fe800078e00f7 */
[C---:B------:R-:W-:Y:S04]  /*cd50*/  HMMA.16816.F32.BF16 R32, R72.reuse, R90, R32 ;  /* 0x0000005a4820723c */ /* 0x040fe80000041820 */
[----:B-1----:R-:W-:Y:S04]  /*cd60*/  F2FP.BF16.PACK_AB R125, R78, R79 ;  /* 0x0000004f4e7d723e */ /* 0x002fe800000010ff */
[-C--:B--2---:R-:W-:Y:S08]  /*cd70*/  HMMA.16816.F32.BF16 R36, R72, R92.reuse, R36 ;  /* 0x0000005c4824723c */ /* 0x084ff00000041824 */
[C---:B------:R-:W-:Y:S08]  /*cd80*/  HMMA.16816.F32.BF16 R40, R80.reuse, R92, R40 ;  /* 0x0000005c5028723c */ /* 0x040ff00000041828 */
[-C--:B------:R-:W-:Y:S08]  /*cd90*/  HMMA.16816.F32.BF16 R44, R80, R94.reuse, R44 ;  /* 0x0000005e502c723c */ /* 0x080ff0000004182c */
[C---:B------:R-:W-:Y:S08]  /*cda0*/  HMMA.16816.F32.BF16 R48, R72.reuse, R94, R48 ;  /* 0x0000005e4830723c */ /* 0x040ff00000041830 */
[-C--:B------:R-:W-:Y:S08]  /*cdb0*/  HMMA.16816.F32.BF16 R52, R72, R84.reuse, R52 ;  /* 0x000000544834723c */ /* 0x080ff00000041834 */
[C---:B------:R-:W-:Y:S08]  /*cdc0*/  HMMA.16816.F32.BF16 R56, R80.reuse, R84, R56 ;  /* 0x000000545038723c */ /* 0x040ff00000041838 */
[-C--:B------:R-:W-:Y:S08]  /*cdd0*/  HMMA.16816.F32.BF16 R60, R80, R86.reuse, R60 ;  /* 0x00000056503c723c */ /* 0x080ff0000004183c */
[----:B------:R-:W-:Y:S08]  /*cde0*/  HMMA.16816.F32.BF16 R64, R72, R86, R64 ;  /* 0x000000564840723c */ /* 0x000ff00000041840 */
        /* <DEDUP_REMOVED lines=50> */
[----:B------:R-:W-:Y:S01]  /*d110*/  FADD.FTZ R0, R132, R9 ;  /* 0x0000000984007221 */ /* 0x000fe20000010000 */
[----:B------:R-:W-:Y:S01]  /*d120*/  MOV R132, R136 ;  /* 0x0000008800847202 */ /* 0x000fe20000000f00 */
        /* <DEDUP_REMOVED lines=23> */
[----:B------:R-:W-:Y:S01]  /*d2a0*/  FADD.FTZ R0, R69, R0 ;  /* 0x0000000045007221 */ /* 0x000fe20000010000 */
[----:B------:R1:W-:Y:S01]  /*d2b0*/  STL [R1+0x18], R3 ;  /* 0x0000180301007387 */ /* 0x0003e20000100800 */
[----:B------:R-:W-:Y:S03]  /*d2c0*/  IMAD.MOV.U32 R133, RZ, RZ, R135 ;  /* 0x000000ffff857224 */ /* 0x000fe600078e0087 */
[----:B------:R2:W-:Y:S04]  /*d2d0*/  STL [R1+0x14], R2 ;  /* 0x0000140201007387 */ /* 0x0005e80000100800 */
[----:B------:R2:W-:Y:S01]  /*d2e0*/  STL [R1+0x1c], R0 ;  /* 0x00001c0001007387 */ /* 0x0005e20000100800 */
[----:B-1----:R-:W-:Y:S01]  /*d2f0*/  IMAD.MOV.U32 R3, RZ, RZ, R137 ;  /* 0x000000ffff037224 */ /* 0x002fe200078e0089 */
[----:B------:R-:W-:-:S05]  /*d300*/  @P0 BRA `(.L_x_518) ;  /* 0xffffa3b000000947 */ /* 0x000fca000383ffff */
.L_x_517:
[----:B--2---:R-:W-:-:S13]  /*d310*/  ISETP.GE.AND P0, PT, R247, RZ, PT ;  /* 0x000000fff700720c */ /* 0x004fda0003f06270 */
[----:B------:R-:W-:Y:S05]  /*d320*/  @!P0 BRA `(.L_x_519) ;  /* 0x0000403000008947 */ /* 0x000fea0003800000 */
[----:B------:R-:W-:Y:S01]  /*d330*/  IMAD.MOV.U32 R3, RZ, RZ, R136 ;  /* 0x000000ffff037224 */ /* 0x000fe200078e0088 */
[----:B------:R-:W-:Y:S01]  /*d340*/  MOV R138, R70 ;  /* 0x00000046008a7202 */ /* 0x000fe20000000f00 */
[----:B------:R-:W-:Y:S01]  /*d350*/  IMAD.MOV.U32 R0, RZ, RZ, R137 ;  /* 0x000000ffff007224 */ /* 0x000fe200078e0089 */
[----:B------:R-:W-:Y:S02]  /*d360*/  MOV R132, R135 ;  /* 0x0000008700847202 */ /* 0x000fe40000000f00 */
.L_x_520:
[----:B------:R-:W2:Y:S01]  /*d370*/  LDL R76, [R1+0x4c] ;  /* 0x00004c00014c7983 */ /* 0x000ea20000100800 */
[----:B------:R-:W-:Y:S04]  /*d380*/  DEPBAR.LE SB0, 0x0 ;  /* 0x000080000000791a */ /* 0x000fe80000000000 */
[----:B------:R-:W3:Y:S01]  /*d390*/  LDL.64 R74, [R1+0x40] ;  /* 0x00004000014a7983 */ /* 0x000ee20000100a00 */
[----:B------:R-:W-:Y:S01]  /*d3a0*/  WARPSYNC 0xffffffff ;  /* 0xffffffff00007948 */ /* 0x000fe20003800000 */
[----:B------:R-:W-:Y:S01]  /*d3b0*/  SHF.R.S32.HI R2, RZ, 0x1f, R247 ;  /* 0x0000001fff027819 */ /* 0x000fe200000114f7 */
[C---:B------:R-:W-:Y:S01]  /*d3c0*/  IMAD.WIDE.U32 R72, R247.reuse, c[0x0][0x208], RZ ;  /* 0x00008200f7487a25 */ /* 0x040fe200078e00ff */
[----:B------:R-:W-:Y:S02]  /*d3d0*/  MOV R78, c[0x0][0x208] ;  /* 0x00008200004e7a02 */ /* 0x000fe40000000f00 */
[----:B------:R-:W-:Y:S01]  /*d3e0*/  BAR.SYNC.DEFER_BLOCKING 0x0 ;  /* 0x0000000000007b1d */ /* 0x000fe20000010000 */
[----:B------:R-:W-:Y:S01]  /*d3f0*/  IMAD R2, R2, c[0x0][0x208], RZ ;  /* 0x0000820002027a24 */ /* 0x000fe200078e02ff */
[----:B------:R-:W-:Y:S02]  /*d400*/  SHF.L.U32 R104, R78, 0x5, RZ ;  /* 0x000000054e687819 */ /* 0x000fe400000006ff */
[----:B------:R-:W-:Y:S01]  /*d410*/  MOV R252, 0x5 ;  /* 0x0000000500fc7802 */ /* 0x000fe20000000f00 */
[----:B------:R-:W-:Y:S05]  /*d420*/  IMAD R2, R247, c[0x0][0x20c], R2 ;  /* 0x00008300f7027a24 */ /* 0x000fea00078e0202 */
[----:B------:R-:W-:Y:S05]  /*d430*/  IADD3 R2, R73, R2, RZ ;  /* 0x0000000249027210 */ /* 0x000fea0007ffe0ff */
[----:B------:R-:W-:Y:S01]  /*d440*/  IMAD R2, R2, 0x70, RZ ;  /* 0x0000007002027824 */ /* 0x000fe200078e02ff */
[----:B-----5:R-:W-:Y:S08]  /*d450*/  LDSM.16.M88.4 R112, [R235] ;  /* 0x00000000eb70783b */ /* 0x020ff00000000200 */
[----:B------:R-:W1:Y:S08]  /*d460*/  LDSM.16.M88.4 R16, [R228] ;  /* 0x00000000e410783b */ /* 0x000e700000000200 */
[----:B------:R-:W4:Y:S08]  /*d470*/  LDSM.16.M88.4 R108, [R235+0x2000] ;  /* 0x00200000eb6c783b */ /* 0x000f300000000200 */
[----:B------:R-:W4:Y:S08]  /*d480*/  LDSM.16.M88.4 R32, [R228+0x800] ;  /* 0x00080000e420783b */ /* 0x000f300000000200 */
[----:B------:R-:W4:Y:S08]  /*d490*/  LDSM.16.M88.4 R48, [R228+0x1000] ;  /* 0x00100000e430783b */ /* 0x000f300000000200 */
[----:B------:R-:W4:Y:S01]  /*d4a0*/  LDSM.16.M88.4 R64, [R228+0x1800] ;  /* 0x00180000e440783b */ /* 0x000f220000000200 */
[-C--:B-1----:R-:W-:Y:S07]  /*d4b0*/  HMMA.16816.F32.BF16 R4, R112, R16.reuse, RZ ;  /* 0x000000107004723c */ /* 0x082fee00000418ff */
[----:B------:R-:W1:Y:S01]  /*d4c0*/  LDSM.16.M88.4 R80, [R228+0x2000] ;  /* 0x00200000e450783b */ /* 0x000e620000000200 */
[C---:B----4-:R-:W-:Y:S07]  /*d4d0*/  HMMA.16816.F32.BF16 R8, R108.reuse, R16, RZ ;  /* 0x000000106c08723c */ /* 0x050fee00000418ff */
[----:B------:R-:W4:Y:S01]  /*d4e0*/  LDSM.16.M88.4 R96, [R228+0x2800] ;  /* 0x00280000e460783b */ /* 0x000f220000000200 */
[-C--:B------:R-:W-:Y:S07]  /*d4f0*/  HMMA.16816.F32.BF16 R12, R108, R18.reuse, RZ ;  /* 0x000000126c0c723c */ /* 0x080fee00000418ff */
[----:B------:R-:W1:Y:S01]  /*d500*/  LDSM.16.M88.4 R188, [R228+0x3000] ;  /* 0x00300000e4bc783b */ /* 0x000e620000000200 */
[C---:B------:R-:W-:Y:S07]  /*d510*/  HMMA.16816.F32.BF16 R16, R112.reuse, R18, RZ ;  /* 0x000000127010723c */ /* 0x040fee00000418ff */
[----:B------:R-:W-:Y:S01]  /*d520*/  LDSM.16.M88.4 R192, [R238] ;  /* 0x00000000eec0783b */ /* 0x000fe20000000200 */
[-C--:B------:R-:W-:Y:S07]  /*d530*/  HMMA.16816.F32.BF16 R20, R112, R32.reuse, RZ ;  /* 0x000000207014723c */ /* 0x080fee00000418ff */
[----:B------:R-:W1:Y:S01]  /*d540*/  LDSM.16.M88.4 R196, [R239] ;  /* 0x00000000efc4783b */ /* 0x000e620000000200 */
[C---:B------:R-:W-:Y:S07]  /*d550*/  HMMA.16816.F32.BF16 R24, R108.reuse, R32, RZ ;  /* 0x000000206c18723c */ /* 0x040fee00000418ff */
[----:B------:R-:W1:Y:S01]  /*d560*/  LDSM.16.M88.4 R200, [R238+0x2000] ;  /* 0x00200000eec8783b */ /* 0x000e620000000200 */
[-C--:B------:R-:W-:Y:S07]  /*d570*/  HMMA.16816.F32.BF16 R28, R108, R34.reuse, RZ ;  /* 0x000000226c1c723c */ /* 0x080fee00000418ff */
[----:B------:R-:W1:Y:S01]  /*d580*/  LDSM.16.M88.4 R204, [R245] ;  /* 0x00000000f5cc783b */ /* 0x000e620000000200 */
[C---:B------:R-:W-:Y:S07]  /*d590*/  HMMA.16816.F32.BF16 R32, R112.reuse, R34, RZ ;  /* 0x000000227020723c */ /* 0x040fee00000418ff */
[----:B------:R-:W1:Y:S01]  /*d5a0*/  LDSM.16.M88.4 R208, [R244] ;  /* 0x00000000f4d0783b */ /* 0x000e620000000200 */
[-C--:B------:R-:W-:Y:S07]  /*d5b0*/  HMMA.16816.F32.BF16 R36, R112, R48.reuse, RZ ;  /* 0x000000307024723c */ /* 0x080fee00000418ff */
[----:B------:R-:W1:Y:S01]  /*d5c0*/  LDSM.16.M88.4 R212, [R243] ;  /* 0x00000000f3d4783b */ /* 0x000e620000000200 */
[C---:B------:R-:W-:Y:S07]  /*d5d0*/  HMMA.16816.F32.BF16 R40, R108.reuse, R48, RZ ;  /* 0x000000306c28723c */ /* 0x040fee00000418ff */
[----:B------:R-:W1:Y:S01]  /*d5e0*/  LDSM.16.M88.4 R216, [R242] ;  /* 0x00000000f2d8783b */ /* 0x000e620000000200 */
[-C--:B------:R-:W-:Y:S07]  /*d5f0*/  HMMA.16816.F32.BF16 R44, R108, R50.reuse, RZ ;  /* 0x000000326c2c723c */ /* 0x080fee00000418ff */
[----:B------:R-:W1:Y:S01]  /*d600*/  LDSM.16.M88.4 R220, [R241] ;  /* 0x00000000f1dc783b */ /* 0x000e620000000200 */
[C---:B------:R-:W-:Y:S07]  /*d610*/  HMMA.16816.F32.BF16 R48, R112.reuse, R50, RZ ;  /* 0x000000327030723c */ /* 0x040fee00000418ff */
[----:B------:R-:W2:Y:S01]  /*d620*/  LDSM.16.M88.4 R224, [R240] ;  /* 0x00000000f0e0783b */ /* 0x000ea20000000200 */
[-C--:B------:R-:W-:Y:S08]  /*d630*/  HMMA.16816.F32.BF16 R52, R112, R64.reuse, RZ ;  /* 0x000000407034723c */ /* 0x080ff000000418ff */
[C---:B------:R-:W-:Y:S08]  /*d640*/  HMMA.16816.F32.BF16 R56, R108.reuse, R64, RZ ;  /* 0x000000406c38723c */ /* 0x040ff000000418ff */
[-C--:B------:R-:W-:Y:S08]  /*d650*/  HMMA.16816.F32.BF16 R60, R108, R66.reuse, RZ ;  /* 0x000000426c3c723c */ /* 0x080ff000000418ff */
[C---:B------:R-:W-:Y:S08]  /*d660*/  HMMA.16816.F32.BF16 R64, R112.reuse, R66, RZ ;  /* 0x000000427040723c */ /* 0x040ff000000418ff */
[-C--:B-1----:R-:W-:Y:S01]  /*d670*/  HMMA.16816.F32.BF16 R68, R112, R80.reuse, RZ ;  /* 0x000000507044723c */ /* 0x082fe200000418ff */
[----:B--2---:R-:W-:Y:S03]  /*d680*/  MOV R77, R76 ;  /* 0x0000004c004d7202 */ /* 0x004fe60000000f00 */
[----:B---3--:R-:W-:Y:S05]  /*d690*/  MOV R76, R74 ;  /* 0x0000004a004c7202 */ /* 0x008fea0000000f00 */
[----:B------:R-:W-:Y:S02]  /*d6a0*/  IMAD.WIDE.U32 R76, R72, 0x70, R76 ;  /* 0x00000070484c7825 */ /* 0x000fe400078e004c */
[C---:B------:R-:W-:Y:S03]  /*d6b0*/  HMMA.16816.F32.BF16 R72, R108.reuse, R80, RZ ;  /* 0x000000506c48723c */ /* 0x040fe600000418ff */
[----:B------:R-:W-:Y:S02]  /*d6c0*/  LEA R90, P0, R76, c[0x0][0x1f8], 0x1 ;  /* 0x00007e004c5a7a11 */ /* 0x000fe400078008ff */
[----:B------:R-:W-:Y:S02]  /*d6d0*/  IADD3 R2, R77, R2, RZ ;  /* 0x000000024d027210 */ /* 0x000fe40007ffe0ff */
[----:B------:R-:W-:Y:S02]  /*d6e0*/  IADD3 R88, P1, R90, R104, RZ ;  /* 0x000000685a587210 */ /* 0x000fe40007f3e0ff */
[----:B------:R-:W-:Y:S03]  /*d6f0*/  LEA.HI.X R91, R76, c[0x0][0x1fc], R2, 0x1, P0 ;  /* 0x00007f004c5b7a11 */ /* 0x000fe600000f0c02 */
[----:B------:R-:W-:Y:S02]  /*d700*/  SHF.L.U64.HI R2, R78, R252, c[0x0][0x20c] ;  /* 0x000083004e027619 */ /* 0x000fe400000102fc */
[-C--:B------:R-:W-:Y:S01]  /*d710*/  HMMA.16816.F32.BF16 R76, R108, R82.reuse, RZ ;  /* 0x000000526c4c723c */ /* 0x080fe200000418ff */
[----:B------:R-:W-:Y:S01]  /*d720*/  @!PT LDS RZ, [RZ] ;  /* 0x00000000fffff984 */ /* 0x000fe20000000800 */
[----:B------:R-:W-:Y:S01]  /*d730*/  @!PT LDS RZ, [RZ] ;  /* 0x00000000fffff984 */ /* 0x000fe20000000800 */
[----:B------:R-:W-:Y:S01]  /*d740*/  @!PT LDS RZ, [RZ] ;  /* 0x00000000fffff984 */ /* 0x000fe20000000800 */
[----:B------:R1:W-:Y:S01]  /*d750*/  LDGSTS.E.BYPASS.LTC128B.128 [R246+0x100], [R90.64], !P6 ;  /* 0x001000005af67fae */ /* 0x0003e2000f101d48 */
[----:B------:R-:W-:Y:S02]  /*d760*/  IADD3.X R89, R91, R2, RZ, P1, !PT ;  /* 0x000000025b597210 */ /* 0x000fe40000ffe4ff */
[----:B------:R-:W-:Y:S04]  /*d770*/  IADD3 R94, P0, R88, R104, RZ ;  /* 0x00000068585e7210 */ /* 0x000fe80007f1e0ff */
[C---:B------:R-:W-:Y:S01]  /*d780*/  HMMA.16816.F32.BF16 R80, R112.reuse, R82, RZ ;  /* 0x000000527050723c */ /* 0x040fe200000418ff */
[----:B------:R1:W-:Y:S03]  /*d790*/  LDGSTS.E.BYPASS.LTC128B.128 [R246+0x900], [R88.64], !P6 ;  /* 0x0090000058f67fae */ /* 0x0003e6000f101d48 */
[----:B------:R-:W-:Y:S02]  /*d7a0*/  IADD3.X R95, R89, R2, RZ, P0, !PT ;  /* 0x00000002595f7210 */ /* 0x000fe400007fe4ff */
[----:B------:R-:W-:Y:S02]  /*d7b0*/  IADD3 R92, P1, R94, R104, RZ ;  /* 0x000000685e5c7210 */ /* 0x000fe40007f3e0ff */
[-C--:B----4-:R-:W-:Y:S01]  /*d7c0*/  HMMA.16816.F32.BF16 R84, R112, R96.reuse, RZ ;  /* 0x000000607054723c */ /* 0x090fe200000418ff */
[----:B------:R2:W-:Y:S03]  /*d7d0*/  LDGSTS.E.BYPASS.LTC128B.128 [R246+0x1100], [R94.64], !P6 ;  /* 0x011000005ef67fae */ /* 0x0005e6000f101d48 */
[----:B------:R-:W-:Y:S02]  /*d7e0*/  IADD3.X R93, R95, R2, RZ, P1, !PT ;  /* 0x000000025f5d7210 */ /* 0x000fe40000ffe4ff */
[----:B------:R-:W-:Y:S03]  /*d7f0*/  IADD3 R102, P0, R92, R104, RZ ;  /* 0x000000685c667210 */ /* 0x000fe60007f1e0ff */
[----:B------:R2:W-:Y:S03]  /*d800*/  LDGSTS.E.BYPASS.LTC128B.128 [R246+0x1900], [R92.64], !P6 ;  /* 0x019000005cf67fae */ /* 0x0005e6000f101d48 */
[----:B------:R-:W-:Y:S02]  /*d810*/  IADD3.X R103, R93, R2, RZ, P0, !PT ;  /* 0x000000025d677210 */ /* 0x000fe400007fe4ff */
[----:B------:R-:W-:Y:S03]  /*d820*/  IADD3 R100, P0, R102, R104, RZ ;  /* 0x0000006866647210 */ /* 0x000fe60007f1e0ff */
[----:B------:R3:W-:Y:S01]  /*d830*/  LDGSTS.E.BYPASS.LTC128B.128 [R246+0x2100], [R102.64], !P6 ;  /* 0x0210000066f67fae */ /* 0x0007e2000f101d48 */
[----:B------:R-:W-:Y:S01]  /*d840*/  IADD3.X R101, R103, R2, RZ, P0, !PT ;  /* 0x0000000267657210 */ /* 0x000fe200007fe4ff */
[C---:B-1----:R-:W-:Y:S06]  /*d850*/  HMMA.16816.F32.BF16 R88, R108.reuse, R96, RZ ;  /* 0x000000606c58723c */ /* 0x042fec00000418ff */
[----:B------:R1:W-:Y:S02]  /*d860*/  LDGSTS.E.BYPASS.LTC128B.128 [R246+0x2900], [R100.64], !P6 ;  /* 0x0290000064f67fae */ /* 0x0003e4000f101d48 */
[-C--:B--2---:R-:W-:Y:S08]  /*d870*/  HMMA.16816.F32.BF16 R92, R108, R98.reuse, RZ ;  /* 0x000000626c5c723c */ /* 0x084ff000000418ff */
[C---:B------:R-:W-:Y:S04]  /*d880*/  HMMA.16816.F32.BF16 R96, R112.reuse, R98, RZ ;  /* 0x000000627060723c */ /* 0x040fe800000418ff */
[----:B---3--:R-:W-:Y:S04]  /*d890*/  IADD3 R102, P0, R100, R104, RZ ;  /* 0x0000006864667210 */ /* 0x008fe80007f1e0ff */
[----:B------:R-:W-:Y:S02]  /*d8a0*/  IADD3.X R103, R101, R2, RZ, P0, !PT ;  /* 0x0000000265677210 */ /* 0x000fe400007fe4ff */
[C---:B------:R-:W-:Y:S02]  /*d8b0*/  ISETP.GT.AND P0, PT, R247.reuse, RZ, PT ;  /* 0x000000fff700720c */ /* 0x040fe40003f04270 */
[----:B------:R-:W-:Y:S01]  /*d8c0*/  IADD3 R247, R247, -0x1, RZ ;  /* 0xfffffffff7f77810 */ /* 0x000fe20007ffe0ff */
[----:B------:R1:W-:Y:S08]  /*d8d0*/  LDGSTS.E.BYPASS.LTC128B.128 [R246+0x3100], [R102.64], !P6 ;  /* 0x0310000066f67fae */ /* 0x0003f0000f101d48 */
[----:B------:R-:W0:Y:S01]  /*d8e0*/  LDGDEPBAR ;  /* 0x00000000000079af */ /* 0x000e220000000000 */
[-C--:B-1----:R-:W-:Y:S08]  /*d8f0*/  HMMA.16816.F32.BF16 R100, R112, R188.reuse, RZ ;  /* 0x000000bc7064723c */ /* 0x082ff000000418ff */
[C---:B------:R-:W-:Y:S08]  /*d900*/  HMMA.16816.F32.BF16 R104, R108.reuse, R188, RZ ;  /* 0x000000bc6c68723c */ /* 0x040ff000000418ff */
[-C--:B------:R-:W-:Y:S08]  /*d910*/  HMMA.16816.F32.BF16 R108, R108, R190.reuse, RZ ;  /* 0x000000be6c6c723c */ /* 0x080ff000000418ff */
[----:B------:R-:W-:Y:S01]  /*d920*/  HMMA.16816.F32.BF16 R112, R112, R190, RZ ;  /* 0x000000be7070723c */ /* 0x000fe200000418ff */
[----:B------:R-:W-:Y:S07]  /*d930*/  LDSM.16.M88.4 R188, [R236] ;  /* 0x00000000ecbc783b */ /* 0x000fee0000000200 */
[-C--:B------:R-:W-:Y:S08]  /*d940*/  HMMA.16816.F32.BF16 R4, R192, R196.reuse, R4 ;  /* 0x000000c4c004723c */ /* 0x080ff00000041804 */
        /* <DEDUP_REMOVED lines=118> */
[C---:B------:R-:W-:Y:S01]  /*e0b0*/  HMMA.16816.F32.BF16 R72, R200.reuse, R204, R72 ;  /* 0x000000ccc848723c */ /* 0x040fe20000041848 */
[----:B------:R-:W2:Y:S03]  /*e0c0*/  LDL.64 R204, [R1+0x38] ;  /* 0x0000380001cc7983 */ /* 0x000ea60000100a00 */
[----:B------:R-:W-:Y:S02]  /*e0d0*/  FMNMX.FTZ R133, R39, R133, !PT ;  /* 0x0000008527857209 */ /* 0x000fe40007810000 */
[----:B------:R-:W-:Y:S02]  /*e0e0*/  FMNMX.FTZ R134, R28, R134, !PT ;  /* 0x000000861c867209 */ /* 0x000fe40007810000 */
[-C--:B------:R-:W-:Y:S04]  /*e0f0*/  HMMA.16816.F32.BF16 R76, R200, R206.reuse, R76 ;  /* 0x000000cec84c723c */ /* 0x080fe8000004184c */
[----:B------:R-:W-:Y:S02]  /*e100*/  FMNMX.FTZ R2, R52, R2, !PT ;  /* 0x0000000234027209 */ /* 0x000fe40007810000 */
[----:B------:R-:W-:Y:S02]  /*e110*/  FMNMX.FTZ R134, R29, R134, !PT ;  /* 0x000000861d867209 */ /* 0x000fe40007810000 */
[C---:B------:R-:W-:Y:S01]  /*e120*/  HMMA.16816.F32.BF16 R80, R192.reuse, R206, R80 ;  /* 0x000000cec050723c */ /* 0x040fe20000041850 */
[----:B------:R-:W4:Y:S03]  /*e130*/  LDL R207, [R1+0x48] ;  /* 0x0000480001cf7983 */ /* 0x000f260000100800 */
        /* <DEDUP_REMOVED lines=66> */
[----:B------:R-:W3:Y:S01]  /*e560*/  SHFL.BFLY PT, R136, R2, 0x2, 0x1f ;  /* 0x0c401f0002887f89 */ /* 0x000ee200000e0000 */
        /* <DEDUP_REMOVED lines=14> */
[----:B---3--:R-:W-:Y:S02]  /*e650*/  FMNMX.FTZ R2, R2, R136, !PT ;  /* 0x0000008802027209 */ /* 0x008fe40007810000 */
[----:B------:R-:W-:Y:S02]  /*e660*/  FMNMX.FTZ R133, R108, R133, !PT ;  /* 0x000000856c857209 */ /* 0x000fe40007810000 */
[----:B------:R-:W-:Y:S01]  /*e670*/  FMNMX.FTZ R134, R78, R134, !PT ;  /* 0x000000864e867209 */ /* 0x000fe20007810000 */
[----:B------:R-:W3:Y:S01]  /*e680*/  SHFL.BFLY PT, R136, R2, 0x1, 0x1f ;  /* 0x0c201f0002887f89 */ /* 0x000ee200000e0000 */
[----:B------:R-:W-:Y:S02]  /*e690*/  FMNMX.FTZ R133, R109, R133, !PT ;  /* 0x000000856d857209 */ /* 0x000fe40007810000 */
        /* <DEDUP_REMOVED lines=11> */
[----:B---3--:R-:W-:Y:S01]  /*e750*/  FMNMX.FTZ R136, R2, R136, !PT ;  /* 0x0000008802887209 */ /* 0x008fe20007810000 */
[----:B------:R-:W-:Y:S01]  /*e760*/  FMUL.FTZ R2, R0, c[0x0][0x2d0] ;  /* 0x0000b40000027a20 */ /* 0x000fe20000410000 */
[----:B------:R-:W-:Y:S01]  /*e770*/  FMNMX.FTZ R0, R107, R134, !PT ;  /* 0x000000866b007209 */ /* 0x000fe20007810000 */
[----:B------:R1:W-:Y:S01]  /*e780*/  MUFU.EX2 R217, R4 ;  /* 0x0000000400d97308 */ /* 0x0003e20000000800 */
[--C-:B------:R-:W-:Y:S02]  /*e790*/  FFMA.FTZ R20, R20, c[0x0][0x2d0], -R139.reuse ;  /* 0x0000b40014147a23 */ /* 0x100fe4000001088b */
[--C-:B------:R-:W-:Y:S01]  /*e7a0*/  FFMA.FTZ R21, R21, c[0x0][0x2d0], -R139.reuse ;  /* 0x0000b40015157a23 */ /* 0x100fe2000001088b */
[----:B------:R-:W-:Y:S01]  /*e7b0*/  FMNMX.FTZ R133, R133, R135, !PT ;  /* 0x0000008785857209 */ /* 0x000fe20007810000 */
[--C-:B------:R-:W-:Y:S01]  /*e7c0*/  FFMA.FTZ R36, R36, c[0x0][0x2d0], -R139.reuse ;  /* 0x0000b40024247a23 */ /* 0x100fe2000001088b */
[----:B------:R-:W-:Y:S01]  /*e7d0*/  FMNMX.FTZ R0, R110, R0, !PT ;  /* 0x000000006e007209 */ /* 0x000fe20007810000 */
[--C-:B------:R-:W-:Y:S02]  /*e7e0*/  FFMA.FTZ R37, R37, c[0x0][0x2d0], -R139.reuse ;  /* 0x0000b40025257a23 */ /* 0x100fe4000001088b */
[--C-:B------:R-:W-:Y:S01]  /*e7f0*/  FFMA.FTZ R64, R64, c[0x0][0x2d0], -R139.reuse ;  /* 0x0000b40040407a23 */ /* 0x100fe2000001088b */
[----:B------:R3:W3:Y:S01]  /*e800*/  MUFU.EX2 R134, R2 ;  /* 0x0000000200867308 */ /* 0x0006e20000000800 */
[----:B------:R-:W3:Y:S01]  /*e810*/  SHFL.BFLY PT, R135, R133, 0x1, 0x1f ;  /* 0x0c201f0085877f89 */ /* 0x000ee200000e0000 */
[----:B------:R-:W-:Y:S01]  /*e820*/  FMNMX.FTZ R0, R111, R0, !PT ;  /* 0x000000006f007209 */ /* 0x000fe20007810000 */
[----:B------:R-:W-:Y:S02]  /*e830*/  FMUL.FTZ R188, R136, c[0x0][0x2d0] ;  /* 0x0000b40088bc7a20 */ /* 0x000fe40000410000 */
[----:B------:R-:W-:Y:S02]  /*e840*/  FFMA.FTZ R5, R5, c[0x0][0x2d0], -R139 ;  /* 0x0000b40005057a23 */ /* 0x000fe4000001088b */
[--C-:B------:R-:W-:Y:S02]  /*e850*/  FFMA.FTZ R6, R6, c[0x0][0x2d0], -R188.reuse ;  /* 0x0000b40006067a23 */ /* 0x100fe400000108bc */
[--C-:B------:R-:W-:Y:S01]  /*e860*/  FFMA.FTZ R22, R22, c[0x0][0x2d0], -R188.reuse ;  /* 0x0000b40016167a23 */ /* 0x100fe200000108bc */
[----:B------:R-:W-:Y:S01]  /*e870*/  MUFU.EX2 R218, R5 ;  /* 0x0000000500da7308 */ /* 0x000fe20000000800 */
[--C-:B------:R-:W-:Y:S02]  /*e880*/  FFMA.FTZ R23, R23, c[0x0][0x2d0], -R188.reuse ;  /* 0x0000b40017177a23 */ /* 0x100fe400000108bc */
[--C-:B------:R-:W-:Y:S01]  /*e890*/  FFMA.FTZ R38, R38, c[0x0][0x2d0], -R188.reuse ;  /* 0x0000b40026267a23 */ /* 0x100fe200000108bc */
[----:B-1----:R-:W-:Y:S01]  /*e8a0*/  @P0 SHF.R.S32.HI R4, RZ, 0x1f, R247 ;  /* 0x0000001fff040819 */ /* 0x002fe200000114f7 */
[--C-:B------:R-:W-:Y:S02]  /*e8b0*/  FFMA.FTZ R39, R39, c[0x0][0x2d0], -R188.reuse ;  /* 0x0000b40027277a23 */ /* 0x100fe400000108bc */
[----:B------:R-:W-:Y:S02]  /*e8c0*/  FFMA.FTZ R65, R65, c[0x0][0x2d0], -R139 ;  /* 0x0000b40041417a23 */ /* 0x000fe4000001088b */
[--C-:B------:R-:W-:Y:S01]  /*e8d0*/  FFMA.FTZ R66, R66, c[0x0][0x2d0], -R188.reuse ;  /* 0x0000b40042427a23 */ /* 0x100fe200000108bc */
[----:B------:R1:W-:Y:S01]  /*e8e0*/  MUFU.EX2 R215, R6 ;  /* 0x0000000600d77308 */ /* 0x0003e20000000800 */
[--C-:B------:R-:W-:Y:S02]  /*e8f0*/  FFMA.FTZ R7, R7, c[0x0][0x2d0], -R188.reuse ;  /* 0x0000b40007077a23 */ /* 0x100fe400000108bc */
[--C-:B------:R-:W-:Y:S02]  /*e900*/  FFMA.FTZ R67, R67, c[0x0][0x2d0], -R188.reuse ;  /* 0x0000b40043437a23 */ /* 0x100fe400000108bc */
[----:B---3--:R-:W-:Y:S01]  /*e910*/  FADD.FTZ R2, -R136, R3 ;  /* 0x0000000388027221 */ /* 0x008fe20000010100 */
[----:B------:R-:W-:Y:S01]  /*e920*/  FMNMX.FTZ R135, R133, R135, !PT ;  /* 0x0000008785877209 */ /* 0x000fe20007810000 */
[----:B------:R-:W3:Y:S01]  /*e930*/  SHFL.BFLY PT, R3, R0, 0x2, 0x1f ;  /* 0x0c401f0000037f89 */ /* 0x000ee200000e0000 */
[--C-:B------:R-:W-:Y:S02]  /*e940*/  FFMA.FTZ R68, R68, c[0x0][0x2d0], -R139.reuse ;  /* 0x0000b40044447a23 */ /* 0x100fe4000001088b */
[----:B------:R-:W-:Y:S01]  /*e950*/  MUFU.EX2 R216, R7 ;  /* 0x0000000700d87308 */ /* 0x000fe20000000800 */
[----:B------:R-:W-:Y:S02]  /*e960*/  FMUL.FTZ R2, R2, c[0x0][0x2d0] ;  /* 0x0000b40002027a20 */ /* 0x000fe40000410000 */
[--C-:B------:R-:W-:Y:S02]  /*e970*/  FFMA.FTZ R69, R69, c[0x0][0x2d0], -R139.reuse ;  /* 0x0000b40045457a23 */ /* 0x100fe4000001088b */
[--C-:B------:R-:W-:Y:S02]  /*e980*/  FFMA.FTZ R70, R70, c[0x0][0x2d0], -R188.reuse ;  /* 0x0000b40046467a23 */ /* 0x100fe400000108bc */
[--C-:B------:R-:W-:Y:S02]  /*e990*/  FFMA.FTZ R71, R71, c[0x0][0x2d0], -R188.reuse ;  /* 0x0000b40047477a23 */ /* 0x100fe400000108bc */
[--C-:B------:R-:W-:Y:S01]  /*e9a0*/  FFMA.FTZ R16, R16, c[0x0][0x2d0], -R139.reuse ;  /* 0x0000b40010107a23 */ /* 0x100fe2000001088b */
[----:B------:R2:W2:Y:S01]  /*e9b0*/  MUFU.EX2 R133, R2 ;  /* 0x0000000200857308 */ /* 0x0004a20000000800 */
[--C-:B------:R-:W-:Y:S02]  /*e9c0*/  FFMA.FTZ R17, R17, c[0x0][0x2d0], -R139.reuse ;  /* 0x0000b40011117a23 */ /* 0x100fe4000001088b */
[----:B------:R-:W-:Y:S02]  /*e9d0*/  FFMA.FTZ R18, R18, c[0x0][0x2d0], -R188 ;  /* 0x0000b40012127a23 */ /* 0x000fe400000108bc */
[----:B-1----:R-:W-:Y:S02]  /*e9e0*/  @P0 IMAD R6, R4, c[0x0][0x1e0], RZ ;  /* 0x0000780004060a24 */ /* 0x002fe400078e02ff */
[C---:B------:R-:W-:Y:S03]  /*e9f0*/  @P0 IMAD.WIDE.U32 R4, R247.reuse, c[0x0][0x1e0], RZ ;  /* 0x00007800f7040a25 */ /* 0x040fe600078e00ff */
[----:B------:R-:W-:Y:S01]  /*ea00*/  MUFU.EX2 R249, R20 ;  /* 0x0000001400f97308 */ /* 0x000fe20000000800 */
[----:B---3--:R-:W-:Y:S01]  /*ea10*/  FMNMX.FTZ R0, R0, R3, !PT ;  /* 0x0000000300007209 */ /* 0x008fe20007810000 */
[----:B------:R-:W-:Y:S02]  /*ea20*/  @P0 IMAD R6, R247, c[0x0][0x1e4], R6 ;  /* 0x00007900f7060a24 */ /* 0x000fe400078e0206 */
[----:B------:R-:W-:Y:S02]  /*ea30*/  FFMA.FTZ R19, R19, c[0x0][0x2d0], -R188 ;  /* 0x0000b40013137a23 */ /* 0x000fe400000108bc */
[C---:B------:R-:W-:Y:S01]  /*ea40*/  FMUL.FTZ R116, R134.reuse, R116 ;  /* 0x0000007486747220 */ /* 0x040fe20000410000 */
[----:B------:R-:W-:Y:S01]  /*ea50*/  @P0 IADD3 R6, R5, R6, RZ ;  /* 0x0000000605060210 */ /* 0x000fe20007ffe0ff */
[----:B------:R-:W-:Y:S02]  /*ea60*/  FMUL.FTZ R117, R134, R117 ;  /* 0x0000007586757220 */ /* 0x000fe40000410000 */
[----:B------:R-:W-:Y:S01]  /*ea70*/  MUFU.EX2 R223, R21 ;  /* 0x0000001500df7308 */ /* 0x000fe20000000800 */
[--C-:B------:R-:W-:Y:S02]  /*ea80*/  FFMA.FTZ R52, R52, c[0x0][0x2d0], -R139.reuse ;  /* 0x0000b40034347a23 */ /* 0x100fe4000001088b */
[----:B------:R-:W-:Y:S02]  /*ea90*/  @P0 IMAD R6, R6, 0x70, RZ ;  /* 0x0000007006060824 */ /* 0x000fe400078e02ff */
[----:B--2---:R-:W-:Y:S02]  /*eaa0*/  FADD.FTZ R2, -R135, R132 ;  /* 0x0000008487027221 */ /* 0x004fe40000010100 */
[C---:B------:R-:W-:Y:S02]  /*eab0*/  FMUL.FTZ R118, R133.reuse, R118 ;  /* 0x0000007685767220 */ /* 0x040fe40000410000 */
[----:B------:R-:W-:Y:S01]  /*eac0*/  FMUL.FTZ R2, R2, c[0x0][0x2d0] ;  /* 0x0000b40002027a20 */ /* 0x000fe20000410000 */
[----:B------:R-:W-:Y:S01]  /*ead0*/  MUFU.EX2 R208, R22 ;  /* 0x0000001600d07308 */ /* 0x000fe20000000800 */
[----:B------:R-:W-:Y:S02]  /*eae0*/  FMUL.FTZ R119, R133, R119 ;  /* 0x0000007785777220 */ /* 0x000fe40000410000 */
[--C-:B------:R-:W-:Y:S02]  /*eaf0*/  FFMA.FTZ R53, R53, c[0x0][0x2d0], -R139.reuse ;  /* 0x0000b40035357a23 */ /* 0x100fe4000001088b */
[--C-:B------:R-:W-:Y:S02]  /*eb00*/  FFMA.FTZ R54, R54, c[0x0][0x2d0], -R188.reuse ;  /* 0x0000b40036367a23 */ /* 0x100fe400000108bc */
[--C-:B------:R-:W-:Y:S02]  /*eb10*/  FFMA.FTZ R55, R55, c[0x0][0x2d0], -R188.reuse ;  /* 0x0000b40037377a23 */ /* 0x100fe400000108bc */
[C---:B------:R-:W-:Y:S01]  /*eb20*/  FMUL.FTZ R128, R134.reuse, R128 ;  /* 0x0000008086807220 */ /* 0x040fe20000410000 */
[----:B------:R1:W2:Y:S01]  /*eb30*/  MUFU.EX2 R132, R2 ;  /* 0x0000000200847308 */ /* 0x0002a20000000800 */
[----:B------:R-:W-:Y:S02]  /*eb40*/  FMUL.FTZ R129, R134, R129 ;  /* 0x0000008186817220 */ /* 0x000fe40000410000 */
[C---:B------:R-:W-:Y:S02]  /*eb50*/  FMUL.FTZ R130, R133.reuse, R130 ;  /* 0x0000008285827220 */ /* 0x040fe40000410000 */
[----:B------:R-:W-:Y:S02]  /*eb60*/  FMUL.FTZ R131, R133, R131 ;  /* 0x0000008385837220 */ /* 0x000fe40000410000 */
[--C-:B------:R-:W-:Y:S02]  /*eb70*/  FFMA.FTZ R82, R82, c[0x0][0x2d0], -R188.reuse ;  /* 0x0000b40052527a23 */ /* 0x100fe400000108bc */
[--C-:B------:R-:W-:Y:S01]  /*eb80*/  FFMA.FTZ R83, R83, c[0x0][0x2d0], -R188.reuse ;  /* 0x0000b40053537a23 */ /* 0x100fe200000108bc */
[----:B------:R-:W-:Y:S01]  /*eb90*/  MUFU.EX2 R224, R23 ;  /* 0x0000001700e07308 */ /* 0x000fe20000000800 */
        /* <DEDUP_REMOVED lines=8> */
[----:B-1----:R-:W1:Y:S01]  /*ec20*/  SHFL.BFLY PT, R2, R0, 0x1, 0x1f ;  /* 0x0c201f0000027f89 */ /* 0x002e6200000e0000 */
[C---:B--2---:R-:W-:Y:S02]  /*ec30*/  FMUL.FTZ R120, R132.reuse, R120 ;  /* 0x0000007884787220 */ /* 0x044fe40000410000 */
[C---:B------:R-:W-:Y:S02]  /*ec40*/  FMUL.FTZ R121, R132.reuse, R121 ;  /* 0x0000007984797220 */ /* 0x040fe40000410000 */
[C---:B------:R-:W-:Y:S01]  /*ec50*/  FMUL.FTZ R124, R132.reuse, R124 ;  /* 0x0000007c847c7220 */ /* 0x040fe20000410000 */
[----:B------:R2:W-:Y:S01]  /*ec60*/  MUFU.EX2 R251, R17 ;  /* 0x0000001100fb7308 */ /* 0x0005e20000000800 */
[----:B------:R-:W-:Y:S02]  /*ec70*/  FMUL.FTZ R125, R132, R125 ;  /* 0x0000007d847d7220 */ /* 0x000fe40000410000 */
[--C-:B------:R-:W-:Y:S02]  /*ec80*/  FFMA.FTZ R80, R80, c[0x0][0x2d0], -R139.reuse ;  /* 0x0000b40050507a23 */ /* 0x100fe4000001088b */
[--C-:B------:R-:W-:Y:S02]  /*ec90*/  FFMA.FTZ R33, R33, c[0x0][0x2d0], -R139.reuse ;  /* 0x0000b40021217a23 */ /* 0x100fe4000001088b */
[--C-:B------:R-:W-:Y:S02]  /*eca0*/  FFMA.FTZ R81, R81, c[0x0][0x2d0], -R139.reuse ;  /* 0x0000b40051517a23 */ /* 0x100fe4000001088b */
[--C-:B------:R-:W-:Y:S01]  /*ecb0*/  FFMA.FTZ R96, R96, c[0x0][0x2d0], -R139.reuse ;  /* 0x0000b40060607a23 */ /* 0x100fe2000001088b */
[----:B------:R4:W-:Y:S01]  /*ecc0*/  MUFU.EX2 R248, R18 ;  /* 0x0000001200f87308 */ /* 0x0009e20000000800 */
[--C-:B------:R-:W-:Y:S02]  /*ecd0*/  FFMA.FTZ R97, R97, c[0x0][0x2d0], -R139.reuse ;  /* 0x0000b40061617a23 */ /* 0x100fe4000001088b */
[--C-:B------:R-:W-:Y:S02]  /*ece0*/  FFMA.FTZ R98, R98, c[0x0][0x2d0], -R188.reuse ;  /* 0x0000b40062627a23 */ /* 0x100fe400000108bc */
[----:B---3--:R-:W-:Y:S02]  /*ecf0*/  FMUL.FTZ R16, R134, R152 ;  /* 0x0000009886107220 */ /* 0x008fe40000410000 */
[----:B------:R-:W-:Y:S01]  /*ed00*/  FFMA.FTZ R99, R99, c[0x0][0x2d0], -R188 ;  /* 0x0000b40063637a23 */ /* 0x000fe200000108bc */
[----:B-1----:R-:W-:Y:S01]  /*ed10*/  FMNMX.FTZ R2, R0, R2, !PT ;  /* 0x0000000200027209 */ /* 0x002fe20007810000 */
[--C-:B------:R-:W-:Y:S01]  /*ed20*/  FFMA.FTZ R84, R84, c[0x0][0x2d0], -R139.reuse ;  /* 0x0000b40054547a23 */ /* 0x100fe2000001088b */
[----:B------:R1:W-:Y:S01]  /*ed30*/  MUFU.EX2 R250, R19 ;  /* 0x0000001300fa7308 */ /* 0x0003e20000000800 */
[----:B------:R-:W-:Y:S02]  /*ed40*/  FFMA.FTZ R85, R85, c[0x0][0x2d0], -R139 ;  /* 0x0000b40055557a23 */ /* 0x000fe4000001088b */
[C---:B------:R-:W-:Y:S02]  /*ed50*/  FMUL.FTZ R3, R2.reuse, c[0x0][0x2d0] ;  /* 0x0000b40002037a20 */ /* 0x040fe40000410000 */
[----:B------:R-:W-:Y:S02]  /*ed60*/  FADD.FTZ R0, -R2, R138 ;  /* 0x0000008a02007221 */ /* 0x000fe40000010100 */
[--C-:B------:R-:W-:Y:S02]  /*ed70*/  FFMA.FTZ R10, R10, c[0x0][0x2d0], -R3.reuse ;  /* 0x0000b4000a0a7a23 */ /* 0x100fe40000010803 */
[--C-:B------:R-:W-:Y:S01]  /*ed80*/  FFMA.FTZ R11, R11, c[0x0][0x2d0], -R3.reuse ;  /* 0x0000b4000b0b7a23 */ /* 0x100fe20000010803 */
[----:B------:R-:W-:Y:S01]  /*ed90*/  MUFU.EX2 R198, R36 ;  /* 0x0000002400c67308 */ /* 0x000fe20000000800 */
[----:B--2---:R-:W-:Y:S02]  /*eda0*/  FMUL.FTZ R17, R134, R153 ;  /* 0x0000009986117220 */ /* 0x004fe40000410000 */
[--C-:B------:R-:W-:Y:S02]  /*edb0*/  FFMA.FTZ R58, R58, c[0x0][0x2d0], -R3.reuse ;  /* 0x0000b4003a3a7a23 */ /* 0x100fe40000010803 */
[----:B----4-:R-:W-:Y:S02]  /*edc0*/  FMUL.FTZ R18, R133, R154 ;  /* 0x0000009a85127220 */ /* 0x010fe40000410000 */
[--C-:B------:R-:W-:Y:S02]  /*edd0*/  FFMA.FTZ R59, R59, c[0x0][0x2d0], -R3.reuse ;  /* 0x0000b4003b3b7a23 */ /* 0x100fe40000010803 */
[--C-:B------:R-:W-:Y:S01]  /*ede0*/  FFMA.FTZ R74, R74, c[0x0][0x2d0], -R3.reuse ;  /* 0x0000b4004a4a7a23 */ /* 0x100fe20000010803 */
[----:B------:R2:W-:Y:S01]  /*edf0*/  MUFU.EX2 R189, R10 ;  /* 0x0000000a00bd7308 */ /* 0x0005e20000000800 */
[--C-:B------:R-:W-:Y:S02]  /*ee00*/  FFMA.FTZ R75, R75, c[0x0][0x2d0], -R3.reuse ;  /* 0x0000b4004b4b7a23 */ /* 0x100fe40000010803 */
[----:B------:R-:W-:Y:S02]  /*ee10*/  FMUL.FTZ R138, R135, c[0x0][0x2d0] ;  /* 0x0000b400878a7a20 */ /* 0x000fe40000410000 */
        /* <DEDUP_REMOVED lines=13> */
[--C-:B------:R-:W-:Y:S02]  /*eef0*/  FFMA.FTZ R13, R13, c[0x0][0x2d0], -R138.reuse ;  /* 0x0000b4000d0d7a23 */ /* 0x100fe4000001088a */
[--C-:B------:R-:W-:Y:S02]  /*ef00*/  FFMA.FTZ R60, R60, c[0x0][0x2d0], -R138.reuse ;  /* 0x0000b4003c3c7a23 */ /* 0x100fe4000001088a */
[----:B------:R-:W-:Y:S01]  /*ef10*/  FFMA.FTZ R61, R61, c[0x0][0x2d0], -R138 ;  /* 0x0000b4003d3d7a23 */ /* 0x000fe2000001088a */
[----:B------:R-:W-:Y:S01]  /*ef20*/  MUFU.EX2 R202, R37 ;  /* 0x0000002500ca7308 */ /* 0x000fe20000000800 */
[--C-:B------:R-:W-:Y:S02]  /*ef30*/  FFMA.FTZ R62, R62, c[0x0][0x2d0], -R3.reuse ;  /* 0x0000b4003e3e7a23 */ /* 0x100fe40000010803 */
[--C-:B------:R-:W-:Y:S01]  /*ef40*/  FFMA.FTZ R63, R63, c[0x0][0x2d0], -R3.reuse ;  /* 0x0000b4003f3f7a23 */ /* 0x100fe20000010803 */
[----:B-1----:R-:W-:Y:S01]  /*ef50*/  @P0 MOV R11, R207 ;  /* 0x000000cf000b0202 */ /* 0x002fe20000000f00 */
[----:B------:R-:W-:Y:S02]  /*ef60*/  FFMA.FTZ R78, R78, c[0x0][0x2d0], -R3 ;  /* 0x0000b4004e4e7a23 */ /* 0x000fe40000010803 */
[----:B------:R-:W-:Y:S02]  /*ef70*/  FMUL.FTZ R0, R0, c[0x0][0x2d0] ;  /* 0x0000b40000007a20 */ /* 0x000fe40000410000 */
[----:B------:R-:W-:Y:S01]  /*ef80*/  @P0 IMAD.WIDE.U32 R10, R4, 0x70, R10 ;  /* 0x00000070040a0825 */ /* 0x000fe200078e000a */
[----:B------:R1:W-:Y:S01]  /*ef90*/  MUFU.EX2 R213, R9 ;  /* 0x0000000900d57308 */ /* 0x0003e20000000800 */
[----:B------:R-:W-:Y:S02]  /*efa0*/  @P0 MOV R4, c[0x0][0x1e0] ;  /* 0x0000780000040a02 */ /* 0x000fe40000000f00 */
[--C-:B------:R-:W-:Y:S01]  /*efb0*/  FFMA.FTZ R24, R24, c[0x0][0x2d0], -R138.reuse ;  /* 0x0000b40018187a23 */ /* 0x100fe2000001088a */
[----:B---3--:R-:W-:Y:S01]  /*efc0*/  @P0 LEA R8, P2, R10, c[0x0][0x1c8], 0x1 ;  /* 0x000072000a080a11 */ /* 0x008fe200078408ff */
[--C-:B------:R-:W-:Y:S01]  /*efd0*/  FFMA.FTZ R25, R25, c[0x0][0x2d0], -R138.reuse ;  /* 0x0000b40019197a23 */ /* 0x100fe2000001088a */
[----:B------:R-:W-:Y:S01]  /*efe0*/  @P0 IADD3 R7, R11, R6, RZ ;  /* 0x000000060b070210 */ /* 0x000fe20007ffe0ff */
[--C-:B------:R-:W-:Y:S01]  /*eff0*/  FFMA.FTZ R26, R26, c[0x0][0x2d0], -R3.reuse ;  /* 0x0000b4001a1a7a23 */ /* 0x100fe20000010803 */
[C---:B------:R-:W-:Y:S01]  /*f000*/  @P0 SHF.L.U32 R5, R4.reuse, 0x5, RZ ;  /* 0x0000000504050819 */ /* 0x040fe200000006ff */
[--C-:B------:R-:W-:Y:S01]  /*f010*/  FFMA.FTZ R27, R27, c[0x0][0x2d0], -R3.reuse ;  /* 0x0000b4001b1b7a23 */ /* 0x100fe20000010803 */
[----:B------:R-:W-:Y:S01]  /*f020*/  MUFU.EX2 R192, R38 ;  /* 0x0000002600c07308 */ /* 0x000fe20000000800 */
[----:B------:R-:W-:Y:S01]  /*f030*/  @P0 SHF.L.U64.HI R4, R4, R252, c[0x0][0x1e4] ;  /* 0x0000790004040619 */ /* 0x000fe200000102fc */
[--C-:B------:R-:W-:Y:S01]  /*f040*/  FFMA.FTZ R28, R28, c[0x0][0x2d0], -R138.reuse ;  /* 0x0000b4001c1c7a23 */ /* 0x100fe2000001088a */
[-C--:B------:R-:W-:Y:S01]  /*f050*/  @P0 IADD3 R6, P1, R8, R5.reuse, RZ ;  /* 0x0000000508060210 */ /* 0x080fe20007f3e0ff */
[--C-:B------:R-:W-:Y:S02]  /*f060*/  FFMA.FTZ R29, R29, c[0x0][0x2d0], -R138.reuse ;  /* 0x0000b4001d1d7a23 */ /* 0x100fe4000001088a */
[--C-:B------:R-:W-:Y:S02]  /*f070*/  FFMA.FTZ R30, R30, c[0x0][0x2d0], -R3.reuse ;  /* 0x0000b4001e1e7a23 */ /* 0x100fe40000010803 */
[----:B------:R-:W-:Y:S02]  /*f080*/  FFMA.FTZ R31, R31, c[0x0][0x2d0], -R3 ;  /* 0x0000b4001f1f7a23 */ /* 0x000fe40000010803 */
[----:B------:R2:W-:Y:S01]  /*f090*/  MUFU.EX2 R226, R12 ;  /* 0x0000000c00e27308 */ /* 0x0005e20000000800 */
[--C-:B------:R-:W-:Y:S02]  /*f0a0*/  FFMA.FTZ R40, R40, c[0x0][0x2d0], -R138.reuse ;  /* 0x0000b40028287a23 */ /* 0x100fe4000001088a */
[--C-:B------:R-:W-:Y:S01]  /*f0b0*/  FFMA.FTZ R41, R41, c[0x0][0x2d0], -R138.reuse ;  /* 0x0000b40029297a23 */ /* 0x100fe2000001088a */
[----:B-1----:R-:W-:Y:S01]  /*f0c0*/  @P0 LEA.HI.X R9, R10, c[0x0][0x1cc], R7, 0x1, P2 ;  /* 0x000073000a090a11 */ /* 0x002fe200010f0c07 */
[--C-:B------:R-:W-:Y:S02]  /*f0d0*/  FFMA.FTZ R42, R42, c[0x0][0x2d0], -R3.reuse ;  /* 0x0000b4002a2a7a23 */ /* 0x100fe40000010803 */
[--C-:B------:R-:W-:Y:S01]  /*f0e0*/  FFMA.FTZ R43, R43, c[0x0][0x2d0], -R3.reuse ;  /* 0x0000b4002b2b7a23 */ /* 0x100fe20000010803 */
[-C--:B------:R-:W-:Y:S01]  /*f0f0*/  @P0 IADD3.X R7, R9, R4.reuse, RZ, P1, !PT ;  /* 0x0000000409070210 */ /* 0x080fe20000ffe4ff */
[----:B------:R1:W-:Y:S01]  /*f100*/  @P0 LDGSTS.E.BYPASS.LTC128B.128 [R246+0x3900], [R8.64], !P6 ;  /* 0x0390000008f60fae */ /* 0x0003e2000f101d48 */
[----:B------:R-:W-:Y:S01]  /*f110*/  MUFU.EX2 R199, R39 ;  /* 0x0000002700c77308 */ /* 0x000fe20000000800 */
[--C-:B------:R-:W-:Y:S02]  /*f120*/  FFMA.FTZ R44, R44, c[0x0][0x2d0], -R138.reuse ;  /* 0x0000b4002c2c7a23 */ /* 0x100fe4000001088a */
[--C-:B------:R-:W-:Y:S02]  /*f130*/  FFMA.FTZ R45, R45, c[0x0][0x2d0], -R138.reuse ;  /* 0x0000b4002d2d7a23 */ /* 0x100fe4000001088a */
[--C-:B------:R-:W-:Y:S02]  /*f140*/  FFMA.FTZ R46, R46, c[0x0][0x2d0], -R3.reuse ;  /* 0x0000b4002e2e7a23 */ /* 0x100fe40000010803 */
[----:B------:R3:W-:Y:S01]  /*f150*/  @P0 LDGSTS.E.BYPASS.LTC128B.128 [R246+0x4100], [R6.64], !P6 ;  /* 0x0410000006f60fae */ /* 0x0007e2000f101d48 */
[--C-:B------:R-:W-:Y:S02]  /*f160*/  FFMA.FTZ R47, R47, c[0x0][0x2d0], -R3.reuse ;  /* 0x0000b4002f2f7a23 */ /* 0x100fe40000010803 */
[----:B------:R4:W-:Y:S01]  /*f170*/  MUFU.EX2 R227, R13 ;  /* 0x0000000d00e37308 */ /* 0x0009e20000000800 */
[--C-:B------:R-:W-:Y:S02]  /*f180*/  FFMA.FTZ R79, R79, c[0x0][0x2d0], -R3.reuse ;  /* 0x0000b4004f4f7a23 */ /* 0x100fe40000010803 */
[--C-:B------:R-:W-:Y:S01]  /*f190*/  FFMA.FTZ R90, R90, c[0x0][0x2d0], -R3.reuse ;  /* 0x0000b4005a5a7a23 */ /* 0x100fe20000010803 */
[-C--:B--2---:R-:W-:Y:S01]  /*f1a0*/  @P0 IADD3 R12, P3, R6, R5.reuse, RZ ;  /* 0x00000005060c0210 */ /* 0x084fe20007f7e0ff */
[--C-:B------:R-:W-:Y:S02]  /*f1b0*/  FFMA.FTZ R91, R91, c[0x0][0x2d0], -R3.reuse ;  /* 0x0000b4005b5b7a23 */ /* 0x100fe40000010803 */
[--C-:B------:R-:W-:Y:S01]  /*f1c0*/  FFMA.FTZ R94, R94, c[0x0][0x2d0], -R3.reuse ;  /* 0x0000b4005e5e7a23 */ /* 0x100fe20000010803 */
[-C--:B------:R-:W-:Y:S01]  /*f1d0*/  @P0 IADD3 R10, P2, R12, R5.reuse, RZ ;  /* 0x000000050c0a0210 */ /* 0x080fe20007f5e0ff */
[--C-:B------:R-:W-:Y:S01]  /*f1e0*/  FFMA.FTZ R95, R95, c[0x0][0x2d0], -R3.reuse ;  /* 0x0000b4005f5f7a23 */ /* 0x100fe20000010803 */
[----:B------:R-:W2:Y:S01]  /*f1f0*/  MUFU.EX2 R0, R0 ;  /* 0x0000000000007308 */ /* 0x000ea20000000800 */
[--C-:B------:R-:W-:Y:S02]  /*f200*/  FFMA.FTZ R107, R107, c[0x0][0x2d0], -R3.reuse ;  /* 0x0000b4006b6b7a23 */ /* 0x100fe40000010803 */
[----:B------:R-:W-:Y:S02]  /*f210*/  FFMA.FTZ R110, R110, c[0x0][0x2d0], -R3 ;  /* 0x0000b4006e6e7a23 */ /* 0x000fe40000010803 */
[--C-:B------:R-:W-:Y:S01]  /*f220*/  FFMA.FTZ R76, R76, c[0x0][0x2d0], -R138.reuse ;  /* 0x0000b4004c4c7a23 */ /* 0x100fe2000001088a */
[-C--:B-1----:R-:W-:Y:S01]  /*f230*/  @P0 IADD3 R8, P1, R10, R5.reuse, RZ ;  /* 0x000000050a080210 */ /* 0x082fe20007f3e0ff */
[----:B------:R-:W-:Y:S02]  /*f240*/  FFMA.FTZ R77, R77, c[0x0][0x2d0], -R138 ;  /* 0x0000b4004d4d7a23 */ /* 0x000fe4000001088a */
[--C-:B------:R-:W-:Y:S01]  /*f250*/  FFMA.FTZ R86, R86, c[0x0][0x2d0], -R188.reuse ;  /* 0x0000b40056567a23 */ /* 0x100fe200000108bc */
[----:B------:R1:W-:Y:S01]  /*f260*/  MUFU.EX2 R191, R14 ;  /* 0x0000000e00bf7308 */ /* 0x0003e20000000800 */
[----:B------:R-:W-:Y:S02]  /*f270*/  FFMA.FTZ R87, R87, c[0x0][0x2d0], -R188 ;  /* 0x0000b40057577a23 */ /* 0x000fe400000108bc */
[--C-:B------:R-:W-:Y:S01]  /*f280*/  FFMA.FTZ R100, R100, c[0x0][0x2d0], -R139.reuse ;  /* 0x0000b40064647a23 */ /* 0x100fe2000001088b */
[-C--:B----4-:R-:W-:Y:S01]  /*f290*/  @P0 IADD3.X R13, R7, R4.reuse, RZ, P3, !PT ;  /* 0x00000004070d0210 */ /* 0x090fe20001ffe4ff */
[--C-:B------:R-:W-:Y:S02]  /*f2a0*/  FFMA.FTZ R101, R101, c[0x0][0x2d0], -R139.reuse ;  /* 0x0000b40065657a23 */ /* 0x100fe4000001088b */
[--C-:B------:R-:W-:Y:S01]  /*f2b0*/  FFMA.FTZ R112, R112, c[0x0][0x2d0], -R139.reuse ;  /* 0x0000b40070707a23 */ /* 0x100fe2000001088b */
[-C--:B------:R-:W-:Y:S01]  /*f2c0*/  @P0 IADD3.X R11, R13, R4.reuse, RZ, P2, !PT ;  /* 0x000000040d0b0210 */ /* 0x080fe200017fe4ff */
[----:B------:R4:W-:Y:S01]  /*f2d0*/  @P0 LDGSTS.E.BYPASS.LTC128B.128 [R246+0x4900], [R12.64], !P6 ;  /* 0x049000000cf60fae */ /* 0x0009e2000f101d48 */
[----:B---3--:R-:W-:Y:S01]  /*f2e0*/  @P0 IADD3 R6, P2, R8, R5, RZ ;  /* 0x0000000508060210 */ /* 0x008fe20007f5e0ff */
[----:B------:R3:W3:Y:S01]  /*f2f0*/  MUFU.EX2 R193, R15 ;  /* 0x0000000f00c17308 */ /* 0x0006e20000000800 */
[----:B------:R-:W-:Y:S01]  /*f300*/  @P0 IADD3.X R9, R11, R4, RZ, P1, !PT ;  /* 0x000000040b090210 */ /* 0x000fe20000ffe4ff */
[----:B------:R-:W-:Y:S02]  /*f310*/  FFMA.FTZ R139, R113, c[0x0][0x2d0], -R139 ;  /* 0x0000b400718b7a23 */ /* 0x000fe4000001088b */
[C---:B--2---:R-:W-:Y:S01]  /*f320*/  FMUL.FTZ R126, R0.reuse, R126 ;  /* 0x0000007e007e7220 */ /* 0x044fe20000410000 */
[----:B------:R-:W-:Y:S01]  /*f330*/  @P0 IADD3.X R7, R9, R4, RZ, P2, !PT ;  /* 0x0000000409070210 */ /* 0x000fe200017fe4ff */
[----:B------:R2:W-:Y:S01]  /*f340*/  @P0 LDGSTS.E.BYPASS.LTC128B.128 [R246+0x5100], [R10.64], !P6 ;  /* 0x051000000af60fae */ /* 0x0005e2000f101d48 */
[C---:B------:R-:W-:Y:S02]  /*f350*/  FMUL.FTZ R127, R0.reuse, R127 ;  /* 0x0000007f007f7220 */ /* 0x040fe40000410000 */
[C---:B------:R-:W-:Y:S01]  /*f360*/  FMUL.FTZ R122, R0.reuse, R122 ;  /* 0x0000007a007a7220 */ /* 0x040fe20000410000 */
[----:B------:R2:W-:Y:S01]  /*f370*/  MUFU.EX2 R209, R24 ;  /* 0x0000001800d17308 */ /* 0x0005e20000000800 */
[C---:B------:R-:W-:Y:S02]  /*f380*/  FMUL.FTZ R123, R0.reuse, R123 ;  /* 0x0000007b007b7220 */ /* 0x040fe40000410000 */
[----:B-1----:R-:W-:Y:S01]  /*f390*/  FMUL.FTZ R14, R0, R150 ;  /* 0x00000096000e7220 */ /* 0x002fe20000410000 */
[----:B------:R1:W-:Y:S01]  /*f3a0*/  @P0 LDGSTS.E.BYPASS.LTC128B.128 [R246+0x5900], [R8.64], !P6 ;  /* 0x0590000008f60fae */ /* 0x0003e2000f101d48 */
[--C-:B------:R-:W-:Y:S02]  /*f3b0*/  FFMA.FTZ R88, R88, c[0x0][0x2d0], -R138.reuse ;  /* 0x0000b40058587a23 */ /* 0x100fe4000001088a */
[--C-:B------:R-:W-:Y:S02]  /*f3c0*/  FFMA.FTZ R89, R89, c[0x0][0x2d0], -R138.reuse ;  /* 0x0000b40059597a23 */ /* 0x100fe4000001088a */
[--C-:B------:R-:W-:Y:S01]  /*f3d0*/  FFMA.FTZ R92, R92, c[0x0][0x2d0], -R138.reuse ;  /* 0x0000b4005c5c7a23 */ /* 0x100fe2000001088a */
[----:B------:R1:W-:Y:S01]  /*f3e0*/  MUFU.EX2 R220, R25 ;  /* 0x0000001900dc7308 */ /* 0x0003e20000000800 */
[----:B------:R-:W-:Y:S01]  /*f3f0*/  FFMA.FTZ R93, R93, c[0x0][0x2d0], -R138 ;  /* 0x0000b4005d5d7a23 */ /* 0x000fe2000001088a */
[----:B------:R1:W-:Y:S01]  /*f400*/  @P0 LDGSTS.E.BYPASS.LTC128B.128 [R246+0x6100], [R6.64], !P6 ;  /* 0x0610000006f60fae */ /* 0x0003e2000f101d48 */
[--C-:B------:R-:W-:Y:S01]  /*f410*/  FFMA.FTZ R102, R102, c[0x0][0x2d0], -R188.reuse ;  /* 0x0000b40066667a23 */ /* 0x100fe200000108bc */
[----:B----4-:R-:W-:Y:S01]  /*f420*/  @P0 IADD3 R12, P1, R6, R5, RZ ;  /* 0x00000005060c0210 */ /* 0x010fe20007f3e0ff */
[----:B------:R-:W-:Y:S01]  /*f430*/  FMUL.FTZ R5, R134, R145 ;  /* 0x0000009186057220 */ /* 0x000fe20000410000 */
[----:B------:R-:W-:Y:S01]  /*f440*/  F2FP.BF16.PACK_AB R145, R216, R215 ;  /* 0x000000d7d891723e */ /* 0x000fe200000010ff */
[----:B---3--:R-:W-:Y:S01]  /*f450*/  FMUL.FTZ R15, R0, R151 ;  /* 0x00000097000f7220 */ /* 0x008fe20000410000 */
[----:B------:R-:W-:Y:S01]  /*f460*/  @P0 IADD3.X R13, R7, R4, RZ, P1, !PT ;  /* 0x00000004070d0210 */ /* 0x000fe20000ffe4ff */
[----:B------:R-:W-:Y:S01]  /*f470*/  FMUL.FTZ R4, R134, R144 ;  /* 0x0000009086047220 */ /* 0x000fe20000410000 */
[----:B------:R-:W-:Y:S01]  /*f480*/  F2FP.BF16.PACK_AB R144, R218, R217 ;  /* 0x000000d9da90723e */ /* 0x000fe200000010ff */
[----:B------:R3:W-:Y:S01]  /*f490*/  MUFU.EX2 R194, R26 ;  /* 0x0000001a00c27308 */ /* 0x0007e20000000800 */
[C---:B--2---:R-:W-:Y:S01]  /*f4a0*/  FMUL.FTZ R10, R0.reuse, R142 ;  /* 0x0000008e000a7220 */ /* 0x044fe20000410000 */
[----:B------:R2:W-:Y:S01]  /*f4b0*/  @P0 LDGSTS.E.BYPASS.LTC128B.128 [R246+0x6900], [R12.64], !P6 ;  /* 0x069000000cf60fae */ /* 0x0005e2000f101d48 */
[----:B------:R-:W-:Y:S01]  /*f4c0*/  F2FP.BF16.PACK_AB R142, R227, R226 ;  /* 0x000000e2e38e723e */ /* 0x000fe200000010ff */
[----:B------:R-:W-:Y:S01]  /*f4d0*/  FMUL.FTZ R11, R0, R143 ;  /* 0x0000008f000b7220 */ /* 0x000fe20000410000 */
[----:B------:R-:W-:Y:S01]  /*f4e0*/  F2FP.BF16.PACK_AB R143, R193, R191 ;  /* 0x000000bfc18f723e */ /* 0x000fe200000010ff */
[C---:B------:R-:W-:Y:S02]  /*f4f0*/  FMUL.FTZ R24, R132.reuse, R160 ;  /* 0x000000a084187220 */ /* 0x040fe40000410000 */
[----:B------:R-:W-:Y:S02]  /*f500*/  FFMA.FTZ R103, R103, c[0x0][0x2d0], -R188 ;  /* 0x0000b40067677a23 */ /* 0x000fe400000108bc */
[----:B------:R-:W4:Y:S01]  /*f510*/  LDSM.16.MT88.4 R20, [R229] ;  /* 0x00000000e514783b */ /* 0x000f220000004200 */
[C---:B-1----:R-:W-:Y:S01]  /*f520*/  FMUL.FTZ R8, R132.reuse, R140 ;  /* 0x0000008c84087220 */ /* 0x042fe20000410000 */
[----:B------:R-:W-:Y:S01]  /*f530*/  F2FP.BF16.PACK_AB R140, R213, R212 ;  /* 0x000000d4d58c723e */ /* 0x000fe200000010ff */
[----:B------:R-:W-:Y:S01]  /*f540*/  FMUL.FTZ R9, R132, R141 ;  /* 0x0000008d84097220 */ /* 0x000fe20000410000 */
[----:B------:R-:W-:Y:S01]  /*f550*/  F2FP.BF16.PACK_AB R141, R190, R189 ;  /* 0x000000bdbe8d723e */ /* 0x000fe200000010ff */
[----:B------:R1:W-:Y:S01]  /*f560*/  MUFU.EX2 R195, R27 ;  /* 0x0000001b00c37308 */ /* 0x0003e20000000800 */
[----:B------:R-:W-:Y:S02]  /*f570*/  FMUL.FTZ R25, R132, R161 ;  /* 0x000000a184197220 */ /* 0x000fe40000410000 */
[----:B------:R-:W-:Y:S01]  /*f580*/  FMUL.FTZ R6, R133, R146 ;  /* 0x0000009285067220 */ /* 0x000fe20000410000 */
[----:B------:R-:W-:Y:S01]  /*f590*/  F2FP.BF16.PACK_AB R146, R251, R221 ;  /* 0x000000ddfb92723e */ /* 0x000fe200000010ff */
[C---:B------:R-:W-:Y:S01]  /*f5a0*/  FMUL.FTZ R7, R133.reuse, R147 ;  /* 0x0000009385077220 */ /* 0x040fe20000410000 */
[----:B------:R-:W-:Y:S01]  /*f5b0*/  F2FP.BF16.PACK_AB R147, R250, R248 ;  /* 0x000000f8fa93723e */ /* 0x000fe200000010ff */
[----:B------:R-:W4:Y:S01]  /*f5c0*/  LDSM.16.MT88.4 R36, [R233] ;  /* 0x00000000e924783b */ /* 0x000f220000004200 */
[--C-:B------:R-:W-:Y:S02]  /*f5d0*/  FFMA.FTZ R108, R108, c[0x0][0x2d0], -R138.reuse ;  /* 0x0000b4006c6c7a23 */ /* 0x100fe4000001088a */
[----:B------:R-:W-:Y:S01]  /*f5e0*/  MUFU.EX2 R204, R72 ;  /* 0x0000004800cc7308 */ /* 0x000fe20000000800 */
[----:B---3--:R-:W-:Y:S02]  /*f5f0*/  FMUL.FTZ R26, R0, R162 ;  /* 0x000000a2001a7220 */ /* 0x008fe40000410000 */
[C---:B--2---:R-:W-:Y:S02]  /*f600*/  FMUL.FTZ R12, R132.reuse, R148 ;  /* 0x00000094840c7220 */ /* 0x044fe40000410000 */
[----:B------:R-:W-:Y:S01]  /*f610*/  LDSM.16.MT88.4 R152, [R232] ;  /* 0x00000000e898783b */ /* 0x000fe20000004200 */
[----:B------:R-:W-:Y:S04]  /*f620*/  FMUL.FTZ R13, R132, R149 ;  /* 0x00000095840d7220 */ /* 0x000fe80000410000 */
[----:B------:R-:W-:Y:S03]  /*f630*/  MUFU.EX2 R203, R73 ;  /* 0x0000004900cb7308 */ /* 0x000fe60000000800 */
[----:B------:R-:W2:Y:S01]  /*f640*/  LDSM.16.MT88.4 R148, [R230] ;  /* 0x00000000e694783b */ /* 0x000ea20000004200 */
[----:B-1----:R-:W-:Y:S06]  /*f650*/  FMUL.FTZ R27, R0, R163 ;  /* 0x000000a3001b7220 */ /* 0x002fec0000410000 */
[----:B------:R1:W-:Y:S01]  /*f660*/  MUFU.EX2 R222, R29 ;  /* 0x0000001d00de7308 */ /* 0x0003e20000000800 */
[----:B------:R-:W0:Y:S01]  /*f670*/  LDGDEPBAR ;  /* 0x00000000000079af */ /* 0x000e220000000000 */
[-C--:B----4-:R-:W-:Y:S08]  /*f680*/  HMMA.16816.F32.BF16 R4, R144, R20.reuse, R4 ;  /* 0x000000149004723c */ /* 0x090ff00000041804 */
[----:B------:R-:W-:Y:S01]  /*f690*/  MUFU.EX2 R211, R32 ;  /* 0x0000002000d37308 */ /* 0x000fe20000000800 */
[C---:B------:R-:W-:Y:S09]  /*f6a0*/  HMMA.16816.F32.BF16 R8, R140.reuse, R20, R8 ;  /* 0x000000148c08723c */ /* 0x040ff20000041808 */
[----:B------:R-:W-:Y:S01]  /*f6b0*/  MUFU.EX2 R210, R34 ;  /* 0x0000002200d27308 */ /* 0x000fe20000000800 */
[-C--:B------:R-:W-:Y:S03]  /*f6c0*/  HMMA.16816.F32.BF16 R12, R140, R22.reuse, R12 ;  /* 0x000000168c0c723c */ /* 0x080fe6000004180c */
[C---:B------:R-:W-:Y:S02]  /*f6d0*/  FMUL.FTZ R20, R134.reuse, R156 ;  /* 0x0000009c86147220 */ /* 0x040fe40000410000 */
[----:B------:R-:W-:Y:S03]  /*f6e0*/  FMUL.FTZ R21, R134, R157 ;  /* 0x0000009d86157220 */ /* 0x000fe60000410000 */
[C---:B------:R-:W-:Y:S01]  /*f6f0*/  HMMA.16816.F32.BF16 R16, R144.reuse, R22, R16 ;  /* 0x000000169010723c */ /* 0x040fe20000041810 */
[----:B------:R3:W4:Y:S03]  /*f700*/  MUFU.EX2 R225, R28 ;  /* 0x0000001c00e17308 */ /* 0x0007260000000800 */
[C---:B-1----:R-:W-:Y:S01]  /*f710*/  FMUL.FTZ R29, R132.reuse, R165 ;  /* 0x000000a5841d7220 */ /* 0x042fe20000410000 */
[----:B------:R-:W-:Y:S02]  /*f720*/  MOV R165, R202 ;  /* 0x000000ca00a57202 */ /* 0x000fe40000000f00 */
[C---:B------:R-:W-:Y:S02]  /*f730*/  FMUL.FTZ R22, R133.reuse, R158 ;  /* 0x0000009e85167220 */ /* 0x040fe40000410000 */
[C---:B------:R-:W-:Y:S02]  /*f740*/  FMUL.FTZ R23, R133.reuse, R159 ;  /* 0x0000009f85177220 */ /* 0x040fe40000410000 */
[----:B------:R1:W-:Y:S05]  /*f750*/  MUFU.EX2 R197, R30 ;  /* 0x0000001e00c57308 */ /* 0x0003ea0000000800 */
[-C--:B------:R-:W-:Y:S05]  /*f760*/  HMMA.16816.F32.BF16 R20, R144, R36.reuse, R20 ;  /* 0x000000249014723c */ /* 0x080fea0000041814 */
[----:B------:R2:W-:Y:S03]  /*f770*/  MUFU.EX2 R196, R31 ;  /* 0x0000001f00c47308 */ /* 0x0005e60000000800 */
[C---:B------:R-:W-:Y:S04]  /*f780*/  HMMA.16816.F32.BF16 R24, R140.reuse, R36, R24 ;  /* 0x000000248c18723c */ /* 0x040fe80000041818 */
[----:B---3--:R-:W-:Y:S01]  /*f790*/  FMUL.FTZ R28, R132, R164 ;  /* 0x000000a4841c7220 */ /* 0x008fe20000410000 */
[----:B----4-:R-:W-:Y:S02]  /*f7a0*/  MOV R162, R225 ;  /* 0x000000e100a27202 */ /* 0x010fe40000000f00 */
[----:B------:R-:W3:Y:S01]  /*f7b0*/  MUFU.EX2 R219, R35 ;  /* 0x0000002300db7308 */ /* 0x000ee20000000800 */
[----:B------:R-:W-:Y:S04]  /*f7c0*/  FMUL.FTZ R36, R134, R172 ;  /* 0x000000ac86247220 */ /* 0x000fe80000410000 */
[----:B-1----:R-:W-:Y:S02]  /*f7d0*/  FMUL.FTZ R30, R0, R166 ;  /* 0x000000a6001e7220 */ /* 0x002fe40000410000 */
[----:B------:R-:W-:Y:S03]  /*f7e0*/  FMUL.FTZ R37, R134, R173 ;  /* 0x000000ad86257220 */ /* 0x000fe60000410000 */
[----:B------:R-:W1:Y:S01]  /*f7f0*/  MUFU.EX2 R214, R33 ;  /* 0x0000002100d67308 */ /* 0x000e620000000800 */
[----:B--2---:R-:W-:Y:S01]  /*f800*/  FMUL.FTZ R31, R0, R167 ;  /* 0x000000a7001f7220 */ /* 0x004fe20000410000 */
[----:B------:R-:W-:Y:S08]  /*f810*/  MOV R167, R192 ;  /* 0x000000c000a77202 */ /* 0x000ff00000000f00 */
[----:B------:R-:W2:Y:S01]  /*f820*/  MUFU.EX2 R32, R48 ;  /* 0x0000003000207308 */ /* 0x000ea20000000800 */
[-C--:B------:R-:W-:Y:S03]  /*f830*/  HMMA.16816.F32.BF16 R28, R140, R38.reuse, R28 ;  /* 0x000000268c1c723c */ /* 0x080fe6000004181c */
[----:B---3--:R-:W-:Y:S06]  /*f840*/  MOV R160, R219 ;  /* 0x000000db00a07202 */ /* 0x008fec0000000f00 */
[----:B------:R-:W3:Y:S03]  /*f850*/  MUFU.EX2 R35, R49 ;  /* 0x0000003100237308 */ /* 0x000ee60000000800 */
[----:B-1----:R-:W-:Y:S07]  /*f860*/  MOV R161, R214 ;  /* 0x000000d600a17202 */ /* 0x002fee0000000f00 */
[----:B------:R-:W1:Y:S01]  /*f870*/  MUFU.EX2 R33, R50 ;  /* 0x0000003200217308 */ /* 0x000e620000000800 */
[----:B--2---:R-:W-:Y:S01]  /*f880*/  MOV R163, R32 ;  /* 0x0000002000a37202 */ /* 0x004fe20000000f00 */
[C---:B------:R-:W-:Y:S01]  /*f890*/  FMUL.FTZ R32, R134.reuse, R168 ;  /* 0x000000a886207220 */ /* 0x040fe20000410000 */
[----:B------:R-:W-:Y:S01]  /*f8a0*/  MOV R168, R208 ;  /* 0x000000d000a87202 */ /* 0x000fe20000000f00 */
[C---:B------:R-:W-:Y:S01]  /*f8b0*/  FMUL.FTZ R48, R134.reuse, R184 ;  /* 0x000000b886307220 */ /* 0x040fe20000410000 */
[----:B------:R-:W-:Y:S05]  /*f8c0*/  MOV R184, R210 ;  /* 0x000000d200b87202 */ /* 0x000fea0000000f00 */
[----:B------:R-:W2:Y:S01]  /*f8d0*/  MUFU.EX2 R34, R51 ;  /* 0x0000003300227308 */ /* 0x000ea20000000800 */
[----:B---3--:R-:W-:Y:S01]  /*f8e0*/  MOV R156, R35 ;  /* 0x00000023009c7202 */ /* 0x008fe20000000f00 */
[C---:B------:R-:W-:Y:S01]  /*f8f0*/  FMUL.FTZ R35, R133.reuse, R171 ;  /* 0x000000ab85237220 */ /* 0x040fe20000410000 */
[----:B------:R-:W-:Y:S01]  /*f900*/  MOV R171, R224 ;  /* 0x000000e000ab7202 */ /* 0x000fe20000000f00 */
[C---:B------:R-:W-:Y:S06]  /*f910*/  FMUL.FTZ R49, R134.reuse, R185 ;  /* 0x000000b986317220 */ /* 0x040fec0000410000 */
[----:B------:R3:W4:Y:S01]  /*f920*/  MUFU.EX2 R200, R41 ;  /* 0x0000002900c87308 */ /* 0x0007220000000800 */
[----:B-1----:R-:W-:Y:S01]  /*f930*/  MOV R159, R33 ;  /* 0x00000021009f7202 */ /* 0x002fe20000000f00 */
[----:B------:R-:W-:Y:S01]  /*f940*/  FMUL.FTZ R33, R134, R169 ;  /* 0x000000a986217220 */ /* 0x000fe20000410000 */
[----:B------:R-:W-:Y:S01]  /*f950*/  MOV R169, R209 ;  /* 0x000000d100a97202 */ /* 0x000fe20000000f00 */
[C---:B------:R-:W-:Y:S01]  /*f960*/  FMUL.FTZ R50, R133.reuse, R186 ;  /* 0x000000ba85327220 */ /* 0x040fe20000410000 */
[----:B------:R-:W-:Y:S05]  /*f970*/  MOV R186, R199 ;  /* 0x000000c700ba7202 */ /* 0x000fea0000000f00 */
[----:B------:R1:W-:Y:S01]  /*f980*/  MUFU.EX2 R164, R42 ;  /* 0x0000002a00a47308 */ /* 0x0003e20000000800 */
[----:B--2---:R-:W-:Y:S01]  /*f990*/  MOV R157, R34 ;  /* 0x00000022009d7202 */ /* 0x004fe20000000f00 */
[C---:B------:R-:W-:Y:S01]  /*f9a0*/  FMUL.FTZ R34, R133.reuse, R170 ;  /* 0x000000aa85227220 */ /* 0x040fe20000410000 */
[----:B------:R-:W-:Y:S01]  /*f9b0*/  MOV R170, R223 ;  /* 0x000000df00aa7202 */ /* 0x000fe20000000f00 */
[C---:B------:R-:W-:Y:S01]  /*f9c0*/  FMUL.FTZ R51, R133.reuse, R187 ;  /* 0x000000bb85337220 */ /* 0x040fe20000410000 */
[----:B------:R-:W-:Y:S05]  /*f9d0*/  MOV R187, R211 ;  /* 0x000000d300bb7202 */ /* 0x000fea0000000f00 */
[----:B------:R2:W-:Y:S01]  /*f9e0*/  MUFU.EX2 R192, R43 ;  /* 0x0000002b00c07308 */ /* 0x0005e20000000800 */
[C---:B------:R-:W-:Y:S04]  /*f9f0*/  HMMA.16816.F32.BF16 R32, R144.reuse, R38, R32 ;  /* 0x000000269020723c */ /* 0x040fe80000041820 */
[----:B---3--:R-:W-:Y:S01]  /*fa00*/  FMUL.FTZ R41, R132, R177 ;  /* 0x000000b184297220 */ /* 0x008fe20000410000 */
[----:B----4-:R-:W-:Y:S02]  /*fa10*/  MOV R185, R200 ;  /* 0x000000c800b97202 */ /* 0x010fe40000000f00 */
[C---:B------:R-:W-:Y:S02]  /*fa20*/  FMUL.FTZ R38, R133.reuse, R174 ;  /* 0x000000ae85267220 */ /* 0x040fe40000410000 */
[----:B------:R3:W4:Y:S03]  /*fa30*/  MUFU.EX2 R201, R40 ;  /* 0x0000002800c97308 */ /* 0x0007260000000800 */
[----:B------:R-:W-:Y:S02]  /*fa40*/  FMUL.FTZ R39, R133, R175 ;  /* 0x000000af85277220 */ /* 0x000fe40000410000 */
[C---:B-1----:R-:W-:Y:S05]  /*fa50*/  FMUL.FTZ R42, R0.reuse, R178 ;  /* 0x000000b2002a7220 */ /* 0x042fea0000410000 */
[-C--:B------:R-:W-:Y:S01]  /*fa60*/  HMMA.16816.F32.BF16 R36, R144, R148.reuse, R36 ;  /* 0x000000949024723c */ /* 0x080fe20000041824 */
[----:B------:R1:W-:Y:S02]  /*fa70*/  MUFU.EX2 R252, R44 ;  /* 0x0000002c00fc7308 */ /* 0x0003e40000000800 */
[----:B--2---:R-:W-:Y:S08]  /*fa80*/  FMUL.FTZ R43, R0, R179 ;  /* 0x000000b3002b7220 */ /* 0x004ff00000410000 */
[----:B------:R2:W2:Y:S01]  /*fa90*/  MUFU.EX2 R158, R45 ;  /* 0x0000002d009e7308 */ /* 0x0004a20000000800 */
[C---:B---3--:R-:W-:Y:S01]  /*faa0*/  FMUL.FTZ R40, R132.reuse, R176 ;  /* 0x000000b084287220 */ /* 0x048fe20000410000 */
[----:B----4-:R-:W-:Y:S08]  /*fab0*/  MOV R166, R201 ;  /* 0x000000c900a67202 */ /* 0x010ff00000000f00 */
[----:B------:R3:W-:Y:S01]  /*fac0*/  MUFU.EX2 R172, R46 ;  /* 0x0000002e00ac7308 */ /* 0x0007e20000000800 */
[C---:B------:R-:W-:Y:S04]  /*fad0*/  HMMA.16816.F32.BF16 R40, R140.reuse, R148, R40 ;  /* 0x000000948c28723c */ /* 0x040fe80000041828 */
[C---:B-1----:R-:W-:Y:S05]  /*fae0*/  FMUL.FTZ R44, R132.reuse, R180 ;  /* 0x000000b4842c7220 */ /* 0x042fea0000410000 */
[----:B------:R1:W3:Y:S03]  /*faf0*/  MUFU.EX2 R173, R47 ;  /* 0x0000002f00ad7308 */ /* 0x0002e60000000800 */
[----:B--2---:R-:W-:Y:S07]  /*fb00*/  FMUL.FTZ R45, R132, R181 ;  /* 0x000000b5842d7220 */ /* 0x004fee0000410000 */
[----:B------:R2:W-:Y:S01]  /*fb10*/  MUFU.EX2 R225, R52 ;  /* 0x0000003400e17308 */ /* 0x0005e20000000800 */
[C---:B---3--:R-:W-:Y:S09]  /*fb20*/  FMUL.FTZ R46, R0.reuse, R182 ;  /* 0x000000b6002e7220 */ /* 0x048ff20000410000 */
[----:B------:R3:W-:Y:S01]  /*fb30*/  MUFU.EX2 R224, R53 ;  /* 0x0000003500e07308 */ /* 0x0007e20000000800 */
[----:B-1----:R-:W-:Y:S09]  /*fb40*/  FMUL.FTZ R47, R0, R183 ;  /* 0x000000b7002f7220 */ /* 0x002ff20000410000 */
[----:B------:R-:W-:Y:S01]  /*fb50*/  MUFU.EX2 R223, R64 ;  /* 0x0000004000df7308 */ /* 0x000fe20000000800 */
[-C--:B------:R-:W-:Y:S03]  /*fb60*/  HMMA.16816.F32.BF16 R44, R140, R150.reuse, R44 ;  /* 0x000000968c2c723c */ /* 0x080fe6000004182c */
[----:B--2---:R-:W-:Y:S05]  /*fb70*/  F2FP.BF16.PACK_AB R52, R170, R249 ;  /* 0x000000f9aa34723e */ /* 0x004fea00000010ff */
[C---:B------:R-:W-:Y:S01]  /*fb80*/  HMMA.16816.F32.BF16 R48, R144.reuse, R150, R48 ;  /* 0x000000969030723c */ /* 0x040fe20000041830 */
[----:B------:R-:W1:Y:S01]  /*fb90*/  LDSM.16.MT88.4 R148, [R229+0x800] ;  /* 0x00080000e594783b */ /* 0x000e620000004200 */
[----:B------:R-:W-:Y:S02]  /*fba0*/  MUFU.EX2 R179, R66 ;  /* 0x0000004200b37308 */ /* 0x000fe40000000800 */
[----:B---3--:R-:W-:Y:S04]  /*fbb0*/  F2FP.BF16.PACK_AB R53, R171, R168 ;  /* 0x000000a8ab35723e */ /* 0x008fe800000010ff */
[-C--:B------:R-:W-:Y:S04]  /*fbc0*/  HMMA.16816.F32.BF16 R116, R144, R152.reuse, R116 ;  /* 0x000000989074723c */ /* 0x080fe80000041874 */
[----:B------:R-:W-:Y:S04]  /*fbd0*/  MUFU.EX2 R219, R67 ;  /* 0x0000004300db7308 */ /* 0x000fe80000000800 */
[C---:B------:R-:W-:Y:S06]  /*fbe0*/  HMMA.16816.F32.BF16 R120, R140.reuse, R152, R120 ;  /* 0x000000988c78723c */ /* 0x040fec0000041878 */
[----:B------:R2:W-:Y:S01]  /*fbf0*/  MUFU.EX2 R175, R54 ;  /* 0x0000003600af7308 */ /* 0x0005e20000000800 */
[----:B------:R-:W-:Y:S01]  /*fc00*/  MOV R153, R220 ;  /* 0x000000dc00997202 */ /* 0x000fe20000000f00 */
[-C--:B------:R-:W-:Y:S04]  /*fc10*/  HMMA.16816.F32.BF16 R124, R140, R154.reuse, R124 ;  /* 0x0000009a8c7c723c */ /* 0x080fe8000004187c */
[----:B------:R-:W-:Y:S03]  /*fc20*/  MOV R152, R222 ;  /* 0x000000de00987202 */ /* 0x000fe60000000f00 */
[----:B------:R-:W-:Y:S01]  /*fc30*/  F2FP.BF16.PACK_AB R140, R153, R169 ;  /* 0x000000a9998c723e */ /* 0x000fe200000010ff */
[----:B------:R-:W-:Y:S01]  /*fc40*/  HMMA.16816.F32.BF16 R128, R144, R154, R128 ;  /* 0x0000009a9080723c */ /* 0x000fe20000041880 */
[----:B------:R3:W-:Y:S01]  /*fc50*/  MUFU.EX2 R220, R55 ;  /* 0x0000003700dc7308 */ /* 0x0007e20000000800 */
[----:B------:R-:W3:Y:S02]  /*fc60*/  LDSM.16.MT88.4 R144, [R233+0x800] ;  /* 0x00080000e990783b */ /* 0x000ee40000004200 */
[----:B------:R-:W-:Y:S02]  /*fc70*/  F2FP.BF16.PACK_AB R142, R152, R162 ;  /* 0x000000a2988e723e */ /* 0x000fe400000010ff */
[----:B------:R-:W-:Y:S02]  /*fc80*/  F2FP.BF16.PACK_AB R141, R195, R194 ;  /* 0x000000c2c38d723e */ /* 0x000fe400000010ff */
[----:B------:R-:W-:Y:S02]  /*fc90*/  F2FP.BF16.PACK_AB R143, R196, R197 ;  /* 0x000000c5c48f723e */ /* 0x000fe400000010ff */
[----:B------:R-:W4:Y:S01]  /*fca0*/  LDL.LU R155, [R1+0x18] ;  /* 0x00001800019b7983 */ /* 0x000f220000300800 */
[----:B------:R3:W-:Y:S01]  /*fcb0*/  MUFU.EX2 R222, R65 ;  /* 0x0000004100de7308 */ /* 0x0007e20000000800 */
[----:B--2---:R-:W-:Y:S02]  /*fcc0*/  F2FP.BF16.PACK_AB R54, R161, R187 ;  /* 0x000000bba136723e */ /* 0x004fe400000010ff */
[----:B------:R-:W2:Y:S07]  /*fcd0*/  LDL.LU R154, [R1+0x14] ;  /* 0x00001400019a7983 */ /* 0x000eae0000300800 */
[----:B------:R-:W-:Y:S01]  /*fce0*/  MUFU.EX2 R174, R56 ;  /* 0x0000003800ae7308 */ /* 0x000fe20000000800 */
[----:B---3--:R-:W-:Y:S09]  /*fcf0*/  F2FP.BF16.PACK_AB R55, R160, R184 ;  /* 0x000000b8a037723e */ /* 0x008ff200000010ff */
[----:B------:R-:W3:Y:S01]  /*fd00*/  MUFU.EX2 R178, R57 ;  /* 0x0000003900b27308 */ /* 0x000ee20000000800 */
[-C--:B-1----:R-:W-:Y:S01]  /*fd10*/  HMMA.16816.F32.BF16 R4, R52, R148.reuse, R4 ;  /* 0x000000943404723c */ /* 0x082fe20000041804 */
[----:B------:R-:W1:Y:S07]  /*fd20*/  LDSM.16.MT88.4 R64, [R230+0x800] ;  /* 0x00080000e640783b */ /* 0x000e6e0000004200 */
[C---:B------:R-:W-:Y:S01]  /*fd30*/  HMMA.16816.F32.BF16 R8, R140.reuse, R148, R8 ;  /* 0x000000948c08723c */ /* 0x040fe20000041808 */
[----:B------:R-:W-:Y:S07]  /*fd40*/  MUFU.EX2 R177, R58 ;  /* 0x0000003a00b17308 */ /* 0x000fee0000000800 */
[-C--:B------:R-:W-:Y:S03]  /*fd50*/  HMMA.16816.F32.BF16 R12, R140, R150.reuse, R12 ;  /* 0x000000968c0c723c */ /* 0x080fe6000004180c */
[----:B------:R1:W1:Y:S05]  /*fd60*/  MUFU.EX2 R176, R59 ;  /* 0x0000003b00b07308 */ /* 0x00026a0000000800 */
[C---:B------:R-:W-:Y:S01]  /*fd70*/  HMMA.16816.F32.BF16 R16, R52.reuse, R150, R16 ;  /* 0x000000963410723c */ /* 0x040fe20000041810 */
[----:B------:R-:W3:Y:S04]  /*fd80*/  LDSM.16.MT88.4 R148, [R232+0x800] ;  /* 0x00080000e894783b */ /* 0x000ee80000004200 */
[----:B------:R-:W-:Y:S03]  /*fd90*/  MUFU.EX2 R182, R68 ;  /* 0x0000004400b67308 */ /* 0x000fe60000000800 */
[-C--:B------:R-:W-:Y:S07]  /*fda0*/  HMMA.16816.F32.BF16 R20, R52, R144.reuse, R20 ;  /* 0x000000903414723c */ /* 0x080fee0000041814 */
[----:B------:R-:W-:Y:S01]  /*fdb0*/  MUFU.EX2 R211, R69 ;  /* 0x0000004500d37308 */ /* 0x000fe20000000800 */
[C---:B------:R-:W-:Y:S01]  /*fdc0*/  HMMA.16816.F32.BF16 R24, R140.reuse, R144, R24 ;  /* 0x000000908c18723c */ /* 0x040fe20000041818 */
[----:B------:R-:W2:Y:S04]  /*fdd0*/  LDL.LU R145, [R1+0x1c] ;  /* 0x00001c0001917983 */ /* 0x000ea80000300800 */
[----:B-1----:R-:W1:Y:S02]  /*fde0*/  LDSM.16.MT88.4 R56, [R229+0x1000] ;  /* 0x00100000e538783b */ /* 0x002e640000004200 */
[----:B------:R-:W-:Y:S01]  /*fdf0*/  MOV R144, R198 ;  /* 0x000000c600907202 */ /* 0x000fe20000000f00 */
[-C--:B------:R-:W-:Y:S01]  /*fe00*/  HMMA.16816.F32.BF16 R28, R140, R146.reuse, R28 ;  /* 0x000000928c1c723c */ /* 0x080fe2000004181c */
[----:B------:R-:W-:Y:S07]  /*fe10*/  MUFU.EX2 R210, R70 ;  /* 0x0000004600d27308 */ /* 0x000fee0000000800 */
[C---:B------:R-:W-:Y:S01]  /*fe20*/  HMMA.16816.F32.BF16 R32, R52.reuse, R146, R32 ;  /* 0x000000923420723c */ /* 0x040fe20000041820 */
[----:B------:R-:W2:Y:S02]  /*fe30*/  LDL.LU R147, [R1+0x10] ;  /* 0x0000100001937983 */ /* 0x000ea40000300800 */
[----:B------:R3:W-:Y:S04]  /*fe40*/  MUFU.EX2 R209, R71 ;  /* 0x0000004700d17308 */ /* 0x0007e80000000800 */
[----:B------:R-:W-:Y:S01]  /*fe50*/  MOV R146, R171 ;  /* 0x000000ab00927202 */ /* 0x000fe20000000f00 */
[-C--:B------:R-:W-:Y:S05]  /*fe60*/  HMMA.16816.F32.BF16 R36, R52, R64.reuse, R36 ;  /* 0x000000403424723c */ /* 0x080fea0000041824 */
[----:B------:R1:W-:Y:S03]  /*fe70*/  MUFU.EX2 R214, R60 ;  /* 0x0000003c00d67308 */ /* 0x0003e60000000800 */
[C---:B------:R-:W-:Y:S07]  /*fe80*/  HMMA.16816.F32.BF16 R40, R140.reuse, R64, R40 ;  /* 0x000000408c28723c */ /* 0x040fee0000041828 */
[----:B------:R1:W1:Y:S01]  /*fe90*/  MUFU.EX2 R183, R61 ;  /* 0x0000003d00b77308 */ /* 0x0002620000000800 */
[-C--:B------:R-:W-:Y:S01]  /*fea0*/  HMMA.16816.F32.BF16 R44, R140, R66.reuse, R44 ;  /* 0x000000428c2c723c */ /* 0x080fe2000004182c */
[----:B---3--:R-:W-:Y:S07]  /*feb0*/  LDSM.16.MT88.4 R68, [R230+0x1000] ;  /* 0x00100000e644783b */ /* 0x008fee0000004200 */
[C---:B------:R-:W-:Y:S01]  /*fec0*/  HMMA.16816.F32.BF16 R48, R52.reuse, R66, R48 ;  /* 0x000000423430723c */ /* 0x040fe20000041830 */
[----:B------:R3:W-:Y:S01]  /*fed0*/  MUFU.EX2 R181, R62 ;  /* 0x0000003e00b57308 */ /* 0x0007e20000000800 */
[----:B------:R-:W3:Y:S02]  /*fee0*/  LDSM.16.MT88.4 R64, [R233+0x1000] ;  /* 0x00100000e940783b */ /* 0x000ee40000004200 */
[----:B-1----:R-:W-:Y:S04]  /*fef0*/  F2FP.BF16.PACK_AB R60, R185, R166 ;  /* 0x000000a6b93c723e */ /* 0x002fe800000010ff */
[-C--:B------:R-:W-:Y:S03]  /*ff00*/  HMMA.16816.F32.BF16 R116, R52, R148.reuse, R116 ;  /* 0x000000943474723c */ /* 0x080fe60000041874 */
[----:B------:R1:W1:Y:S01]  /*ff10*/  MUFU.EX2 R180, R63 ;  /* 0x0000003f00b47308 */ /* 0x0002620000000800 */
[----:B------:R-:W-:Y:S04]  /*ff20*/  F2FP.BF16.PACK_AB R61, R192, R164 ;  /* 0x000000a4c03d723e */ /* 0x000fe800000010ff */
[C---:B------:R-:W-:Y:S05]  /*ff30*/  HMMA.16816.F32.BF16 R120, R140.reuse, R148, R120 ;  /* 0x000000948c78723c */ /* 0x040fea0000041878 */
[----:B------:R-:W-:Y:S02]  /*ff40*/  MUFU.EX2 R206, R82 ;  /* 0x0000005200ce7308 */ /* 0x000fe40000000800 */
[----:B------:R-:W-:Y:S01]  /*ff50*/  MOV R148, R169 ;  /* 0x000000a900947202 */ /* 0x000fe20000000f00 */
[-C--:B------:R-:W-:Y:S04]  /*ff60*/  HMMA.16816.F32.BF16 R124, R140, R150.reuse, R124 ;  /* 0x000000968c7c723c */ /* 0x080fe8000004187c */
[----:B---3--:R-:W-:Y:S02]  /*ff70*/  F2FP.BF16.PACK_AB R62, R158, R252 ;  /* 0x000000fc9e3e723e */ /* 0x008fe400000010ff */
[----:B------:R-:W-:Y:S01]  /*ff80*/  MOV R149, R170 ;  /* 0x000000aa00957202 */ /* 0x000fe20000000f00 */
[----:B------:R-:W-:Y:S01]  /*ff90*/  MUFU.EX2 R82, R75 ;  /* 0x0000004b00527308 */ /* 0x000fe20000000800 */
[----:B------:R-:W-:Y:S04]  /*ffa0*/  HMMA.16816.F32.BF16 R128, R52, R150, R128 ;  /* 0x000000963480723c */ /* 0x000fe80000041880 */
[----:B-1----:R-:W-:Y:S02]  /*ffb0*/  F2FP.BF16.PACK_AB R63, R173, R172 ;  /* 0x000000acad3f723e */ /* 0x002fe400000010ff */
[----:B------:R-:W-:Y:S02]  /*ffc0*/  MOV R143, R168 ;  /* 0x000000a8008f7202 */ /* 0x000fe40000000f00 */
[----:B------:R-:W-:Y:S01]  /*ffd0*/  F2FP.BF16.PACK_AB R53, R186, R167 ;  /* 0x000000a7ba35723e */ /* 0x000fe200000010ff */
[----:B------:R-:W-:Y:S01]  /*ffe0*/  LDSM.16.MT88.4 R168, [R233+0x3000] ;  /* 0x00300000e9a8783b */ /* 0x000fe20000004200 */
[----:B------:R-:W-:Y:S02]  /*fff0*/  MUFU.EX2 R205, R83 ;  /* 0x0000005300cd7308 */ /* 0x000fe40000000800 */
[----:B------:R-:W-:Y:S02]  /*10000*/  F2FP.BF16.PACK_AB R52, R165, R144 ;  /* 0x00000090a534723e */ /* 0x000fe400000010ff */
[----:B------:R-:W-:Y:S02]  /*10010*/  F2FP.BF16.PACK_AB R54, R156, R163 ;  /* 0x000000a39c36723e */ /* 0x000fe400000010ff */
[----:B------:R-:W-:Y:S04]  /*10020*/  F2FP.BF16.PACK_AB R55, R157, R159 ;  /* 0x0000009f9d37723e */ /* 0x000fe800000010ff */
[----:B------:R1:W3:Y:S03]  /*10030*/  MUFU.EX2 R83, R74 ;  /* 0x0000004a00537308 */ /* 0x0002e60000000800 */
[-C--:B------:R-:W-:Y:S07]  /*10040*/  HMMA.16816.F32.BF16 R4, R52, R56.reuse, R4 ;  /* 0x000000383404723c */ /* 0x080fee0000041804 */
        /* <DEDUP_REMOVED lines=14> */
[----:B------:R-:W2:Y:S01]  /*10130*/  LDSM.16.MT88.4 R64, [R229+0x1800] ;  /* 0x00180000e540783b */ /* 0x000ea20000004200 */
[----:B------:R-:W1:Y:S06]  /*10140*/  MUFU.EX2 R201, R77 ;  /* 0x0000004d00c97308 */ /* 0x000e6c0000000800 */
[-C--:B------:R-:W-:Y:S04]  /*10150*/  HMMA.16816.F32.BF16 R36, R52, R68.reuse, R36 ;  /* 0x000000443424723c */ /* 0x080fe80000041824 */
[----:B------:R1:W1:Y:S04]  /*10160*/  MUFU.EX2 R81, R79 ;  /* 0x0000004f00517308 */ /* 0x0002680000000800 */
[C---:B------:R-:W-:Y:S06]  /*10170*/  HMMA.16816.F32.BF16 R40, R60.reuse, R68, R40 ;  /* 0x000000443c28723c */ /* 0x040fec0000041828 */
[----:B------:R3:W-:Y:S02]  /*10180*/  MUFU.EX2 R200, R84 ;  /* 0x0000005400c87308 */ /* 0x0007e40000000800 */
[-C--:B------:R-:W-:Y:S08]  /*10190*/  HMMA.16816.F32.BF16 R44, R60, R70.reuse, R44 ;  /* 0x000000463c2c723c */ /* 0x080ff0000004182c */
[C---:B------:R-:W-:Y:S01]  /*101a0*/  HMMA.16816.F32.BF16 R48, R52.reuse, R70, R48 ;  /* 0x000000463430723c */ /* 0x040fe20000041830 */
[----:B------:R-:W-:Y:S01]  /*101b0*/  LDSM.16.MT88.4 R68, [R230+0x1800] ;  /* 0x00180000e644783b */ /* 0x000fe20000004200 */
[----:B------:R3:W-:Y:S02]  /*101c0*/  MUFU.EX2 R199, R85 ;  /* 0x0000005500c77308 */ /* 0x0007e40000000800 */
[--C-:B-1----:R-:W-:Y:S01]  /*101d0*/  FFMA.FTZ R79, R106, c[0x0][0x2d0], -R3.reuse ;  /* 0x0000b4006a4f7a23 */ /* 0x102fe20000010803 */
[----:B------:R-:W-:Y:S01]  /*101e0*/  MOV R106, R185 ;  /* 0x000000b9006a7202 */ /* 0x000fe20000000f00 */
[----:B------:R-:W-:Y:S01]  /*101f0*/  FFMA.FTZ R3, R111, c[0x0][0x2d0], -R3 ;  /* 0x0000b4006f037a23 */ /* 0x000fe20000010803 */
[----:B------:R-:W-:Y:S01]  /*10200*/  MOV R111, R186 ;  /* 0x000000ba006f7202 */ /* 0x000fe20000000f00 */
[-C--:B------:R-:W-:Y:S04]  /*10210*/  HMMA.16816.F32.BF16 R116, R52, R56.reuse, R116 ;  /* 0x000000383474723c */ /* 0x080fe80000041874 */
[----:B------:R1:W-:Y:S01]  /*10220*/  MUFU.EX2 R198, R86 ;  /* 0x0000005600c67308 */ /* 0x0003e20000000800 */
[--C-:B---3--:R-:W-:Y:S01]  /*10230*/  FFMA.FTZ R84, R105, c[0x0][0x2d0], -R138.reuse ;  /* 0x0000b40069547a23 */ /* 0x108fe2000001088a */
[----:B------:R-:W-:Y:S02]  /*10240*/  MOV R105, R159 ;  /* 0x0000009f00697202 */ /* 0x000fe40000000f00 */
[C---:B------:R-:W-:Y:S06]  /*10250*/  HMMA.16816.F32.BF16 R120, R60.reuse, R56, R120 ;  /* 0x000000383c78723c */ /* 0x040fec0000041878 */
[----:B------:R-:W-:Y:S01]  /*10260*/  MUFU.EX2 R84, R84 ;  /* 0x0000005400547308 */ /* 0x000fe20000000800 */
[----:B------:R-:W-:Y:S01]  /*10270*/  F2FP.BF16.PACK_AB R56, R178, R174 ;  /* 0x000000aeb238723e */ /* 0x000fe200000010ff */
[-C--:B------:R-:W-:Y:S01]  /*10280*/  HMMA.16816.F32.BF16 R124, R60, R58.reuse, R124 ;  /* 0x0000003a3c7c723c */ /* 0x080fe2000004187c */
[----:B------:R-:W3:Y:S03]  /*10290*/  LDSM.16.MT88.4 R60, [R233+0x1800] ;  /* 0x00180000e93c783b */ /* 0x000ee60000004200 */
[----:B------:R-:W-:Y:S01]  /*102a0*/  F2FP.BF16.PACK_AB R57, R176, R177 ;  /* 0x000000b1b039723e */ /* 0x000fe200000010ff */
[--C-:B------:R-:W-:Y:S01]  /*102b0*/  FFMA.FTZ R85, R104, c[0x0][0x2d0], -R138.reuse ;  /* 0x0000b40068557a23 */ /* 0x100fe2000001088a */
[----:B------:R-:W-:Y:S01]  /*102c0*/  MOV R104, R156 ;  /* 0x0000009c00687202 */ /* 0x000fe20000000f00 */
[----:B------:R-:W-:Y:S01]  /*102d0*/  FFMA.FTZ R138, R109, c[0x0][0x2d0], -R138 ;  /* 0x0000b4006d8a7a23 */ /* 0x000fe2000001088a */
[----:B------:R-:W-:Y:S01]  /*102e0*/  HMMA.16816.F32.BF16 R128, R52, R58, R128 ;  /* 0x0000003a3480723c */ /* 0x000fe20000041880 */
[----:B------:R-:W-:Y:S03]  /*102f0*/  MUFU.EX2 R113, R87 ;  /* 0x0000005700717308 */ /* 0x000fe60000000800 */
[----:B------:R-:W-:Y:S01]  /*10300*/  MOV R109, R163 ;  /* 0x000000a3006d7202 */ /* 0x000fe20000000f00 */
[--C-:B-1----:R-:W-:Y:S01]  /*10310*/  FFMA.FTZ R86, R114, c[0x0][0x2d0], -R188.reuse ;  /* 0x0000b40072567a23 */ /* 0x102fe200000108bc */
[----:B------:R-:W-:Y:S01]  /*10320*/  MOV R114, R158 ;  /* 0x0000009e00727202 */ /* 0x000fe20000000f00 */
[----:B------:R-:W-:Y:S01]  /*10330*/  FFMA.FTZ R188, R115, c[0x0][0x2d0], -R188 ;  /* 0x0000b40073bc7a23 */ /* 0x000fe200000108bc */
[----:B------:R-:W-:Y:S03]  /*10340*/  F2FP.BF16.PACK_AB R52, R224, R225 ;  /* 0x000000e1e034723e */ /* 0x000fe600000010ff */
[----:B------:R-:W-:Y:S01]  /*10350*/  MUFU.EX2 R138, R138 ;  /* 0x0000008a008a7308 */ /* 0x000fe20000000800 */
[----:B------:R-:W-:Y:S02]  /*10360*/  F2FP.BF16.PACK_AB R54, R222, R223 ;  /* 0x000000dfde36723e */ /* 0x000fe400000010ff */
[----:B------:R-:W-:Y:S01]  /*10370*/  F2FP.BF16.PACK_AB R53, R220, R175 ;  /* 0x000000afdc35723e */ /* 0x000fe200000010ff */
[----:B----4-:R-:W-:Y:S01]  /*10380*/  FFMA.FTZ R133, R133, R155, R215 ;  /* 0x0000009b85857223 */ /* 0x010fe200000100d7 */
[----:B------:R-:W-:Y:S02]  /*10390*/  F2FP.BF16.PACK_AB R55, R219, R179 ;  /* 0x000000b3db37723e */ /* 0x000fe400000010ff */
[----:B------:R-:W-:Y:S01]  /*103a0*/  F2FP.BF16.PACK_AB R58, R183, R214 ;  /* 0x000000d6b73a723e */ /* 0x000fe200000010ff */
[----:B------:R-:W-:Y:S01]  /*103b0*/  FADD.FTZ R133, R216, R133 ;  /* 0x00000085d8857221 */ /* 0x000fe20000010000 */
[----:B------:R-:W-:Y:S01]  /*103c0*/  F2FP.BF16.PACK_AB R59, R180, R181 ;  /* 0x000000b5b43b723e */ /* 0x000fe200000010ff */
[----:B--2---:R-:W-:Y:S01]  /*103d0*/  FFMA.FTZ R132, R132, R154, R212 ;  /* 0x0000009a84847223 */ /* 0x004fe200000100d4 */
[----:B------:R-:W-:Y:S01]  /*103e0*/  MUFU.EX2 R188, R188 ;  /* 0x000000bc00bc7308 */ /* 0x000fe20000000800 */
[-C--:B------:R-:W-:Y:S03]  /*103f0*/  HMMA.16816.F32.BF16 R4, R52, R64.reuse, R4 ;  /* 0x000000403404723c */ /* 0x080fe60000041804 */
[----:B------:R-:W-:Y:S01]  /*10400*/  FADD.FTZ R132, R213, R132 ;  /* 0x00000084d5847221 */ /* 0x000fe20000010000 */
[----:B------:R-:W-:Y:S04]  /*10410*/  MOV R115, R157 ;  /* 0x0000009d00737202 */ /* 0x000fe80000000f00 */
[C---:B------:R-:W-:Y:S01]  /*10420*/  HMMA.16816.F32.BF16 R8, R56.reuse, R64, R8 ;  /* 0x000000403808723c */ /* 0x040fe20000041808 */
[----:B------:R-:W-:Y:S07]  /*10430*/  MUFU.EX2 R87, R112 ;  /* 0x0000007000577308 */ /* 0x000fee0000000800 */
[-C--:B------:R-:W-:Y:S03]  /*10440*/  HMMA.16816.F32.BF16 R12, R56, R66.reuse, R12 ;  /* 0x00000042380c723c */ /* 0x080fe6000004180c */
[----:B------:R-:W-:Y:S05]  /*10450*/  MUFU.EX2 R86, R86 ;  /* 0x0000005600567308 */ /* 0x000fea0000000800 */
[C---:B------:R-:W-:Y:S01]  /*10460*/  HMMA.16816.F32.BF16 R16, R52.reuse, R66, R16 ;  /* 0x000000423410723c */ /* 0x040fe20000041810 */
[----:B------:R-:W-:Y:S04]  /*10470*/  LDSM.16.MT88.4 R64, [R233+0x2000] ;  /* 0x00200000e940783b */ /* 0x000fe80000004200 */
[----:B------:R-:W-:Y:S03]  /*10480*/  MUFU.EX2 R96, R96 ;  /* 0x0000006000607308 */ /* 0x000fe60000000800 */
[-C--:B---3--:R-:W-:Y:S07]  /*10490*/  HMMA.16816.F32.BF16 R20, R52, R60.reuse, R20 ;  /* 0x0000003c3414723c */ /* 0x088fee0000041814 */
[----:B------:R-:W-:Y:S01]  /*104a0*/  MUFU.EX2 R97, R97 ;  /* 0x0000006100617308 */ /* 0x000fe20000000800 */
[C---:B------:R-:W-:Y:S08]  /*104b0*/  HMMA.16816.F32.BF16 R24, R56.reuse, R60, R24 ;  /* 0x0000003c3818723c */ /* 0x040ff00000041818 */
[-C--:B------:R-:W-:Y:S01]  /*104c0*/  HMMA.16816.F32.BF16 R28, R56, R62.reuse, R28 ;  /* 0x0000003e381c723c */ /* 0x080fe2000004181c */
[----:B------:R-:W-:Y:S03]  /*104d0*/  MUFU.EX2 R98, R98 ;  /* 0x0000006200627308 */ /* 0x000fe60000000800 */
[----:B------:R-:W-:Y:S04]  /*104e0*/  FFMA.FTZ R0, R0, R145, R189 ;  /* 0x0000009100007223 */ /* 0x000fe800000100bd */
[C---:B------:R-:W-:Y:S01]  /*104f0*/  HMMA.16816.F32.BF16 R32, R52.reuse, R62, R32 ;  /* 0x0000003e3420723c */ /* 0x040fe20000041820 */
[----:B------:R-:W1:Y:S02]  /*10500*/  LDSM.16.MT88.4 R60, [R229+0x2000] ;  /* 0x00200000e53c783b */ /* 0x000e640000004200 */
[----:B------:R-:W-:Y:S01]  /*10510*/  MUFU.EX2 R99, R99 ;  /* 0x0000006300637308 */ /* 0x000fe20000000800 */
[----:B------:R-:W-:Y:S01]  /*10520*/  MOV R145, R152 ;  /* 0x0000009800917202 */ /* 0x000fe20000000f00 */
[----:B------:R-:W-:Y:S02]  /*10530*/  FADD.FTZ R76, R190, R0 ;  /* 0x00000000be4c7221 */ /* 0x000fe40000010000 */
[----:B------:R-:W-:Y:S01]  /*10540*/  FADD.FTZ R0, R226, R132 ;  /* 0x00000084e2007221 */ /* 0x000fe20000010000 */
[-C--:B------:R-:W-:Y:S04]  /*10550*/  HMMA.16816.F32.BF16 R36, R52, R68.reuse, R36 ;  /* 0x000000443424723c */ /* 0x080fe80000041824 */
[----:B------:R-:W-:Y:S01]  /*10560*/  FADD.FTZ R0, R227, R0 ;  /* 0x00000000e3007221 */ /* 0x000fe20000010000 */
[----:B------:R-:W-:Y:S01]  /*10570*/  MOV R215, R145 ;  /* 0x0000009100d77202 */ /* 0x000fe20000000f00 */
[----:B------:R-:W-:Y:S01]  /*10580*/  MUFU.EX2 R88, R88 ;  /* 0x0000005800587308 */ /* 0x000fe20000000800 */
[----:B------:R-:W-:Y:S01]  /*10590*/  FFMA.FTZ R134, R134, R147, R217 ;  /* 0x0000009386867223 */ /* 0x000fe200000100d9 */
[C---:B------:R-:W-:Y:S04]  /*105a0*/  HMMA.16816.F32.BF16 R40, R56.reuse, R68, R40 ;  /* 0x000000443828723c */ /* 0x040fe80000041828 */
[----:B------:R-:W-:Y:S01]  /*105b0*/  MOV R147, R153 ;  /* 0x0000009900937202 */ /* 0x000fe20000000f00 */
[----:B------:R-:W-:Y:S01]  /*105c0*/  FADD.FTZ R0, R148, R0 ;  /* 0x0000000094007221 */ /* 0x000fe20000010000 */
[----:B------:R-:W-:Y:S01]  /*105d0*/  LDSM.16.MT88.4 R152, [R229+0x3000] ;  /* 0x00300000e598783b */ /* 0x000fe20000004200 */
[----:B------:R-:W-:Y:S01]  /*105e0*/  MOV R217, R144 ;  /* 0x0000009000d97202 */ /* 0x000fe20000000f00 */
[-C--:B------:R-:W-:Y:S01]  /*105f0*/  HMMA.16816.F32.BF16 R44, R56, R70.reuse, R44 ;  /* 0x00000046382c723c */ /* 0x080fe2000004182c */
[----:B------:R-:W-:Y:S03]  /*10600*/  MUFU.EX2 R89, R89 ;  /* 0x0000005900597308 */ /* 0x000fe60000000800 */
[----:B------:R-:W-:Y:S01]  /*10610*/  FADD.FTZ R134, R218, R134 ;  /* 0x00000086da867221 */ /* 0x000fe20000010000 */
[----:B------:R-:W-:Y:S03]  /*10620*/  MOV R132, R135 ;  /* 0x0000008700847202 */ /* 0x000fe60000000f00 */
[C---:B------:R-:W-:Y:S01]  /*10630*/  HMMA.16816.F32.BF16 R48, R52.reuse, R70, R48 ;  /* 0x000000463430723c */ /* 0x040fe20000041830 */
[----:B------:R-:W2:Y:S02]  /*10640*/  LDSM.16.MT88.4 R68, [R230+0x2000] ;  /* 0x00200000e644783b */ /* 0x000ea40000004200 */
[----:B------:R-:W-:Y:S01]  /*10650*/  MUFU.EX2 R90, R90 ;  /* 0x0000005a005a7308 */ /* 0x000fe20000000800 */
[----:B------:R-:W-:Y:S04]  /*10660*/  FADD.FTZ R134, R221, R134 ;  /* 0x00000086dd867221 */ /* 0x000fe80000010000 */
[-C--:B------:R-:W-:Y:S05]  /*10670*/  HMMA.16816.F32.BF16 R116, R52, R72.reuse, R116 ;  /* 0x000000483474723c */ /* 0x080fea0000041874 */
[----:B------:R-:W-:Y:S03]  /*10680*/  MUFU.EX2 R91, R91 ;  /* 0x0000005b005b7308 */ /* 0x000fe60000000800 */
[C---:B------:R-:W-:Y:S07]  /*10690*/  HMMA.16816.F32.BF16 R120, R56.reuse, R72, R120 ;  /* 0x000000483878723c */ /* 0x040fee0000041878 */
[----:B------:R-:W-:Y:S01]  /*106a0*/  MUFU.EX2 R92, R92 ;  /* 0x0000005c005c7308 */ /* 0x000fe20000000800 */
[-C--:B------:R-:W-:Y:S07]  /*106b0*/  HMMA.16816.F32.BF16 R124, R56, R74.reuse, R124 ;  /* 0x0000004a387c723c */ /* 0x080fee000004187c */
        /* <DEDUP_REMOVED lines=11> */
[----:B------:R-:W-:Y:S05]  /*10770*/  F2FP.BF16.PACK_AB R59, R81, R80 ;  /* 0x00000050513b723e */ /* 0x000fea00000010ff */
[-C--:B-1----:R-:W-:Y:S01]  /*10780*/  HMMA.16816.F32.BF16 R4, R52, R60.reuse, R4 ;  /* 0x0000003c3404723c */ /* 0x082fe20000041804 */
[----:B------:R-:W1:Y:S07]  /*10790*/  MUFU.EX2 R95, R95 ;  /* 0x0000005f005f7308 */ /* 0x000e6e0000000800 */
[C---:B------:R-:W-:Y:S03]  /*107a0*/  HMMA.16816.F32.BF16 R8, R56.reuse, R60, R8 ;  /* 0x0000003c3808723c */ /* 0x040fe60000041808 */
[----:B------:R-:W-:Y:S05]  /*107b0*/  MUFU.EX2 R100, R100 ;  /* 0x0000006400647308 */ /* 0x000fea0000000800 */
[-C--:B------:R-:W-:Y:S05]  /*107c0*/  HMMA.16816.F32.BF16 R12, R56, R62.reuse, R12 ;  /* 0x0000003e380c723c */ /* 0x080fea000004180c */
[----:B------:R-:W-:Y:S03]  /*107d0*/  MUFU.EX2 R101, R101 ;  /* 0x0000006500657308 */ /* 0x000fe60000000800 */
[C---:B------:R-:W-:Y:S01]  /*107e0*/  HMMA.16816.F32.BF16 R16, R52.reuse, R62, R16 ;  /* 0x0000003e3410723c */ /* 0x040fe20000041810 */
[----:B------:R-:W1:Y:S06]  /*107f0*/  LDSM.16.MT88.4 R60, [R229+0x2800] ;  /* 0x00280000e53c783b */ /* 0x000e6c0000004200 */
[----:B------:R-:W-:Y:S01]  /*10800*/  MUFU.EX2 R102, R102 ;  /* 0x0000006600667308 */ /* 0x000fe20000000800 */
[-C--:B------:R-:W-:Y:S08]  /*10810*/  HMMA.16816.F32.BF16 R20, R52, R64.reuse, R20 ;  /* 0x000000403414723c */ /* 0x080ff00000041814 */
[C---:B------:R-:W-:Y:S01]  /*10820*/  HMMA.16816.F32.BF16 R24, R56.reuse, R64, R24 ;  /* 0x000000403818723c */ /* 0x040fe20000041818 */
[----:B------:R-:W-:Y:S07]  /*10830*/  MUFU.EX2 R103, R103 ;  /* 0x0000006700677308 */ /* 0x000fee0000000800 */
[-C--:B------:R-:W-:Y:S03]  /*10840*/  HMMA.16816.F32.BF16 R28, R56, R66.reuse, R28 ;  /* 0x00000042381c723c */ /* 0x080fe6000004181c */
[----:B------:R-:W-:Y:S05]  /*10850*/  MUFU.EX2 R85, R85 ;  /* 0x0000005500557308 */ /* 0x000fea0000000800 */
[C---:B------:R-:W-:Y:S01]  /*10860*/  HMMA.16816.F32.BF16 R32, R52.reuse, R66, R32 ;  /* 0x000000423420723c */ /* 0x040fe20000041820 */
[----:B------:R-:W1:Y:S04]  /*10870*/  LDSM.16.MT88.4 R64, [R233+0x2800] ;  /* 0x00280000e940783b */ /* 0x000e680000004200 */
[----:B------:R-:W-:Y:S03]  /*10880*/  MUFU.EX2 R79, R79 ;  /* 0x0000004f004f7308 */ /* 0x000fe60000000800 */
[-C--:B--2---:R-:W-:Y:S08]  /*10890*/  HMMA.16816.F32.BF16 R36, R52, R68.reuse, R36 ;  /* 0x000000443424723c */ /* 0x084ff00000041824 */
[C---:B------:R-:W-:Y:S07]  /*108a0*/  HMMA.16816.F32.BF16 R40, R56.reuse, R68, R40 ;  /* 0x000000443828723c */ /* 0x040fee0000041828 */
[----:B------:R-:W-:Y:S01]  /*108b0*/  FADD.FTZ R68, R248, R133 ;  /* 0x00000085f8447221 */ /* 0x000fe20000010000 */
[-C--:B------:R-:W-:Y:S04]  /*108c0*/  HMMA.16816.F32.BF16 R44, R56, R70.reuse, R44 ;  /* 0x00000046382c723c */ /* 0x080fe8000004182c */
[----:B------:R-:W-:Y:S04]  /*108d0*/  FADD.FTZ R78, R250, R68 ;  /* 0x00000044fa4e7221 */ /* 0x000fe80000010000 */
[C---:B------:R-:W-:Y:S01]  /*108e0*/  HMMA.16816.F32.BF16 R48, R52.reuse, R70, R48 ;  /* 0x000000463430723c */ /* 0x040fe20000041830 */
[----:B------:R-:W2:Y:S07]  /*108f0*/  LDSM.16.MT88.4 R68, [R230+0x2800] ;  /* 0x00280000e644783b */ /* 0x000eae0000004200 */
[-C--:B---3--:R-:W-:Y:S08]  /*10900*/  HMMA.16816.F32.BF16 R116, R52, R72.reuse, R116 ;  /* 0x000000483474723c */ /* 0x088ff00000041874 */
[C---:B------:R-:W-:Y:S08]  /*10910*/  HMMA.16816.F32.BF16 R120, R56.reuse, R72, R120 ;  /* 0x000000483878723c */ /* 0x040ff00000041878 */
[-C--:B------:R-:W-:Y:S07]  /*10920*/  HMMA.16816.F32.BF16 R124, R56, R74.reuse, R124 ;  /* 0x0000004a387c723c */ /* 0x080fee000004187c */
[----:B----4-:R-:W-:Y:S01]  /*10930*/  F2FP.BF16.PACK_AB R58, R93, R92 ;  /* 0x0000005c5d3a723e */ /* 0x010fe200000010ff */
[----:B------:R-:W-:Y:S01]  /*10940*/  HMMA.16816.F32.BF16 R128, R52, R74, R128 ;  /* 0x0000004a3480723c */ /* 0x000fe20000041880 */
[----:B------:R-:W3:Y:S03]  /*10950*/  LDSM.16.MT88.4 R72, [R232+0x2800] ;  /* 0x00280000e848783b */ /* 0x000ee60000004200 */
[----:B------:R-:W-:Y:S01]  /*10960*/  FADD.FTZ R57, R191, R76 ;  /* 0x0000004cbf397221 */ /* 0x000fe20000010000 */
[----:B-1----:R-:W-:Y:S01]  /*10970*/  F2FP.BF16.PACK_AB R59, R95, R94 ;  /* 0x0000005e5f3b723e */ /* 0x002fe200000010ff */
[----:B------:R-:W-:Y:S01]  /*10980*/  FADD.FTZ R56, R251, R134 ;  /* 0x00000086fb387221 */ /* 0x000fe20000010000 */
[----:B------:R-:W-:Y:S01]  /*10990*/  F2FP.BF16.PACK_AB R52, R199, R200 ;  /* 0x000000c8c734723e */ /* 0x000fe200000010ff */
[----:B------:R-:W-:Y:S01]  /*109a0*/  FADD.FTZ R77, R193, R57 ;  /* 0x00000039c14d7221 */ /* 0x000fe20000010000 */
[----:B------:R-:W-:Y:S03]  /*109b0*/  F2FP.BF16.PACK_AB R53, R113, R198 ;  /* 0x000000c67135723e */ /* 0x000fe600000010ff */
[----:B------:R-:W-:Y:S01]  /*109c0*/  F2FP.BF16.PACK_AB R54, R97, R96 ;  /* 0x000000606136723e */ /* 0x000fe200000010ff */
[----:B------:R-:W-:Y:S01]  /*109d0*/  FADD.FTZ R76, R249, R56 ;  /* 0x00000038f94c7221 */ /* 0x000fe20000010000 */
[----:B------:R-:W-:Y:S02]  /*109e0*/  F2FP.BF16.PACK_AB R55, R99, R98 ;  /* 0x000000626337723e */ /* 0x000fe400000010ff */
[----:B------:R-:W-:Y:S02]  /*109f0*/  F2FP.BF16.PACK_AB R56, R89, R88 ;  /* 0x000000585938723e */ /* 0x000fe400000010ff */
[----:B------:R-:W-:Y:S03]  /*10a00*/  F2FP.BF16.PACK_AB R57, R91, R90 ;  /* 0x0000005a5b39723e */ /* 0x000fe600000010ff */
[-C--:B------:R-:W-:Y:S08]  /*10a10*/  HMMA.16816.F32.BF16 R4, R52, R60.reuse, R4 ;  /* 0x0000003c3404723c */ /* 0x080ff00000041804 */
[C---:B------:R-:W-:Y:S08]  /*10a20*/  HMMA.16816.F32.BF16 R8, R56.reuse, R60, R8 ;  /* 0x0000003c3808723c */ /* 0x040ff00000041808 */
[-C--:B------:R-:W-:Y:S08]  /*10a30*/  HMMA.16816.F32.BF16 R12, R56, R62.reuse, R12 ;  /* 0x0000003e380c723c */ /* 0x080ff0000004180c */
[C---:B------:R-:W-:Y:S01]  /*10a40*/  HMMA.16816.F32.BF16 R16, R52.reuse, R62, R16 ;  /* 0x0000003e3410723c */ /* 0x040fe20000041810 */
[----:B------:R1:W-:Y:S06]  /*10a50*/  MUFU.EX2 R63, R3 ;  /* 0x00000003003f7308 */ /* 0x0003ec0000000800 */
[----:B------:R-:W-:Y:S01]  /*10a60*/  FADD.FTZ R62, R147, R0 ;  /* 0x00000000933e7221 */ /* 0x000fe20000010000 */
[-C--:B------:R-:W-:Y:S08]  /*10a70*/  HMMA.16816.F32.BF16 R20, R52, R64.reuse, R20 ;  /* 0x000000403414723c */ /* 0x080ff00000041814 */
[C---:B------:R-:W-:Y:S01]  /*10a80*/  HMMA.16816.F32.BF16 R24, R56.reuse, R64, R24 ;  /* 0x000000403818723c */ /* 0x040fe20000041818 */
[----:B------:R-:W-:Y:S07]  /*10a90*/  MUFU.EX2 R64, R110 ;  /* 0x0000006e00407308 */ /* 0x000fee0000000800 */
[-C--:B------:R-:W-:Y:S03]  /*10aa0*/  HMMA.16816.F32.BF16 R28, R56, R66.reuse, R28 ;  /* 0x00000042381c723c */ /* 0x080fe6000004181c */
[----:B------:R-:W-:Y:S01]  /*10ab0*/  MUFU.EX2 R65, R107 ;  /* 0x0000006b00417308 */ /* 0x000fe20000000800 */
[----:B-1----:R-:W-:Y:S04]  /*10ac0*/  FADD.FTZ R3, R143, R78 ;  /* 0x0000004e8f037221 */ /* 0x002fe80000010000 */
[C---:B------:R-:W-:Y:S04]  /*10ad0*/  HMMA.16816.F32.BF16 R32, R52.reuse, R66, R32 ;  /* 0x000000423420723c */ /* 0x040fe80000041820 */
[----:B------:R-:W-:Y:S01]  /*10ae0*/  FADD.FTZ R3, R146, R3 ;  /* 0x0000000392037221 */ /* 0x000fe20000010000 */
[----:B------:R-:W1:Y:S03]  /*10af0*/  MUFU.EX2 R66, R108 ;  /* 0x0000006c00427308 */ /* 0x000e660000000800 */
[-C--:B--2---:R-:W-:Y:S04]  /*10b00*/  HMMA.16816.F32.BF16 R36, R52, R68.reuse, R36 ;  /* 0x000000443424723c */ /* 0x084fe80000041824 */
[----:B------:R-:W-:Y:S04]  /*10b10*/  FADD.FTZ R60, R184, R3 ;  /* 0x00000003b83c7221 */ /* 0x000fe80000010000 */
[C---:B------:R-:W-:Y:S08]  /*10b20*/  HMMA.16816.F32.BF16 R40, R56.reuse, R68, R40 ;  /* 0x000000443828723c */ /* 0x040ff00000041828 */
[-C--:B------:R-:W-:Y:S08]  /*10b30*/  HMMA.16816.F32.BF16 R44, R56, R70.reuse, R44 ;  /* 0x00000046382c723c */ /* 0x080ff0000004182c */
[C---:B------:R-:W-:Y:S07]  /*10b40*/  HMMA.16816.F32.BF16 R48, R52.reuse, R70, R48 ;  /* 0x000000463430723c */ /* 0x040fee0000041830 */
[----:B------:R-:W-:Y:S01]  /*10b50*/  MOV R70, R2 ;  /* 0x0000000200467202 */ /* 0x000fe20000000f00 */
[-C--:B---3--:R-:W-:Y:S08]  /*10b60*/  HMMA.16816.F32.BF16 R116, R52, R72.reuse, R116 ;  /* 0x000000483474723c */ /* 0x088ff00000041874 */
[C---:B------:R-:W-:Y:S08]  /*10b70*/  HMMA.16816.F32.BF16 R120, R56.reuse, R72, R120 ;  /* 0x000000483878723c */ /* 0x040ff00000041878 */
[-C--:B------:R-:W-:Y:S07]  /*10b80*/  HMMA.16816.F32.BF16 R124, R56, R74.reuse, R124 ;  /* 0x0000004a387c723c */ /* 0x080fee000004187c */
[----:B------:R-:W-:Y:S01]  /*10b90*/  FADD.FTZ R57, R194, R77 ;  /* 0x0000004dc2397221 */ /* 0x000fe20000010000 */
[----:B------:R-:W-:Y:S04]  /*10ba0*/  HMMA.16816.F32.BF16 R128, R52, R74, R128 ;  /* 0x0000004a3480723c */ /* 0x000fe80000041880 */
[----:B------:R-:W-:Y:S01]  /*10bb0*/  FADD.FTZ R56, R149, R76 ;  /* 0x0000004c95387221 */ /* 0x000fe20000010000 */
[----:B-1----:R-:W-:Y:S01]  /*10bc0*/  F2FP.BF16.PACK_AB R58, R138, R66 ;  /* 0x000000428a3a723e */ /* 0x002fe200000010ff */
[----:B------:R-:W-:Y:S01]  /*10bd0*/  FADD.FTZ R61, R195, R57 ;  /* 0x00000039c33d7221 */ /* 0x000fe20000010000 */
[----:B------:R-:W-:Y:S01]  /*10be0*/  F2FP.BF16.PACK_AB R52, R101, R100 ;  /* 0x000000646534723e */ /* 0x000fe200000010ff */
[----:B------:R-:W-:Y:S01]  /*10bf0*/  FADD.FTZ R0, R187, R56 ;  /* 0x00000038bb007221 */ /* 0x000fe20000010000 */
[----:B------:R-:W-:Y:S01]  /*10c00*/  F2FP.BF16.PACK_AB R53, R103, R102 ;  /* 0x000000666735723e */ /* 0x000fe200000010ff */
[----:B------:R-:W1:Y:S02]  /*10c10*/  LDSM.16.MT88.4 R184, [R230+0x3000] ;  /* 0x00300000e6b8783b */ /* 0x000e640000004200 */
[----:B------:R-:W-:Y:S01]  /*10c20*/  FADD.FTZ R3, R197, R61 ;  /* 0x0000003dc5037221 */ /* 0x000fe20000010000 */
[----:B------:R-:W-:Y:S01]  /*10c30*/  F2FP.BF16.PACK_AB R54, R139, R87 ;  /* 0x000000578b36723e */ /* 0x000fe200000010ff */
[----:B------:R-:W-:Y:S01]  /*10c40*/  FADD.FTZ R0, R161, R0 ;  /* 0x00000000a1007221 */ /* 0x000fe20000010000 */
[----:B------:R-:W-:Y:S01]  /*10c50*/  F2FP.BF16.PACK_AB R55, R188, R86 ;  /* 0x00000056bc37723e */ /* 0x000fe200000010ff */
[----:B------:R-:W-:Y:S01]  /*10c60*/  FADD.FTZ R3, R196, R3 ;  /* 0x00000003c4037221 */ /* 0x000fe20000010000 */
[----:B------:R-:W-:Y:S01]  /*10c70*/  F2FP.BF16.PACK_AB R56, R84, R85 ;  /* 0x000000555438723e */ /* 0x000fe200000010ff */
[----:B------:R-:W-:Y:S01]  /*10c80*/  FADD.FTZ R0, R217, R0 ;  /* 0x00000000d9007221 */ /* 0x000fe20000010000 */
[----:B------:R-:W-:Y:S02]  /*10c90*/  F2FP.BF16.PACK_AB R57, R65, R79 ;  /* 0x0000004f4139723e */ /* 0x000fe400000010ff */
[----:B------:R-:W-:Y:S01]  /*10ca0*/  F2FP.BF16.PACK_AB R59, R63, R64 ;  /* 0x000000403f3b723e */ /* 0x000fe200000010ff */
[-C--:B------:R-:W-:Y:S07]  /*10cb0*/  HMMA.16816.F32.BF16 R144, R52, R152.reuse, R4 ;  /* 0x000000983490723c */ /* 0x080fee0000041804 */
        /* <DEDUP_REMOVED lines=17> */
[----:B------:R-:W2:Y:S01]  /*10dd0*/  LDSM.16.MT88.4 R4, [R232+0x3000] ;  /* 0x00300000e804783b */ /* 0x000ea20000004200 */
        /* <DEDUP_REMOVED lines=16> */
[----:B------:R-:W-:Y:S02]  /*10ee0*/  FADD.FTZ R11, R176, R8 ;  /* 0x00000008b00b7221 */ /* 0x000fe40000010000 */
[----:B------:R-:W-:Y:S03]  /*10ef0*/  FADD.FTZ R10, R223, R3 ;  /* 0x00000003df0a7221 */ /* 0x000fe60000010000 */
        /* <DEDUP_REMOVED lines=70> */
.L_x_519:
[----:B------:R-:W-:Y:S02]  /*11360*/  MOV R10, 0x1f ;  /* 0x0000001f000a7802 */ /* 0x000fe40000000f00 */
[----:B------:R-:W-:Y:S01]  /*11370*/  MOV R7, 0xffffffff ;  /* 0xffffffff00077802 */ /* 0x000fe20000000f00 */
[----:B------:R-:W-:Y:S05]  /*11380*/  BRA.DIV ~URZ, `(.L_x_521) ;  /* 0x00002a427f007947 */ /* 0x000fea000b800000 */
[----:B------:R-:W2:Y:S04]  /*11390*/  LDL R0, [R1+0x10] ;  /* 0x0000100001007983 */ /* 0x000ea80000100800 */
[----:B--2---:R1:W2:Y:S02]  /*113a0*/  SHFL.BFLY PT, R2, R0, 0x2, 0x1f ;  /* 0x0c401f0000027f89 */ /* 0x0042a400000e0000 */
.L_x_559:
[----:B-1----:R-:W3:Y:S02]  /*113b0*/  LDL.LU R0, [R1+0x10] ;  /* 0x0000100001007983 */ /* 0x002ee40000300800 */
[----:B--23--:R-:W-:Y:S01]  /*113c0*/  FADD.FTZ R2, R2, R0 ;  /* 0x0000000002027221 */ /* 0x00cfe20000010000 */
[----:B------:R-:W-:Y:S05]  /*113d0*/  BRA.DIV ~URZ, `(.L_x_522) ;  /* 0x00002a527f007947 */ /* 0x000fea000b800000 */
[----:B------:R-:W2:Y:S04]  /*113e0*/  LDL.LU R3, [R1+0x18] ;  /* 0x0000180001037983 */ /* 0x000ea80000300800 */
[----:B------:R-:W3:Y:S04]  /*113f0*/  LDL.LU R0, [R1+0x14] ;  /* 0x0000140001007983 */ /* 0x000ee80000300800 */
[----:B------:R-:W4:Y:S04]  /*11400*/  LDL.LU R9, [R1+0x1c] ;  /* 0x00001c0001097983 */ /* 0x000f280000300800 */
[----:B--2---:R-:W1:Y:S04]  /*11410*/  SHFL.BFLY PT, R4, R3, 0x2, 0x1f ;  /* 0x0c401f0003047f89 */ /* 0x004e6800000e0000 */
[----:B---3--:R-:W2:Y:S04]  /*11420*/  SHFL.BFLY PT, R6, R0, 0x2, 0x1f ;  /* 0x0c401f0000067f89 */ /* 0x008ea800000e0000 */
[----:B----4-:R-:W3:Y:S01]  /*11430*/  SHFL.BFLY PT, R5, R9, 0x2, 0x1f ;  /* 0x0c401f0009057f89 */ /* 0x010ee200000e0000 */
[----:B-1----:R-:W-:-:S02]  /*11440*/  FADD.FTZ R4, R4, R3 ;  /* 0x0000000304047221 */ /* 0x002fc40000010000 */
[----:B--2---:R-:W-:-:S03]  /*11450*/  FADD.FTZ R6, R6, R0 ;  /* 0x0000000006067221 */ /* 0x004fc60000010000 */
[----:B------:R-:W1:Y:S01]  /*11460*/  SHFL.BFLY PT, R3, R4, 0x1, 0x1f ;  /* 0x0c201f0004037f89 */ /* 0x000e6200000e0000 */
[----:B---3--:R-:W-:-:S03]  /*11470*/  FADD.FTZ R5, R5, R9 ;  /* 0x0000000905057221 */ /* 0x008fc60000010000 */
[----:B------:R-:W2:Y:S04]  /*11480*/  SHFL.BFLY PT, R0, R2, 0x1, 0x1f ;  /* 0x0c201f0002007f89 */ /* 0x000ea800000e0000 */
[----:B------:R-:W3:Y:S04]  /*11490*/  SHFL.BFLY PT, R7, R6, 0x1, 0x1f ;  /* 0x0c201f0006077f89 */ /* 0x000ee800000e0000 */
[----:B------:R4:W4:Y:S01]  /*114a0*/  SHFL.BFLY PT, R8, R5, 0x1, 0x1f ;  /* 0x0c201f0005087f89 */ /* 0x00092200000e0000 */
[----:B-1----:R-:W-:Y:S02]  /*114b0*/  FADD.FTZ R4, R4, R3 ;  /* 0x0000000304047221 */ /* 0x002fe40000010000 */
[----:B--2---:R-:W-:-:S02]  /*114c0*/  FADD.FTZ R2, R2, R0 ;  /* 0x0000000002027221 */ /* 0x004fc40000010000 */
[----:B---3--:R-:W-:-:S03]  /*114d0*/  FADD.FTZ R6, R6, R7 ;  /* 0x0000000706067221 */ /* 0x008fc60000010000 */
.L_x_560:
[----:B------:R-:W-:Y:S01]  /*114e0*/  FSETP.NE.FTZ.AND P3, PT, R2, RZ, PT ;  /* 0x000000ff0200720b */ /* 0x000fe20003f75000 */
[----:B----4-:R-:W-:Y:S01]  /*114f0*/  FADD.FTZ R5, R8, R5 ;  /* 0x0000000508057221 */ /* 0x010fe20000010000 */
[----:B------:R-:W-:Y:S02]  /*11500*/  MOV R0, RZ ;  /* 0x000000ff00007202 */ /* 0x000fe40000000f00 */
[----:B------:R-:W-:Y:S02]  /*11510*/  FSETP.NE.FTZ.AND P2, PT, R4, RZ, PT ;  /* 0x000000ff0400720b */ /* 0x000fe40003f55000 */
[----:B------:R-:W-:Y:S02]  /*11520*/  FSETP.NE.FTZ.AND P1, PT, R6, RZ, PT ;  /* 0x000000ff0600720b */ /* 0x000fe40003f35000 */
[----:B------:R-:W-:Y:S02]  /*11530*/  FSETP.NE.FTZ.AND P0, PT, R5, RZ, PT ;  /* 0x000000ff0500720b */ /* 0x000fe40003f15000 */
[----:B------:R-:W-:-:S02]  /*11540*/  MOV R34, 0xff800000 ;  /* 0xff80000000227802 */ /* 0x000fc40000000f00 */
[----:B------:R-:W-:Y:S01]  /*11550*/  MOV R33, 0xff800000 ;  /* 0xff80000000217802 */ /* 0x000fe20000000f00 */
[----:B------:R-:W1:Y:S01]  /*11560*/  @P3 MUFU.RCP R0, R2 ;  /* 0x0000000200003308 */ /* 0x000e620000001000 */
[----:B------:R-:W-:Y:S02]  /*11570*/  MOV R32, 0xff800000 ;  /* 0xff80000000207802 */ /* 0x000fe40000000f00 */
[----:B------:R-:W-:Y:S02]  /*11580*/  MOV R31, 0xff800000 ;  /* 0xff800000001f7802 */ /* 0x000fe40000000f00 */
[----:B------:R-:W-:Y:S02]  /*11590*/  @P2 MOV R9, 0x3f317218 ;  /* 0x3f31721800092802 */ /* 0x000fe40000000f00 */
[----:B------:R-:W-:Y:S01]  /*115a0*/  @P1 MOV R21, 0x3f317218 ;  /* 0x3f31721800151802 */ /* 0x000fe20000000f00 */
[----:B------:R2:W-:Y:S01]  /*115b0*/  @P3 MUFU.LG2 R17, R2 ;  /* 0x0000000200113308 */ /* 0x0005e20000000c00 */
[----:B-1----:R-:W-:-:S02]  /*115c0*/  FMUL.FTZ R144, R0, R144 ;  /* 0x0000009000907220 */ /* 0x002fc40000410000 */
[C---:B------:R-:W-:Y:S02]  /*115d0*/  FMUL.FTZ R30, R0.reuse, R145 ;  /* 0x00000091001e7220 */ /* 0x040fe40000410000 */
[C---:B------:R-:W-:Y:S02]  /*115e0*/  FMUL.FTZ R152, R0.reuse, R152 ;  /* 0x0000009800987220 */ /* 0x040fe40000410000 */
[C---:B------:R-:W-:Y:S01]  /*115f0*/  FMUL.FTZ R27, R0.reuse, R153 ;  /* 0x00000099001b7220 */ /* 0x040fe20000410000 */
[----:B--2---:R-:W-:Y:S01]  /*11600*/  CS2R R2, SRZ ;  /* 0x0000000000027805 */ /* 0x004fe2000001ff00 */
[C---:B------:R-:W-:Y:S02]  /*11610*/  FMUL.FTZ R156, R0.reuse, R156 ;  /* 0x0000009c009c7220 */ /* 0x040fe40000410000 */
[C---:B------:R-:W-:Y:S02]  /*11620*/  FMUL.FTZ R24, R0.reuse, R157 ;  /* 0x0000009d00187220 */ /* 0x040fe40000410000 */
[C---:B------:R-:W-:Y:S01]  /*11630*/  FMUL.FTZ R168, R0.reuse, R168 ;  /* 0x000000a800a87220 */ /* 0x040fe20000410000 */
[----:B------:R-:W1:Y:S01]  /*11640*/  @P2 MUFU.RCP R3, R4 ;  /* 0x0000000400032308 */ /* 0x000e620000001000 */
[----:B------:R-:W-:-:S02]  /*11650*/  FMUL.FTZ R20, R0, R169 ;  /* 0x000000a900147220 */ /* 0x000fc40000410000 */
[C---:B------:R-:W-:Y:S02]  /*11660*/  FMUL.FTZ R172, R0.reuse, R172 ;  /* 0x000000ac00ac7220 */ /* 0x040fe40000410000 */
[C---:B------:R-:W-:Y:S02]  /*11670*/  FMUL.FTZ R16, R0.reuse, R173 ;  /* 0x000000ad00107220 */ /* 0x040fe40000410000 */
[C---:B------:R-:W-:Y:S01]  /*11680*/  FMUL.FTZ R184, R0.reuse, R184 ;  /* 0x000000b800b87220 */ /* 0x040fe20000410000 */
[----:B------:R-:W2:Y:S01]  /*11690*/  @P1 MUFU.RCP R2, R6 ;  /* 0x0000000600021308 */ /* 0x000ea20000001000 */
[C---:B------:R-:W-:Y:S02]  /*116a0*/  FMUL.FTZ R12, R0.reuse, R185 ;  /* 0x000000b9000c7220 */ /* 0x040fe40000410000 */
[C---:B------:R-:W-:Y:S02]  /*116b0*/  FMUL.FTZ R116, R0.reuse, R116 ;  /* 0x0000007400747220 */ /* 0x040fe40000410000 */
[----:B------:R-:W-:-:S02]  /*116c0*/  FMUL.FTZ R8, R0, R117 ;  /* 0x0000007500087220 */ /* 0x000fc40000410000 */
[----:B------:R-:W-:Y:S01]  /*116d0*/  FMUL.FTZ R128, R0, R128 ;  /* 0x0000008000807220 */ /* 0x000fe20000410000 */
[----:B------:R-:W3:Y:S01]  /*116e0*/  @P2 MUFU.LG2 R4, R4 ;  /* 0x0000000400042308 */ /* 0x000ee20000000c00 */
[C---:B-1----:R-:W-:Y:S02]  /*116f0*/  FMUL.FTZ R146, R3.reuse, R146 ;  /* 0x0000009203927220 */ /* 0x042fe40000410000 */
        /* <DEDUP_REMOVED lines=14> */
[----:B------:R-:W-:Y:S02]  /*117e0*/  FMUL.FTZ R131, R3, R131 ;  /* 0x0000008303837220 */ /* 0x000fe40000410000 */
[----:B------:R1:W4:Y:S01]  /*117f0*/  @P1 MUFU.LG2 R3, R6 ;  /* 0x0000000600031308 */ /* 0x0003220000000c00 */
[----:B------:R-:W-:Y:S01]  /*11800*/  FMUL.FTZ R129, R0, R129 ;  /* 0x0000008100817220 */ /* 0x000fe20000410000 */
[----:B------:R-:W-:Y:S01]  /*11810*/  MOV R0, RZ ;  /* 0x000000ff00007202 */ /* 0x000fe20000000f00 */
[----:B--2---:R-:W-:-:S02]  /*11820*/  FMUL.FTZ R140, R2, R140 ;  /* 0x0000008c028c7220 */ /* 0x004fc40000410000 */
[C---:B------:R-:W-:Y:S02]  /*11830*/  FMUL.FTZ R28, R2.reuse, R141 ;  /* 0x0000008d021c7220 */ /* 0x040fe40000410000 */
[C---:B------:R-:W-:Y:S01]  /*11840*/  FMUL.FTZ R148, R2.reuse, R148 ;  /* 0x0000009402947220 */ /* 0x040fe20000410000 */
[----:B------:R-:W-:Y:S01]  /*11850*/  @P0 MUFU.RCP R0, R5 ;  /* 0x0000000500000308 */ /* 0x000fe20000001000 */
[C---:B------:R-:W-:Y:S02]  /*11860*/  FMUL.FTZ R25, R2.reuse, R149 ;  /* 0x0000009502197220 */ /* 0x040fe40000410000 */
[C---:B------:R-:W-:Y:S02]  /*11870*/  FMUL.FTZ R160, R2.reuse, R160 ;  /* 0x000000a002a07220 */ /* 0x040fe40000410000 */
[C---:B------:R-:W-:Y:S02]  /*11880*/  FMUL.FTZ R22, R2.reuse, R161 ;  /* 0x000000a102167220 */ /* 0x040fe40000410000 */
[C---:B------:R-:W-:Y:S01]  /*11890*/  FMUL.FTZ R164, R2.reuse, R164 ;  /* 0x000000a402a47220 */ /* 0x040fe20000410000 */
[----:B-1----:R-:W-:Y:S01]  /*118a0*/  @P3 MOV R6, 0x3f317218 ;  /* 0x3f31721800063802 */ /* 0x002fe20000000f00 */
        /* <DEDUP_REMOVED lines=8> */
[----:B------:R-:W-:Y:S02]  /*11930*/  FMUL.FTZ R125, R2, R125 ;  /* 0x0000007d027d7220 */ /* 0x000fe40000410000 */
[----:B------:R-:W1:Y:S01]  /*11940*/  @P0 MUFU.LG2 R2, R5 ;  /* 0x0000000500020308 */ /* 0x000e620000000c00 */
[----:B---3--:R-:W-:Y:S02]  /*11950*/  @P2 FMUL.FTZ R13, R4, 0.69314718246459960938 ;  /* 0x3f317218040d2820 */ /* 0x008fe40000410000 */
[----:B------:R-:W-:Y:S02]  /*11960*/  @P2 FMUL.FTZ R4, R9, c[0x0][0x2d0] ;  /* 0x0000b40009042a20 */ /* 0x000fe40000410000 */
[----:B----4-:R-:W-:Y:S02]  /*11970*/  @P1 FMUL.FTZ R9, R3, 0.69314718246459960938 ;  /* 0x3f31721803091820 */ /* 0x010fe40000410000 */
[----:B------:R-:W-:-:S02]  /*11980*/  @P1 FMUL.FTZ R3, R21, c[0x0][0x2d0] ;  /* 0x0000b40015031a20 */ /* 0x000fc40000410000 */
[----:B------:R-:W-:Y:S02]  /*11990*/  @P3 FMUL.FTZ R17, R17, 0.69314718246459960938 ;  /* 0x3f31721811113820 */ /* 0x000fe40000410000 */
[----:B------:R-:W-:Y:S01]  /*119a0*/  @P1 FFMA.FTZ R34, R3, R135, R9 ;  /* 0x0000008703221223 */ /* 0x000fe20000010009 */
[----:B------:R-:W-:Y:S01]  /*119b0*/  @P0 MOV R3, 0x3f317218 ;  /* 0x3f31721800030802 */ /* 0x000fe20000000f00 */
[----:B------:R-:W-:Y:S02]  /*119c0*/  @P3 FMUL.FTZ R6, R6, c[0x0][0x2d0] ;  /* 0x0000b40006063a20 */ /* 0x000fe40000410000 */
[----:B------:R-:W-:Y:S01]  /*119d0*/  @P2 FFMA.FTZ R33, R4, R136, R13 ;  /* 0x0000008804212223 */ /* 0x000fe2000001000d */
[----:B------:R-:W-:Y:S01]  /*119e0*/  MOV R4, 0x1 ;  /* 0x0000000100047802 */ /* 0x000fe20000000f00 */
[----:B-1----:R-:W-:Y:S02]  /*119f0*/  @P0 FMUL.FTZ R2, R2, 0.69314718246459960938 ;  /* 0x3f31721802020820 */ /* 0x002fe40000410000 */
[----:B------:R-:W-:-:S02]  /*11a00*/  @P0 FMUL.FTZ R3, R3, c[0x0][0x2d0] ;  /* 0x0000b40003030a20 */ /* 0x000fc40000410000 */
[----:B------:R-:W-:Y:S02]  /*11a10*/  @P3 FFMA.FTZ R32, R6, R137, R17 ;  /* 0x0000008906203223 */ /* 0x000fe40000010011 */
        /* <DEDUP_REMOVED lines=16> */
[----:B------:R-:W-:Y:S01]  /*11b20*/  PRMT R0, R4, 0x7610, R0 ;  /* 0x0000761004007816 */ /* 0x000fe20000000000 */
[----:B------:R-:W-:-:S02]  /*11b30*/  @P0 FFMA.FTZ R31, R3, R70, R2 ;  /* 0x00000046031f0223 */ /* 0x000fc40000010002 */
.L_x_488:
[----:B------:R1:W5:Y:S01]  /*11b40*/  LDL R6, [R1+0x60] ;  /* 0x0000600001067983 */ /* 0x0003620000100800 */
[----:B------:R-:W-:Y:S03]  /*11b50*/  BSSY B0, `(.L_x_523) ;  /* 0x0000012000007945 */ /* 0x000fe60003800000 */
[----:B------:R-:W2:Y:S02]  /*11b60*/  S2R R35, SR_TID.X ;  /* 0x0000000000237919 */ /* 0x000ea40000002100 */
[----:B--2---:R-:W-:-:S13]  /*11b70*/  LOP3.LUT P6, RZ, R35, 0x7f, RZ, 0xc0, !PT ;  /* 0x0000007f23ff7812 */ /* 0x004fda00078cc0ff */
[----:B------:R-:W-:Y:S05]  /*11b80*/  @P6 BRA `(.L_x_524) ;  /* 0x000000e000006947 */ /* 0x000fea0003800000 */
[----:B-1----:R-:W1:Y:S01]  /*11b90*/  S2R R4, SR_LANEID ;  /* 0x0000000000047919 */ /* 0x002e620000000000 */
[----:B------:R-:W-:Y:S01]  /*11ba0*/  VOTEU.ANY UR4, UPT, PT ;  /* 0x0000000000047886 */ /* 0x000fe200038e0100 */
[----:B------:R-:W-:Y:S01]  /*11bb0*/  IMAD.MOV.U32 R36, RZ, RZ, c[0x0][0x580] ;  /* 0x00016000ff247624 */ /* 0x000fe200078e00ff */
[----:B------:R-:W1:Y:S01]  /*11bc0*/  FLO.U32 R3, UR4 ;  /* 0x0000000400037d00 */ /* 0x000e6200080e0000 */
[----:B------:R-:W-:-:S07]  /*11bd0*/  IMAD.MOV.U32 R37, RZ, RZ, c[0x0][0x584] ;  /* 0x00016100ff257624 */ /* 0x000fce00078e00ff */
[----:B------:R-:W2:Y:S01]  /*11be0*/  POPC R2, UR4 ;  /* 0x0000000400027d09 */ /* 0x000ea20008000000 */
[----:B-1----:R-:W-:-:S13]  /*11bf0*/  ISETP.EQ.U32.AND P0, PT, R3, R4, PT ;  /* 0x000000040300720c */ /* 0x002fda0003f02070 */
[----:B--2---:R-:W2:Y:S04]  /*11c00*/  @P0 ATOMG.E.ADD.STRONG.GPU PT, R2, [R36.64], R2 ;  /* 0x00000002240209a8 */ /* 0x004ea800081ee1c8 */
[----:B------:R-:W1:Y:S04]  /*11c10*/  S2R R4, SR_LTMASK ;  /* 0x0000000000047919 */ /* 0x000e680000003900 */
[----:B--2---:R1:W2:Y:S02]  /*11c20*/  SHFL.IDX PT, R3, R2, R3, 0x1f ;  /* 0x00001f0302037589 */ /* 0x0042a400000e0000 */
[----:B-1----:R-:W-:-:S06]  /*11c30*/  LOP3.LUT R2, R4, UR4, RZ, 0xc0, !PT ;  /* 0x0000000404027c12 */ /* 0x002fcc000f8ec0ff */
[----:B------:R-:W2:Y:S02]  /*11c40*/  POPC R2, R2 ;  /* 0x0000000200027309 */ /* 0x000ea40000000000 */
[----:B--2--5:R-:W-:-:S05]  /*11c50*/  IADD3 R6, R3, c[0x0][0xc], R2 ;  /* 0x0000030003067a10 */ /* 0x024fca0007ffe002 */
[----:B------:R1:W-:Y:S02]  /*11c60*/  STL [R1+0x60], R6 ;  /* 0x0000600601007387 */ /* 0x0003e40000100800 */
.L_x_524:
[----:B-1----:R-:W-:Y:S05]  /*11c70*/  BSYNC B0 ;  /* 0x0000000000007941 */ /* 0x002fea0003800000 */
.L_x_523:
[----:B------:R-:W-:Y:S01]  /*11c80*/  PRMT R0, R0, 0x9910, RZ ;  /* 0x0000991000007816 */ /* 0x000fe200000000ff */
[----:B------:R-:W-:Y:S01]  /*11c90*/  BSSY B1, `(.L_x_525) ;  /* 0x0000193000017945 */ /* 0x000fe20003800000 */
[----:B-----5:R-:W-:Y:S02]  /*11ca0*/  IMAD.MOV.U32 R47, RZ, RZ, R6 ;  /* 0x000000ffff2f7224 */ /* 0x020fe400078e0006 */
[----:B------:R-:W-:-:S13]  /*11cb0*/  ISETP.NE.AND P0, PT, R0, RZ, PT ;  /* 0x000000ff0000720c */ /* 0x000fda0003f05270 */
[----:B------:R-:W-:Y:S05]  /*11cc0*/  @!P0 BRA `(.L_x_526) ;  /* 0x00000f6000008947 */ /* 0x000fea0003800000 */
[----:B------:R-:W2:Y:S04]  /*11cd0*/  LDL R44, [R1+0x64] ;  /* 0x00006400012c7983 */ /* 0x000ea80000100800 */
[----:B------:R-:W3:Y:S04]  /*11ce0*/  LDL R43, [R1+0x74] ;  /* 0x00007400012b7983 */ /* 0x000ee80000100800 */
[----:B------:R-:W4:Y:S04]  /*11cf0*/  LDL R42, [R1+0x7c] ;  /* 0x00007c00012a7983 */ /* 0x000f280000100800 */
[----:B------:R-:W5:Y:S04]  /*11d00*/  LDL R41, [R1+0x78] ;  /* 0x0000780001297983 */ /* 0x000f680000100800 */
[----:B------:R-:W4:Y:S04]  /*11d10*/  LDL R40, [R1+0x68] ;  /* 0x0000680001287983 */ /* 0x000f280000100800 */
[----:B------:R-:W4:Y:S04]  /*11d20*/  LDL R39, [R1+0x70] ;  /* 0x0000700001277983 */ /* 0x000f280000100800 */
[----:B------:R-:W4:Y:S04]  /*11d30*/  LDL R38, [R1+0x6c] ;  /* 0x00006c0001267983 */ /* 0x000f280000100800 */
[----:B------:R-:W4:Y:S04]  /*11d40*/  LDL R37, [R1+0x88] ;  /* 0x0000880001257983 */ /* 0x000f280000100800 */
[----:B------:R-:W4:Y:S01]  /*11d50*/  LDL R36, [R1+0x8c] ;  /* 0x00008c0001247983 */ /* 0x000f220000100800 */
[----:B------:R-:W-:Y:S01]  /*11d60*/  WARPSYNC 0xffffffff ;  /* 0xffffffff00007948 */ /* 0x000fe20003800000 */
[----:B------:R-:W-:-:S02]  /*11d70*/  F2FP.BF16.PACK_AB R30, R30, R144 ;  /* 0x000000901e1e723e */ /* 0x000fc400000010ff */
[----:B------:R-:W-:Y:S01]  /*11d80*/  BAR.SYNC.DEFER_BLOCKING 0x1, 0x80 ;  /* 0x0042000000007b1d */ /* 0x000fe20000010000 */
        /* <DEDUP_REMOVED lines=31> */
[----:B--2---:R1:W-:Y:S04]  /*11f80*/  STS [R44], R30 ;  /* 0x0000001e2c007388 */ /* 0x0043e80000000800 */
[----:B------:R1:W-:Y:S04]  /*11f90*/  STS [R44+0x400], R29 ;  /* 0x0004001d2c007388 */ /* 0x0003e80000000800 */
[----:B---3--:R1:W-:Y:S04]  /*11fa0*/  STS [R43], R27 ;  /* 0x0000001b2b007388 */ /* 0x0083e80000000800 */
[----:B------:R1:W-:Y:S04]  /*11fb0*/  STS [R43+0x400], R26 ;  /* 0x0004001a2b007388 */ /* 0x0003e80000000800 */
[----:B------:R1:W-:Y:S04]  /*11fc0*/  STS [R44+0x2000], R28 ;  /* 0x0020001c2c007388 */ /* 0x0003e80000000800 */
[----:B------:R1:W-:Y:S04]  /*11fd0*/  STS [R44+0x2400], R142 ;  /* 0x0024008e2c007388 */ /* 0x0003e80000000800 */
[----:B------:R1:W-:Y:S04]  /*11fe0*/  STS [R43+0x2000], R25 ;  /* 0x002000192b007388 */ /* 0x0003e80000000800 */
[----:B------:R1:W-:Y:S04]  /*11ff0*/  STS [R43+0x2400], R150 ;  /* 0x002400962b007388 */ /* 0x0003e80000000800 */
[----:B----4-:R1:W-:Y:S04]  /*12000*/  STS [R42], R24 ;  /* 0x000000182a007388 */ /* 0x0103e80000000800 */
[----:B------:R1:W-:Y:S04]  /*12010*/  STS [R42+0x400], R23 ;  /* 0x000400172a007388 */ /* 0x0003e80000000800 */
[----:B-----5:R1:W-:Y:S04]  /*12020*/  STS [R41], R20 ;  /* 0x0000001429007388 */ /* 0x0203e80000000800 */
[----:B------:R1:W-:Y:S04]  /*12030*/  STS [R41+0x400], R19 ;  /* 0x0004001329007388 */ /* 0x0003e80000000800 */
[----:B------:R1:W-:Y:S04]  /*12040*/  STS [R42+0x2000], R22 ;  /* 0x002000162a007388 */ /* 0x0003e80000000800 */
[----:B------:R1:W-:Y:S04]  /*12050*/  STS [R42+0x2400], R21 ;  /* 0x002400152a007388 */ /* 0x0003e80000000800 */
[----:B------:R1:W-:Y:S04]  /*12060*/  STS [R41+0x2000], R18 ;  /* 0x0020001229007388 */ /* 0x0003e80000000800 */
[----:B------:R1:W-:Y:S04]  /*12070*/  STS [R41+0x2400], R17 ;  /* 0x0024001129007388 */ /* 0x0003e80000000800 */
[----:B------:R1:W-:Y:S04]  /*12080*/  STS [R40], R16 ;  /* 0x0000001028007388 */ /* 0x0003e80000000800 */
[----:B------:R1:W-:Y:S04]  /*12090*/  STS [R40+0x400], R15 ;  /* 0x0004000f28007388 */ /* 0x0003e80000000800 */
[----:B------:R1:W-:Y:S04]  /*120a0*/  STS [R39], R12 ;  /* 0x0000000c27007388 */ /* 0x0003e80000000800 */
        /* <DEDUP_REMOVED lines=13> */
[----:B------:R-:W-:Y:S06]  /*12180*/  BAR.SYNC.DEFER_BLOCKING 0x1, 0x80 ;  /* 0x0042000000007b1d */ /* 0x000fec0000010000 */
[----:B------:R-:W-:Y:S05]  /*12190*/  BRA.CONV ~URZ, `(.L_x_527) ;  /* 0x000000737f007947 */ /* 0x000fea000b800000 */
[----:B-1----:R-:W-:Y:S01]  /*121a0*/  SHF.R.S32.HI R10, RZ, 0x1f, R35 ;  /* 0x0000001fff0a7819 */ /* 0x002fe20000011423 */
[----:B------:R-:W-:Y:S01]  /*121b0*/  IMAD.MOV.U32 R8, RZ, RZ, RZ ;  /* 0x000000ffff087224 */ /* 0x000fe200078e00ff */
[----:B------:R-:W-:Y:S01]  /*121c0*/  MOV R9, 0x12210 ;  /* 0x0001221000097802 */ /* 0x000fe20000000f00 */
[----:B------:R-:W-:Y:S01]  /*121d0*/  IMAD.MOV.U32 R7, RZ, RZ, 0x1f ;  /* 0x0000001fff077424 */ /* 0x000fe200078e00ff */
[----:B------:R-:W-:-:S04]  /*121e0*/  LEA.HI R10, R10, R35, RZ, 0x7 ;  /* 0x000000230a0a7211 */ /* 0x000fc800078f38ff */
[----:B------:R-:W-:Y:S02]  /*121f0*/  SHF.R.S32.HI R10, RZ, 0x7, R10 ;  /* 0x00000007ff0a7819 */ /* 0x000fe4000001140a */
[----:B------:R-:W-:Y:S05]  /*12200*/  CALL.REL.NOINC `($__internal_1_$__cuda_sm70_shflsync_idx_p) ;  /* 0x0000260000007944 */ /* 0x000fea0003c00000 */
.L_x_527:
[----:B-1----:R-:W2:Y:S04]  /*12210*/  LDL R2, [R1+0x80] ;  /* 0x0000800001027983 */ /* 0x002ea80000100800 */
[----:B------:R-:W3:Y:S04]  /*12220*/  LDL R5, [R1+0x84] ;  /* 0x0000840001057983 */ /* 0x000ee80000100800 */
[----:B------:R-:W4:Y:S04]  /*12230*/  LDL.LU R4, [R1+0x50] ;  /* 0x0000500001047983 */ /* 0x000f280000300800 */
[----:B------:R-:W5:Y:S04]  /*12240*/  LDL.LU R15, [R1+0x54] ;  /* 0x00005400010f7983 */ /* 0x000f680000300800 */
[----:B------:R-:W2:Y:S01]  /*12250*/  LDL.LU R17, [R1+0x5c] ;  /* 0x00005c0001117983 */ /* 0x000ea20000300800 */
[----:B------:R-:W-:-:S03]  /*12260*/  IMAD.MOV.U32 R0, RZ, RZ, 0x1 ;  /* 0x00000001ff007424 */ /* 0x000fc600078e00ff */
[----:B------:R-:W3:Y:S02]  /*12270*/  LDL R14, [R1+0x94] ;  /* 0x00009400010e7983 */ /* 0x000ee40000100800 */
[----:B------:R-:W-:Y:S02]  /*12280*/  ISETP.NE.AND P0, PT, R0, c[0x0][0x4e8], PT ;  /* 0x00013a0000007a0c */ /* 0x000fe40003f05270 */
[----:B------:R-:W3:Y:S04]  /*12290*/  LDL.64 R48, [R1+0x28] ;  /* 0x0000280001307983 */ /* 0x000ee80000100a00 */
[----:B------:R-:W1:Y:S04]  /*122a0*/  S2R R16, SR_TID.X ;  /* 0x0000000000107919 */ /* 0x000e680000002100 */
[----:B------:R-:W1:Y:S01]  /*122b0*/  S2R R18, SR_TID.X ;  /* 0x0000000000127919 */ /* 0x000e620000002100 */
[----:B------:R-:W-:-:S02]  /*122c0*/  ULDC UR5, c[0x0][0x4e8] ;  /* 0x00013a0000057ab9 */ /* 0x000fc40000000800 */
[----:B------:R-:W-:Y:S02]  /*122d0*/  ULDC UR4, c[0x0][0x388] ;  /* 0x0000e20000047ab9 */ /* 0x000fe40000000800 */
[----:B------:R-:W-:Y:S01]  /*122e0*/  UIMAD UR4, UR5, UR4, URZ ;  /* 0x00000004050472a4 */ /* 0x000fe2000f8e023f */
[----:B----4-:R-:W-:Y:S01]  /*122f0*/  SHF.R.S32.HI R0, RZ, 0x1f, R4 ;  /* 0x0000001fff007819 */ /* 0x010fe20000011404 */
[----:B------:R-:W-:Y:S01]  /*12300*/  IMAD.WIDE.U32 R6, R4, c[0x0][0x490], RZ ;  /* 0x0001240004067a25 */ /* 0x000fe200078e00ff */
[----:B-----5:R-:W-:-:S03]  /*12310*/  SHF.R.S32.HI R8, RZ, 0x1f, R15 ;  /* 0x0000001fff087819 */ /* 0x020fc6000001140f */
[----:B--2---:R-:W-:Y:S02]  /*12320*/  IMAD.IADD R3, R2, 0x1, R17 ;  /* 0x0000000102037824 */ /* 0x004fe400078e0211 */
[C---:B------:R-:W-:Y:S02]  /*12330*/  IMAD R2, R0.reuse, c[0x0][0x490], RZ ;  /* 0x0001240000027a24 */ /* 0x040fe400078e02ff */
[----:B------:R-:W-:Y:S02]  /*12340*/  IMAD R0, R0, c[0x0][0x3e8], RZ ;  /* 0x0000fa0000007a24 */ /* 0x000fe400078e02ff */
[----:B------:R-:W-:-:S04]  /*12350*/  @P0 IMAD.HI.U32 R12, R3, c[0x0][0x4ec], RZ ;  /* 0x00013b00030c0a27 */ /* 0x000fc800078e00ff */
[----:B---3--:R-:W-:Y:S02]  /*12360*/  IMAD.IADD R10, R5, 0x1, R17 ;  /* 0x00000001050a7824 */ /* 0x008fe400078e0211 */
[C---:B------:R-:W-:Y:S02]  /*12370*/  IMAD R9, R4.reuse, c[0x0][0x494], R2 ;  /* 0x0001250004097a24 */ /* 0x040fe400078e0202 */
[C---:B------:R-:W-:Y:S02]  /*12380*/  IMAD R11, R4.reuse, c[0x0][0x3ec], R0 ;  /* 0x0000fb00040b7a24 */ /* 0x040fe400078e0200 */
[----:B------:R-:W-:Y:S01]  /*12390*/  IMAD.MOV.U32 R2, RZ, RZ, R3 ;  /* 0x000000ffff027224 */ /* 0x000fe200078e0003 */
[----:B------:R-:W-:Y:S01]  /*123a0*/  @P0 SHF.R.U32.HI R2, RZ, c[0x0][0x4f0], R12 ;  /* 0x00013c00ff020a19 */ /* 0x000fe2000001160c */
[----:B------:R-:W-:-:S04]  /*123b0*/  IMAD.WIDE.U32 R4, R4, c[0x0][0x3e8], RZ ;  /* 0x0000fa0004047a25 */ /* 0x000fc800078e00ff */
[----:B------:R-:W-:-:S04]  /*123c0*/  @P0 IMAD.HI.U32 R13, R10, c[0x0][0x4ec], RZ ;  /* 0x00013b000a0d0a27 */ /* 0x000fc800078e00ff */
[----:B------:R-:W-:Y:S02]  /*123d0*/  IMAD.IADD R7, R7, 0x1, R9 ;  /* 0x0000000107077824 */ /* 0x000fe400078e0209 */
[C---:B------:R-:W-:Y:S02]  /*123e0*/  IMAD R9, R8.reuse, c[0x0][0x498], RZ ;  /* 0x0001260008097a24 */ /* 0x040fe400078e02ff */
[----:B------:R-:W-:Y:S02]  /*123f0*/  IMAD R8, R8, c[0x0][0x3f0], RZ ;  /* 0x0000fc0008087a24 */ /* 0x000fe400078e02ff */
[----:B------:R-:W-:Y:S01]  /*12400*/  IMAD.MOV.U32 R0, RZ, RZ, R10 ;  /* 0x000000ffff007224 */ /* 0x000fe200078e000a */
[----:B------:R-:W-:Y:S01]  /*12410*/  @P0 SHF.R.U32.HI R0, RZ, c[0x0][0x4f0], R13 ;  /* 0x00013c00ff000a19 */ /* 0x000fe2000001160d */
[----:B------:R-:W-:Y:S02]  /*12420*/  IMAD.IADD R5, R5, 0x1, R11 ;  /* 0x0000000105057824 */ /* 0x000fe400078e020b */
[----:B------:R-:W-:-:S02]  /*12430*/  IMAD.MOV R11, RZ, RZ, -R2 ;  /* 0x000000ffff0b7224 */ /* 0x000fc400078e0a02 */
[C---:B------:R-:W-:Y:S02]  /*12440*/  IMAD R13, R15.reuse, c[0x0][0x49c], R9 ;  /* 0x000127000f0d7a24 */ /* 0x040fe400078e0209 */
[C---:B------:R-:W-:Y:S02]  /*12450*/  IMAD R12, R15.reuse, c[0x0][0x3f4], R8 ;  /* 0x0000fd000f0c7a24 */ /* 0x040fe400078e0208 */
[----:B------:R-:W-:Y:S01]  /*12460*/  IMAD.WIDE.U32 R8, R15, c[0x0][0x3f0], R4 ;  /* 0x0000fc000f087a25 */ /* 0x000fe200078e0004 */
[----:B------:R-:W-:-:S03]  /*12470*/  SHF.R.S32.HI R5, RZ, 0x1f, R0 ;  /* 0x0000001fff057819 */ /* 0x000fc60000011400 */
[----:B------:R-:W-:-:S04]  /*12480*/  IMAD.WIDE.U32 R6, R15, c[0x0][0x498], R6 ;  /* 0x000126000f067a25 */ /* 0x000fc800078e0006 */
[----:B------:R-:W-:Y:S01]  /*12490*/  IMAD R4, R11, c[0x0][0x4e8], R3 ;  /* 0x00013a000b047a24 */ /* 0x000fe200078e0203 */
[----:B------:R-:W-:Y:S01]  /*124a0*/  SHF.R.S32.HI R11, RZ, 0x1f, R2 ;  /* 0x0000001fff0b7819 */ /* 0x000fe20000011402 */
[----:B------:R-:W-:Y:S01]  /*124b0*/  IMAD.IADD R3, R9, 0x1, R12 ;  /* 0x0000000109037824 */ /* 0x000fe200078e020c */
[----:B------:R-:W-:Y:S01]  /*124c0*/  IADD3 R6, P0, R2, R6, RZ ;  /* 0x0000000602067210 */ /* 0x000fe20007f1e0ff */
[----:B------:R-:W-:Y:S01]  /*124d0*/  IMAD R5, R5, c[0x0][0x3e0], RZ ;  /* 0x0000f80005057a24 */ /* 0x000fe200078e02ff */
[----:B------:R-:W-:Y:S01]  /*124e0*/  SHF.R.S32.HI R9, RZ, 0x1f, R4 ;  /* 0x0000001fff097819 */ /* 0x000fe20000011404 */
[----:B------:R-:W-:Y:S01]  /*124f0*/  IMAD.MOV.U32 R2, RZ, RZ, R8 ;  /* 0x000000ffff027224 */ /* 0x000fe200078e0008 */
[----:B------:R-:W-:Y:S01]  /*12500*/  IADD3.X R7, R11, R7, R13, P0, !PT ;  /* 0x000000070b077210 */ /* 0x000fe200007fe40d */
[----:B------:R-:W-:Y:S01]  /*12510*/  IMAD R12, R0, c[0x0][0x3e4], R5 ;  /* 0x0000f900000c7a24 */ /* 0x000fe200078e0205 */
[----:B-1----:R-:W-:Y:S01]  /*12520*/  SHF.R.S32.HI R15, RZ, 0x1f, R16 ;  /* 0x0000001fff0f7819 */ /* 0x002fe20000011410 */
[----:B------:R-:W-:-:S02]  /*12530*/  IMAD R5, R9, c[0x0][0x488], RZ ;  /* 0x0001220009057a24 */ /* 0x000fc400078e02ff */
[----:B------:R-:W-:Y:S01]  /*12540*/  IMAD.WIDE.U32 R8, R0, c[0x0][0x3e0], R2 ;  /* 0x0000f80000087a25 */ /* 0x000fe200078e0002 */
[----:B------:R-:W-:-:S03]  /*12550*/  LEA.HI R15, R15, R16, RZ, 0x5 ;  /* 0x000000100f0f7211 */ /* 0x000fc600078f28ff */
[----:B------:R-:W-:Y:S02]  /*12560*/  IMAD.MOV R0, RZ, RZ, -R0 ;  /* 0x000000ffff007224 */ /* 0x000fe400078e0a00 */
[C---:B------:R-:W-:Y:S02]  /*12570*/  IMAD R11, R4.reuse, c[0x0][0x48c], R5 ;  /* 0x00012300040b7a24 */ /* 0x040fe400078e0205 */
[----:B------:R-:W-:Y:S01]  /*12580*/  IMAD.WIDE.U32 R2, R4, c[0x0][0x488], R6 ;  /* 0x0001220004027a25 */ /* 0x000fe200078e0006 */
[----:B------:R-:W-:-:S03]  /*12590*/  LOP3.LUT R15, R15, 0xffffffe0, RZ, 0xc0, !PT ;  /* 0xffffffe00f0f7812 */ /* 0x000fc600078ec0ff */
[----:B------:R-:W-:Y:S02]  /*125a0*/  IMAD R6, R0, c[0x0][0x4e8], R10 ;  /* 0x00013a0000067a24 */ /* 0x000fe400078e020a */
[----:B------:R-:W-:Y:S01]  /*125b0*/  IMAD.IADD R0, R3, 0x1, R11 ;  /* 0x0000000103007824 */ /* 0x000fe200078e020b */
[----:B------:R-:W-:Y:S01]  /*125c0*/  LEA R3, P0, R2, c[0x0][0x450], 0x2 ;  /* 0x0001140002037a11 */ /* 0x000fe200078010ff */
[----:B------:R-:W-:-:S03]  /*125d0*/  IMAD.IADD R15, R16, 0x1, -R15 ;  /* 0x00000001100f7824 */ /* 0x000fc600078e0a0f */
[----:B------:R-:W-:Y:S01]  /*125e0*/  LEA.HI.X R2, R2, c[0x0][0x454], R0, 0x2, P0 ;  /* 0x0001150002027a11 */ /* 0x000fe200000f1400 */
[----:B------:R-:W-:Y:S01]  /*125f0*/  IMAD.IADD R0, R14, 0x1, R17 ;  /* 0x000000010e007824 */ /* 0x000fe200078e0211 */
[----:B------:R-:W-:Y:S01]  /*12600*/  LOP3.LUT P1, RZ, R15, 0x3, RZ, 0xc0, !PT ;  /* 0x000000030fff7812 */ /* 0x000fe2000782c0ff */
[----:B------:R-:W-:Y:S01]  /*12610*/  IMAD.IADD R5, R9, 0x1, R12 ;  /* 0x0000000109057824 */ /* 0x000fe200078e020c */
[----:B------:R-:W-:Y:S01]  /*12620*/  SHFL.IDX PT, R14, R3, RZ, 0x1c1f ;  /* 0x001c1fff030e7589 */ /* 0x000fe200000e0000 */
[----:B------:R-:W-:-:S03]  /*12630*/  IMAD.MOV.U32 R4, RZ, RZ, R8 ;  /* 0x000000ffff047224 */ /* 0x000fc600078e0008 */
[----:B------:R-:W1:Y:S04]  /*12640*/  SHFL.IDX PT, R15, R2, RZ, 0x1c1f ;  /* 0x001c1fff020f7589 */ /* 0x000e6800000e0000 */
[----:B------:R-:W-:Y:S04]  /*12650*/  SHFL.IDX PT, R12, R3, 0x1, 0x1c1f ;  /* 0x003c1f00030c7f89 */ /* 0x000fe800000e0000 */
[----:B------:R-:W2:Y:S04]  /*12660*/  SHFL.IDX PT, R13, R2, 0x1, 0x1c1f ;  /* 0x003c1f00020d7f89 */ /* 0x000ea800000e0000 */
[----:B------:R-:W-:Y:S04]  /*12670*/  SHFL.IDX PT, R10, R3, 0x2, 0x1c1f ;  /* 0x005c1f00030a7f89 */ /* 0x000fe800000e0000 */
[----:B------:R-:W3:Y:S04]  /*12680*/  SHFL.IDX PT, R11, R2, 0x2, 0x1c1f ;  /* 0x005c1f00020b7f89 */ /* 0x000ee800000e0000 */
[----:B------:R4:W-:Y:S04]  /*12690*/  SHFL.IDX PT, R8, R3, 0x3, 0x1c1f ;  /* 0x007c1f0003087f89 */ /* 0x0009e800000e0000 */
[----:B------:R5:W1:Y:S01]  /*126a0*/  SHFL.IDX PT, R9, R2, 0x3, 0x1c1f ;  /* 0x007c1f0002097f89 */ /* 0x000a6200000e0000 */
[----:B------:R-:W-:-:S02]  /*126b0*/  SHF.R.S32.HI R7, RZ, 0x1f, R6 ;  /* 0x0000001fff077819 */ /* 0x000fc40000011406 */
[----:B------:R-:W-:-:S03]  /*126c0*/  ISETP.GE.OR P4, PT, R0, UR4, P1 ;  /* 0x0000000400007c0c */ /* 0x000fc60008f86670 */
[----:B------:R-:W-:Y:S01]  /*126d0*/  IMAD R7, R7, c[0x0][0x3d8], RZ ;  /* 0x0000f60007077a24 */ /* 0x000fe200078e02ff */
[----:B------:R-:W-:Y:S01]  /*126e0*/  SHF.R.S32.HI R16, RZ, 0x1f, R18 ;  /* 0x0000001fff107819 */ /* 0x000fe20000011412 */
[----:B------:R-:W-:Y:S01]  /*126f0*/  IMAD.WIDE.U32 R4, R6, c[0x0][0x3d8], R4 ;  /* 0x0000f60006047a25 */ /* 0x000fe200078e0004 */
[C---:B----4-:R-:W-:Y:S02]  /*12700*/  IADD3 R3, R0.reuse, 0x8, RZ ;  /* 0x0000000800037810 */ /* 0x050fe40007ffe0ff */
[C---:B-----5:R-:W-:Y:S02]  /*12710*/  IADD3 R2, R0.reuse, 0x40, RZ ;  /* 0x0000004000027810 */ /* 0x060fe40007ffe0ff */
[----:B------:R-:W-:Y:S02]  /*12720*/  IADD3 R0, R0, 0x48, RZ ;  /* 0x0000004800007810 */ /* 0x000fe40007ffe0ff */
[----:B------:R-:W-:Y:S02]  /*12730*/  ISETP.GE.OR P3, PT, R3, UR4, P1 ;  /* 0x0000000403007c0c */ /* 0x000fe40008f66670 */
[----:B------:R-:W-:-:S02]  /*12740*/  ISETP.GE.OR P2, PT, R2, UR4, P1 ;  /* 0x0000000402007c0c */ /* 0x000fc40008f46670 */
[----:B------:R-:W-:Y:S01]  /*12750*/  ISETP.GE.OR P1, PT, R0, UR4, P1 ;  /* 0x0000000400007c0c */ /* 0x000fe20008f26670 */
[----:B------:R-:W-:Y:S01]  /*12760*/  IMAD R7, R6, c[0x0][0x3dc], R7 ;  /* 0x0000f70006077a24 */ /* 0x000fe200078e0207 */
[----:B------:R-:W-:Y:S01]  /*12770*/  LEA.HI R16, R16, R18, RZ, 0x3 ;  /* 0x0000001210107211 */ /* 0x000fe200078f18ff */
[----:B-1----:R-:W-:Y:S01]  /*12780*/  @!P4 ST.E [R14.64], R32 ;  /* 0x000000200e00c985 */ /* 0x002fe2000c101908 */
[----:B------:R-:W-:Y:S01]  /*12790*/  LEA R2, P0, R4, c[0x0][0x380], 0x1 ;  /* 0x0000e00004027a11 */ /* 0x000fe200078008ff */
[----:B------:R-:W-:Y:S01]  /*127a0*/  IMAD.IADD R0, R5, 0x1, R7 ;  /* 0x0000000105007824 */ /* 0x000fe200078e0207 */
[----:B------:R-:W-:-:S03]  /*127b0*/  SHF.R.S32.HI R16, RZ, 0x3, R16 ;  /* 0x00000003ff107819 */ /* 0x000fc60000011410 */
[----:B--2---:R-:W-:Y:S01]  /*127c0*/  @!P3 ST.E [R12.64], R33 ;  /* 0x000000210c00b985 */ /* 0x004fe2000c101908 */
[----:B------:R-:W-:-:S03]  /*127d0*/  LEA.HI.X R0, R4, c[0x0][0x384], R0, 0x1, P0 ;  /* 0x0000e10004007a11 */ /* 0x000fc600000f0c00 */
[----:B---3--:R-:W-:Y:S01]  /*127e0*/  @!P2 ST.E [R10.64], R34 ;  /* 0x000000220a00a985 */ /* 0x008fe2000c101908 */
[----:B------:R-:W-:-:S03]  /*127f0*/  IMAD.IADD R3, R16, 0x1, R17 ;  /* 0x0000000110037824 */ /* 0x000fc600078e0211 */
[----:B------:R-:W-:Y:S04]  /*12800*/  @!P1 ST.E [R8.64], R31 ;  /* 0x0000001f08009985 */ /* 0x000fe8000c101908 */
[----:B------:R-:W1:Y:S04]  /*12810*/  SHFL.IDX PT, R8, R2, RZ, 0x181f ;  /* 0x00181fff02087589 */ /* 0x000e6800000e0000 */
[----:B------:R-:W-:Y:S01]  /*12820*/  LDS.128 R20, [R246+0x80] ;  /* 0x00008000f6147984 */ /* 0x000fe20000000c00 */
[----:B------:R-:W-:-:S03]  /*12830*/  ISETP.GE.AND P5, PT, R48, c[0x0][0x3c8], PT ;  /* 0x0000f20030007a0c */ /* 0x000fc60003fa6270 */
[----:B------:R-:W2:Y:S01]  /*12840*/  SHFL.IDX PT, R7, R0, RZ, 0x181f ;  /* 0x00181fff00077589 */ /* 0x000ea200000e0000 */
[----:B------:R-:W-:-:S03]  /*12850*/  IADD3 R4, R3, 0x10, RZ ;  /* 0x0000001003047810 */ /* 0x000fc60007ffe0ff */
[----:B------:R-:W3:Y:S04]  /*12860*/  SHFL.IDX PT, R6, R2, 0x1, 0x181f ;  /* 0x00381f0002067f89 */ /* 0x000ee800000e0000 */
[----:B------:R-:W4:Y:S01]  /*12870*/  SHFL.IDX PT, R5, R2, 0x2, 0x181f ;  /* 0x00581f0002057f89 */ /* 0x000f2200000e0000 */
[----:B------:R-:W-:-:S03]  /*12880*/  ISETP.GE.OR P2, PT, R4, UR4, P5 ;  /* 0x0000000404007c0c */ /* 0x000fc6000af46670 */
[----:B------:R-:W5:Y:S01]  /*12890*/  SHFL.IDX PT, R11, R0, 0x1, 0x181f ;  /* 0x00381f00000b7f89 */ /* 0x000f6200000e0000 */
[----:B------:R-:W-:-:S03]  /*128a0*/  ISETP.GE.OR P3, PT, R3, UR4, P5 ;  /* 0x0000000403007c0c */ /* 0x000fc6000af66670 */
[----:B------:R-:W5:Y:S01]  /*128b0*/  SHFL.IDX PT, R10, R0, 0x2, 0x181f ;  /* 0x00581f00000a7f89 */ /* 0x000f6200000e0000 */
[----:B------:R-:W-:-:S03]  /*128c0*/  IADD3 R4, R3, 0x20, RZ ;  /* 0x0000002003047810 */ /* 0x000fc60007ffe0ff */
[----:B------:R-:W5:Y:S01]  /*128d0*/  LDS.128 R16, [R246+0x880] ;  /* 0x00088000f6107984 */ /* 0x000f620000000c00 */
[----:B------:R-:W-:-:S03]  /*128e0*/  ISETP.GE.OR P0, PT, R4, UR4, P5 ;  /* 0x0000000404007c0c */ /* 0x000fc6000af06670 */
[----:B------:R-:W5:Y:S02]  /*128f0*/  LDS.128 R12, [R246+0x1080] ;  /* 0x00108000f60c7984 */ /* 0x000f640000000c00 */
[C---:B-1----:R-:W-:Y:S02]  /*12900*/  @!P3 LEA R8, P4, R48.reuse, R8, 0x1 ;  /* 0x000000083008b211 */ /* 0x042fe400078808ff */
[----:B------:R-:W-:Y:S01]  /*12910*/  LDS.128 R24, [R246+0x1880] ;  /* 0x00188000f6187984 */ /* 0x000fe20000000c00 */
[C---:B------:R-:W-:Y:S02]  /*12920*/  IADD3 R29, R3.reuse, 0x30, RZ ;  /* 0x00000030031d7810 */ /* 0x040fe40007ffe0ff */
[C---:B--2---:R-:W-:Y:S01]  /*12930*/  @!P3 LEA.HI.X R9, R48.reuse, R7, R49, 0x1, P4 ;  /* 0x000000073009b211 */ /* 0x044fe200020f0c31 */
[----:B------:R-:W1:Y:S01]  /*12940*/  SHFL.IDX PT, R45, R2, 0x3, 0x181f ;  /* 0x00781f00022d7f89 */ /* 0x000e6200000e0000 */
[C---:B---3--:R-:W-:Y:S02]  /*12950*/  @!P2 LEA R6, P1, R48.reuse, R6, 0x1 ;  /* 0x000000063006a211 */ /* 0x048fe400078208ff */
[----:B------:R-:W-:Y:S01]  /*12960*/  IADD3 R28, R3, 0x40, RZ ;  /* 0x00000040031c7810 */ /* 0x000fe20007ffe0ff */
[----:B------:R-:W2:Y:S01]  /*12970*/  SHFL.IDX PT, R46, R0, 0x3, 0x181f ;  /* 0x00781f00002e7f89 */ /* 0x000ea200000e0000 */
[----:B----4-:R-:W-:-:S02]  /*12980*/  @!P0 LEA R4, P4, R48, R5, 0x1 ;  /* 0x0000000530048211 */ /* 0x010fc400078808ff */
[C-C-:B-----5:R-:W-:Y:S01]  /*12990*/  @!P2 LEA.HI.X R7, R48.reuse, R11, R49.reuse, 0x1, P1 ;  /* 0x0000000b3007a211 */ /* 0x160fe200008f0c31 */
[----:B------:R-:W-:Y:S01]  /*129a0*/  LDS.128 R32, [R246+0x2880] ;  /* 0x00288000f6207984 */ /* 0x000fe20000000c00 */
[----:B------:R-:W-:Y:S02]  /*129b0*/  @!P0 LEA.HI.X R5, R48, R10, R49, 0x1, P4 ;  /* 0x0000000a30058211 */ /* 0x000fe400020f0c31 */
[----:B------:R-:W-:Y:S01]  /*129c0*/  ISETP.GE.OR P1, PT, R29, UR4, P5 ;  /* 0x000000041d007c0c */ /* 0x000fe2000af26670 */
[----:B------:R-:W-:Y:S01]  /*129d0*/  LDS.128 R36, [R246+0x3080] ;  /* 0x00308000f6247984 */ /* 0x000fe20000000c00 */
[----:B------:R-:W-:-:S03]  /*129e0*/  ISETP.GE.OR P4, PT, R28, UR4, P5 ;  /* 0x000000041c007c0c */ /* 0x000fc6000af86670 */
[----:B------:R-:W-:Y:S04]  /*129f0*/  LDS.128 R28, [R246+0x2080] ;  /* 0x00208000f61c7984 */ /* 0x000fe80000000c00 */
[----:B------:R-:W3:Y:S04]  /*12a00*/  SHFL.IDX PT, R44, R2, 0x4, 0x181f ;  /* 0x00981f00022c7f89 */ /* 0x000ee800000e0000 */
[----:B------:R-:W-:Y:S04]  /*12a10*/  LDS.128 R40, [R246+0x3880] ;  /* 0x00388000f6287984 */ /* 0x000fe80000000c00 */
[----:B------:R4:W-:Y:S04]  /*12a20*/  @!P3 ST.E.128 [R8.64], R20 ;  /* 0x000000140800b985 */ /* 0x0009e8000c101d08 */
[----:B------:R-:W5:Y:S04]  /*12a30*/  SHFL.IDX PT, R9, R2, 0x5, 0x181f ;  /* 0x00b81f0002097f89 */ /* 0x000f6800000e0000 */
[----:B------:R-:W1:Y:S04]  /*12a40*/  SHFL.IDX PT, R11, R0, 0x4, 0x181f ;  /* 0x00981f00000b7f89 */ /* 0x000e6800000e0000 */
[----:B------:R-:W-:Y:S04]  /*12a50*/  SHFL.IDX PT, R10, R2, 0x6, 0x181f ;  /* 0x00d81f00020a7f89 */ /* 0x000fe800000e0000 */
[----:B------:R-:W1:Y:S04]  /*12a60*/  SHFL.IDX PT, R21, R0, 0x5, 0x181f ;  /* 0x00b81f0000157f89 */ /* 0x000e6800000e0000 */
[----:B------:R-:W1:Y:S04]  /*12a70*/  SHFL.IDX PT, R20, R0, 0x6, 0x181f ;  /* 0x00d81f0000147f89 */ /* 0x000e6800000e0000 */
[----:B------:R-:W-:Y:S01]  /*12a80*/  @!P2 ST.E.128 [R6.64], R16 ;  /* 0x000000100600a985 */ /* 0x000fe2000c101d08 */
[----:B----4-:R-:W-:-:S02]  /*12a90*/  IADD3 R22, R3, 0x50, RZ ;  /* 0x0000005003167810 */ /* 0x010fc40007ffe0ff */
[C---:B------:R-:W-:Y:S02]  /*12aa0*/  IADD3 R8, R3.reuse, 0x60, RZ ;  /* 0x0000006003087810 */ /* 0x040fe40007ffe0ff */
[----:B------:R-:W-:Y:S01]  /*12ab0*/  ISETP.GE.OR P3, PT, R22, UR4, P5 ;  /* 0x0000000416007c0c */ /* 0x000fe2000af66670 */
[----:B------:R1:W-:Y:S01]  /*12ac0*/  @!P0 ST.E.128 [R4.64], R12 ;  /* 0x0000000c04008985 */ /* 0x0003e2000c101d08 */
[----:B------:R-:W-:Y:S02]  /*12ad0*/  ISETP.GE.OR P2, PT, R8, UR4, P5 ;  /* 0x0000000408007c0c */ /* 0x000fe4000af46670 */
[----:B------:R-:W-:-:S04]  /*12ae0*/  IADD3 R3, R3, 0x70, RZ ;  /* 0x0000007003037810 */ /* 0x000fc80007ffe0ff */
[----:B------:R-:W-:Y:S02]  /*12af0*/  ISETP.GE.OR P5, PT, R3, UR4, P5 ;  /* 0x0000000403007c0c */ /* 0x000fe4000afa6670 */
[----:B-1----:R-:W-:-:S04]  /*12b00*/  @!P1 LEA R4, P0, R48, R45, 0x1 ;  /* 0x0000002d30049211 */ /* 0x002fc800078008ff */
[C---:B--2---:R-:W-:Y:S02]  /*12b10*/  @!P1 LEA.HI.X R5, R48.reuse, R46, R49, 0x1, P0 ;  /* 0x0000002e30059211 */ /* 0x044fe400000f0c31 */
[----:B---3--:R-:W-:-:S03]  /*12b20*/  @!P4 LEA R8, P0, R48, R44, 0x1 ;  /* 0x0000002c3008c211 */ /* 0x008fc600078008ff */
[----:B------:R1:W-:Y:S01]  /*12b30*/  @!P1 ST.E.128 [R4.64], R24 ;  /* 0x0000001804009985 */ /* 0x0003e2000c101d08 */
[C---:B-----5:R-:W-:Y:S02]  /*12b40*/  @!P3 LEA R6, P1, R48.reuse, R9, 0x1 ;  /* 0x000000093006b211 */ /* 0x060fe400078208ff */
[C-C-:B------:R-:W-:Y:S02]  /*12b50*/  @!P4 LEA.HI.X R9, R48.reuse, R11, R49.reuse, 0x1, P0 ;  /* 0x0000000b3009c211 */ /* 0x140fe400000f0c31 */
[----:B------:R-:W-:-:S03]  /*12b60*/  @!P3 LEA.HI.X R7, R48, R21, R49, 0x1, P1 ;  /* 0x000000153007b211 */ /* 0x000fc600008f0c31 */
[----:B------:R2:W-:Y:S04]  /*12b70*/  @!P4 ST.E.128 [R8.64], R28 ;  /* 0x0000001c0800c985 */ /* 0x0005e8000c101d08 */
[----:B------:R2:W-:Y:S01]  /*12b80*/  @!P3 ST.E.128 [R6.64], R32 ;  /* 0x000000200600b985 */ /* 0x0005e2000c101d08 */
[----:B-1----:R-:W-:-:S04]  /*12b90*/  @!P2 LEA R4, P0, R48, R10, 0x1 ;  /* 0x0000000a3004a211 */ /* 0x002fc800078008ff */
[----:B------:R-:W-:-:S05]  /*12ba0*/  @!P2 LEA.HI.X R5, R48, R20, R49, 0x1, P0 ;  /* 0x000000143005a211 */ /* 0x000fca00000f0c31 */
[----:B------:R2:W-:Y:S04]  /*12bb0*/  @!P2 ST.E.128 [R4.64], R36 ;  /* 0x000000240400a985 */ /* 0x0005e8000c101d08 */
[----:B------:R-:W1:Y:S04]  /*12bc0*/  SHFL.IDX PT, R2, R2, 0x7, 0x181f ;  /* 0x00f81f0002027f89 */ /* 0x000e6800000e0000 */
[----:B------:R-:W3:Y:S01]  /*12bd0*/  SHFL.IDX PT, R0, R0, 0x7, 0x181f ;  /* 0x00f81f0000007f89 */ /* 0x000ee200000e0000 */
[----:B------:R-:W-:Y:S05]  /*12be0*/  @P5 BRA `(.L_x_528) ;  /* 0x000009d000005947 */ /* 0x000fea0003800000 */
[----:B-1----:R-:W-:-:S04]  /*12bf0*/  LEA R2, P0, R48, R2, 0x1 ;  /* 0x0000000230027211 */ /* 0x002fc800078008ff */
[----:B---3--:R-:W-:-:S05]  /*12c00*/  LEA.HI.X R3, R48, R0, R49, 0x1, P0 ;  /* 0x0000000030037211 */ /* 0x008fca00000f0c31 */
[----:B------:R1:W-:Y:S01]  /*12c10*/  ST.E.128 [R2.64], R40 ;  /* 0x0000002802007985 */ /* 0x0003e2000c101d08 */
[----:B------:R-:W-:Y:S05]  /*12c20*/  BRA `(.L_x_528) ;  /* 0x0000099000007947 */ /* 0x000fea0003800000 */
.L_x_526:
[----:B------:R-:W2:Y:S04]  /*12c30*/  LDL R0, [R1+0x5c] ;  /* 0x00005c0001007983 */ /* 0x000ea80000100800 */
[----:B------:R-:W3:Y:S04]  /*12c40*/  LDL R16, [R1+0x50] ;  /* 0x0000500001107983 */ /* 0x000ee80000100800 */
[----:B------:R-:W4:Y:S01]  /*12c50*/  LDL R15, [R1+0x54] ;  /* 0x00005400010f7983 */ /* 0x000f220000100800 */
[----:B------:R-:W-:Y:S03]  /*12c60*/  BSSY B0, `(.L_x_529) ;  /* 0x0000025000007945 */ /* 0x000fe60003800000 */
[----:B------:R-:W1:Y:S02]  /*12c70*/  S2R R14, SR_TID.X ;  /* 0x00000000000e7919 */ /* 0x000e640000002100 */
[----:B-1----:R-:W-:Y:S01]  /*12c80*/  ISETP.GE.AND P0, PT, R14, 0x80, PT ;  /* 0x000000800e00780c */ /* 0x002fe20003f06270 */
[----:B--2---:R-:W-:Y:S01]  /*12c90*/  IMAD.MOV.U32 R11, RZ, RZ, R0 ;  /* 0x000000ffff0b7224 */ /* 0x004fe200078e0000 */
[----:B---3--:R-:W-:-:S02]  /*12ca0*/  SHF.R.S32.HI R7, RZ, 0x1f, R16 ;  /* 0x0000001fff077819 */ /* 0x008fc40000011410 */
[----:B----4-:R-:W-:-:S09]  /*12cb0*/  SHF.R.S32.HI R10, RZ, 0x1f, R15 ;  /* 0x0000001fff0a7819 */ /* 0x010fd2000001140f */
[----:B------:R-:W-:Y:S05]  /*12cc0*/  @P0 BRA `(.L_x_530) ;  /* 0x000001e000000947 */ /* 0x000fea0003800000 */
[----:B------:R-:W-:Y:S02]  /*12cd0*/  MOV R2, c[0x0][0x4e8] ;  /* 0x00013a0000027a02 */ /* 0x000fe40000000f00 */
[----:B------:R-:W-:-:S03]  /*12ce0*/  IADD3 R6, R11, R14, RZ ;  /* 0x0000000e0b067210 */ /* 0x000fc60007ffe0ff */
[----:B------:R-:W-:-:S05]  /*12cf0*/  IMAD R0, R2, c[0x0][0x388], RZ ;  /* 0x0000e20002007a24 */ /* 0x000fca00078e02ff */
[----:B------:R-:W-:-:S13]  /*12d00*/  ISETP.GE.AND P0, PT, R6, R0, PT ;  /* 0x000000000600720c */ /* 0x000fda0003f06270 */
[----:B------:R-:W-:Y:S05]  /*12d10*/  @P0 BRA `(.L_x_530) ;  /* 0x0000019000000947 */ /* 0x000fea0003800000 */
[----:B------:R-:W-:Y:S01]  /*12d20*/  ISETP.NE.AND P0, PT, R2, 0x1, PT ;  /* 0x000000010200780c */ /* 0x000fe20003f05270 */
[----:B------:R-:W-:Y:S01]  /*12d30*/  IMAD R4, R7, c[0x0][0x490], RZ ;  /* 0x0001240007047a24 */ /* 0x000fe200078e02ff */
[----:B------:R-:W-:Y:S01]  /*12d40*/  MOV R0, R6 ;  /* 0x0000000600007202 */ /* 0x000fe20000000f00 */
[----:B------:R-:W-:-:S04]  /*12d50*/  IMAD.WIDE.U32 R2, R16, c[0x0][0x490], RZ ;  /* 0x0001240010027a25 */ /* 0x000fc800078e00ff */
[----:B------:R-:W-:Y:S02]  /*12d60*/  IMAD R4, R16, c[0x0][0x494], R4 ;  /* 0x0001250010047a24 */ /* 0x000fe400078e0204 */
[----:B------:R-:W-:-:S03]  /*12d70*/  IMAD R9, R10, c[0x0][0x498], RZ ;  /* 0x000126000a097a24 */ /* 0x000fc600078e02ff */
[----:B------:R-:W-:Y:S01]  /*12d80*/  IADD3 R3, R3, R4, RZ ;  /* 0x0000000403037210 */ /* 0x000fe20007ffe0ff */
[----:B------:R-:W-:-:S05]  /*12d90*/  @P0 IMAD.HI.U32 R5, R6, c[0x0][0x4ec], RZ ;  /* 0x00013b0006050a27 */ /* 0x000fca00078e00ff */
[----:B------:R-:W-:Y:S01]  /*12da0*/  @P0 SHF.R.U32.HI R0, RZ, c[0x0][0x4f0], R5 ;  /* 0x00013c00ff000a19 */ /* 0x000fe20000011605 */
[----:B------:R-:W-:-:S03]  /*12db0*/  IMAD.WIDE.U32 R4, R15, c[0x0][0x498], R2 ;  /* 0x000126000f047a25 */ /* 0x000fc600078e0002 */
[C---:B------:R-:W-:Y:S01]  /*12dc0*/  IADD3 R8, -R0.reuse, RZ, RZ ;  /* 0x000000ff00087210 */ /* 0x040fe20007ffe1ff */
[----:B------:R-:W-:Y:S01]  /*12dd0*/  IMAD R3, R15, c[0x0][0x49c], R9 ;  /* 0x000127000f037a24 */ /* 0x000fe200078e0209 */
[----:B------:R-:W-:-:S03]  /*12de0*/  IADD3 R4, P0, R0, R4, RZ ;  /* 0x0000000400047210 */ /* 0x000fc60007f1e0ff */
[----:B------:R-:W-:Y:S01]  /*12df0*/  IMAD R2, R8, c[0x0][0x4e8], R6 ;  /* 0x00013a0008027a24 */ /* 0x000fe200078e0206 */
[----:B------:R-:W-:-:S04]  /*12e00*/  SHF.R.S32.HI R6, RZ, 0x1f, R0 ;  /* 0x0000001fff067819 */ /* 0x000fc80000011400 */
[----:B------:R-:W-:Y:S02]  /*12e10*/  SHF.R.S32.HI R0, RZ, 0x1f, R2 ;  /* 0x0000001fff007819 */ /* 0x000fe40000011402 */
[----:B------:R-:W-:-:S03]  /*12e20*/  IADD3.X R5, R6, R5, R3, P0, !PT ;  /* 0x0000000506057210 */ /* 0x000fc600007fe403 */
[----:B------:R-:W-:-:S04]  /*12e30*/  IMAD R0, R0, c[0x0][0x488], RZ ;  /* 0x0001220000007a24 */ /* 0x000fc800078e02ff */
[C---:B------:R-:W-:Y:S02]  /*12e40*/  IMAD R0, R2.reuse, c[0x0][0x48c], R0 ;  /* 0x0001230002007a24 */ /* 0x040fe400078e0200 */
[----:B------:R-:W-:-:S05]  /*12e50*/  IMAD.WIDE.U32 R2, R2, c[0x0][0x488], R4 ;  /* 0x0001220002027a25 */ /* 0x000fca00078e0004 */
[----:B------:R-:W-:Y:S02]  /*12e60*/  IADD3 R0, R3, R0, RZ ;  /* 0x0000000003007210 */ /* 0x000fe40007ffe0ff */
[----:B------:R-:W-:-:S04]  /*12e70*/  LEA R4, P0, R2, c[0x0][0x450], 0x2 ;  /* 0x0001140002047a11 */ /* 0x000fc800078010ff */
[----:B------:R-:W-:Y:S02]  /*12e80*/  LEA.HI.X R5, R2, c[0x0][0x454], R0, 0x2, P0 ;  /* 0x0001150002057a11 */ /* 0x000fe400000f1400 */
[----:B------:R-:W-:-:S05]  /*12e90*/  MOV R0, 0xff800000 ;  /* 0xff80000000007802 */ /* 0x000fca0000000f00 */
[----:B------:R1:W-:Y:S02]  /*12ea0*/  STG.E [R4.64], R0 ;  /* 0x0000000004007986 */ /* 0x0003e4000c101908 */
.L_x_530:
[----:B------:R-:W-:Y:S05]  /*12eb0*/  BSYNC B0 ;  /* 0x0000000000007941 */ /* 0x000fea0003800000 */
.L_x_529:
[----:B------:R-:W2:Y:S04]  /*12ec0*/  LDL R2, [R1+0x84] ;  /* 0x0000840001027983 */ /* 0x000ea80000100800 */
[----:B------:R-:W3:Y:S01]  /*12ed0*/  LDL.64 R12, [R1+0x28] ;  /* 0x00002800010c7983 */ /* 0x000ee20000100a00 */
[----:B-1----:R-:W-:Y:S01]  /*12ee0*/  MOV R0, c[0x0][0x4e8] ;  /* 0x00013a0000007a02 */ /* 0x002fe20000000f00 */
[----:B------:R-:W-:Y:S01]  /*12ef0*/  IMAD R6, R10, c[0x0][0x3f0], RZ ;  /* 0x0000fc000a067a24 */ /* 0x000fe200078e02ff */
[----:B------:R-:W-:Y:S02]  /*12f00*/  SHF.R.S32.HI R9, RZ, 0x1f, R14 ;  /* 0x0000001fff097819 */ /* 0x000fe4000001140e */
[----:B------:R-:W-:Y:S01]  /*12f10*/  ISETP.NE.AND P0, PT, R0, 0x1, PT ;  /* 0x000000010000780c */ /* 0x000fe20003f05270 */
[----:B------:R-:W-:Y:S01]  /*12f20*/  IMAD R0, R7, c[0x0][0x3e8], RZ ;  /* 0x0000fa0007007a24 */ /* 0x000fe200078e02ff */
[----:B------:R-:W-:Y:S01]  /*12f30*/  LEA.HI R9, R9, R14, RZ, 0x3 ;  /* 0x0000000e09097211 */ /* 0x000fe200078f18ff */
[----:B------:R-:W-:-:S02]  /*12f40*/  IMAD R8, R15, c[0x0][0x3f4], R6 ;  /* 0x0000fd000f087a24 */ /* 0x000fc400078e0206 */
[----:B------:R-:W-:Y:S01]  /*12f50*/  IMAD R5, R16, c[0x0][0x3ec], R0 ;  /* 0x0000fb0010057a24 */ /* 0x000fe200078e0200 */
[----:B------:R-:W-:Y:S02]  /*12f60*/  SHF.R.S32.HI R9, RZ, 0x3, R9 ;  /* 0x00000003ff097819 */ /* 0x000fe40000011409 */
[----:B--2---:R-:W-:Y:S01]  /*12f70*/  IADD3 R4, R2, R11, RZ ;  /* 0x0000000b02047210 */ /* 0x004fe20007ffe0ff */
[----:B------:R-:W-:-:S03]  /*12f80*/  IMAD.WIDE.U32 R2, R16, c[0x0][0x3e8], RZ ;  /* 0x0000fa0010027a25 */ /* 0x000fc600078e00ff */
[----:B------:R-:W-:Y:S01]  /*12f90*/  MOV R0, R4 ;  /* 0x0000000400007202 */ /* 0x000fe20000000f00 */
[----:B------:R-:W-:-:S04]  /*12fa0*/  @P0 IMAD.HI.U32 R7, R4, c[0x0][0x4ec], RZ ;  /* 0x00013b0004070a27 */ /* 0x000fc800078e00ff */
[----:B------:R-:W-:Y:S01]  /*12fb0*/  IMAD.IADD R3, R3, 0x1, R5 ;  /* 0x0000000103037824 */ /* 0x000fe200078e0205 */
[----:B------:R-:W-:Y:S02]  /*12fc0*/  @P0 SHF.R.U32.HI R0, RZ, c[0x0][0x4f0], R7 ;  /* 0x00013c00ff000a19 */ /* 0x000fe40000011607 */
[----:B---3--:R-:W-:Y:S01]  /*12fd0*/  ISETP.GE.AND P0, PT, R12, c[0x0][0x3c8], PT ;  /* 0x0000f2000c007a0c */ /* 0x008fe20003f06270 */
[----:B------:R-:W-:Y:S01]  /*12fe0*/  IMAD.WIDE.U32 R2, R15, c[0x0][0x3f0], R2 ;  /* 0x0000fc000f027a25 */ /* 0x000fe200078e0002 */
[----:B------:R-:W-:Y:S02]  /*12ff0*/  SHF.R.S32.HI R5, RZ, 0x1f, R0 ;  /* 0x0000001fff057819 */ /* 0x000fe40000011400 */
[----:B------:R-:W-:Y:S02]  /*13000*/  IADD3 R6, -R0, RZ, RZ ;  /* 0x000000ff00067210 */ /* 0x000fe40007ffe1ff */
[----:B------:R-:W-:Y:S01]  /*13010*/  IADD3 R3, R3, R8, RZ ;  /* 0x0000000803037210 */ /* 0x000fe20007ffe0ff */
[----:B------:R-:W-:-:S02]  /*13020*/  IMAD R5, R5, c[0x0][0x3e0], RZ ;  /* 0x0000f80005057a24 */ /* 0x000fc400078e02ff */
[----:B------:R-:W-:Y:S02]  /*13030*/  IMAD R6, R6, c[0x0][0x4e8], R4 ;  /* 0x00013a0006067a24 */ /* 0x000fe400078e0204 */
[C---:B------:R-:W-:Y:S02]  /*13040*/  IMAD R4, R0.reuse, c[0x0][0x3e4], R5 ;  /* 0x0000f90000047a24 */ /* 0x040fe400078e0205 */
[----:B------:R-:W-:Y:S01]  /*13050*/  IMAD.WIDE.U32 R2, R0, c[0x0][0x3e0], R2 ;  /* 0x0000f80000027a25 */ /* 0x000fe200078e0002 */
[----:B------:R-:W-:-:S03]  /*13060*/  SHF.R.S32.HI R0, RZ, 0x1f, R6 ;  /* 0x0000001fff007819 */ /* 0x000fc60000011406 */
[----:B------:R-:W-:Y:S02]  /*13070*/  IMAD.IADD R3, R3, 0x1, R4 ;  /* 0x0000000103037824 */ /* 0x000fe400078e0204 */
[----:B------:R-:W-:Y:S02]  /*13080*/  IMAD R0, R0, c[0x0][0x3d8], RZ ;  /* 0x0000f60000007a24 */ /* 0x000fe400078e02ff */
[----:B------:R-:W-:-:S04]  /*13090*/  IMAD.WIDE.U32 R4, R6, c[0x0][0x3d8], R2 ;  /* 0x0000f60006047a25 */ /* 0x000fc800078e0002 */
[----:B------:R-:W-:Y:S01]  /*130a0*/  IMAD R6, R6, c[0x0][0x3dc], R0 ;  /* 0x0000f70006067a24 */ /* 0x000fe200078e0200 */
[----:B------:R-:W-:Y:S02]  /*130b0*/  LEA R3, P1, R4, c[0x0][0x380], 0x1 ;  /* 0x0000e00004037a11 */ /* 0x000fe400078208ff */
[----:B------:R-:W-:Y:S02]  /*130c0*/  IADD3 R0, R9, R11, RZ ;  /* 0x0000000b09007210 */ /* 0x000fe40007ffe0ff */
[----:B------:R-:W-:-:S04]  /*130d0*/  IADD3 R2, R5, R6, RZ ;  /* 0x0000000605027210 */ /* 0x000fc80007ffe0ff */
[----:B------:R-:W-:Y:S01]  /*130e0*/  LEA.HI.X R2, R4, c[0x0][0x384], R2, 0x1, P1 ;  /* 0x0000e10004027a11 */ /* 0x000fe200008f0c02 */
[----:B------:R-:W-:Y:S05]  /*130f0*/  BRA.DIV ~URZ, `(.L_x_531) ;  /* 0x00000fa27f007947 */ /* 0x000fea000b800000 */
[----:B------:R1:W2:Y:S02]  /*13100*/  SHFL.IDX PT, R5, R2, RZ, 0x181f ;  /* 0x00181fff02057589 */ /* 0x0002a400000e0000 */
.L_x_561:
[----:B------:R-:W-:Y:S05]  /*13110*/  BRA.DIV ~URZ, `(.L_x_532) ;  /* 0x00000ff27f007947 */ /* 0x000fea000b800000 */
[----:B------:R3:W4:Y:S02]  /*13120*/  SHFL.IDX PT, R4, R3, RZ, 0x181f ;  /* 0x00181fff03047589 */ /* 0x00072400000e0000 */
.L_x_562:
[----:B------:R-:W5:Y:S01]  /*13130*/  LDL.64 R6, [R1+0x28] ;  /* 0x0000280001067983 */ /* 0x000f620000100a00 */
[----:B------:R-:W-:-:S04]  /*13140*/  IMAD.MOV.U32 R11, RZ, RZ, c[0x0][0x4e8] ;  /* 0x00013a00ff0b7624 */ /* 0x000fc800078e00ff */
[----:B------:R-:W-:-:S05]  /*13150*/  IMAD R11, R11, c[0x0][0x388], RZ ;  /* 0x0000e2000b0b7a24 */ /* 0x000fca00078e02ff */
[----:B------:R-:W-:-:S13]  /*13160*/  ISETP.GE.OR P2, PT, R0, R11, P0 ;  /* 0x0000000b0000720c */ /* 0x000fda0000746670 */
[----:B----45:R-:W-:-:S04]  /*13170*/  @!P2 LEA R4, P1, R6, R4, 0x1 ;  /* 0x000000040604a211 */ /* 0x030fc800078208ff */
[----:B--2---:R-:W-:-:S05]  /*13180*/  @!P2 LEA.HI.X R5, R6, R5, R7, 0x1, P1 ;  /* 0x000000050605a211 */ /* 0x004fca00008f0c07 */
[----:B------:R2:W-:Y:S01]  /*13190*/  @!P2 ST.E.128 [R4.64], RZ ;  /* 0x000000ff0400a985 */ /* 0x0005e2000c101d08 */
[----:B------:R-:W-:Y:S05]  /*131a0*/  BRA.DIV ~URZ, `(.L_x_533) ;  /* 0x00000fd27f007947 */ /* 0x000fea000b800000 */
[----:B------:R4:W1:Y:S04]  /*131b0*/  SHFL.IDX PT, R6, R2, 0x1, 0x181f ;  /* 0x00381f0002067f89 */ /* 0x00086800000e0000 */
[----:B--2---:R4:W2:Y:S02]  /*131c0*/  SHFL.IDX PT, R4, R3, 0x1, 0x181f ;  /* 0x00381f0003047f89 */ /* 0x0048a400000e0000 */
.L_x_563:
[----:B------:R-:W5:Y:S01]  /*131d0*/  LDL.64 R8, [R1+0x28] ;  /* 0x0000280001087983 */ /* 0x000f620000100a00 */
[----:B------:R-:W-:-:S04]  /*131e0*/  IADD3 R5, R0, 0x10, RZ ;  /* 0x0000001000057810 */ /* 0x000fc80007ffe0ff */
[----:B------:R-:W-:-:S13]  /*131f0*/  ISETP.GE.OR P2, PT, R5, R11, P0 ;  /* 0x0000000b0500720c */ /* 0x000fda0000746670 */
[----:B--2--5:R-:W-:-:S04]  /*13200*/  @!P2 LEA R4, P1, R8, R4, 0x1 ;  /* 0x000000040804a211 */ /* 0x024fc800078208ff */
[----:B-1----:R-:W-:-:S05]  /*13210*/  @!P2 LEA.HI.X R5, R8, R6, R9, 0x1, P1 ;  /* 0x000000060805a211 */ /* 0x002fca00008f0c09 */
[----:B------:R1:W-:Y:S01]  /*13220*/  @!P2 ST.E.128 [R4.64], RZ ;  /* 0x000000ff0400a985 */ /* 0x0003e2000c101d08 */
[----:B------:R-:W-:Y:S05]  /*13230*/  BRA.DIV ~URZ, `(.L_x_534) ;  /* 0x000010127f007947 */ /* 0x000fea000b800000 */
[----:B------:R2:W1:Y:S02]  /*13240*/  SHFL.IDX PT, R6, R2, 0x2, 0x181f ;  /* 0x00581f0002067f89 */ /* 0x00046400000e0000 */
.L_x_564:
[----:B------:R-:W-:Y:S05]  /*13250*/  BRA.DIV ~URZ, `(.L_x_535) ;  /* 0x000010627f007947 */ /* 0x000fea000b800000 */
[----:B-1----:R1:W2:Y:S02]  /*13260*/  SHFL.IDX PT, R4, R3, 0x2, 0x181f ;  /* 0x00581f0003047f89 */ /* 0x0022a400000e0000 */
.L_x_565:
[----:B------:R-:W5:Y:S01]  /*13270*/  LDL.64 R8, [R1+0x28] ;  /* 0x0000280001087983 */ /* 0x000f620000100a00 */
[----:B------:R-:W-:-:S04]  /*13280*/  IADD3 R5, R0, 0x20, RZ ;  /* 0x0000002000057810 */ /* 0x000fc80007ffe0ff */
[----:B------:R-:W-:-:S13]  /*13290*/  ISETP.GE.OR P2, PT, R5, R11, P0 ;  /* 0x0000000b0500720c */ /* 0x000fda0000746670 */
[----:B--2--5:R-:W-:-:S04]  /*132a0*/  @!P2 LEA R4, P1, R8, R4, 0x1 ;  /* 0x000000040804a211 */ /* 0x024fc800078208ff */
[----:B------:R-:W-:-:S05]  /*132b0*/  @!P2 LEA.HI.X R5, R8, R6, R9, 0x1, P1 ;  /* 0x000000060805a211 */ /* 0x000fca00008f0c09 */
[----:B------:R2:W-:Y:S01]  /*132c0*/  @!P2 ST.E.128 [R4.64], RZ ;  /* 0x000000ff0400a985 */ /* 0x0005e2000c101d08 */
[----:B------:R-:W-:Y:S05]  /*132d0*/  BRA.DIV ~URZ, `(.L_x_536) ;  /* 0x000010527f007947 */ /* 0x000fea000b800000 */
[----:B------:R1:W2:Y:S04]  /*132e0*/  SHFL.IDX PT, R6, R2, 0x3, 0x181f ;  /* 0x00781f0002067f89 */ /* 0x0002a800000e0000 */
[----:B--2---:R1:W2:Y:S02]  /*132f0*/  SHFL.IDX PT, R4, R3, 0x3, 0x181f ;  /* 0x00781f0003047f89 */ /* 0x0042a400000e0000 */
.L_x_566:
[----:B------:R-:W5:Y:S01]  /*13300*/  LDL.64 R8, [R1+0x28] ;  /* 0x0000280001087983 */ /* 0x000f620000100a00 */
[----:B------:R-:W-:-:S04]  /*13310*/  IADD3 R5, R0, 0x30, RZ ;  /* 0x0000003000057810 */ /* 0x000fc80007ffe0ff */
[----:B------:R-:W-:-:S13]  /*13320*/  ISETP.GE.OR P2, PT, R5, R11, P0 ;  /* 0x0000000b0500720c */ /* 0x000fda0000746670 */
[----:B--2--5:R-:W-:-:S04]  /*13330*/  @!P2 LEA R4, P1, R8, R4, 0x1 ;  /* 0x000000040804a211 */ /* 0x024fc800078208ff */
[----:B------:R-:W-:-:S05]  /*13340*/  @!P2 LEA.HI.X R5, R8, R6, R9, 0x1, P1 ;  /* 0x000000060805a211 */ /* 0x000fca00008f0c09 */
[----:B------:R2:W-:Y:S01]  /*13350*/  @!P2 ST.E.128 [R4.64], RZ ;  /* 0x000000ff0400a985 */ /* 0x0005e2000c101d08 */
[----:B------:R-:W-:Y:S05]  /*13360*/  BRA.DIV ~URZ, `(.L_x_537) ;  /* 0x000010927f007947 */ /* 0x000fea000b800000 */
[----:B------:R1:W2:Y:S02]  /*13370*/  SHFL.IDX PT, R6, R2, 0x4, 0x181f ;  /* 0x00981f0002067f89 */ /* 0x0002a400000e0000 */
.L_x_567:
[----:B------:R-:W-:Y:S05]  /*13380*/  BRA.DIV ~URZ, `(.L_x_538) ;  /* 0x000010e27f007947 */ /* 0x000fea000b800000 */
[----:B--2---:R2:W1:Y:S02]  /*13390*/  SHFL.IDX PT, R4, R3, 0x4, 0x181f ;  /* 0x00981f0003047f89 */ /* 0x00446400000e0000 */
.L_x_568:
[----:B------:R-:W5:Y:S01]  /*133a0*/  LDL.64 R8, [R1+0x28] ;  /* 0x0000280001087983 */ /* 0x000f620000100a00 */
[----:B------:R-:W-:-:S04]  /*133b0*/  IADD3 R5, R0, 0x40, RZ ;  /* 0x0000004000057810 */ /* 0x000fc80007ffe0ff */
[----:B------:R-:W-:-:S13]  /*133c0*/  ISETP.GE.OR P2, PT, R5, R11, P0 ;  /* 0x0000000b0500720c */ /* 0x000fda0000746670 */
[----:B-1---5:R-:W-:-:S04]  /*133d0*/  @!P2 LEA R4, P1, R8, R4, 0x1 ;  /* 0x000000040804a211 */ /* 0x022fc800078208ff */
[----:B------:R-:W-:-:S05]  /*133e0*/  @!P2 LEA.HI.X R5, R8, R6, R9, 0x1, P1 ;  /* 0x000000060805a211 */ /* 0x000fca00008f0c09 */
[----:B------:R1:W-:Y:S01]  /*133f0*/  @!P2 ST.E.128 [R4.64], RZ ;  /* 0x000000ff0400a985 */ /* 0x0003e2000c101d08 */
[----:B------:R-:W-:Y:S05]  /*13400*/  BRA.DIV ~URZ, `(.L_x_539) ;  /* 0x000010d27f007947 */ /* 0x000fea000b800000 */
[----:B------:R1:W2:Y:S04]  /*13410*/  SHFL.IDX PT, R6, R2, 0x5, 0x181f ;  /* 0x00b81f0002067f89 */ /* 0x0002a800000e0000 */
[----:B-1----:R1:W3:Y:S02]  /*13420*/  SHFL.IDX PT, R4, R3, 0x5, 0x181f ;  /* 0x00b81f0003047f89 */ /* 0x0022e400000e0000 */
.L_x_569:
[----:B------:R-:W5:Y:S01]  /*13430*/  LDL.64 R8, [R1+0x28] ;  /* 0x0000280001087983 */ /* 0x000f620000100a00 */
[----:B------:R-:W-:-:S04]  /*13440*/  IADD3 R5, R0, 0x50, RZ ;  /* 0x0000005000057810 */ /* 0x000fc80007ffe0ff */
[----:B------:R-:W-:-:S13]  /*13450*/  ISETP.GE.OR P2, PT, R5, R11, P0 ;  /* 0x0000000b0500720c */ /* 0x000fda0000746670 */
[----:B---3-5:R-:W-:-:S04]  /*13460*/  @!P2 LEA R4, P1, R8, R4, 0x1 ;  /* 0x000000040804a211 */ /* 0x028fc800078208ff */
[----:B--2---:R-:W-:-:S05]  /*13470*/  @!P2 LEA.HI.X R5, R8, R6, R9, 0x1, P1 ;  /* 0x000000060805a211 */ /* 0x004fca00008f0c09 */
[----:B------:R2:W-:Y:S01]  /*13480*/  @!P2 ST.E.128 [R4.64], RZ ;  /* 0x000000ff0400a985 */ /* 0x0005e2000c101d08 */
[----:B------:R-:W-:Y:S05]  /*13490*/  BRA.DIV ~URZ, `(.L_x_540) ;  /* 0x000011127f007947 */ /* 0x000fea000b800000 */
[----:B------:R3:W1:Y:S02]  /*134a0*/  SHFL.IDX PT, R6, R2, 0x6, 0x181f ;  /* 0x00d81f0002067f89 */ /* 0x00066400000e0000 */
.L_x_570:
[----:B------:R-:W-:Y:S05]  /*134b0*/  BRA.DIV ~URZ, `(.L_x_541) ;  /* 0x000011627f007947 */ /* 0x000fea000b800000 */
[----:B--2---:R2:W3:Y:S02]  /*134c0*/  SHFL.IDX PT, R4, R3, 0x6, 0x181f ;  /* 0x00d81f0003047f89 */ /* 0x0044e400000e0000 */
.L_x_571:
[----:B------:R-:W5:Y:S01]  /*134d0*/  LDL.64 R8, [R1+0x28] ;  /* 0x0000280001087983 */ /* 0x000f620000100a00 */
[----:B------:R-:W-:-:S04]  /*134e0*/  IADD3 R5, R0, 0x60, RZ ;  /* 0x0000006000057810 */ /* 0x000fc80007ffe0ff */
[----:B------:R-:W-:-:S13]  /*134f0*/  ISETP.GE.OR P2, PT, R5, R11, P0 ;  /* 0x0000000b0500720c */ /* 0x000fda0000746670 */
[----:B---3-5:R-:W-:-:S04]  /*13500*/  @!P2 LEA R4, P1, R8, R4, 0x1 ;  /* 0x000000040804a211 */ /* 0x028fc800078208ff */
[----:B-1----:R-:W-:-:S05]  /*13510*/  @!P2 LEA.HI.X R5, R8, R6, R9, 0x1, P1 ;  /* 0x000000060805a211 */ /* 0x002fca00008f0c09 */
[----:B------:R1:W-:Y:S01]  /*13520*/  @!P2 ST.E.128 [R4.64], RZ ;  /* 0x000000ff0400a985 */ /* 0x0003e2000c101d08 */
[----:B------:R-:W-:Y:S05]  /*13530*/  BRA.DIV ~URZ, `(.L_x_542) ;  /* 0x000011527f007947 */ /* 0x000fea000b800000 */
[----:B-1----:R1:W3:Y:S04]  /*13540*/  SHFL.IDX PT, R4, R2, 0x7, 0x181f ;  /* 0x00f81f0002047f89 */ /* 0x0022e800000e0000 */
[----:B--2-4-:R-:W2:Y:S02]  /*13550*/  SHFL.IDX PT, R3, R3, 0x7, 0x181f ;  /* 0x00f81f0003037f89 */ /* 0x014ea400000e0000 */
.L_x_572:
[----:B------:R-:W4:Y:S01]  /*13560*/  LDL.64 R6, [R1+0x28] ;  /* 0x0000280001067983 */ /* 0x000f220000100a00 */
[----:B------:R-:W-:-:S04]  /*13570*/  IADD3 R0, R0, 0x70, RZ ;  /* 0x0000007000007810 */ /* 0x000fc80007ffe0ff */
[----:B------:R-:W-:-:S13]  /*13580*/  ISETP.GE.OR P1, PT, R0, R11, P0 ;  /* 0x0000000b0000720c */ /* 0x000fda0000726670 */
[----:B-12-4-:R-:W-:-:S04]  /*13590*/  @!P1 LEA R2, P0, R6, R3, 0x1 ;  /* 0x0000000306029211 */ /* 0x016fc800078008ff */
[----:B---3--:R-:W-:-:S05]  /*135a0*/  @!P1 LEA.HI.X R3, R6, R4, R7, 0x1, P0 ;  /* 0x0000000406039211 */ /* 0x008fca00000f0c07 */
[----:B------:R1:W-:Y:S04]  /*135b0*/  @!P1 ST.E.128 [R2.64], RZ ;  /* 0x000000ff02009985 */ /* 0x0003e8000c101d08 */
.L_x_528:
[----:B------:R-:W-:Y:S05]  /*135c0*/  BSYNC B1 ;  /* 0x0000000000017941 */ /* 0x000fea0003800000 */
.L_x_525:
[----:B---3--:R-:W3:Y:S02]  /*135d0*/  LDL R0, [R1+0x90] ;  /* 0x0000900001007983 */ /* 0x008ee40000100800 */
[----:B---3--:R-:W-:-:S13]  /*135e0*/  ISETP.NE.AND P0, PT, R0, RZ, PT ;  /* 0x000000ff0000720c */ /* 0x008fda0003f05270 */
[----:B------:R-:W-:Y:S01]  /*135f0*/  @P0 WARPSYNC 0xffffffff ;  /* 0xffffffff00000948 */ /* 0x000fe20003800000 */
[----:B------:R-:W-:Y:S06]  /*13600*/  @P0 BAR.SYNC.DEFER_BLOCKING 0x5, 0x80 ;  /* 0x0142000000000b1d */ /* 0x000fec0000010000 */
[----:B------:R-:W3:Y:S04]  /*13610*/  @P0 LDS R0, [0xb100] ;  /* 0x00b10000ff000984 */ /* 0x000ee80000000800 */
[----:B---3--:R3:W-:Y:S04]  /*13620*/  @P0 STL [R1+0x60], R0 ;  /* 0x0000600001000387 */ /* 0x0087e80000100800 */
[----:B------:R-:W-:Y:S06]  /*13630*/  @P0 BAR.ARV 0x4, 0x80 ;  /* 0x0102000000000b1d */ /* 0x000fec0000002000 */
[----:B------:R-:W-:Y:S05]  /*13640*/  @P0 BRA `(.L_x_543) ;  /* 0x0000007000000947 */ /* 0x000fea0003800000 */
[----:B------:R-:W-:Y:S05]  /*13650*/  BRA.DIV ~URZ, `(.L_x_544) ;  /* 0x000011027f007947 */ /* 0x000fea000b800000 */
[----:B---3--:R3:W4:Y:S02]  /*13660*/  SHFL.IDX PT, R0, R47, RZ, 0x1f ;  /* 0x00001fff2f007589 */ /* 0x00872400000e0000 */
.L_x_573:
[----:B------:R-:W-:Y:S01]  /*13670*/  WARPSYNC 0xffffffff ;  /* 0xffffffff00007948 */ /* 0x000fe20003800000 */
[----:B------:R-:W-:Y:S06]  /*13680*/  BAR.SYNC.DEFER_BLOCKING 0x4, 0x80 ;  /* 0x0102000000007b1d */ /* 0x000fec0000010000 */
[----:B----4-:R4:W-:Y:S04]  /*13690*/  STL [R1+0x60], R0 ;  /* 0x0000600001007387 */ /* 0x0109e80000100800 */
[----:B------:R4:W-:Y:S04]  /*136a0*/  @!P6 STS [0xb100], R47 ;  /* 0x00b1002fff00e388 */ /* 0x0009e80000000800 */
[----:B------:R-:W-:Y:S06]  /*136b0*/  BAR.ARV 0x5, 0x80 ;  /* 0x0142000000007b1d */ /* 0x000fec0000002000 */
.L_x_543:
[----:B---34-:R-:W3:Y:S02]  /*136c0*/  LDL R0, [R1+0x60] ;  /* 0x0000600001007983 */ /* 0x018ee40000100800 */
[----:B---3--:R-:W-:-:S13]  /*136d0*/  ISETP.GE.AND P0, PT, R0, c[0x0][0x538], PT ;  /* 0x00014e0000007a0c */ /* 0x008fda0003f06270 */
[----:B-12---:R-:W-:Y:S01]  /*136e0*/  @P0 CALL.REL.NOINC `(.L_x_545) ;  /* 0x0000001000000944 */ /* 0x006fe20003c00000 */
[----:B------:R-:W-:Y:S05]  /*136f0*/  BRA `(.L_x_546) ;  /* 0xfffed27000007947 */ /* 0x000fea000383ffff */
.L_x_545:
[----:B------:R-:W-:Y:S05]  /*13700*/  EXIT ;  /* 0x000000000000794d */ /* 0x000fea0003800000 */
.L_x_489:
[----:B------:R-:W-:Y:S01]  /*13710*/  IMAD.MOV.U32 R10, RZ, RZ, R2 ;  /* 0x000000ffff0a7224 */ /* 0x000fe200078e0002 */
[----:B-1----:R-:W-:Y:S01]  /*13720*/  MOV R8, RZ ;  /* 0x000000ff00087202 */ /* 0x002fe20000000f00 */
[----:B------:R-:W-:Y:S01]  /*13730*/  IMAD.MOV.U32 R7, RZ, RZ, 0x181f ;  /* 0x0000181fff077424 */ /* 0x000fe200078e00ff */
[----:B------:R-:W-:Y:S02]  /*13740*/  MOV R9, 0x13760 ;  /* 0x0001376000097802 */ /* 0x000fe40000000f00 */
[----:B------:R-:W-:Y:S05]  /*13750*/  CALL.REL.NOINC `($__internal_1_$__cuda_sm70_shflsync_idx_p) ;  /* 0x000010b000007944 */ /* 0x000fea0003c00000 */
[----:B------:R-:W-:Y:S01]  /*13760*/  MOV R5, R7 ;  /* 0x0000000700057202 */ /* 0x000fe20000000f00 */
[----:B------:R-:W-:Y:S05]  /*13770*/  BRA `(.L_x_547) ;  /* 0xfffeddf000007947 */ /* 0x000fea000383ffff */
.L_x_490:
[----:B------:R-:W-:Y:S01]  /*13780*/  IMAD.MOV.U32 R10, RZ, RZ, R3 ;  /* 0x000000ffff0a7224 */ /* 0x000fe200078e0003 */
[----:B-1----:R-:W-:Y:S01]  /*13790*/  MOV R8, RZ ;  /* 0x000000ff00087202 */ /* 0x002fe20000000f00 */
[----:B------:R-:W-:Y:S01]  /*137a0*/  IMAD.MOV.U32 R7, RZ, RZ, 0x181f ;  /* 0x0000181fff077424 */ /* 0x000fe200078e00ff */
[----:B------:R-:W-:Y:S02]  /*137b0*/  MOV R9, 0x137d0 ;  /* 0x000137d000097802 */ /* 0x000fe40000000f00 */
[----:B--23--:R-:W-:Y:S05]  /*137c0*/  CALL.REL.NOINC `($__internal_1_$__cuda_sm70_shflsync_idx_p) ;  /* 0x0000104000007944 */ /* 0x00cfea0003c00000 */
[----:B------:R-:W-:Y:S01]  /*137d0*/  MOV R4, R7 ;  /* 0x0000000700047202 */ /* 0x000fe20000000f00 */
[----:B------:R-:W-:Y:S05]  /*137e0*/  BRA `(.L_x_548) ;  /* 0xfffedda000007947 */ /* 0x000fea000383ffff */
.L_x_493:
[----:B------:R-:W-:Y:S01]  /*137f0*/  IMAD.MOV.U32 R10, RZ, RZ, R2 ;  /* 0x000000ffff0a7224 */ /* 0x000fe200078e0002 */
[----:B------:R-:W-:Y:S01]  /*13800*/  MOV R8, 0x1 ;  /* 0x0000000100087802 */ /* 0x000fe20000000f00 */
[----:B------:R-:W-:Y:S01]  /*13810*/  IMAD.MOV.U32 R7, RZ, RZ, 0x181f ;  /* 0x0000181fff077424 */ /* 0x000fe200078e00ff */
[----:B------:R-:W-:-:S02]  /*13820*/  MOV R9, 0x13840 ;  /* 0x0001384000097802 */ /* 0x000fc40000000f00 */
[----:B-1234-:R-:W-:Y:S05]  /*13830*/  CALL.REL.NOINC `($__internal_1_$__cuda_sm70_shflsync_idx_p) ;  /* 0x00000fd000007944 */ /* 0x01efea0003c00000 */
[----:B------:R-:W-:Y:S01]  /*13840*/  IMAD.MOV.U32 R6, RZ, RZ, R7 ;  /* 0x000000ffff067224 */ /* 0x000fe200078e0007 */
[----:B------:R-:W-:Y:S01]  /*13850*/  MOV R8, 0x1 ;  /* 0x0000000100087802 */ /* 0x000fe20000000f00 */
[----:B------:R-:W-:Y:S01]  /*13860*/  IMAD.MOV.U32 R10, RZ, RZ, R3 ;  /* 0x000000ffff0a7224 */ /* 0x000fe200078e0003 */
[----:B------:R-:W-:-:S02]  /*13870*/  MOV R7, 0x181f ;  /* 0x0000181f00077802 */ /* 0x000fc40000000f00 */
[----:B------:R-:W-:Y:S02]  /*13880*/  MOV R9, 0x138a0 ;  /* 0x000138a000097802 */ /* 0x000fe40000000f00 */
[----:B------:R-:W-:Y:S05]  /*13890*/  CALL.REL.NOINC `($__internal_1_$__cuda_sm70_shflsync_idx_p) ;  /* 0x00000f7000007944 */ /* 0x000fea0003c00000 */
[----:B------:R-:W-:Y:S01]  /*138a0*/  MOV R4, R7 ;  /* 0x0000000700047202 */ /* 0x000fe20000000f00 */
[----:B------:R-:W-:Y:S05]  /*138b0*/  BRA `(.L_x_549) ;  /* 0xfffeddd000007947 */ /* 0x000fea000383ffff */
.L_x_496:
[----:B------:R-:W-:Y:S01]  /*138c0*/  IMAD.MOV.U32 R10, RZ, RZ, R2 ;  /* 0x000000ffff0a7224 */ /* 0x000fe200078e0002 */
[----:B------:R-:W-:Y:S01]  /*138d0*/  MOV R8, 0x2 ;  /* 0x0000000200087802 */ /* 0x000fe20000000f00 */
[----:B------:R-:W-:Y:S01]  /*138e0*/  IMAD.MOV.U32 R7, RZ, RZ, 0x181f ;  /* 0x0000181fff077424 */ /* 0x000fe200078e00ff */
[----:B------:R-:W-:Y:S02]  /*138f0*/  MOV R9, 0x13910 ;  /* 0x0001391000097802 */ /* 0x000fe40000000f00 */
[----:B-123--:R-:W-:Y:S05]  /*13900*/  CALL.REL.NOINC `($__internal_1_$__cuda_sm70_shflsync_idx_p) ;  /* 0x00000f0000007944 */ /* 0x00efea0003c00000 */
[----:B------:R-:W-:Y:S01]  /*13910*/  MOV R6, R7 ;  /* 0x0000000700067202 */ /* 0x000fe20000000f00 */
[----:B------:R-:W-:Y:S05]  /*13920*/  BRA `(.L_x_550) ;  /* 0xfffede4000007947 */ /* 0x000fea000383ffff */
.L_x_497:
[----:B------:R-:W-:Y:S01]  /*13930*/  IMAD.MOV.U32 R10, RZ, RZ, R3 ;  /* 0x000000ffff0a7224 */ /* 0x000fe200078e0003 */
[----:B------:R-:W-:Y:S01]  /*13940*/  MOV R8, 0x2 ;  /* 0x0000000200087802 */ /* 0x000fe20000000f00 */
[----:B------:R-:W-:Y:S01]  /*13950*/  IMAD.MOV.U32 R7, RZ, RZ, 0x181f ;  /* 0x0000181fff077424 */ /* 0x000fe200078e00ff */
[----:B------:R-:W-:Y:S02]  /*13960*/  MOV R9, 0x13980 ;  /* 0x0001398000097802 */ /* 0x000fe40000000f00 */
[----:B-1234-:R-:W-:Y:S05]  /*13970*/  CALL.REL.NOINC `($__internal_1_$__cuda_sm70_shflsync_idx_p) ;  /* 0x00000e9000007944 */ /* 0x01efea0003c00000 */
[----:B------:R-:W-:Y:S01]  /*13980*/  MOV R4, R7 ;  /* 0x0000000700047202 */ /* 0x000fe20000000f00 */
[----:B------:R-:W-:Y:S05]  /*13990*/  BRA `(.L_x_551) ;  /* 0xfffeddf000007947 */ /* 0x000fea000383ffff */
.L_x_500:
        /* <DEDUP_REMOVED lines=13> */
.L_x_503:
[----:B------:R-:W-:Y:S01]  /*13a70*/  IMAD.MOV.U32 R10, RZ, RZ, R2 ;  /* 0x000000ffff0a7224 */ /* 0x000fe200078e0002 */
[----:B------:R-:W-:Y:S01]  /*13a80*/  MOV R8, 0x4 ;  /* 0x0000000400087802 */ /* 0x000fe20000000f00 */
[----:B------:R-:W-:Y:S01]  /*13a90*/  IMAD.MOV.U32 R7, RZ, RZ, 0x181f ;  /* 0x0000181fff077424 */ /* 0x000fe200078e00ff */
[----:B------:R-:W-:Y:S02]  /*13aa0*/  MOV R9, 0x13ac0 ;  /* 0x00013ac000097802 */ /* 0x000fe40000000f00 */
[----:B-1234-:R-:W-:Y:S05]  /*13ab0*/  CALL.REL.NOINC `($__internal_1_$__cuda_sm70_shflsync_idx_p) ;  /* 0x00000d5000007944 */ /* 0x01efea0003c00000 */
[----:B------:R-:W-:Y:S01]  /*13ac0*/  MOV R6, R7 ;  /* 0x0000000700067202 */ /* 0x000fe20000000f00 */
[----:B------:R-:W-:Y:S05]  /*13ad0*/  BRA `(.L_x_553) ;  /* 0xfffede8000007947 */ /* 0x000fea000383ffff */
.L_x_504:
[----:B------:R-:W-:Y:S01]  /*13ae0*/  IMAD.MOV.U32 R10, RZ, RZ, R3 ;  /* 0x000000ffff0a7224 */ /* 0x000fe200078e0003 */
[----:B------:R-:W-:Y:S01]  /*13af0*/  MOV R8, 0x4 ;  /* 0x0000000400087802 */ /* 0x000fe20000000f00 */
[----:B------:R-:W-:Y:S01]  /*13b00*/  IMAD.MOV.U32 R7, RZ, RZ, 0x181f ;  /* 0x0000181fff077424 */ /* 0x000fe200078e00ff */
[----:B------:R-:W-:Y:S02]  /*13b10*/  MOV R9, 0x13b30 ;  /* 0x00013b3000097802 */ /* 0x000fe40000000f00 */
[----:B-1234-:R-:W-:Y:S05]  /*13b20*/  CALL.REL.NOINC `($__internal_1_$__cuda_sm70_shflsync_idx_p) ;  /* 0x00000ce000007944 */ /* 0x01efea0003c00000 */
[----:B------:R-:W-:Y:S01]  /*13b30*/  MOV R4, R7 ;  /* 0x0000000700047202 */ /* 0x000fe20000000f00 */
[----:B------:R-:W-:Y:S05]  /*13b40*/  BRA `(.L_x_554) ;  /* 0xfffede3000007947 */ /* 0x000fea000383ffff */
.L_x_507:
        /* <DEDUP_REMOVED lines=13> */
.L_x_510:
[----:B------:R-:W-:Y:S01]  /*13c20*/  IMAD.MOV.U32 R10, RZ, RZ, R2 ;  /* 0x000000ffff0a7224 */ /* 0x000fe200078e0002 */
[----:B------:R-:W-:Y:S01]  /*13c30*/  MOV R8, 0x6 ;  /* 0x0000000600087802 */ /* 0x000fe20000000f00 */
[----:B------:R-:W-:Y:S01]  /*13c40*/  IMAD.MOV.U32 R7, RZ, RZ, 0x181f ;  /* 0x0000181fff077424 */ /* 0x000fe200078e00ff */
[----:B------:R-:W-:Y:S02]  /*13c50*/  MOV R9, 0x13c70 ;  /* 0x00013c7000097802 */ /* 0x000fe40000000f00 */
[----:B-1234-:R-:W-:Y:S05]  /*13c60*/  CALL.REL.NOINC `($__internal_1_$__cuda_sm70_shflsync_idx_p) ;  /* 0x00000ba000007944 */ /* 0x01efea0003c00000 */
[----:B------:R-:W-:Y:S01]  /*13c70*/  MOV R6, R7 ;  /* 0x0000000700067202 */ /* 0x000fe20000000f00 */
[----:B------:R-:W-:Y:S05]  /*13c80*/  BRA `(.L_x_556) ;  /* 0xfffedec000007947 */ /* 0x000fea000383ffff */
.L_x_511:
[----:B------:R-:W-:Y:S01]  /*13c90*/  IMAD.MOV.U32 R10, RZ, RZ, R3 ;  /* 0x000000ffff0a7224 */ /* 0x000fe200078e0003 */
[----:B------:R-:W-:Y:S01]  /*13ca0*/  MOV R8, 0x6 ;  /* 0x0000000600087802 */ /* 0x000fe20000000f00 */
[----:B------:R-:W-:Y:S01]  /*13cb0*/  IMAD.MOV.U32 R7, RZ, RZ, 0x181f ;  /* 0x0000181fff077424 */ /* 0x000fe200078e00ff */
[----:B------:R-:W-:Y:S02]  /*13cc0*/  MOV R9, 0x13ce0 ;  /* 0x00013ce000097802 */ /* 0x000fe40000000f00 */
[----:B-1234-:R-:W-:Y:S05]  /*13cd0*/  CALL.REL.NOINC `($__internal_1_$__cuda_sm70_shflsync_idx_p) ;  /* 0x00000b3000007944 */ /* 0x01efea0003c00000 */
[----:B------:R-:W-:Y:S01]  /*13ce0*/  MOV R4, R7 ;  /* 0x0000000700047202 */ /* 0x000fe20000000f00 */
[----:B------:R-:W-:Y:S05]  /*13cf0*/  BRA `(.L_x_557) ;  /* 0xfffede7000007947 */ /* 0x000fea000383ffff */
.L_x_514:
        /* <DEDUP_REMOVED lines=13> */
.L_x_521:
[----:B------:R1:W5:Y:S01]  /*13dd0*/  LDL R0, [R1+0x10] ;  /* 0x0000100001007983 */ /* 0x0003620000100800 */
[----:B------:R-:W-:Y:S02]  /*13de0*/  MOV R3, 0x2 ;  /* 0x0000000200037802 */ /* 0x000fe40000000f00 */
[----:B------:R-:W-:Y:S02]  /*13df0*/  MOV R8, 0x13e10 ;  /* 0x00013e1000087802 */ /* 0x000fe40000000f00 */
[----:B-1---5:R-:W-:Y:S05]  /*13e00*/  CALL.REL.NOINC `($__internal_0_$__cuda_sm70_shflsync_bfly_p) ;  /* 0x000009c000007944 */ /* 0x022fea0003c00000 */
[----:B--2---:R-:W-:Y:S01]  /*13e10*/  MOV R2, R3 ;  /* 0x0000000300027202 */ /* 0x004fe20000000f00 */
[----:B-1----:R-:W-:Y:S05]  /*13e20*/  BRA `(.L_x_559) ;  /* 0xffffd58000007947 */ /* 0x002fea000383ffff */
.L_x_522:
[----:B------:R-:W-:Y:S01]  /*13e30*/  IMAD.MOV.U32 R0, RZ, RZ, R2 ;  /* 0x000000ffff007224 */ /* 0x000fe200078e0002 */
[----:B------:R-:W-:Y:S02]  /*13e40*/  MOV R3, 0x1 ;  /* 0x0000000100037802 */ /* 0x000fe40000000f00 */
[----:B------:R-:W-:Y:S02]  /*13e50*/  MOV R8, 0x13e70 ;  /* 0x00013e7000087802 */ /* 0x000fe40000000f00 */
[----:B-----5:R-:W-:Y:S05]  /*13e60*/  CALL.REL.NOINC `($__internal_0_$__cuda_sm70_shflsync_bfly_p) ;  /* 0x0000096000007944 */ /* 0x020fea0003c00000 */
[----:B-1----:R1:W5:Y:S01]  /*13e70*/  LDL R0, [R1+0x18] ;  /* 0x0000180001007983 */ /* 0x0023620000100800 */
[----:B--2---:R-:W-:Y:S01]  /*13e80*/  FADD.FTZ R2, R2, R3 ;  /* 0x0000000302027221 */ /* 0x004fe20000010000 */
[----:B------:R-:W-:-:S02]  /*13e90*/  MOV R3, 0x2 ;  /* 0x0000000200037802 */ /* 0x000fc40000000f00 */
[----:B------:R-:W-:Y:S02]  /*13ea0*/  MOV R8, 0x13ec0 ;  /* 0x00013ec000087802 */ /* 0x000fe40000000f00 */
[----:B-1---5:R-:W-:Y:S05]  /*13eb0*/  CALL.REL.NOINC `($__internal_0_$__cuda_sm70_shflsync_bfly_p) ;  /* 0x0000091000007944 */ /* 0x022fea0003c00000 */
[----:B-1----:R-:W3:Y:S01]  /*13ec0*/  LDL.LU R0, [R1+0x18] ;  /* 0x0000180001007983 */ /* 0x002ee20000300800 */
[----:B------:R-:W-:Y:S01]  /*13ed0*/  MOV R8, 0x13f20 ;  /* 0x00013f2000087802 */ /* 0x000fe20000000f00 */
[----:B--23--:R-:W-:Y:S01]  /*13ee0*/  FADD.FTZ R4, R0, R3 ;  /* 0x0000000300047221 */ /* 0x00cfe20000010000 */
[----:B------:R-:W-:-:S04]  /*13ef0*/  MOV R3, 0x1 ;  /* 0x0000000100037802 */ /* 0x000fc80000000f00 */
[----:B------:R-:W-:Y:S02]  /*13f00*/  MOV R0, R4 ;  /* 0x0000000400007202 */ /* 0x000fe40000000f00 */
[----:B------:R-:W-:Y:S05]  /*13f10*/  CALL.REL.NOINC `($__internal_0_$__cuda_sm70_shflsync_bfly_p) ;  /* 0x000008b000007944 */ /* 0x000fea0003c00000 */
[----:B-1----:R1:W5:Y:S01]  /*13f20*/  LDL R0, [R1+0x14] ;  /* 0x0000140001007983 */ /* 0x0023620000100800 */
[----:B--2---:R-:W-:Y:S01]  /*13f30*/  FADD.FTZ R4, R4, R3 ;  /* 0x0000000304047221 */ /* 0x004fe20000010000 */
[----:B------:R-:W-:Y:S02]  /*13f40*/  MOV R3, 0x2 ;  /* 0x0000000200037802 */ /* 0x000fe40000000f00 */
        /* <DEDUP_REMOVED lines=19> */
[----:B--2---:R-:W-:Y:S01]  /*14080*/  MOV R8, R3 ;  /* 0x0000000300087202 */ /* 0x004fe20000000f00 */
[----:B-1----:R-:W-:Y:S05]  /*14090*/  BRA `(.L_x_560) ;  /* 0xffffd44000007947 */ /* 0x002fea000383ffff */
.L_x_531:
[----:B------:R-:W-:Y:S01]  /*140a0*/  IMAD.MOV.U32 R10, RZ, RZ, R2 ;  /* 0x000000ffff0a7224 */ /* 0x000fe200078e0002 */
[----:B------:R-:W-:Y:S01]  /*140b0*/  MOV R8, RZ ;  /* 0x000000ff00087202 */ /* 0x000fe20000000f00 */
[----:B------:R-:W-:Y:S01]  /*140c0*/  IMAD.MOV.U32 R7, RZ, RZ, 0x181f ;  /* 0x0000181fff077424 */ /* 0x000fe200078e00ff */
[----:B------:R-:W-:Y:S02]  /*140d0*/  MOV R9, 0x140f0 ;  /* 0x000140f000097802 */ /* 0x000fe40000000f00 */
[----:B------:R-:W-:Y:S05]  /*140e0*/  CALL.REL.NOINC `($__internal_1_$__cuda_sm70_shflsync_idx_p) ;  /* 0x0000072000007944 */ /* 0x000fea0003c00000 */
[----:B------:R-:W-:Y:S01]  /*140f0*/  MOV R5, R7 ;  /* 0x0000000700057202 */ /* 0x000fe20000000f00 */
[----:B------:R-:W-:Y:S05]  /*14100*/  BRA `(.L_x_561) ;  /* 0xfffff00000007947 */ /* 0x000fea000383ffff */
.L_x_532:
[----:B------:R-:W-:Y:S01]  /*14110*/  IMAD.MOV.U32 R10, RZ, RZ, R3 ;  /* 0x000000ffff0a7224 */ /* 0x000fe200078e0003 */
[----:B------:R-:W-:Y:S01]  /*14120*/  MOV R8, RZ ;  /* 0x000000ff00087202 */ /* 0x000fe20000000f00 */
[----:B------:R-:W-:Y:S01]  /*14130*/  IMAD.MOV.U32 R7, RZ, RZ, 0x181f ;  /* 0x0000181fff077424 */ /* 0x000fe200078e00ff */
[----:B------:R-:W-:Y:S02]  /*14140*/  MOV R9, 0x14160 ;  /* 0x0001416000097802 */ /* 0x000fe40000000f00 */
[----:B-12---:R-:W-:Y:S05]  /*14150*/  CALL.REL.NOINC `($__internal_1_$__cuda_sm70_shflsync_idx_p) ;  /* 0x000006b000007944 */ /* 0x006fea0003c00000 */
[----:B------:R-:W-:Y:S01]  /*14160*/  MOV R4, R7 ;  /* 0x0000000700047202 */ /* 0x000fe20000000f00 */
[----:B------:R-:W-:Y:S05]  /*14170*/  BRA `(.L_x_562) ;  /* 0xffffefb000007947 */ /* 0x000fea000383ffff */
.L_x_533:
[----:B------:R-:W-:Y:S01]  /*14180*/  IMAD.MOV.U32 R10, RZ, RZ, R2 ;  /* 0x000000ffff0a7224 */ /* 0x000fe200078e0002 */
[----:B------:R-:W-:Y:S01]  /*14190*/  MOV R8, 0x1 ;  /* 0x0000000100087802 */ /* 0x000fe20000000f00 */
[----:B------:R-:W-:Y:S01]  /*141a0*/  IMAD.MOV.U32 R7, RZ, RZ, 0x181f ;  /* 0x0000181fff077424 */ /* 0x000fe200078e00ff */
[----:B------:R-:W-:-:S02]  /*141b0*/  MOV R9, 0x141d0 ;  /* 0x000141d000097802 */ /* 0x000fc40000000f00 */
[----:B-123--:R-:W-:Y:S05]  /*141c0*/  CALL.REL.NOINC `($__internal_1_$__cuda_sm70_shflsync_idx_p) ;  /* 0x0000064000007944 */ /* 0x00efea0003c00000 */
        /* <DEDUP_REMOVED lines=8> */
.L_x_534:
[----:B------:R-:W-:Y:S01]  /*14250*/  IMAD.MOV.U32 R10, RZ, RZ, R2 ;  /* 0x000000ffff0a7224 */ /* 0x000fe200078e0002 */
[----:B------:R-:W-:Y:S01]  /*14260*/  MOV R8, 0x2 ;  /* 0x0000000200087802 */ /* 0x000fe20000000f00 */
[----:B------:R-:W-:Y:S01]  /*14270*/  IMAD.MOV.U32 R7, RZ, RZ, 0x181f ;  /* 0x0000181fff077424 */ /* 0x000fe200078e00ff */
[----:B------:R-:W-:Y:S02]  /*14280*/  MOV R9, 0x142a0 ;  /* 0x000142a000097802 */ /* 0x000fe40000000f00 */
[----:B-1-34-:R-:W-:Y:S05]  /*14290*/  CALL.REL.NOINC `($__internal_1_$__cuda_sm70_shflsync_idx_p) ;  /* 0x0000057000007944 */ /* 0x01afea0003c00000 */
[----:B------:R-:W-:Y:S01]  /*142a0*/  MOV R6, R7 ;  /* 0x0000000700067202 */ /* 0x000fe20000000f00 */
[----:B------:R-:W-:Y:S05]  /*142b0*/  BRA `(.L_x_564) ;  /* 0xffffef9000007947 */ /* 0x000fea000383ffff */
.L_x_535:
[----:B------:R-:W-:Y:S01]  /*142c0*/  IMAD.MOV.U32 R10, RZ, RZ, R3 ;  /* 0x000000ffff0a7224 */ /* 0x000fe200078e0003 */
[----:B------:R-:W-:Y:S01]  /*142d0*/  MOV R8, 0x2 ;  /* 0x0000000200087802 */ /* 0x000fe20000000f00 */
[----:B------:R-:W-:Y:S01]  /*142e0*/  IMAD.MOV.U32 R7, RZ, RZ, 0x181f ;  /* 0x0000181fff077424 */ /* 0x000fe200078e00ff */
[----:B------:R-:W-:Y:S02]  /*142f0*/  MOV R9, 0x14310 ;  /* 0x0001431000097802 */ /* 0x000fe40000000f00 */
[----:B-1234-:R-:W-:Y:S05]  /*14300*/  CALL.REL.NOINC `($__internal_1_$__cuda_sm70_shflsync_idx_p) ;  /* 0x0000050000007944 */ /* 0x01efea0003c00000 */
[----:B------:R-:W-:Y:S01]  /*14310*/  MOV R4, R7 ;  /* 0x0000000700047202 */ /* 0x000fe20000000f00 */
[----:B------:R-:W-:Y:S05]  /*14320*/  BRA `(.L_x_565) ;  /* 0xffffef4000007947 */ /* 0x000fea000383ffff */
.L_x_536:
        /* <DEDUP_REMOVED lines=13> */
.L_x_537:
[----:B------:R-:W-:Y:S01]  /*14400*/  IMAD.MOV.U32 R10, RZ, RZ, R2 ;  /* 0x000000ffff0a7224 */ /* 0x000fe200078e0002 */
[----:B------:R-:W-:Y:S01]  /*14410*/  MOV R8, 0x4 ;  /* 0x0000000400087802 */ /* 0x000fe20000000f00 */
[----:B------:R-:W-:Y:S01]  /*14420*/  IMAD.MOV.U32 R7, RZ, RZ, 0x181f ;  /* 0x0000181fff077424 */ /* 0x000fe200078e00ff */
[----:B------:R-:W-:Y:S02]  /*14430*/  MOV R9, 0x14450 ;  /* 0x0001445000097802 */ /* 0x000fe40000000f00 */
[----:B-1234-:R-:W-:Y:S05]  /*14440*/  CALL.REL.NOINC `($__internal_1_$__cuda_sm70_shflsync_idx_p) ;  /* 0x000003c000007944 */ /* 0x01efea0003c00000 */
[----:B------:R-:W-:Y:S01]  /*14450*/  MOV R6, R7 ;  /* 0x0000000700067202 */ /* 0x000fe20000000f00 */
[----:B------:R-:W-:Y:S05]  /*14460*/  BRA `(.L_x_567) ;  /* 0xffffef1000007947 */ /* 0x000fea000383ffff */
.L_x_538:
[----:B------:R-:W-:Y:S01]  /*14470*/  IMAD.MOV.U32 R10, RZ, RZ, R3 ;  /* 0x000000ffff0a7224 */ /* 0x000fe200078e0003 */
[----:B------:R-:W-:Y:S01]  /*14480*/  MOV R8, 0x4 ;  /* 0x0000000400087802 */ /* 0x000fe20000000f00 */
[----:B------:R-:W-:Y:S01]  /*14490*/  IMAD.MOV.U32 R7, RZ, RZ, 0x181f ;  /* 0x0000181fff077424 */ /* 0x000fe200078e00ff */
[----:B------:R-:W-:Y:S02]  /*144a0*/  MOV R9, 0x144c0 ;  /* 0x000144c000097802 */ /* 0x000fe40000000f00 */
[----:B-1234-:R-:W-:Y:S05]  /*144b0*/  CALL.REL.NOINC `($__internal_1_$__cuda_sm70_shflsync_idx_p) ;  /* 0x0000035000007944 */ /* 0x01efea0003c00000 */
[----:B------:R-:W-:Y:S01]  /*144c0*/  MOV R4, R7 ;  /* 0x0000000700047202 */ /* 0x000fe20000000f00 */
[----:B------:R-:W-:Y:S05]  /*144d0*/  BRA `(.L_x_568) ;  /* 0xffffeec000007947 */ /* 0x000fea000383ffff */
.L_x_539:
        /* <DEDUP_REMOVED lines=13> */
.L_x_540:
[----:B------:R-:W-:Y:S01]  /*145b0*/  IMAD.MOV.U32 R10, RZ, RZ, R2 ;  /* 0x000000ffff0a7224 */ /* 0x000fe200078e0002 */
[----:B------:R-:W-:Y:S01]  /*145c0*/  MOV R8, 0x6 ;  /* 0x0000000600087802 */ /* 0x000fe20000000f00 */
[----:B------:R-:W-:Y:S01]  /*145d0*/  IMAD.MOV.U32 R7, RZ, RZ, 0x181f ;  /* 0x0000181fff077424 */ /* 0x000fe200078e00ff */
[----:B------:R-:W-:Y:S02]  /*145e0*/  MOV R9, 0x14600 ;  /* 0x0001460000097802 */ /* 0x000fe40000000f00 */
[----:B-12-4-:R-:W-:Y:S05]  /*145f0*/  CALL.REL.NOINC `($__internal_1_$__cuda_sm70_shflsync_idx_p) ;  /* 0x0000021000007944 */ /* 0x016fea0003c00000 */
[----:B------:R-:W-:Y:S01]  /*14600*/  MOV R6, R7 ;  /* 0x0000000700067202 */ /* 0x000fe20000000f00 */
[----:B------:R-:W-:Y:S05]  /*14610*/  BRA `(.L_x_570) ;  /* 0xffffee9000007947 */ /* 0x000fea000383ffff */
.L_x_541:
[----:B------:R-:W-:Y:S01]  /*14620*/  IMAD.MOV.U32 R10, RZ, RZ, R3 ;  /* 0x000000ffff0a7224 */ /* 0x000fe200078e0003 */
[----:B------:R-:W-:Y:S01]  /*14630*/  MOV R8, 0x6 ;  /* 0x0000000600087802 */ /* 0x000fe20000000f00 */
[----:B------:R-:W-:Y:S01]  /*14640*/  IMAD.MOV.U32 R7, RZ, RZ, 0x181f ;  /* 0x0000181fff077424 */ /* 0x000fe200078e00ff */
[----:B------:R-:W-:Y:S02]  /*14650*/  MOV R9, 0x14670 ;  /* 0x0001467000097802 */ /* 0x000fe40000000f00 */
[----:B-1234-:R-:W-:Y:S05]  /*14660*/  CALL.REL.NOINC `($__internal_1_$__cuda_sm70_shflsync_idx_p) ;  /* 0x000001a000007944 */ /* 0x01efea0003c00000 */
[----:B------:R-:W-:Y:S01]  /*14670*/  MOV R4, R7 ;  /* 0x0000000700047202 */ /* 0x000fe20000000f00 */
[----:B------:R-:W-:Y:S05]  /*14680*/  BRA `(.L_x_571) ;  /* 0xffffee4000007947 */ /* 0x000fea000383ffff */
.L_x_542:
[----:B------:R-:W-:Y:S01]  /*14690*/  IMAD.MOV.U32 R10, RZ, RZ, R2 ;  /* 0x000000ffff0a7224 */ /* 0x000fe200078e0002 */
[----:B------:R-:W-:Y:S01]  /*146a0*/  MOV R8, 0x7 ;  /* 0x0000000700087802 */ /* 0x000fe20000000f00 */
[----:B------:R-:W-:Y:S01]  /*146b0*/  IMAD.MOV.U32 R7, RZ, RZ, 0x181f ;  /* 0x0000181fff077424 */ /* 0x000fe200078e00ff */
[----:B------:R-:W-:-:S02]  /*146c0*/  MOV R9, 0x146e0 ;  /* 0x000146e000097802 */ /* 0x000fc40000000f00 */
[----:B-12-4-:R-:W-:Y:S05]  /*146d0*/  CALL.REL.NOINC `($__internal_1_$__cuda_sm70_shflsync_idx_p) ;  /* 0x0000013000007944 */ /* 0x016fea0003c00000 */
        /* <DEDUP_REMOVED lines=8> */
.L_x_544:
[----:B------:R-:W-:Y:S01]  /*14760*/  IMAD.MOV.U32 R10, RZ, RZ, R47 ;  /* 0x000000ffff0a7224 */ /* 0x000fe200078e002f */
[----:B--2---:R-:W-:Y:S01]  /*14770*/  MOV R8, RZ ;  /* 0x000000ff00087202 */ /* 0x004fe20000000f00 */
[----:B------:R-:W-:Y:S01]  /*14780*/  IMAD.MOV.U32 R7, RZ, RZ, 0x1f ;  /* 0x0000001fff077424 */ /* 0x000fe200078e00ff */
[----:B------:R-:W-:Y:S02]  /*14790*/  MOV R9, 0x147b0 ;  /* 0x000147b000097802 */ /* 0x000fe40000000f00 */
[----:B-1-3--:R-:W-:Y:S05]  /*147a0*/  CALL.REL.NOINC `($__internal_1_$__cuda_sm70_shflsync_idx_p) ;  /* 0x0000006000007944 */ /* 0x00afea0003c00000 */
[----:B------:R-:W-:Y:S01]  /*147b0*/  MOV R0, R7 ;  /* 0x0000000700007202 */ /* 0x000fe20000000f00 */
[----:B------:R-:W-:Y:S05]  /*147c0*/  BRA `(.L_x_573) ;  /* 0xffffeea000007947 */ /* 0x000fea000383ffff */
        .weak           $__internal_0_$__cuda_sm70_shflsync_bfly_p
        .type           $__internal_0_$__cuda_sm70_shflsync_bfly_p,@function
        .size           $__internal_0_$__cuda_sm70_shflsync_bfly_p,($__internal_1_$__cuda_sm70_shflsync_idx_p - $__internal_0_$__cuda_sm70_shflsync_bfly_p)
$__internal_0_$__cuda_sm70_shflsync_bfly_p:
[----:B------:R-:W-:Y:S01]  /*147d0*/  MOV R9, 0x0 ;  /* 0x0000000000097802 */ /* 0x000fe20000000f00 */
[----:B------:R-:W-:Y:S04]  /*147e0*/  WARPSYNC R7 ;  /* 0x0000000700007348 */ /* 0x000fe80003800000 */
[----:B------:R1:W2:Y:S01]  /*147f0*/  SHFL.BFLY PT, R3, R0, R3, R10 ;  /* 0x0c00000300037389 */ /* 0x0002a200000e000a */
[----:B------:R-:W-:Y:S05]  /*14800*/  RET.REL.NODEC R8 `(_ZN7cutlass13device_kernelIN5flash19enable_sm80_to_sm89INS1_16FlashAttnFwdSm80INS1_25CollectiveMainloopFwdSm80ILi4ELi1ELb0EN4cute5tupleIJNS5_1CILi128EEENS7_ILi112EEENS7_ILi64EEEEEELi64ENS_10bfloat16_tEfNS_4arch4Sm80ELb1ELb0ELb0ELb0ELb0ELb0ELb1ELb0EEENS1_21CollectiveEpilogueFwdINS6_IJS8_SA_S9_EEENS6_IJNS7_ILi1EEESI_SI_EEESC_SE_Li128ELb0ELb1ELb0ELb0EEENS1_30DynamicPersistentTileSchedulerILi128ELi128ELb0ELb1ELb0EEEEEEEEEvNT_6ParamsE) ;  /* 0xfffeb7f008007950 */ /* 0x000fea0003c3ffff */
        .weak           $__internal_1_$__cuda_sm70_shflsync_idx_p
        .type           $__internal_1_$__cuda_sm70_shflsync_idx_p,@function
        .size           $__internal_1_$__cuda_sm70_shflsync_idx_p,(.L_x_741 - $__internal_1_$__cuda_sm70_shflsync_idx_p)
$__internal_1_$__cuda_sm70_shflsync_idx_p:
[----:B------:R-:W-:-:S04]  /*14810*/  MOV R12, 0xffffffff ;  /* 0xffffffff000c7802 */ /* 0x000fc80000000f00 */
[----:B------:R-:W-:Y:S04]  /*14820*/  WARPSYNC R12 ;  /* 0x0000000c00007348 */ /* 0x000fe80003800000 */
[----:B------:R1:W2:Y:S02]  /*14830*/  SHFL.IDX PT, R7, R10, R8, R7 ;  /* 0x000000080a077389 */ /* 0x0002a400000e0007 */
[----:B-1----:R-:W-:Y:S02]  /*14840*/  MOV R8, R9 ;  /* 0x0000000900087202 */ /* 0x002fe40000000f00 */
[----:B------:R-:W-:-:S04]  /*14850*/  MOV R9, 0x0 ;  /* 0x0000000000097802 */ /* 0x000fc80000000f00 */
[----:B--2---:R-:W-:Y:S05]  /*14860*/  RET.REL.NODEC R8 `(_ZN7cutlass13device_kernelIN5flash19enable_sm80_to_sm89INS1_16FlashAttnFwdSm80INS1_25CollectiveMainloopFwdSm80ILi4ELi1ELb0EN4cute5tupleIJNS5_1CILi128EEENS7_ILi112EEENS7_ILi64EEEEEELi64ENS_10bfloat16_tEfNS_4arch4Sm80ELb1ELb0ELb0ELb0ELb0ELb0ELb1ELb0EEENS1_21CollectiveEpilogueFwdINS6_IJS8_SA_S9_EEENS6_IJNS7_ILi1EEESI_SI_EEESC_SE_Li128ELb0ELb1ELb0ELb0EEENS1_30DynamicPersistentTileSchedulerILi128ELi128ELb0ELb1ELb0EEEEEEEEEvNT_6ParamsE) ;  /* 0xfffeb79008007950 */ /* 0x004fea0003c3ffff */
.L_x_574:
        /* <DEDUP_REMOVED lines=9> */
.L_x_741:


//--------------------- .text._ZN7cutlass13device_kernelIN5flash19enable_sm80_to_sm89INS1_16FlashAttnFwdSm80INS1_25CollectiveMainloopFwdSm80ILi4ELi1ELb0EN4cute5tupleIJNS5_1CILi128EEENS7_ILi112EEENS7_ILi64EEEEEELi64ENS_10bfloat16_tEfNS_4arch4Sm80ELb1ELb0ELb0ELb1ELb0ELb0ELb1ELb0EEENS1_21CollectiveEpilogueFwdINS6_IJS8_SA_S9_EEENS6_IJNS7_ILi1EEESI_SI_EEESC_SE_Li128ELb1ELb1ELb0ELb0EEENS1_19SingleTileSchedulerILb1ELb0ELb1ELi128EEEEEEEEEvNT_6ParamsE --------------------------
	.section	.text._ZN7cutlass13device_kernelIN5flash19enable_sm80_to_sm89INS1_16FlashAttnFwdSm80INS1_25CollectiveMainloopFwdSm80ILi4ELi1ELb0EN4cute5tupleIJNS5_1CILi128EEENS7_ILi112EEENS7_ILi64EEEEEELi64ENS_10bfloat16_tEfNS_4arch4Sm80ELb1ELb0ELb0ELb1ELb0ELb0ELb1ELb0EEENS1_21CollectiveEpilogueFwdINS6_IJS8_SA_S9_EEENS6_IJNS7_ILi1EEESI_SI_EEESC_SE_Li128ELb1ELb1ELb0ELb0EEENS1_19SingleTileSchedulerILb1ELb0ELb1ELi128EEEEEEEEEvNT_6ParamsE,"ax",@progbits
	.sectioninfo	@"SHI_REGISTERS=255"
	.align	128
.text._ZN7cutlass13device_kernelIN5flash19enable_sm80_to_sm89INS1_16FlashAttnFwdSm80INS1_25CollectiveMainloopFwdSm80ILi4ELi1ELb0EN4cute5tupleIJNS5_1CILi128EEENS7_ILi112EEENS7_ILi64EEEEEELi64ENS_10bfloat16_tEfNS_4arch4Sm80ELb1ELb0ELb0ELb1ELb0ELb0ELb1ELb0EEENS1_21CollectiveEpilogueFwdINS6_IJS8_SA_S9_EEENS6_IJNS7_ILi1EEESI_SI_EEESC_SE_Li128ELb1ELb1ELb0ELb0EEENS1_19SingleTileSchedulerILb1ELb0ELb1ELi128EEEEEEEEEvNT_6ParamsE:
        .type           _ZN7cutlass13device_kernelIN5flash19enable_sm80_to_sm89INS1_16FlashAttnFwdSm80INS1_25CollectiveMainloopFwdSm80ILi4ELi1ELb0EN4cute5tupleIJNS5_1CILi128EEENS7_ILi112EEENS7_ILi64EEEEEELi64ENS_10bfloat16_tEfNS_4arch4Sm80ELb1ELb0ELb0ELb1ELb0ELb0ELb1ELb0EEENS1_21CollectiveEpilogueFwdINS6_IJS8_SA_S9_EEENS6_IJNS7_ILi1EEESI_SI_EEESC_SE_Li128ELb1ELb1ELb0ELb0EEENS1_19SingleTileSchedulerILb1ELb0ELb1ELi128EEEEEEEEEvNT_6ParamsE,@function
        .size           _ZN7cutlass13device_kernelIN5flash19enable_sm80_to_sm89INS1_16FlashAttnFwdSm80INS1_25CollectiveMainloopFwdSm80ILi4ELi1ELb0EN4cute5tupleIJNS5_1CILi128EEENS7_ILi112EEENS7_ILi64EEEEEELi64ENS_10bfloat16_tEfNS_4arch4Sm80ELb1ELb0ELb0ELb1ELb0ELb0ELb1ELb0EEENS1_21CollectiveEpilogueFwdINS6_IJS8_SA_S9_EEENS6_IJNS7_ILi1EEESI_SI_EEESC_SE_Li128ELb1ELb1ELb0ELb0EEENS1_19SingleTileSchedulerILb1ELb0ELb1ELi128EEEEEEEEEvNT_6ParamsE,(.L_x_744 - _ZN7cutlass13device_kernelIN5flash19enable_sm80_to_sm89INS1_16FlashAttnFwdSm80INS1_25CollectiveMainloopFwdSm80ILi4ELi1ELb0EN4cute5tupleIJNS5_1CILi128EEENS7_ILi112EEENS7_ILi64EEEEEELi64ENS_10bfloat16_tEfNS_4arch4Sm80ELb1ELb0ELb0ELb1ELb0ELb0ELb1ELb0EEENS1_21CollectiveEpilogueFwdINS6_IJS8_SA_S9_EEENS6_IJNS7_ILi1EEESI_SI_EEESC_SE_Li128ELb1ELb1ELb0ELb0EEENS1_19SingleTileSchedulerILb1ELb0ELb1ELi128EEEEEEEEEvNT_6ParamsE)
        .other          _ZN7cutlass13device_kernelIN5flash19enable_sm80_to_sm89INS1_16FlashAttnFwdSm80INS1_25CollectiveMainloopFwdSm80ILi4ELi1ELb0EN4cute5tupleIJNS5_1CILi128EEENS7_ILi112EEENS7_ILi64EEEEEELi64ENS_10bfloat16_tEfNS_4arch4Sm80ELb1ELb0ELb0ELb1ELb0ELb0ELb1ELb0EEENS1_21CollectiveEpilogueFwdINS6_IJS8_SA_S9_EEENS6_IJNS7_ILi1EEESI_SI_EEESC_SE_Li128ELb1ELb1ELb0ELb0EEENS1_19SingleTileSchedulerILb1ELb0ELb1ELi128EEEEEEEEEvNT_6ParamsE,@"STO_CUDA_ENTRY STV_DEFAULT"
_ZN7cutlass13device_kernelIN5flash19enable_sm80_to_sm89INS1_16FlashAttnFwdSm80INS1_25CollectiveMainloopFwdSm80ILi4ELi1ELb0EN4cute5tupleIJNS5_1CILi128EEENS7_ILi112EEENS7_ILi64EEEEEELi64ENS_10bfloat16_tEfNS_4arch4Sm80ELb1ELb0ELb0ELb1ELb0ELb0ELb1ELb0EEENS1_21CollectiveEpilogueFwdINS6_IJS8_SA_S9_EEENS6_IJNS7_ILi1EEESI_SI_EEESC_SE_Li128ELb1ELb1ELb0ELb0EEENS1_19SingleTileSchedulerILb1ELb0ELb1ELi128EEEEEEEEEvNT_6ParamsE:
        /* <DEDUP_REMOVED lines=17> */
.L_x_576:
        /* <DEDUP_REMOVED lines=8> */
.L_x_578:
[----:B------:R-:W-:-:S04]  /*0190*/  MOV R0, c[0x0][0x54c] ;  /* 0x0001530000007a02 */ /* 0x000fc80000000f00 */
.L_x_577:
[----:B------:R-:W-:Y:S01]  /*01a0*/  USHF.L.U32 UR4, UR4, 0x7, URZ ;  /* 0x0000000704047899 */ /* 0x000fe2000800063f */
[----:B-----5:R-:W-:-:S05]  /*01b0*/  IMAD R0, R0, c[0x0][0x548], RZ ;  /* 0x0001520000007a24 */ /* 0x020fca00078e02ff */
[----:B------:R-:W-:-:S04]  /*01c0*/  MOV R10, UR4 ;  /* 0x00000004000a7c02 */ /* 0x000fc80008000f00 */
[----:B------:R-:W-:-:S04]  /*01d0*/  ISETP.GE.AND P0, PT, R10, R0, PT ;  /* 0x000000000a00720c */ /* 0x000fc80003f06270 */
[----:B------:R-:W-:-:S05]  /*01e0*/  SEL R0, R5, 0xffffffff, !P0 ;  /* 0xffffffff05007807 */ /* 0x000fca0004000000 */
[----:B------:R2:W-:Y:S01]  /*01f0*/  STL [R1+0x70], R0 ;  /* 0x0000700001007387 */ /* 0x0005e20000100800 */
[----:B------:R-:W-:Y:S05]  /*0200*/  BRA `(.L_x_579) ;  /* 0x0000014000007947 */ /* 0x000fea0003800000 */
.L_x_575:
[----:B------:R-:W-:-:S04]  /*0210*/  ISETP.NE.U32.AND P0, PT, RZ, c[0x0][0x568], PT ;  /* 0x00015a00ff007a0c */ /* 0x000fc80003f05070 */
[----:B------:R-:W-:-:S13]  /*0220*/  ISETP.NE.AND.EX P0, PT, RZ, c[0x0][0x56c], PT, P0 ;  /* 0x00015b00ff007a0c */ /* 0x000fda0003f05300 */
[----:B------:R-:W-:Y:S05]  /*0230*/  @!P0 BRA `(.L_x_580) ;  /* 0x0000002000008947 */ /* 0x000fea0003800000 */
[----:B------:R1:W5:Y:S01]  /*0240*/  LDG.E R0, [R2.64] ;  /* 0x0000000a02007981 */ /* 0x000362000c1e1900 */
[----:B------:R-:W-:Y:S05]  /*0250*/  BRA `(.L_x_581) ;  /* 0x0000009000007947 */ /* 0x000fea0003800000 */
.L_x_580:
        /* <DEDUP_REMOVED lines=8> */
.L_x_582:
[----:B------:R-:W-:-:S04]  /*02e0*/  MOV R0, c[0x0][0x54c] ;  /* 0x0001530000007a02 */ /* 0x000fc80000000f00 */
.L_x_581:
[----:B------:R-:W-:Y:S01]  /*02f0*/  USHF.L.U32 UR4, UR4, 0x7, URZ ;  /* 0x0000000704047899 */ /* 0x000fe2000800063f */
[----:B-----5:R-:W-:-:S05]  /*0300*/  IMAD R0, R0, c[0x0][0x548], RZ ;  /* 0x0001520000007a24 */ /* 0x020fca00078e02ff */
[----:B------:R-:W-:-:S04]  /*0310*/  MOV R10, UR4 ;  /* 0x00000004000a7c02 */ /* 0x000fc80008000f00 */
[----:B------:R-:W-:-:S04]  /*0320*/  ISETP.GE.AND P0, PT, R10, R0, PT ;  /* 0x000000000a00720c */ /* 0x000fc80003f06270 */
[----:B------:R-:W-:-:S05]  /*0330*/  SEL R0, R5, 0xffffffff, !P0 ;  /* 0xffffffff05007807 */ /* 0x000fca0004000000 */
[----:B------:R2:W-:Y:S04]  /*0340*/  STL [R1+0x70], R0 ;  /* 0x0000700001007387 */ /* 0x0005e80000100800 */
.L_x_579:
        /* <DEDUP_REMOVED lines=13> */
[----:B-1----:R-:W-:Y:S01]  /*0420*/  IMAD.WIDE R2, R41, R17, c[0x0][0x350] ;  /* 0x0000d40029027625 */ /* 0x002fe200078e0211 */
[----:B------:R-:W-:-:S02]  /*0430*/  ISETP.NE.AND.EX P2, PT, RZ, c[0x0][0x34c], PT, P2 ;  /* 0x0000d300ff007a0c */ /* 0x000fc40003f45320 */
[----:B------:R-:W-:-:S03]  /*0440*/  ISETP.NE.AND.EX P1, PT, RZ, c[0x0][0x354], PT, P1 ;  /* 0x0000d500ff007a0c */ /* 0x000fc60003f25310 */
[----:B------:R-:W-:-:S04]  /*0450*/  @P0 IMAD.WIDE R6, R41, R17, c[0x0][0x360] ;  /* 0x0000d80029060625 */ /* 0x000fc800078e0211 */
[----:B------:R-:W-:Y:S01]  /*0460*/  @P3 IMAD.WIDE R8, R41, R17, c[0x0][0x370] ;  /* 0x0000dc0029083625 */ /* 0x000fe200078e0211 */
[----:B------:R1:W2:Y:S04]  /*0470*/  @P0 LDG.E R0, [R6.64] ;  /* 0x0000000a06000981 */ /* 0x0002a8000c1e1900 */
[----:B------:R3:W5:Y:S04]  /*0480*/  @P3 LDG.E R12, [R8.64] ;  /* 0x0000000a080c3981 */ /* 0x000768000c1e1900 */
[----:B------:R3:W5:Y:S04]  /*0490*/  @P2 LDG.E R11, [R4.64] ;  /* 0x0000000a040b2981 */ /* 0x000768000c1e1900 */
[----:B------:R3:W5:Y:S01]  /*04a0*/  @P1 LDG.E R13, [R2.64] ;  /* 0x0000000a020d1981 */ /* 0x000762000c1e1900 */
[----:B-1----:R-:W-:-:S03]  /*04b0*/  IMAD.MOV.U32 R6, RZ, RZ, c[0x0][0x1d0] ;  /* 0x00007400ff067624 */ /* 0x002fc600078e00ff */
[----:B--2---:R3:W-:Y:S01]  /*04c0*/  STL [R1+0x60], R0 ;  /* 0x0000600001007387 */ /* 0x0047e20000100800 */
[----:B------:R-:W-:Y:S01]  /*04d0*/  IMAD.MOV.U32 R36, RZ, RZ, R0 ;  /* 0x000000ffff247224 */ /* 0x000fe200078e0000 */
[----:B------:R-:W-:Y:S05]  /*04e0*/  @P0 BRA `(.L_x_583) ;  /* 0x0000005000000947 */ /* 0x000fea0003800000 */
[----:B------:R-:W-:Y:S05]  /*04f0*/  @!P2 BRA `(.L_x_583) ;  /* 0x000000400000a947 */ /* 0x000fea0003800000 */
[----:B---3--:R1:W2:Y:S04]  /*0500*/  LDG.E R0, [R4.64] ;  /* 0x0000000a04007981 */ /* 0x0082a8000c1e1900 */
[----:B-1----:R-:W2:Y:S02]  /*0510*/  LDG.E R4, [R4.64+0x4] ;  /* 0x0000040a04047981 */ /* 0x002ea4000c1e1900 */
[----:B--2---:R-:W-:-:S05]  /*0520*/  IADD3 R36, -R0, R4, RZ ;  /* 0x0000000400247210 */ /* 0x004fca0007ffe1ff */
[----:B------:R1:W-:Y:S02]  /*0530*/  STL [R1+0x60], R36 ;  /* 0x0000602401007387 */ /* 0x0003e40000100800 */
.L_x_583:
[----:B------:R-:W-:-:S04]  /*0540*/  ISETP.NE.U32.AND P0, PT, RZ, c[0x0][0x368], PT ;  /* 0x0000da00ff007a0c */ /* 0x000fc80003f05070 */
[----:B------:R-:W-:-:S13]  /*0550*/  ISETP.NE.AND.EX P0, PT, RZ, c[0x0][0x36c], PT, P0 ;  /* 0x0000db00ff007a0c */ /* 0x000fda0003f05300 */
[----:B------:R-:W-:Y:S05]  /*0560*/  @!P0 BRA `(.L_x_584) ;  /* 0x0000003000008947 */ /* 0x000fea0003800000 */
[----:B---3--:R-:W-:-:S05]  /*0570*/  IMAD.WIDE R2, R41, R17, c[0x0][0x368] ;  /* 0x0000da0029027625 */ /* 0x008fca00078e0211 */
[----:B------:R2:W5:Y:S01]  /*0580*/  LDG.E R6, [R2.64] ;  /* 0x0000000a02067981 */ /* 0x000562000c1e1900 */
[----:B------:R-:W-:Y:S05]  /*0590*/  BRA `(.L_x_585) ;  /* 0x0000004000007947 */ /* 0x000fea0003800000 */
.L_x_584:
[----:B------:R-:W-:Y:S05]  /*05a0*/  @!P1 BRA `(.L_x_585) ;  /* 0x0000003000009947 */ /* 0x000fea0003800000 */
[----:B------:R2:W4:Y:S04]  /*05b0*/  LDG.E R6, [R2.64] ;  /* 0x0000000a02067981 */ /* 0x000528000c1e1900 */
[----:B--23--:R-:W4:Y:S02]  /*05c0*/  LDG.E R2, [R2.64+0x4] ;  /* 0x0000040a02027981 */ /* 0x00cf24000c1e1900 */
[----:B----4-:R-:W-:-:S03]  /*05d0*/  IADD3 R6, -R6, R2, RZ ;  /* 0x0000000206067210 */ /* 0x010fc60007ffe1ff */
.L_x_585:
[----:B---3--:R-:W-:Y:S01]  /*05e0*/  IMAD.MOV.U32 R0, RZ, RZ, c[0x0][0x2c4] ;  /* 0x0000b100ff007624 */ /* 0x008fe200078e00ff */
[----:B-----5:R-:W-:Y:S01]  /*05f0*/  IADD3 R35, -R12, R6, RZ ;  /* 0x000000060c237210 */ /* 0x020fe20007ffe1ff */
[----:B------:R-:W-:Y:S01]  /*0600*/  IMAD.MOV.U32 R246, RZ, RZ, R10 ;  /* 0x000000fffff67224 */ /* 0x000fe200078e000a */
[----:B--2---:R-:W-:Y:S01]  /*0610*/  IADD3 R2, R10, 0x7f, RZ ;  /* 0x0000007f0a027810 */ /* 0x004fe20007ffe0ff */
[----:B------:R-:W-:Y:S01]  /*0620*/  IMAD.MOV.U32 R4, RZ, RZ, RZ ;  /* 0x000000ffff047224 */ /* 0x000fe200078e00ff */
[----:B------:R-:W-:Y:S01]  /*0630*/  ISETP.NE.AND P4, PT, R0, 0x1, PT ;  /* 0x000000010000780c */ /* 0x000fe20003f85270 */
[----:B------:R2:W-:Y:S01]  /*0640*/  STL [R1+0x64], R35 ;  /* 0x0000642301007387 */ /* 0x0005e20000100800 */
[----:B------:R-:W-:Y:S01]  /*0650*/  IADD3 R3, R35, 0x70, -R36 ;  /* 0x0000007023037810 */ /* 0x000fe20007ffe824 */
[----:B------:R-:W-:Y:S01]  /*0660*/  IMAD.IADD R6, R13, 0x1, R12 ;  /* 0x000000010d067824 */ /* 0x000fe200078e020c */
[----:B------:R-:W-:Y:S01]  /*0670*/  IADD3 R5, R35, 0x6f, RZ ;  /* 0x0000006f23057810 */ /* 0x000fe20007ffe0ff */
[----:B------:R-:W-:Y:S01]  /*0680*/  CS2R R134, SRZ ;  /* 0x0000000000867805 */ /* 0x000fe2000001ff00 */
[----:B------:R-:W-:Y:S01]  /*0690*/  PLOP3.LUT P0, PT, PT, PT, PT, 0x80, 0x0 ;  /* 0x000000000000781c */ /* 0x000fe20003f0f070 */
[----:B------:R-:W-:Y:S01]  /*06a0*/  CS2R R132, SRZ ;  /* 0x0000000000847805 */ /* 0x000fe2000001ff00 */
[----:B------:R-:W-:Y:S01]  /*06b0*/  CS2R R138, SRZ ;  /* 0x00000000008a7805 */ /* 0x000fe2000001ff00 */
[----:B------:R-:W-:Y:S01]  /*06c0*/  IMAD.HI R4, R5, -0x6db6db6d, R4 ;  /* 0x9249249305047827 */ /* 0x000fe200078e0204 */
[----:B------:R-:W-:Y:S01]  /*06d0*/  CS2R R136, SRZ ;  /* 0x0000000000887805 */ /* 0x000fe2000001ff00 */
[----:B------:R-:W-:Y:S01]  /*06e0*/  CS2R R14, SRZ ;  /* 0x00000000000e7805 */ /* 0x000fe2000001ff00 */
[----:B------:R-:W-:Y:S01]  /*06f0*/  CS2R R12, SRZ ;  /* 0x00000000000c7805 */ /* 0x000fe2000001ff00 */
[----:B------:R-:W-:Y:S01]  /*0700*/  @P4 IADD3 R0, R246, 0x7f, RZ ;  /* 0x0000007ff6004810 */ /* 0x000fe20007ffe0ff */
[----:B------:R-:W-:Y:S01]  /*0710*/  IMAD.MOV.U32 R130, RZ, RZ, RZ ;  /* 0x000000ffff827224 */ /* 0x000fe200078e00ff */
[----:B------:R-:W-:Y:S01]  /*0720*/  MOV R128, RZ ;  /* 0x000000ff00807202 */ /* 0x000fe20000000f00 */
[----:B------:R-:W-:Y:S01]  /*0730*/  IMAD.MOV.U32 R186, RZ, RZ, RZ ;  /* 0x000000ffffba7224 */ /* 0x000fe200078e00ff */
[----:B------:R-:W-:Y:S01]  /*0740*/  CS2R R18, SRZ ;  /* 0x0000000000127805 */ /* 0x000fe2000001ff00 */
[----:B------:R-:W-:Y:S01]  /*0750*/  @P4 IMAD.HI.U32 R0, R0, c[0x0][0x2c8], RZ ;  /* 0x0000b20000004a27 */ /* 0x000fe200078e00ff */
[----:B------:R-:W-:Y:S01]  /*0760*/  CS2R R26, SRZ ;  /* 0x00000000001a7805 */ /* 0x000fe2000001ff00 */
[----:B------:R-:W-:Y:S01]  /*0770*/  MOV R182, RZ ;  /* 0x000000ff00b67202 */ /* 0x000fe20000000f00 */
[----:B------:R-:W-:Y:S01]  /*0780*/  CS2R R20, SRZ ;  /* 0x0000000000147805 */ /* 0x000fe2000001ff00 */
[----:B------:R-:W-:Y:S01]  /*0790*/  IMAD.MOV.U32 R184, RZ, RZ, RZ ;  /* 0x000000ffffb87224 */ /* 0x000fe200078e00ff */
[----:B------:R-:W-:Y:S01]  /*07a0*/  @P4 SHF.R.U32.HI R2, RZ, c[0x0][0x2cc], R0 ;  /* 0x0000b300ff024a19 */ /* 0x000fe20000011600 */
[----:B------:R-:W-:Y:S01]  /*07b0*/  IMAD.MOV.U32 R180, RZ, RZ, RZ ;  /* 0x000000ffffb47224 */ /* 0x000fe200078e00ff */
[----:B------:R-:W-:Y:S01]  /*07c0*/  SHF.R.U32.HI R0, RZ, 0x1f, R4 ;  /* 0x0000001fff007819 */ /* 0x000fe20000011604 */
[----:B------:R-:W-:Y:S01]  /*07d0*/  IMAD.MOV.U32 R16, RZ, RZ, RZ ;  /* 0x000000ffff107224 */ /* 0x000fe200078e00ff */
[----:B------:R-:W-:Y:S01]  /*07e0*/  MOV R126, RZ ;  /* 0x000000ff007e7202 */ /* 0x000fe20000000f00 */
[----:B------:R-:W-:Y:S01]  /*07f0*/  IMAD.IADD R3, R3, 0x1, R2 ;  /* 0x0000000103037824 */ /* 0x000fe200078e0202 */
[----:B------:R-:W-:Y:S01]  /*0800*/  MOV R2, RZ ;  /* 0x000000ff00027202 */ /* 0x000fe20000000f00 */
[----:B------:R-:W-:Y:S01]  /*0810*/  IMAD.MOV.U32 R124, RZ, RZ, RZ ;  /* 0x000000ffff7c7224 */ /* 0x000fe200078e00ff */
[----:B------:R-:W-:Y:S01]  /*0820*/  LEA.HI.SX32 R0, R4, R0, 0x1a ;  /* 0x0000000004007211 */ /* 0x000fe200078fd2ff */
[----:B------:R-:W-:Y:S01]  /*0830*/  IMAD.MOV.U32 R122, RZ, RZ, RZ ;  /* 0x000000ffff7a7224 */ /* 0x000fe200078e00ff */
[----:B------:R-:W-:Y:S01]  /*0840*/  CS2R R22, SRZ ;  /* 0x0000000000167805 */ /* 0x000fe2000001ff00 */
[----:B------:R-:W-:Y:S01]  /*0850*/  IMAD.HI R2, R3, -0x6db6db6d, R2 ;  /* 0x9249249303027827 */ /* 0x000fe200078e0202 */
[----:B------:R-:W-:Y:S01]  /*0860*/  MOV R120, RZ ;  /* 0x000000ff00787202 */ /* 0x000fe20000000f00 */
[----:B------:R-:W-:Y:S01]  /*0870*/  CS2R R24, SRZ ;  /* 0x0000000000187805 */ /* 0x000fe2000001ff00 */
[----:B------:R-:W-:Y:S01]  /*0880*/  CS2R R174, SRZ ;  /* 0x0000000000ae7805 */ /* 0x000fe2000001ff00 */
[----:B------:R-:W-:Y:S01]  /*0890*/  IMAD.MOV.U32 R118, RZ, RZ, RZ ;  /* 0x000000ffff767224 */ /* 0x000fe200078e00ff */
[----:B------:R-:W-:Y:S01]  /*08a0*/  SHF.R.U32.HI R3, RZ, 0x1f, R2 ;  /* 0x0000001fff037819 */ /* 0x000fe20000011602 */
[----:B------:R-:W-:Y:S01]  /*08b0*/  IMAD.MOV.U32 R116, RZ, RZ, RZ ;  /* 0x000000ffff747224 */ /* 0x000fe200078e00ff */
[----:B------:R-:W-:Y:S01]  /*08c0*/  CS2R R30, SRZ ;  /* 0x00000000001e7805 */ /* 0x000fe2000001ff00 */
[----:B------:R-:W-:Y:S01]  /*08d0*/  MOV R172, RZ ;  /* 0x000000ff00ac7202 */ /* 0x000fe20000000f00 */
[----:B------:R-:W-:Y:S01]  /*08e0*/  IMAD.MOV.U32 R178, RZ, RZ, RZ ;  /* 0x000000ffffb27224 */ /* 0x000fe200078e00ff */
[----:B------:R-:W-:Y:S01]  /*08f0*/  LEA.HI.SX32 R2, R2, R3, 0x1a ;  /* 0x0000000302027211 */ /* 0x000fe200078fd2ff */
[----:B------:R-:W-:Y:S01]  /*0900*/  CS2R R170, SRZ ;  /* 0x0000000000aa7805 */ /* 0x000fe2000001ff00 */
[----:B------:R-:W-:Y:S01]  /*0910*/  MOV R176, RZ ;  /* 0x000000ff00b07202 */ /* 0x000fe20000000f00 */
[----:B------:R-:W-:Y:S01]  /*0920*/  CS2R R32, SRZ ;  /* 0x0000000000207805 */ /* 0x000fe2000001ff00 */
[----:B------:R-:W-:Y:S01]  /*0930*/  IMNMX R46, R0, R2, PT ;  /* 0x00000002002e7217 */ /* 0x000fe20003800200 */
[----:B------:R-:W-:Y:S01]  /*0940*/  IMAD.MOV.U32 R168, RZ, RZ, RZ ;  /* 0x000000ffffa87224 */ /* 0x000fe200078e00ff */
[----:B------:R-:W-:Y:S01]  /*0950*/  CS2R R28, SRZ ;  /* 0x00000000001c7805 */ /* 0x000fe2000001ff00 */
[----:B------:R-:W-:Y:S01]  /*0960*/  MOV R166, RZ ;  /* 0x000000ff00a67202 */ /* 0x000fe20000000f00 */
[----:B------:R-:W-:Y:S01]  /*0970*/  IMAD.MOV.U32 R164, RZ, RZ, RZ ;  /* 0x000000ffffa47224 */ /* 0x000fe200078e00ff */
[----:B------:R2:W-:Y:S01]  /*0980*/  STL [R1+0x8], R46 ;  /* 0x0000082e01007387 */ /* 0x0005e20000100800 */
[----:B------:R-:W-:Y:S01]  /*0990*/  ISETP.GE.AND P3, PT, R46, 0x1, PT ;  /* 0x000000012e00780c */ /* 0x000fe20003f66270 */
[----:B------:R-:W-:Y:S01]  /*09a0*/  CS2R R158, SRZ ;  /* 0x00000000009e7805 */ /* 0x000fe2000001ff00 */
[----:B------:R-:W-:Y:S01]  /*09b0*/  MOV R156, RZ ;  /* 0x000000ff009c7202 */ /* 0x000fe20000000f00 */
        /* <DEDUP_REMOVED lines=11> */
[----:B------:R-:W-:-:S04]  /*0a70*/  ISETP.NE.U32.AND P3, PT, RZ, c[0x0][0x340], PT ;  /* 0x0000d000ff007a0c */ /* 0x000fc80003f65070 */
[----:B------:R-:W-:-:S13]  /*0a80*/  ISETP.NE.AND.EX P3, PT, RZ, c[0x0][0x344], PT, P3 ;  /* 0x0000d100ff007a0c */ /* 0x000fda0003f65330 */
[----:B------:R-:W-:-:S05]  /*0a90*/  @P3 IMAD.WIDE R2, R41, R17, c[0x0][0x340] ;  /* 0x0000d00029023625 */ /* 0x000fca00078e0211 */
[----:B------:R3:W4:Y:S01]  /*0aa0*/  @P3 LDG.E R16, [R2.64] ;  /* 0x0000000a02103981 */ /* 0x000722000c1e1900 */
[----:B------:R-:W-:Y:S01]  /*0ab0*/  SHF.R.S32.HI R249, RZ, 0x1f, R250 ;  /* 0x0000001ffff97819 */ /* 0x000fe200000114fa */
[----:B------:R-:W-:Y:S01]  /*0ac0*/  IMAD.MOV.U32 R23, RZ, RZ, 0x10 ;  /* 0x00000010ff177424 */ /* 0x000fe200078e00ff */
[----:B------:R-:W-:Y:S01]  /*0ad0*/  SHF.R.S32.HI R0, RZ, 0x1f, R11 ;  /* 0x0000001fff007819 */ /* 0x000fe2000001140b */
[----:B------:R-:W5:Y:S01]  /*0ae0*/  S2R R19, SR_CTAID.Y ;  /* 0x0000000000137919 */ /* 0x000f620000002600 */
[-C--:B------:R-:W-:Y:S01]  /*0af0*/  LEA.HI R4, R249, R250.reuse, RZ, 0x3 ;  /* 0x000000faf9047211 */ /* 0x080fe200078f18ff */
[----:B------:R-:W-:Y:S01]  /*0b00*/  BSSY B0, `(.L_x_587) ;  /* 0x000006d000007945 */ /* 0x000fe20003800000 */
[----:B------:R-:W-:Y:S01]  /*0b10*/  SHF.R.S32.HI R7, RZ, 0x1f, R6 ;  /* 0x0000001fff077819 */ /* 0x000fe20000011406 */
        /* <DEDUP_REMOVED lines=10> */
[----:B------:R-:W-:Y:S02]  /*0bc0*/  SEL R10, R15, RZ, !P2 ;  /* 0x000000ff0f0a7207 */ /* 0x000fe40005000000 */
[----:B------:R-:W-:Y:S02]  /*0bd0*/  LEA.HI R24, R249, R250, RZ, 0x4 ;  /* 0x000000faf9187211 */ /* 0x000fe400078f20ff */
[----:B------:R-:W-:Y:S01]  /*0be0*/  LOP3.LUT R6, R5, 0x38, R20, 0xf8, !PT ;  /* 0x0000003805067812 */ /* 0x000fe200078ef814 */
[----:B---3--:R-:W-:Y:S01]  /*0bf0*/  IMAD.WIDE.U32 R2, R11, c[0x0][0x178], RZ ;  /* 0x00005e000b027a25 */ /* 0x008fe200078e00ff */
[----:B------:R-:W-:-:S02]  /*0c00*/  SHF.R.U32.HI R5, RZ, 0x3, R5 ;  /* 0x00000003ff057819 */ /* 0x000fc40000011605 */
[----:B-----5:R-:W-:Y:S01]  /*0c10*/  SHF.R.S32.HI R14, RZ, 0x1f, R19 ;  /* 0x0000001fff0e7819 */ /* 0x020fe20000011413 */
[----:B------:R-:W-:Y:S01]  /*0c20*/  IMAD R10, R10, c[0x0][0x1c0], RZ ;  /* 0x000070000a0a7a24 */ /* 0x000fe200078e02ff */
[----:B------:R-:W-:Y:S01]  /*0c30*/  LOP3.LUT R18, R6, R5, RZ, 0x3c, !PT ;  /* 0x0000000506127212 */ /* 0x000fe200078e3cff */
[----:B------:R-:W-:Y:S01]  /*0c40*/  IMAD R5, R45, 0x10, R17 ;  /* 0x000000102d057824 */ /* 0x000fe200078e0211 */
[----:B------:R-:W-:Y:S01]  /*0c50*/  IADD3 R3, R3, R0, RZ ;  /* 0x0000000003037210 */ /* 0x000fe20007ffe0ff */
[----:B------:R-:W-:Y:S01]  /*0c60*/  IMAD R8, R14, c[0x0][0x1b8], RZ ;  /* 0x00006e000e087a24 */ /* 0x000fe200078e02ff */
[----:B------:R-:W-:Y:S02]  /*0c70*/  LEA.HI.X.SX32 R0, R17, R7, 0x1, P0 ;  /* 0x0000000711007211 */ /* 0x000fe400000f0eff */
[----:B------:R-:W-:Y:S01]  /*0c80*/  IADD3 R9, R246, R5, RZ ;  /* 0x00000005f6097210 */ /* 0x000fe20007ffe0ff */
[C---:B------:R-:W-:Y:S01]  /*0c90*/  IMAD R8, R19.reuse, c[0x0][0x1bc], R8 ;  /* 0x00006f0013087a24 */ /* 0x040fe200078e0208 */
[----:B------:R-:W-:Y:S01]  /*0ca0*/  SHF.R.S32.HI R21, RZ, 0x1f, R20 ;  /* 0x0000001fff157819 */ /* 0x000fe20000011414 */
[----:B------:R-:W-:Y:S01]  /*0cb0*/  IMAD R6, R0, c[0x0][0x1e0], RZ ;  /* 0x0000780000067a24 */ /* 0x000fe200078e02ff */
[----:B------:R-:W-:Y:S01]  /*0cc0*/  ISETP.GE.AND P5, PT, R20, c[0x0][0x198], PT ;  /* 0x0000660014007a0c */ /* 0x000fe20003fa6270 */
[----:B------:R-:W-:Y:S01]  /*0cd0*/  IMAD R0, R0, c[0x0][0x208], RZ ;  /* 0x0000820000007a24 */ /* 0x000fe200078e02ff */
[----:B------:R-:W-:Y:S01]  /*0ce0*/  MOV R25, 0x20 ;  /* 0x0000002000197802 */ /* 0x000fe20000000f00 */
[----:B------:R-:W-:-:S04]  /*0cf0*/  IMAD.WIDE.U32 R2, R19, c[0x0][0x1b8], R2 ;  /* 0x00006e0013027a25 */ /* 0x000fc800078e0002 */
[----:B------:R-:W-:-:S04]  /*0d00*/  @P4 IMAD.HI.U32 R11, R9, c[0x0][0x2c8], RZ ;  /* 0x0000b200090b4a27 */ /* 0x000fc800078e00ff */
[C---:B------:R-:W-:Y:S01]  /*0d10*/  IMAD R13, R4.reuse, c[0x0][0x20c], R0 ;  /* 0x00008300040d7a24 */ /* 0x040fe200078e0200 */
[----:B------:R-:W-:Y:S01]  /*0d20*/  MOV R0, R9 ;  /* 0x0000000900007202 */ /* 0x000fe20000000f00 */
[----:B------:R-:W-:Y:S01]  /*0d30*/  IMAD.IADD R3, R3, 0x1, R8 ;  /* 0x0000000103037824 */ /* 0x000fe200078e0208 */
[----:B------:R-:W-:Y:S01]  /*0d40*/  SEL R8, R41, RZ, !P2 ;  /* 0x000000ff29087207 */ /* 0x000fe20005000000 */
[C---:B------:R-:W-:Y:S01]  /*0d50*/  IMAD R12, R4.reuse, c[0x0][0x1e4], R6 ;  /* 0x00007900040c7a24 */ /* 0x040fe200078e0206 */
[----:B------:R-:W-:Y:S01]  /*0d60*/  @P4 SHF.R.U32.HI R0, RZ, c[0x0][0x2cc], R11 ;  /* 0x0000b300ff004a19 */ /* 0x000fe2000001160b */
[----:B------:R-:W-:-:S04]  /*0d70*/  IMAD.WIDE.U32 R6, R4, c[0x0][0x1e0], R20 ;  /* 0x0000780004067a25 */ /* 0x000fc800078e0014 */
[C---:B------:R-:W-:Y:S02]  /*0d80*/  IMAD R11, R8.reuse, c[0x0][0x1c4], R10 ;  /* 0x00007100080b7a24 */ /* 0x040fe400078e020a */
[----:B------:R-:W-:Y:S01]  /*0d90*/  IMAD.WIDE.U32 R2, R8, c[0x0][0x1c0], R2 ;  /* 0x0000700008027a25 */ /* 0x000fe200078e0002 */
[----:B------:R-:W-:-:S03]  /*0da0*/  SHF.R.S32.HI R8, RZ, 0x1f, R0 ;  /* 0x0000001fff087819 */ /* 0x000fc60000011400 */
[----:B------:R-:W-:Y:S01]  /*0db0*/  IMAD.MOV R10, RZ, RZ, -R0 ;  /* 0x000000ffff0a7224 */ /* 0x000fe200078e0a00 */
[----:B------:R-:W-:Y:S01]  /*0dc0*/  IADD3 R3, R3, R11, RZ ;  /* 0x0000000b03037210 */ /* 0x000fe20007ffe0ff */
[----:B------:R-:W-:Y:S02]  /*0dd0*/  IMAD R8, R8, c[0x0][0x1b0], RZ ;  /* 0x00006c0008087a24 */ /* 0x000fe400078e02ff */
[----:B------:R-:W-:Y:S01]  /*0de0*/  IMAD R10, R10, c[0x0][0x2c4], R9 ;  /* 0x0000b1000a0a7a24 */ /* 0x000fe200078e0209 */
[----:B------:R-:W-:Y:S01]  /*0df0*/  LOP3.LUT R9, R24, 0xfffffff0, RZ, 0xc0, !PT ;  /* 0xfffffff018097812 */ /* 0x000fe200078ec0ff */
[----:B------:R-:W-:-:S03]  /*0e00*/  IMAD.WIDE.U32 R4, R4, c[0x0][0x208], R20 ;  /* 0x0000820004047a25 */ /* 0x000fc600078e0014 */
[----:B------:R-:W-:Y:S01]  /*0e10*/  SHF.R.S32.HI R11, RZ, 0x1f, R10 ;  /* 0x0000001fff0b7819 */ /* 0x000fe2000001140a */
        /* <DEDUP_REMOVED lines=14> */
[----:B------:R-:W-:Y:S02]  /*0f00*/  IMAD R11, R11, c[0x0][0x1a8], RZ ;  /* 0x00006a000b0b7a24 */ /* 0x000fe400078e02ff */
[C---:B------:R-:W-:Y:S02]  /*0f10*/  IMAD R12, R19.reuse, c[0x0][0x1ec], R12 ;  /* 0x00007b00130c7a24 */ /* 0x040fe400078e020c */
[----:B------:R-:W-:Y:S01]  /*0f20*/  IMAD R13, R19, c[0x0][0x214], R13 ;  /* 0x00008500130d7a24 */ /* 0x000fe200078e020d */
[----:B------:R-:W-:Y:S01]  /*0f30*/  IADD3 R19, R0, -R2, RZ ;  /* 0x8000000200137210 */ /* 0x000fe20007ffe0ff */
[----:B------:R-:W-:Y:S02]  /*0f40*/  IMAD R11, R10, c[0x0][0x1ac], R11 ;  /* 0x00006b000a0b7a24 */ /* 0x000fe400078e020b */
[----:B------:R-:W-:Y:S01]  /*0f50*/  IMAD.IADD R9, R9, 0x1, R12 ;  /* 0x0000000109097824 */ /* 0x000fe200078e020c */
[----:B------:R-:W-:Y:S01]  /*0f60*/  LEA R12, P0, R4, c[0x0][0x160], 0x1 ;  /* 0x00005800040c7a11 */ /* 0x000fe200078008ff */
[----:B------:R-:W-:Y:S01]  /*0f70*/  IMAD.IADD R11, R5, 0x1, R11 ;  /* 0x00000001050b7824 */ /* 0x000fe200078e020b */
[----:B------:R-:W-:Y:S01]  /*0f80*/  IADD3 R7, R7, R13, RZ ;  /* 0x0000000d07077210 */ /* 0x000fe20007ffe0ff */
[----:B------:R-:W-:Y:S01]  /*0f90*/  IMAD R10, R36, c[0x0][0x2c4], RZ ;  /* 0x0000b100240a7a24 */ /* 0x000fe200078e02ff */
[----:B------:R-:W-:-:S02]  /*0fa0*/  LEA.HI R5, R249, R250, RZ, 0x6 ;  /* 0x000000faf9057211 */ /* 0x000fc400078f30ff */
[----:B------:R-:W-:-:S03]  /*0fb0*/  LEA.HI.X R11, R4, c[0x0][0x164], R11, 0x1, P0 ;  /* 0x00005900040b7a11 */ /* 0x000fc600000f0c0b */
[----:B------:R-:W-:-:S05]  /*0fc0*/  IMAD.SHL.U32 R5, R5, 0x8, RZ ;  /* 0x0000000805057824 */ /* 0x000fca00078e00ff */
[----:B------:R-:W-:Y:S02]  /*0fd0*/  LOP3.LUT R5, R18, 0xfffffe00, R5, 0xf8, !PT ;  /* 0xfffffe0012057812 */ /* 0x000fe400078ef805 */
[--C-:B----4-:R-:W-:Y:S01]  /*0fe0*/  @P3 SHF.R.S32.HI R3, RZ, 0x1f, R16.reuse ;  /* 0x0000001fff033819 */ /* 0x110fe20000011410 */
[----:B------:R-:W-:Y:S01]  /*0ff0*/  @P3 IMAD.MOV.U32 R2, RZ, RZ, R16 ;  /* 0x000000ffff023224 */ /* 0x000fe200078e0010 */
[----:B------:R-:W-:Y:S01]  /*1000*/  @!P3 MOV R2, R41 ;  /* 0x000000290002b202 */ /* 0x000fe20000000f00 */
[----:B------:R-:W-:Y:S01]  /*1010*/  @!P3 IMAD.MOV.U32 R3, RZ, RZ, R15 ;  /* 0x000000ffff03b224 */ /* 0x000fe200078e000f */
[----:B------:R3:W4:Y:S02]  /*1020*/  SHFL.IDX PT, R16, R11, RZ, 0x181f ;  /* 0x00181fff0b107589 */ /* 0x00072400000e0000 */
[----:B------:R-:W-:Y:S02]  /*1030*/  SEL R0, R2, RZ, !P1 ;  /* 0x000000ff02007207 */ /* 0x000fe40004800000 */
[----:B------:R-:W-:Y:S01]  /*1040*/  SEL R2, R3, RZ, !P1 ;  /* 0x000000ff03027207 */ /* 0x000fe20004800000 */
[----:B------:R3:W1:Y:S01]  /*1050*/  SHFL.IDX PT, R15, R12, RZ, 0x181f ;  /* 0x00181fff0c0f7589 */ /* 0x00066200000e0000 */
[----:B------:R-:W-:Y:S01]  /*1060*/  IADD3 R3, R246, R17, RZ ;  /* 0x00000011f6037210 */ /* 0x000fe20007ffe0ff */
[----:B------:R-:W-:-:S03]  /*1070*/  IMAD.WIDE.U32 R28, R0, c[0x0][0x1f0], R8 ;  /* 0x00007c00001c7a25 */ /* 0x000fc600078e0008 */
[----:B------:R-:W-:Y:S01]  /*1080*/  ISETP.GE.AND P0, PT, R3, R10, PT ;  /* 0x0000000a0300720c */ /* 0x000fe20003f06270 */
[C---:B------:R-:W-:Y:S01]  /*1090*/  IMAD R4, R2.reuse, c[0x0][0x1f0], RZ ;  /* 0x00007c0002047a24 */ /* 0x040fe200078e02ff */
[----:B------:R3:W-:Y:S01]  /*10a0*/  STL.64 [R1+0x48], R28 ;  /* 0x0000481c01007387 */ /* 0x0007e20000100a00 */
[----:B------:R-:W-:Y:S01]  /*10b0*/  IMAD R2, R2, c[0x0][0x218], RZ ;  /* 0x0000860002027a24 */ /* 0x000fe200078e02ff */
[----:B------:R-:W-:Y:S01]  /*10c0*/  R2P PR, R19, 0x6 ;  /* 0x0000000613007804 */ /* 0x000fe20000000000 */
[C---:B------:R-:W-:Y:S02]  /*10d0*/  IMAD R14, R0.reuse, c[0x0][0x1f4], R4 ;  /* 0x00007d00000e7a24 */ /* 0x040fe400078e0204 */
[C---:B------:R-:W-:Y:S02]  /*10e0*/  IMAD R13, R0.reuse, c[0x0][0x21c], R2 ;  /* 0x00008700000d7a24 */ /* 0x040fe400078e0202 */
[----:B------:R-:W-:Y:S01]  /*10f0*/  IMAD.WIDE.U32 R102, R0, c[0x0][0x218], R6 ;  /* 0x0000860000667a25 */ /* 0x000fe200078e0006 */
[----:B------:R-:W-:-:S02]  /*1100*/  IADD3 R31, R29, R14, RZ ;  /* 0x0000000e1d1f7210 */ /* 0x000fc40007ffe0ff */
[----:B------:R-:W-:Y:S01]  /*1110*/  SEL R2, R23, 0xfffffff0, !P1 ;  /* 0xfffffff017027807 */ /* 0x000fe20004800000 */
[----:B------:R-:W-:Y:S01]  /*1120*/  IMAD.IADD R27, R103, 0x1, R13 ;  /* 0x00000001671b7824 */ /* 0x000fe200078e020d */
[----:B------:R3:W-:Y:S01]  /*1130*/  STL.64 [R1+0x68], R102 ;  /* 0x0000686601007387 */ /* 0x0007e20000100a00 */
[----:B------:R-:W-:-:S03]  /*1140*/  SEL R4, R25, 0xffffffe0, !P2 ;  /* 0xffffffe019047807 */ /* 0x000fc60005000000 */
[----:B------:R3:W-:Y:S04]  /*1150*/  STL [R1+0x5c], R27 ;  /* 0x00005c1b01007387 */ /* 0x0007e80000100800 */
[----:B------:R3:W-:Y:S01]  /*1160*/  STL [R1+0x44], R31 ;  /* 0x0000441f01007387 */ /* 0x0007e20000100800 */
[----:B------:R-:W-:Y:S05]  /*1170*/  @P0 BRA `(.L_x_588) ;  /* 0x0000005000000947 */ /* 0x000fea0003800000 */
[----:B-1--4-:R-:W-:Y:S01]  /*1180*/  LEA R6, P0, R20, R15, 0x1 ;  /* 0x0000000f14067211 */ /* 0x012fe200078008ff */
[----:B------:R-:W-:-:S03]  /*1190*/  IMAD.SHL.U32 R0, R5, 0x2, RZ ;  /* 0x0000000205007824 */ /* 0x000fc600078e00ff */
[----:B------:R-:W-:-:S05]  /*11a0*/  LEA.HI.X R7, R20, R16, R21, 0x1, P0 ;  /* 0x0000001014077211 */ /* 0x000fca00000f0c15 */
[----:B------:R-:W-:Y:S01]  /*11b0*/  @!PT LDS RZ, [RZ] ;  /* 0x00000000fffff984 */ /* 0x000fe20000000800 */
[----:B------:R1:W-:Y:S04]  /*11c0*/  LDGSTS.E.BYPASS.LTC128B.128 [R0+0x7100], [R6.64], !P5 ;  /* 0x0710000006007fae */ /* 0x0003e8000e901d4a */
.L_x_588:
[----:B-1--4-:R-:W-:Y:S05]  /*11d0*/  BSYNC B0 ;  /* 0x0000000000007941 */ /* 0x012fea0003800000 */
.L_x_587:
[----:B------:R-:W-:Y:S01]  /*11e0*/  IADD3 R0, R3, 0x10, RZ ;  /* 0x0000001003007810 */ /* 0x000fe20007ffe0ff */
[----:B------:R1:W4:Y:S01]  /*11f0*/  SHFL.IDX PT, R7, R11, 0x1, 0x181f ;  /* 0x00381f000b077f89 */ /* 0x00032200000e0000 */
[----:B------:R-:W-:Y:S02]  /*1200*/  BSSY B0, `(.L_x_589) ;  /* 0x0000009000007945 */ /* 0x000fe40003800000 */
[----:B------:R-:W-:Y:S01]  /*1210*/  ISETP.GE.AND P0, PT, R0, R10, PT ;  /* 0x0000000a0000720c */ /* 0x000fe20003f06270 */
[----:B------:R1:W2:-:S12]  /*1220*/  SHFL.IDX PT, R6, R12, 0x1, 0x181f ;  /* 0x00381f000c067f89 */ /* 0x00029800000e0000 */
[----:B------:R-:W-:Y:S05]  /*1230*/  @P0 BRA `(.L_x_590) ;  /* 0x0000005000000947 */ /* 0x000fea0003800000 */
[----:B--2---:R-:W-:Y:S01]  /*1240*/  LEA R6, P0, R20, R6, 0x1 ;  /* 0x0000000614067211 */ /* 0x004fe200078008ff */
[----:B------:R-:W-:-:S03]  /*1250*/  IMAD.SHL.U32 R0, R5, 0x2, RZ ;  /* 0x0000000205007824 */ /* 0x000fc600078e00ff */
[----:B----4-:R-:W-:-:S05]  /*1260*/  LEA.HI.X R7, R20, R7, R21, 0x1, P0 ;  /* 0x0000000714077211 */ /* 0x010fca00000f0c15 */
[----:B------:R-:W-:Y:S01]  /*1270*/  @!PT LDS RZ, [RZ] ;  /* 0x00000000fffff984 */ /* 0x000fe20000000800 */
[----:B------:R2:W-:Y:S04]  /*1280*/  LDGSTS.E.BYPASS.LTC128B.128 [R0+0x7900], [R6.64], !P5 ;  /* 0x0790000006007fae */ /* 0x0005e8000e901d4a */
.L_x_590:
[----:B------:R-:W-:Y:S05]  /*1290*/  BSYNC B0 ;  /* 0x0000000000007941 */ /* 0x000fea0003800000 */
.L_x_589:
[----:B--2---:R-:W-:Y:S01]  /*12a0*/  IADD3 R0, R3, 0x20, RZ ;  /* 0x0000002003007810 */ /* 0x004fe20007ffe0ff */
[----:B----4-:R2:W4:Y:S01]  /*12b0*/  SHFL.IDX PT, R7, R11, 0x2, 0x181f ;  /* 0x00581f000b077f89 */ /* 0x01052200000e0000 */
[----:B------:R-:W-:Y:S02]  /*12c0*/  BSSY B0, `(.L_x_591) ;  /* 0x0000009000007945 */ /* 0x000fe40003800000 */
[----:B------:R-:W-:Y:S01]  /*12d0*/  ISETP.GE.AND P0, PT, R0, R10, PT ;  /* 0x0000000a0000720c */ /* 0x000fe20003f06270 */
[----:B------:R2:W1:-:S12]  /*12e0*/  SHFL.IDX PT, R6, R12, 0x2, 0x181f ;  /* 0x00581f000c067f89 */ /* 0x00045800000e0000 */
[----:B------:R-:W-:Y:S05]  /*12f0*/  @P0 BRA `(.L_x_592) ;  /* 0x0000005000000947 */ /* 0x000fea0003800000 */
[----:B-1----:R-:W-:Y:S01]  /*1300*/  LEA R6, P0, R20, R6, 0x1 ;  /* 0x0000000614067211 */ /* 0x002fe200078008ff */
[----:B------:R-:W-:-:S03]  /*1310*/  IMAD.SHL.U32 R0, R5, 0x2, RZ ;  /* 0x0000000205007824 */ /* 0x000fc600078e00ff */
[----:B----4-:R-:W-:-:S05]  /*1320*/  LEA.HI.X R7, R20, R7, R21, 0x1, P0 ;  /* 0x0000000714077211 */ /* 0x010fca00000f0c15 */
[----:B------:R-:W-:Y:S01]  /*1330*/  @!PT LDS RZ, [RZ] ;  /* 0x00000000fffff984 */ /* 0x000fe20000000800 */
[----:B------:R1:W-:Y:S04]  /*1340*/  LDGSTS.E.BYPASS.LTC128B.128 [R0+0x8100], [R6.64], !P5 ;  /* 0x0810000006007fae */ /* 0x0003e8000e901d4a */
.L_x_592:
[----:B------:R-:W-:Y:S05]  /*1350*/  BSYNC B0 ;  /* 0x0000000000007941 */ /* 0x000fea0003800000 */
.L_x_591:
[----:B-1----:R-:W-:Y:S01]  /*1360*/  IADD3 R0, R3, 0x30, RZ ;  /* 0x0000003003007810 */ /* 0x002fe20007ffe0ff */
[----:B----4-:R1:W4:Y:S01]  /*1370*/  SHFL.IDX PT, R7, R11, 0x3, 0x181f ;  /* 0x00781f000b077f89 */ /* 0x01032200000e0000 */
        /* <DEDUP_REMOVED lines=9> */
.L_x_594:
[----:B------:R-:W-:Y:S05]  /*1410*/  BSYNC B0 ;  /* 0x0000000000007941 */ /* 0x000fea0003800000 */
.L_x_593:
        /* <DEDUP_REMOVED lines=11> */
.L_x_596:
[----:B------:R-:W-:Y:S05]  /*14d0*/  BSYNC B0 ;  /* 0x0000000000007941 */ /* 0x000fea0003800000 */
.L_x_595:
        /* <DEDUP_REMOVED lines=11> */
.L_x_598:
[----:B------:R-:W-:Y:S05]  /*1590*/  BSYNC B0 ;  /* 0x0000000000007941 */ /* 0x000fea0003800000 */
.L_x_597:
        /* <DEDUP_REMOVED lines=11> */
.L_x_600:
[----:B------:R-:W-:Y:S05]  /*1650*/  BSYNC B0 ;  /* 0x0000000000007941 */ /* 0x000fea0003800000 */
.L_x_599:
[----:B------:R-:W5:Y:S01]  /*1660*/  SHFL.IDX PT, R8, R12, 0x7, 0x181f ;  /* 0x00f81f000c087f89 */ /* 0x000f6200000e0000 */
[----:B-1----:R-:W-:Y:S01]  /*1670*/  IADD3 R0, R3, 0x70, RZ ;  /* 0x0000007003007810 */ /* 0x002fe20007ffe0ff */
[----:B------:R-:W-:Y:S01]  /*1680*/  IMAD.SHL.U32 R245, R5, 0x2, RZ ;  /* 0x0000000205f57824 */ /* 0x000fe200078e00ff */
[----:B------:R-:W-:Y:S01]  /*1690*/  IADD3 R23, R46, -0x1, RZ ;  /* 0xffffffff2e177810 */ /* 0x000fe20007ffe0ff */
[----:B--23--:R-:W1:Y:S01]  /*16a0*/  SHFL.IDX PT, R11, R11, 0x7, 0x181f ;  /* 0x00f81f000b0b7f89 */ /* 0x00ce6200000e0000 */
        /* <DEDUP_REMOVED lines=8> */
[----:B------:R-:W-:Y:S01]  /*1730*/  SHF.R.S32.HI R146, RZ, 0x5, R247 ;  /* 0x00000005ff927819 */ /* 0x000fe200000114f7 */
[----:B------:R-:W-:Y:S01]  /*1740*/  IMAD.WIDE.U32 R14, R0, c[0x0][0x1e0], RZ ;  /* 0x00007800000e7a25 */ /* 0x000fe200078e00ff */
[----:B------:R-:W-:Y:S01]  /*1750*/  IADD3 R44, R145, R35, -R17 ;  /* 0x00000023912c7210 */ /* 0x000fe20007ffe811 */
[----:B------:R-:W-:-:S02]  /*1760*/  USHF.L.U32 UR9, UR4, 0x5, URZ ;  /* 0x0000000504097899 */ /* 0x000fc4000800063f */
[----:B------:R-:W-:Y:S01]  /*1770*/  IMAD.IADD R248, R15, 0x1, R3 ;  /* 0x000000010ff87824 */ /* 0x000fe200078e0203 */
[C---:B------:R-:W-:Y:S01]  /*1780*/  ISETP.GE.AND P2, PT, R44.reuse, 0x11, PT ;  /* 0x000000112c00780c */ /* 0x040fe20003f46270 */
[----:B----4-:R-:W-:Y:S01]  /*1790*/  IMAD.MOV.U32 R7, RZ, RZ, R31 ;  /* 0x000000ffff077224 */ /* 0x010fe200078e001f */
[----:B------:R-:W-:Y:S01]  /*17a0*/  ISETP.GE.AND P3, PT, R44, 0x1, PT ;  /* 0x000000012c00780c */ /* 0x000fe20003f66270 */
[----:B------:R-:W-:Y:S01]  /*17b0*/  IMAD.MOV.U32 R6, RZ, RZ, R28 ;  /* 0x000000ffff067224 */ /* 0x000fe200078e001c */
[----:B------:R-:W-:Y:S01]  /*17c0*/  UMOV UR8, 0x5 ;  /* 0x0000000500087882 */ /* 0x000fe20000000000 */
[----:B-----5:R-:W-:Y:S01]  /*17d0*/  @!P6 LEA R8, P0, R20, R8, 0x1 ;  /* 0x000000081408e211 */ /* 0x020fe200078008ff */
[----:B------:R-:W-:Y:S01]  /*17e0*/  IMAD R3, R248, R23, RZ ;  /* 0x00000017f8037224 */ /* 0x000fe200078e02ff */
[----:B------:R-:W-:Y:S01]  /*17f0*/  USHF.L.U64.HI UR8, UR4, UR8, UR5 ;  /* 0x0000000804087299 */ /* 0x000fe20008010205 */
[----:B------:R2:W-:Y:S01]  /*1800*/  STL.64 [R1+0x40], R6 ;  /* 0x0000400601007387 */ /* 0x0005e20000100a00 */
[----:B-1----:R-:W-:Y:S01]  /*1810*/  @!P6 LEA.HI.X R9, R20, R11, R21, 0x1, P0 ;  /* 0x0000000b1409e211 */ /* 0x002fe200000f0c15 */
[----:B------:R-:W-:Y:S01]  /*1820*/  IMAD.MOV.U32 R251, RZ, RZ, c[0x0][0x1e0] ;  /* 0x00007800fffb7624 */ /* 0x000fe200078e00ff */
[----:B------:R-:W-:Y:S01]  /*1830*/  SHF.R.S32.HI R21, RZ, 0x1f, R23 ;  /* 0x0000001fff157819 */ /* 0x000fe20000011417 */
[----:B------:R-:W-:Y:S01]  /*1840*/  IMAD.MOV.U32 R252, RZ, RZ, c[0x0][0x1e4] ;  /* 0x00007900fffc7624 */ /* 0x000fe200078e00ff */
[----:B------:R-:W-:Y:S01]  /*1850*/  ISETP.GE.AND P0, PT, R44, 0x21, PT ;  /* 0x000000212c00780c */ /* 0x000fe20003f06270 */
[----:B------:R-:W-:Y:S01]  /*1860*/  @!PT LDS RZ, [RZ] ;  /* 0x00000000fffff984 */ /* 0x000fe20000000800 */
[----:B------:R1:W-:Y:S01]  /*1870*/  @!P6 LDGSTS.E.BYPASS.LTC128B.128 [R245+0xa900], [R8.64], !P5 ;  /* 0x0a90000008f5efae */ /* 0x0003e2000e901d4a */
[----:B------:R-:W-:Y:S01]  /*1880*/  ISETP.GE.AND P6, PT, R20, c[0x0][0x1d4], PT ;  /* 0x0000750014007a0c */ /* 0x000fe20003fc6270 */
[----:B------:R-:W-:-:S02]  /*1890*/  IMAD R3, R21, R14, R3 ;  /* 0x0000000e15037224 */ /* 0x000fc400078e0203 */
[----:B------:R-:W0:Y:S01]  /*18a0*/  LDGDEPBAR ;  /* 0x00000000000079af */ /* 0x000e220000000000 */
[----:B------:R-:W-:-:S04]  /*18b0*/  IMAD.WIDE.U32 R10, R251, 0x20, RZ ;  /* 0x00000020fb0a7825 */ /* 0x000fc800078e00ff */
[----:B------:R-:W-:Y:S02]  /*18c0*/  IMAD.MOV.U32 R100, RZ, RZ, R26 ;  /* 0x000000ffff647224 */ /* 0x000fe400078e001a */
[----:B------:R-:W-:Y:S02]  /*18d0*/  IMAD.MOV.U32 R101, RZ, RZ, R27 ;  /* 0x000000ffff657224 */ /* 0x000fe400078e001b */
[----:B------:R-:W-:-:S05]  /*18e0*/  IMAD.MOV.U32 R100, RZ, RZ, R102 ;  /* 0x000000ffff647224 */ /* 0x000fca00078e0066 */
[----:B------:R-:W-:Y:S01]  /*18f0*/  STL.64 [R1+0x58], R100 ;  /* 0x0000586401007387 */ /* 0x000fe20000100a00 */
[----:B--2---:R-:W-:-:S04]  /*1900*/  IMAD.WIDE.U32 R6, R23, R14, R6 ;  /* 0x0000000e17067225 */ /* 0x004fc800078e0006 */
[----:B------:R-:W-:Y:S01]  /*1910*/  IMAD.IADD R7, R7, 0x1, R3 ;  /* 0x0000000107077824 */ /* 0x000fe200078e0203 */
[----:B------:R-:W-:Y:S01]  /*1920*/  BAR.SYNC.DEFER_BLOCKING 0x0 ;  /* 0x0000000000007b1d */ /* 0x000fe20000010000 */
[C---:B------:R-:W-:Y:S02]  /*1930*/  @P2 LEA R0, P1, R251.reuse, R6, 0x4 ;  /* 0x00000006fb002211 */ /* 0x040fe400078220ff */
[----:B-1----:R-:W-:Y:S02]  /*1940*/  @P3 LEA R8, P5, R6, c[0x0][0x1c8], 0x1 ;  /* 0x0000720006083a11 */ /* 0x002fe400078a08ff */
[----:B------:R-:W-:Y:S02]  /*1950*/  @P2 LEA.HI.X R3, R251, R7, R252, 0x4, P1 ;  /* 0x00000007fb032211 */ /* 0x000fe400008f24fc */
[----:B------:R-:W-:Y:S02]  /*1960*/  @P2 LEA R12, P1, R0, c[0x0][0x1c8], 0x1 ;  /* 0x00007200000c2a11 */ /* 0x000fe400078208ff */
[----:B------:R-:W-:-:S02]  /*1970*/  @P3 LEA.HI.X R9, R6, c[0x0][0x1cc], R7, 0x1, P5 ;  /* 0x0000730006093a11 */ /* 0x000fc400028f0c07 */
[----:B------:R-:W-:Y:S02]  /*1980*/  ISETP.GE.AND P5, PT, R44, 0x31, PT ;  /* 0x000000312c00780c */ /* 0x000fe40003fa6270 */
[----:B------:R-:W-:Y:S01]  /*1990*/  @P2 LEA.HI.X R13, R0, c[0x0][0x1cc], R3, 0x1, P1 ;  /* 0x00007300000d2a11 */ /* 0x000fe200008f0c03 */
[----:B------:R-:W-:Y:S01]  /*19a0*/  IMAD.SHL.U32 R3, R252, 0x20, RZ ;  /* 0x00000020fc037824 */ /* 0x000fe200078e00ff */
[----:B------:R-:W-:-:S04]  /*19b0*/  @P0 IADD3 R0, P1, R6, R10, RZ ;  /* 0x0000000a06000210 */ /* 0x000fc80007f3e0ff */
[----:B------:R-:W-:Y:S02]  /*19c0*/  @P0 IADD3.X R3, R7, R11, R3, P1, !PT ;  /* 0x0000000b07030210 */ /* 0x000fe40000ffe403 */
[----:B------:R-:W-:Y:S01]  /*19d0*/  @P0 LEA R10, P1, R0, c[0x0][0x1c8], 0x1 ;  /* 0x00007200000a0a11 */ /* 0x000fe200078208ff */
[----:B------:R-:W-:Y:S01]  /*19e0*/  @!PT LDS RZ, [RZ] ;  /* 0x00000000fffff984 */ /* 0x000fe20000000800 */
[----:B------:R-:W-:Y:S01]  /*19f0*/  @!PT LDS RZ, [RZ] ;  /* 0x00000000fffff984 */ /* 0x000fe20000000800 */
[----:B------:R-:W-:Y:S01]  /*1a00*/  @!PT LDS RZ, [RZ] ;  /* 0x00000000fffff984 */ /* 0x000fe20000000800 */
[----:B------:R1:W-:Y:S01]  /*1a10*/  @P3 LDGSTS.E.BYPASS.LTC128B.128 [R245+0x3900], [R8.64], !P6 ;  /* 0x0390000008f53fae */ /* 0x0003e2000f101d4a */
[----:B------:R-:W-:Y:S02]  /*1a20*/  ISETP.GE.AND P3, PT, R44, 0x41, PT ;  /* 0x000000412c00780c */ /* 0x000fe40003f66270 */
[----:B------:R-:W-:Y:S01]  /*1a30*/  @P0 LEA.HI.X R11, R0, c[0x0][0x1cc], R3, 0x1, P1 ;  /* 0x00007300000b0a11 */ /* 0x000fe200008f0c03 */
[----:B------:R-:W-:Y:S01]  /*1a40*/  @P5 IMAD R0, R252, 0x30, RZ ;  /* 0x00000030fc005824 */ /* 0x000fe200078e02ff */
[----:B------:R2:W-:Y:S01]  /*1a50*/  @P2 LDGSTS.E.BYPASS.LTC128B.128 [R245+0x4100], [R12.64], !P6 ;  /* 0x041000000cf52fae */ /* 0x0005e2000f101d4a */
[C---:B------:R-:W-:Y:S02]  /*1a60*/  ISETP.GE.AND P2, PT, R44.reuse, 0x51, PT ;  /* 0x000000512c00780c */ /* 0x040fe40003f46270 */
[----:B------:R-:W-:Y:S01]  /*1a70*/  ISETP.GE.AND P1, PT, R44, 0x61, PT ;  /* 0x000000612c00780c */ /* 0x000fe20003f26270 */
[----:B------:R3:W-:-:S12]  /*1a80*/  @P0 LDGSTS.E.BYPASS.LTC128B.128 [R245+0x4900], [R10.64], !P6 ;  /* 0x049000000af50fae */ /* 0x0007d8000f101d4a */
[----:B------:R-:W-:Y:S02]  /*1a90*/  @P1 IMAD R5, R252, 0x60, RZ ;  /* 0x00000060fc051824 */ /* 0x000fe400078e02ff */
[----:B-1----:R-:W-:-:S04]  /*1aa0*/  @P5 IMAD.WIDE.U32 R8, R251, 0x30, R6 ;  /* 0x00000030fb085825 */ /* 0x002fc800078e0006 */
[----:B------:R-:W-:Y:S01]  /*1ab0*/  @P5 IMAD.IADD R0, R9, 0x1, R0 ;  /* 0x0000000109005824 */ /* 0x000fe200078e0200 */
[----:B------:R-:W-:-:S04]  /*1ac0*/  @P5 LEA R14, P0, R8, c[0x0][0x1c8], 0x1 ;  /* 0x00007200080e5a11 */ /* 0x000fc800078008ff */
[----:B------:R-:W-:Y:S01]  /*1ad0*/  @P5 LEA.HI.X R15, R8, c[0x0][0x1cc], R0, 0x1, P0 ;  /* 0x00007300080f5a11 */ /* 0x000fe200000f0c00 */
[----:B---3--:R-:W-:Y:S01]  /*1ae0*/  @P2 IMAD R10, R252, 0x50, RZ ;  /* 0x00000050fc0a2824 */ /* 0x008fe200078e02ff */
[C---:B------:R-:W-:Y:S01]  /*1af0*/  @P3 LEA R0, P0, R251.reuse, R6, 0x6 ;  /* 0x00000006fb003211 */ /* 0x040fe200078030ff */
[C---:B------:R-:W-:Y:S02]  /*1b00*/  @P2 IMAD.WIDE.U32 R8, R251.reuse, 0x50, R6 ;  /* 0x00000050fb082825 */ /* 0x040fe400078e0006 */
[----:B------:R1:W-:Y:S01]  /*1b10*/  @P5 LDGSTS.E.BYPASS.LTC128B.128 [R245+0x5100], [R14.64], !P6 ;  /* 0x051000000ef55fae */ /* 0x0003e2000f101d4a */
[C---:B------:R-:W-:Y:S01]  /*1b20*/  @P3 LEA.HI.X R3, R251.reuse, R7, R252, 0x6, P0 ;  /* 0x00000007fb033211 */ /* 0x040fe200000f34fc */
[----:B------:R-:W-:Y:S01]  /*1b30*/  @P1 IMAD.WIDE.U32 R6, R251, 0x60, R6 ;  /* 0x00000060fb061825 */ /* 0x000fe200078e0006 */
[----:B--2---:R-:W-:-:S04]  /*1b40*/  @P3 LEA R12, P0, R0, c[0x0][0x1c8], 0x1 ;  /* 0x00007200000c3a11 */ /* 0x004fc800078008ff */
[----:B------:R-:W-:Y:S01]  /*1b50*/  @P3 LEA.HI.X R13, R0, c[0x0][0x1cc], R3, 0x1, P0 ;  /* 0x00007300000d3a11 */ /* 0x000fe200000f0c03 */
[----:B------:R-:W-:Y:S01]  /*1b60*/  @P2 IMAD.IADD R0, R9, 0x1, R10 ;  /* 0x0000000109002824 */ /* 0x000fe200078e020a */
[----:B------:R-:W-:Y:S02]  /*1b70*/  @P2 LEA R10, P0, R8, c[0x0][0x1c8], 0x1 ;  /* 0x00007200080a2a11 */ /* 0x000fe400078008ff */
[----:B------:R-:W-:Y:S01]  /*1b80*/  LEA.HI R3, R24, R16, RZ, 0x1 ;  /* 0x0000001018037211 */ /* 0x000fe200078f08ff */
[----:B------:R1:W-:Y:S01]  /*1b90*/  @P3 LDGSTS.E.BYPASS.LTC128B.128 [R245+0x5900], [R12.64], !P6 ;  /* 0x059000000cf53fae */ /* 0x0003e2000f101d4a */
[----:B------:R-:W-:Y:S01]  /*1ba0*/  @P2 LEA.HI.X R11, R8, c[0x0][0x1cc], R0, 0x1, P0 ;  /* 0x00007300080b2a11 */ /* 0x000fe200000f0c00 */
[----:B------:R-:W-:Y:S01]  /*1bb0*/  @P1 IMAD.IADD R0, R7, 0x1, R5 ;  /* 0x0000000107001824 */ /* 0x000fe200078e0205 */
[----:B------:R-:W-:Y:S01]  /*1bc0*/  @P1 LEA R8, P0, R6, c[0x0][0x1c8], 0x1 ;  /* 0x0000720006081a11 */ /* 0x000fe200078008ff */
[----:B------:R-:W-:Y:S01]  /*1bd0*/  IMAD.SHL.U32 R5, R22, 0x40, RZ ;  /* 0x0000004016057824 */ /* 0x000fe200078e00ff */
[----:B------:R-:W-:Y:S01]  /*1be0*/  LOP3.LUT R3, R3, 0xfffffffe, RZ, 0xc0, !PT ;  /* 0xfffffffe03037812 */ /* 0x000fe200078ec0ff */
[----:B------:R2:W-:Y:S01]  /*1bf0*/  @P2 LDGSTS.E.BYPASS.LTC128B.128 [R245+0x6100], [R10.64], !P6 ;  /* 0x061000000af52fae */ /* 0x0005e2000f101d4a */
[----:B------:R-:W-:Y:S01]  /*1c00*/  @P1 LEA.HI.X R9, R6, c[0x0][0x1cc], R0, 0x1, P0 ;  /* 0x0000730006091a11 */ /* 0x000fe200000f0c00 */
[----:B------:R-:W-:Y:S01]  /*1c10*/  IMAD.SHL.U32 R0, R45, 0x40, RZ ;  /* 0x000000402d007824 */ /* 0x000fe200078e00ff */
[----:B------:R-:W-:Y:S01]  /*1c20*/  LOP3.LUT R144, R5, 0xfffffe00, RZ, 0xc0, !PT ;  /* 0xfffffe0005907812 */ /* 0x000fe200078ec0ff */
[----:B------:R-:W-:Y:S01]  /*1c30*/  IMAD.IADD R16, R16, 0x1, -R3 ;  /* 0x0000000110107824 */ /* 0x000fe200078e0a03 */
[----:B------:R-:W-:Y:S01]  /*1c40*/  LOP3.LUT P0, RZ, R45, 0x2, RZ, 0xc0, !PT ;  /* 0x000000022dff7812 */ /* 0x000fe2000780c0ff */
[----:B------:R2:W-:Y:S01]  /*1c50*/  @P1 LDGSTS.E.BYPASS.LTC128B.128 [R245+0x6900], [R8.64], !P6 ;  /* 0x0690000008f51fae */ /* 0x0005e2000f101d4a */
[----:B------:R-:W-:Y:S01]  /*1c60*/  IMAD.SHL.U32 R3, R19, 0x40, RZ ;  /* 0x0000004013037824 */ /* 0x000fe200078e00ff */
[----:B------:R-:W-:Y:S01]  /*1c70*/  LOP3.LUT R0, R0, 0x1c0, RZ, 0xc0, !PT ;  /* 0x000001c000007812 */ /* 0x000fe200078ec0ff */
[----:B------:R-:W-:Y:S01]  /*1c80*/  IMAD.SHL.U32 R7, R17, 0x8, RZ ;  /* 0x0000000811077824 */ /* 0x000fe200078e00ff */
[----:B------:R-:W0:Y:S01]  /*1c90*/  LDGDEPBAR ;  /* 0x00000000000079af */ /* 0x000e220000000000 */
[----:B------:R-:W-:Y:S01]  /*1ca0*/  IMAD.SHL.U32 R6, R16, 0x8, RZ ;  /* 0x0000000810067824 */ /* 0x000fe200078e00ff */
[----:B------:R-:W-:-:S02]  /*1cb0*/  LOP3.LUT R3, R3, 0x1c0, RZ, 0xc0, !PT ;  /* 0x000001c003037812 */ /* 0x000fc400078ec0ff */
[----:B------:R-:W-:Y:S02]  /*1cc0*/  LOP3.LUT R7, R0, 0x8, R7, 0xf8, !PT ;  /* 0x0000000800077812 */ /* 0x000fe400078ef807 */
[----:B------:R-:W-:Y:S02]  /*1cd0*/  LOP3.LUT R5, R3, 0x8, R6, 0xf8, !PT ;  /* 0x0000000803057812 */ /* 0x000fe400078ef806 */
[----:B------:R-:W-:Y:S02]  /*1ce0*/  SHF.R.U32.HI R0, RZ, 0x3, R0 ;  /* 0x00000003ff007819 */ /* 0x000fe40000011600 */
[----:B------:R-:W-:Y:S02]  /*1cf0*/  SHF.R.U32.HI R3, RZ, 0x3, R3 ;  /* 0x00000003ff037819 */ /* 0x000fe40000011603 */
[----:B------:R-:W-:Y:S01]  /*1d00*/  LOP3.LUT R0, R7, R0, RZ, 0x3c, !PT ;  /* 0x0000000007007212 */ /* 0x000fe200078e3cff */
[----:B------:R-:W-:Y:S01]  /*1d10*/  IMAD.WIDE.U32 R6, R23, c[0x0][0x208], RZ ;  /* 0x0000820017067a25 */ /* 0x000fe200078e00ff */
[----:B------:R-:W-:-:S02]  /*1d20*/  LOP3.LUT R5, R5, R3, RZ, 0x3c, !PT ;  /* 0x0000000305057212 */ /* 0x000fc400078e3cff */
[----:B------:R-:W-:Y:S01]  /*1d30*/  ISETP.GE.AND P2, PT, R20, c[0x0][0x1d4], PT ;  /* 0x0000750014007a0c */ /* 0x000fe20003f46270 */
[----:B------:R-:W-:Y:S02]  /*1d40*/  IMAD R3, R146, 0x400, R144 ;  /* 0x0000040092037824 */ /* 0x000fe400078e0290 */
[----:B------:R-:W-:Y:S01]  /*1d50*/  IMAD R0, R16, 0x200, R0 ;  /* 0x0000020010007824 */ /* 0x000fe200078e0200 */
[----:B------:R-:W-:Y:S01]  /*1d60*/  ISETP.LT.OR P5, PT, R44, 0x1, P2 ;  /* 0x000000012c00780c */ /* 0x000fe200017a1670 */
[----:B------:R-:W-:Y:S02]  /*1d70*/  IMAD.IADD R3, R5, 0x1, R3 ;  /* 0x0000000105037824 */ /* 0x000fe400078e0203 */
[----:B------:R-:W-:Y:S01]  /*1d80*/  IMAD.SHL.U32 R147, R0, 0x2, RZ ;  /* 0x0000000200937824 */ /* 0x000fe200078e00ff */
[----:B------:R-:W-:-:S04]  /*1d90*/  DEPBAR.LE SB0, 0x1 ;  /* 0x000080400000791a */ /* 0x000fc80000000000 */
[----:B------:R-:W-:-:S04]  /*1da0*/  DEPBAR.LE SB0, 0x0 ;  /* 0x000080000000791a */ /* 0x000fc80000000000 */
[----:B------:R-:W-:Y:S01]  /*1db0*/  BAR.SYNC.DEFER_BLOCKING 0x0 ;  /* 0x0000000000007b1d */ /* 0x000fe20000010000 */
[----:B------:R-:W-:Y:S01]  /*1dc0*/  IMAD.SHL.U32 R234, R3, 0x2, RZ ;  /* 0x0000000203ea7824 */ /* 0x000fe200078e00ff */
[C---:B------:R-:W-:Y:S01]  /*1dd0*/  IADD3 R0, R147.reuse, 0x3900, RZ ;  /* 0x0000390093007810 */ /* 0x040fe20007ffe0ff */
[----:B------:R-:W-:Y:S01]  /*1de0*/  IMAD.MOV.U32 R3, RZ, RZ, R46 ;  /* 0x000000ffff037224 */ /* 0x000fe200078e002e */
[----:B------:R-:W-:Y:S01]  /*1df0*/  IADD3 R238, R147, 0x3920, RZ ;  /* 0x0000392093ee7810 */ /* 0x000fe20007ffe0ff */
[--C-:B------:R-:W-:Y:S01]  /*1e00*/  IMAD R237, R2, 0x2, R234.reuse ;  /* 0x0000000202ed7824 */ /* 0x100fe200078e02ea */
[----:B------:R-:W-:Y:S01]  /*1e10*/  @P0 IADD3 R238, R0, -0x20, RZ ;  /* 0xffffffe000ee0810 */ /* 0x000fe20007ffe0ff */
[----:B------:R-:W-:Y:S02]  /*1e20*/  IMAD R0, R21, c[0x0][0x208], RZ ;  /* 0x0000820015007a24 */ /* 0x000fe400078e02ff */
[----:B------:R-:W-:Y:S01]  /*1e30*/  IMAD R235, R4, 0x2, R234 ;  /* 0x0000000204eb7824 */ /* 0x000fe200078e02ea */
[C---:B------:R-:W-:Y:S01]  /*1e40*/  IADD3 R244, R238.reuse, 0x800, RZ ;  /* 0x00000800eef47810 */ /* 0x040fe20007ffe0ff */
[----:B------:R-:W-:Y:S01]  /*1e50*/  IMAD R0, R23, c[0x0][0x20c], R0 ;  /* 0x0000830017007a24 */ /* 0x000fe200078e0200 */
[----:B------:R-:W-:Y:S01]  /*1e60*/  IADD3 R243, R238, 0x1000, RZ ;  /* 0x00001000eef37810 */ /* 0x000fe20007ffe0ff */
[----:B------:R-:W-:Y:S01]  /*1e70*/  IMAD R236, R2, 0x2, R235 ;  /* 0x0000000202ec7824 */ /* 0x000fe200078e02eb */
[C---:B------:R-:W-:Y:S01]  /*1e80*/  IADD3 R242, R238.reuse, 0x1800, RZ ;  /* 0x00001800eef27810 */ /* 0x040fe20007ffe0ff */
[----:B------:R-:W-:Y:S01]  /*1e90*/  IMAD.IADD R0, R7, 0x1, R0 ;  /* 0x0000000107007824 */ /* 0x000fe200078e0200 */
[----:B------:R-:W-:Y:S01]  /*1ea0*/  IADD3 R241, R238, 0x2000, RZ ;  /* 0x00002000eef17810 */ /* 0x000fe20007ffe0ff */
[----:B------:R-:W-:Y:S01]  /*1eb0*/  IMAD.WIDE.U32 R6, R6, 0x70, R100 ;  /* 0x0000007006067825 */ /* 0x000fe200078e0064 */
[----:B------:R-:W-:-:S02]  /*1ec0*/  IADD3 R240, R238, 0x2800, RZ ;  /* 0x00002800eef07810 */ /* 0x000fc40007ffe0ff */
[----:B------:R-:W-:Y:S01]  /*1ed0*/  IADD3 R239, R238, 0x3000, RZ ;  /* 0x00003000eeef7810 */ /* 0x000fe20007ffe0ff */
[----:B------:R-:W-:Y:S01]  /*1ee0*/  IMAD R0, R0, 0x70, RZ ;  /* 0x0000007000007824 */ /* 0x000fe200078e02ff */
[----:B--2---:R-:W-:Y:S03]  /*1ef0*/  LDSM.16.M88.4 R8, [R234+0x9100] ;  /* 0x00910000ea08783b */ /* 0x004fe60000000200 */
[----:B------:R-:W-:Y:S01]  /*1f00*/  IMAD.IADD R0, R7, 0x1, R0 ;  /* 0x0000000107007824 */ /* 0x000fe200078e0200 */
[----:B------:R-:W2:Y:S04]  /*1f10*/  LDSM.16.M88.4 R24, [R147+0x4100] ;  /* 0x004100009318783b */ /* 0x000ea80000000200 */
[----:B-1----:R-:W1:Y:S04]  /*1f20*/  LDSM.16.M88.4 R12, [R234+0x7100] ;  /* 0x00710000ea0c783b */ /* 0x002e680000000200 */
[----:B------:R-:W3:Y:S04]  /*1f30*/  LDSM.16.M88.4 R28, [R147+0x3900] ;  /* 0x00390000931c783b */ /* 0x000ee80000000200 */
[----:B------:R-:W4:Y:S04]  /*1f40*/  LDSM.16.M88.4 R16, [R147+0x4900] ;  /* 0x004900009310783b */ /* 0x000f280000000200 */
[----:B------:R-:W5:Y:S04]  /*1f50*/  LDSM.16.M88.4 R32, [R147+0x5100] ;  /* 0x005100009320783b */ /* 0x000f680000000200 */
[----:B------:R-:W4:Y:S04]  /*1f60*/  LDSM.16.M88.4 R36, [R147+0x5900] ;  /* 0x005900009324783b */ /* 0x000f280000000200 */
[----:B------:R-:W4:Y:S04]  /*1f70*/  LDSM.16.M88.4 R48, [R147+0x6100] ;  /* 0x006100009330783b */ /* 0x000f280000000200 */
[----:B------:R-:W4:Y:S04]  /*1f80*/  LDSM.16.M88.4 R40, [R147+0x6900] ;  /* 0x006900009328783b */ /* 0x000f280000000200 */
[----:B------:R-:W-:Y:S04]  /*1f90*/  LDSM.16.M88.4 R60, [R238] ;  /* 0x00000000ee3c783b */ /* 0x000fe80000000200 */
[----:B------:R-:W-:Y:S01]  /*1fa0*/  LDSM.16.M88.4 R56, [R238+0x800] ;  /* 0x00080000ee38783b */ /* 0x000fe20000000200 */
[-C--:B--2---:R-:W-:Y:S03]  /*1fb0*/  HMMA.16816.F32.BF16 R68, R8, R24.reuse, RZ ;  /* 0x000000180844723c */ /* 0x084fe600000418ff */
[----:B------:R-:W-:Y:S05]  /*1fc0*/  LDSM.16.M88.4 R52, [R238+0x1000] ;  /* 0x00100000ee34783b */ /* 0x000fea0000000200 */
[C---:B-1----:R-:W-:Y:S07]  /*1fd0*/  HMMA.16816.F32.BF16 R156, R12.reuse, R24, RZ ;  /* 0x000000180c9c723c */ /* 0x042fee00000418ff */
[----:B------:R-:W-:Y:S01]  /*1fe0*/  LEA R24, P1, R6, c[0x0][0x1f8], 0x1 ;  /* 0x00007e0006187a11 */ /* 0x000fe200078208ff */
[----:B---3--:R-:W-:Y:S03]  /*1ff0*/  HMMA.16816.F32.BF16 R184, R12, R28, RZ ;  /* 0x0000001c0cb8723c */ /* 0x008fe600000418ff */
[----:B------:R-:W-:-:S02]  /*2000*/  IADD3 R22, P0, R24, UR9, RZ ;  /* 0x0000000918167c10 */ /* 0x000fc4000ff1e0ff */
[----:B------:R-:W-:Y:S01]  /*2010*/  LEA.HI.X R25, R6, c[0x0][0x1fc], R0, 0x1, P1 ;  /* 0x00007f0006197a11 */ /* 0x000fe200008f0c00 */
[----:B------:R-:W-:Y:S02]  /*2020*/  IMAD.MOV.U32 R0, RZ, RZ, 0x40 ;  /* 0x00000040ff007424 */ /* 0x000fe400078e00ff */
[----:B------:R-:W-:Y:S01]  /*2030*/  HMMA.16816.F32.BF16 R180, R12, R30, RZ ;  /* 0x0000001e0cb4723c */ /* 0x000fe200000418ff */
[----:B------:R-:W-:-:S07]  /*2040*/  IADD3.X R23, R25, UR8, RZ, P0, !PT ;  /* 0x0000000819177c10 */ /* 0x000fce00087fe4ff */
[C---:B------:R-:W-:Y:S08]  /*2050*/  HMMA.16816.F32.BF16 R176, R12.reuse, R26, RZ ;  /* 0x0000001a0cb0723c */ /* 0x040ff000000418ff */
[C---:B----4-:R-:W-:Y:S08]  /*2060*/  HMMA.16816.F32.BF16 R148, R12.reuse, R16, RZ ;  /* 0x000000100c94723c */ /* 0x050ff000000418ff */
[C---:B------:R-:W-:Y:S08]  /*2070*/  HMMA.16816.F32.BF16 R172, R12.reuse, R18, RZ ;  /* 0x000000120cac723c */ /* 0x040ff000000418ff */
[C---:B-----5:R-:W-:Y:S08]  /*2080*/  HMMA.16816.F32.BF16 R140, R12.reuse, R32, RZ ;  /* 0x000000200c8c723c */ /* 0x060ff000000418ff */
[C---:B------:R-:W-:Y:S08]  /*2090*/  HMMA.16816.F32.BF16 R168, R12.reuse, R34, RZ ;  /* 0x000000220ca8723c */ /* 0x040ff000000418ff */
[C---:B------:R-:W-:Y:S08]  /*20a0*/  HMMA.16816.F32.BF16 R136, R12.reuse, R36, RZ ;  /* 0x000000240c88723c */ /* 0x040ff000000418ff */
[C---:B------:R-:W-:Y:S08]  /*20b0*/  HMMA.16816.F32.BF16 R160, R12.reuse, R38, RZ ;  /* 0x000000260ca0723c */ /* 0x040ff000000418ff */
[C---:B------:R-:W-:Y:S08]  /*20c0*/  HMMA.16816.F32.BF16 R128, R12.reuse, R48, RZ ;  /* 0x000000300c80723c */ /* 0x040ff000000418ff */
[C---:B------:R-:W-:Y:S08]  /*20d0*/  HMMA.16816.F32.BF16 R152, R12.reuse, R50, RZ ;  /* 0x000000320c98723c */ /* 0x040ff000000418ff */
[C---:B------:R-:W-:Y:S08]  /*20e0*/  HMMA.16816.F32.BF16 R124, R12.reuse, R40, RZ ;  /* 0x000000280c7c723c */ /* 0x040ff000000418ff */
[----:B------:R-:W-:Y:S07]  /*20f0*/  HMMA.16816.F32.BF16 R132, R12, R42, RZ ;  /* 0x0000002a0c84723c */ /* 0x000fee00000418ff */
[----:B------:R-:W-:Y:S01]  /*2100*/  IADD3 R14, P1, R22, UR9, RZ ;  /* 0x00000009160e7c10 */ /* 0x000fe2000ff3e0ff */
[----:B------:R-:W-:Y:S03]  /*2110*/  HMMA.16816.F32.BF16 R72, R8, R16, RZ ;  /* 0x000000100848723c */ /* 0x000fe600000418ff */
[----:B------:R-:W-:-:S02]  /*2120*/  IADD3 R12, P0, R14, UR9, RZ ;  /* 0x000000090e0c7c10 */ /* 0x000fc4000ff1e0ff */
[----:B------:R-:W-:Y:S02]  /*2130*/  IADD3.X R15, R23, UR8, RZ, P1, !PT ;  /* 0x00000008170f7c10 */ /* 0x000fe40008ffe4ff */
[----:B------:R-:W-:Y:S01]  /*2140*/  IADD3 R6, P3, R12, UR9, RZ ;  /* 0x000000090c067c10 */ /* 0x000fe2000ff7e0ff */
[C---:B------:R-:W-:Y:S01]  /*2150*/  HMMA.16816.F32.BF16 R112, R8.reuse, R18, RZ ;  /* 0x000000120870723c */ /* 0x040fe200000418ff */
[----:B------:R-:W1:Y:S01]  /*2160*/  LDSM.16.M88.4 R16, [R237+0x9100] ;  /* 0x00910000ed10783b */ /* 0x000e620000000200 */
[----:B------:R-:W-:Y:S02]  /*2170*/  IADD3.X R13, R15, UR8, RZ, P0, !PT ;  /* 0x000000080f0d7c10 */ /* 0x000fe400087fe4ff */
[----:B------:R-:W-:Y:S02]  /*2180*/  ISETP.LT.OR P1, PT, R44, 0x11, P2 ;  /* 0x000000112c00780c */ /* 0x000fe40001721670 */
[----:B------:R-:W-:Y:S02]  /*2190*/  IADD3.X R7, R13, UR8, RZ, P3, !PT ;  /* 0x000000080d077c10 */ /* 0x000fe40009ffe4ff */
[----:B------:R-:W-:Y:S01]  /*21a0*/  HMMA.16816.F32.BF16 R80, R8, R36, RZ ;  /* 0x000000240850723c */ /* 0x000fe200000418ff */
[----:B------:R-:W-:-:S02]  /*21b0*/  IADD3 R20, P0, R6, UR9, RZ ;  /* 0x0000000906147c10 */ /* 0x000fc4000ff1e0ff */
[C---:B------:R-:W-:Y:S02]  /*21c0*/  ISETP.LT.OR P3, PT, R44.reuse, 0x21, P2 ;  /* 0x000000212c00780c */ /* 0x040fe40001761670 */
[----:B------:R-:W-:Y:S02]  /*21d0*/  IADD3.X R21, R7, UR8, RZ, P0, !PT ;  /* 0x0000000807157c10 */ /* 0x000fe400087fe4ff */
[C---:B------:R-:W-:Y:S01]  /*21e0*/  ISETP.LT.OR P0, PT, R44.reuse, 0x31, P2 ;  /* 0x000000312c00780c */ /* 0x040fe20001701670 */
[C---:B------:R-:W-:Y:S01]  /*21f0*/  HMMA.16816.F32.BF16 R164, R8.reuse, R38, RZ ;  /* 0x0000002608a4723c */ /* 0x040fe200000418ff */
[----:B------:R-:W2:Y:S07]  /*2200*/  LDSM.16.M88.4 R36, [R238+0x2000] ;  /* 0x00200000ee24783b */ /* 0x000eae0000000200 */
[C---:B------:R-:W-:Y:S08]  /*2210*/  HMMA.16816.F32.BF16 R88, R8.reuse, R48, RZ ;  /* 0x000000300858723c */ /* 0x040ff000000418ff */
[C---:B------:R-:W-:Y:S01]  /*2220*/  HMMA.16816.F32.BF16 R192, R8.reuse, R50, RZ ;  /* 0x0000003208c0723c */ /* 0x040fe200000418ff */
[----:B------:R-:W3:Y:S07]  /*2230*/  LDSM.16.M88.4 R48, [R238+0x1800] ;  /* 0x00180000ee30783b */ /* 0x000eee0000000200 */
[C---:B------:R-:W-:Y:S08]  /*2240*/  HMMA.16816.F32.BF16 R64, R8.reuse, R28, RZ ;  /* 0x0000001c0840723c */ /* 0x040ff000000418ff */
[C---:B------:R-:W-:Y:S08]  /*2250*/  HMMA.16816.F32.BF16 R76, R8.reuse, R32, RZ ;  /* 0x00000020084c723c */ /* 0x040ff000000418ff */
[C---:B------:R-:W-:Y:S01]  /*2260*/  HMMA.16816.F32.BF16 R96, R8.reuse, R30, RZ ;  /* 0x0000001e0860723c */ /* 0x040fe200000418ff */
[----:B------:R-:W-:Y:S07]  /*2270*/  LDSM.16.M88.4 R28, [R238+0x3000] ;  /* 0x00300000ee1c783b */ /* 0x000fee0000000200 */
[C---:B------:R-:W-:Y:S01]  /*2280*/  HMMA.16816.F32.BF16 R120, R8.reuse, R34, RZ ;  /* 0x000000220878723c */ /* 0x040fe200000418ff */
[----:B------:R-:W4:Y:S07]  /*2290*/  LDSM.16.M88.4 R32, [R238+0x2800] ;  /* 0x00280000ee20783b */ /* 0x000f2e0000000200 */
[C---:B------:R-:W-:Y:S08]  /*22a0*/  HMMA.16816.F32.BF16 R92, R8.reuse, R40, RZ ;  /* 0x00000028085c723c */ /* 0x040ff000000418ff */
[C---:B------:R-:W-:Y:S08]  /*22b0*/  HMMA.16816.F32.BF16 R84, R8.reuse, R26, RZ ;  /* 0x0000001a0854723c */ /* 0x040ff000000418ff */
[----:B------:R-:W-:Y:S01]  /*22c0*/  HMMA.16816.F32.BF16 R188, R8, R42, RZ ;  /* 0x0000002a08bc723c */ /* 0x000fe200000418ff */
[----:B------:R-:W5:Y:S04]  /*22d0*/  LDSM.16.M88.4 R8, [R237+0x7100] ;  /* 0x00710000ed08783b */ /* 0x000f680000000200 */
[----:B------:R-:W-:Y:S01]  /*22e0*/  @!PT LDS RZ, [RZ] ;  /* 0x00000000fffff984 */ /* 0x000fe20000000800 */
[----:B------:R-:W-:Y:S01]  /*22f0*/  @!PT LDS RZ, [RZ] ;  /* 0x00000000fffff984 */ /* 0x000fe20000000800 */
[----:B------:R-:W-:Y:S01]  /*2300*/  @!PT LDS RZ, [RZ] ;  /* 0x00000000fffff984 */ /* 0x000fe20000000800 */
[----:B------:R3:W-:Y:S01]  /*2310*/  LDGSTS.E.BYPASS.LTC128B.128 [R245+0x100], [R24.64], !P5 ;  /* 0x0010000018f57fae */ /* 0x0007e2000e901d4a */
[----:B------:R-:W-:-:S02]  /*2320*/  ISETP.LT.OR P5, PT, R44, 0x41, P2 ;  /* 0x000000412c00780c */ /* 0x000fc400017a1670 */
[----:B-1----:R-:W-:Y:S01]  /*2330*/  HMMA.16816.F32.BF16 R116, R16, R60, R64 ;  /* 0x0000003c1074723c */ /* 0x002fe20000041840 */
[----:B------:R1:W-:Y:S01]  /*2340*/  LDGSTS.E.BYPASS.LTC128B.128 [R245+0x900], [R22.64], !P1 ;  /* 0x0090000016f57fae */ /* 0x0003e2000c901d4a */
[----:B------:R-:W-:-:S03]  /*2350*/  LOP3.LUT P1, RZ, R45, 0x4, RZ, 0xc0, !PT ;  /* 0x000000042dff7812 */ /* 0x000fc6000782c0ff */
[----:B------:R1:W-:Y:S01]  /*2360*/  LDGSTS.E.BYPASS.LTC128B.128 [R245+0x1100], [R14.64], !P3 ;  /* 0x011000000ef57fae */ /* 0x0003e2000d901d4a */
[C---:B------:R-:W-:Y:S02]  /*2370*/  ISETP.LT.OR P3, PT, R44.reuse, 0x51, P2 ;  /* 0x000000512c00780c */ /* 0x040fe40001761670 */
[----:B------:R-:W-:Y:S01]  /*2380*/  ISETP.LT.OR P2, PT, R44, 0x61, P2 ;  /* 0x000000612c00780c */ /* 0x000fe20001741670 */
[----:B------:R1:W-:Y:S01]  /*2390*/  LDGSTS.E.BYPASS.LTC128B.128 [R245+0x1900], [R12.64], !P0 ;  /* 0x019000000cf57fae */ /* 0x0003e2000c101d4a */
[----:B------:R-:W-:Y:S01]  /*23a0*/  SEL R0, R0, 0xffffffc0, !P1 ;  /* 0xffffffc000007807 */ /* 0x000fe20004800000 */
[----:B--2---:R-:W-:Y:S02]  /*23b0*/  HMMA.16816.F32.BF16 R40, R16, R36, R80 ;  /* 0x000000241028723c */ /* 0x004fe40000041850 */
[----:B------:R2:W-:Y:S02]  /*23c0*/  LDGSTS.E.BYPASS.LTC128B.128 [R245+0x2100], [R6.64], !P5 ;  /* 0x0210000006f57fae */ /* 0x0005e4000e901d4a */
[----:B------:R-:W-:-:S02]  /*23d0*/  IMAD.IADD R233, R147, 0x1, R0 ;  /* 0x0000000193e97824 */ /* 0x000fc400078e0200 */
[----:B------:R-:W-:Y:S01]  /*23e0*/  IMAD.IADD R232, R0, 0x1, R238 ;  /* 0x0000000100e87824 */ /* 0x000fe200078e02ee */
[----:B------:R-:W-:Y:S01]  /*23f0*/  LOP3.LUT R0, R5, R144, RZ, 0xfc, !PT ;  /* 0x0000009005007212 */ /* 0x000fe200078efcff */
[----:B------:R2:W-:Y:S01]  /*2400*/  LDGSTS.E.BYPASS.LTC128B.128 [R245+0x2900], [R20.64], !P3 ;  /* 0x0290000014f57fae */ /* 0x0005e2000d901d4a */
[C---:B------:R-:W-:Y:S08]  /*2410*/  HMMA.16816.F32.BF16 R108, R16.reuse, R56, R68 ;  /* 0x00000038106c723c */ /* 0x040ff00000041844 */
[----:B------:R-:W-:Y:S01]  /*2420*/  HMMA.16816.F32.BF16 R104, R16, R52, R72 ;  /* 0x000000341068723c */ /* 0x000fe20000041848 */
[----:B-1----:R-:W-:-:S07]  /*2430*/  IADD3 R12, P0, R20, UR9, RZ ;  /* 0x00000009140c7c10 */ /* 0x002fce000ff1e0ff */
[----:B---3--:R-:W-:Y:S01]  /*2440*/  HMMA.16816.F32.BF16 R24, R16, R62, R96 ;  /* 0x0000003e1018723c */ /* 0x008fe20000041860 */
[----:B------:R-:W-:Y:S02]  /*2450*/  IADD3.X R13, R21, UR8, RZ, P0, !PT ;  /* 0x00000008150d7c10 */ /* 0x000fe400087fe4ff */
[----:B------:R-:W-:-:S03]  /*2460*/  ISETP.GE.AND P0, PT, R3, 0x2, PT ;  /* 0x000000020300780c */ /* 0x000fc60003f06270 */
[----:B------:R1:W-:Y:S02]  /*2470*/  LDGSTS.E.BYPASS.LTC128B.128 [R245+0x3100], [R12.64], !P2 ;  /* 0x031000000cf57fae */ /* 0x0003e4000d101d4a */
[C---:B------:R-:W-:Y:S02]  /*2480*/  HMMA.16816.F32.BF16 R224, R16.reuse, R58, R84 ;  /* 0x0000003a10e0723c */ /* 0x040fe40000041854 */
[----:B--2---:R-:W-:Y:S04]  /*2490*/  LDSM.16.M88.4 R20, [R235+0x9100] ;  /* 0x00910000eb14783b */ /* 0x004fe80000000200 */
[----:B------:R-:W2:Y:S02]  /*24a0*/  LDSM.16.M88.4 R64, [R233+0x5900] ;  /* 0x00590000e940783b */ /* 0x000ea40000000200 */
[C---:B------:R-:W-:Y:S02]  /*24b0*/  HMMA.16816.F32.BF16 R204, R16.reuse, R50, R120 ;  /* 0x0000003210cc723c */ /* 0x040fe40000041878 */
[----:B------:R-:W3:Y:S04]  /*24c0*/  LDSM.16.M88.4 R80, [R233+0x3900] ;  /* 0x00390000e950783b */ /* 0x000ee80000000200 */
[----:B------:R-:W2:Y:S02]  /*24d0*/  LDSM.16.M88.4 R72, [R233+0x4900] ;  /* 0x00490000e948783b */ /* 0x000ea40000000200 */
[C---:B------:R-:W-:Y:S02]  /*24e0*/  HMMA.16816.F32.BF16 R100, R16.reuse, R48, R76 ;  /* 0x000000301064723c */ /* 0x040fe4000004184c */
[----:B------:R-:W2:Y:S04]  /*24f0*/  LDSM.16.M88.4 R68, [R233+0x5100] ;  /* 0x00510000e944783b */ /* 0x000ea80000000200 */
[----:B------:R-:W2:Y:S02]  /*2500*/  LDSM.16.M88.4 R84, [R233+0x6100] ;  /* 0x00610000e954783b */ /* 0x000ea40000000200 */
[C---:B----4-:R-:W-:Y:S02]  /*2510*/  HMMA.16816.F32.BF16 R88, R16.reuse, R32, R88 ;  /* 0x000000201058723c */ /* 0x050fe40000041858 */
[----:B------:R-:W4:Y:S04]  /*2520*/  LDSM.16.M88.4 R96, [R233+0x6900] ;  /* 0x00690000e960783b */ /* 0x000f280000000200 */
[----:B------:R-:W2:Y:S02]  /*2530*/  LDSM.16.M88.4 R76, [R233+0x4100] ;  /* 0x00410000e94c783b */ /* 0x000ea40000000200 */
[C---:B------:R-:W-:Y:S02]  /*2540*/  HMMA.16816.F32.BF16 R92, R16.reuse, R28, R92 ;  /* 0x0000001c105c723c */ /* 0x040fe4000004185c */
[----:B------:R-:W-:Y:S04]  /*2550*/  LDSM.16.M88.4 R44, [R232+0x800] ;  /* 0x00080000e82c783b */ /* 0x000fe80000000200 */
[----:B-1----:R-:W-:Y:S02]  /*2560*/  LDSM.16.M88.4 R12, [R236+0x7100] ;  /* 0x00710000ec0c783b */ /* 0x002fe40000000200 */
[C---:B------:R-:W-:Y:S02]  /*2570*/  HMMA.16816.F32.BF16 R220, R16.reuse, R54, R112 ;  /* 0x0000003610dc723c */ /* 0x040fe40000041870 */
[----:B------:R-:W0:Y:S06]  /*2580*/  LDGDEPBAR ;  /* 0x00000000000079af */ /* 0x000e2c0000000000 */
[C---:B------:R-:W-:Y:S08]  /*2590*/  HMMA.16816.F32.BF16 R120, R16.reuse, R38, R164 ;  /* 0x000000261078723c */ /* 0x040ff000000418a4 */
[C---:B------:R-:W-:Y:S08]  /*25a0*/  HMMA.16816.F32.BF16 R200, R16.reuse, R34, R192 ;  /* 0x0000002210c8723c */ /* 0x040ff000000418c0 */
[----:B------:R-:W-:Y:S01]  /*25b0*/  HMMA.16816.F32.BF16 R188, R16, R30, R188 ;  /* 0x0000001e10bc723c */ /* 0x000fe200000418bc */
[----:B------:R-:W1:Y:S07]  /*25c0*/  LDSM.16.M88.4 R16, [R235+0x7100] ;  /* 0x00710000eb10783b */ /* 0x000e6e0000000200 */
        /* <DEDUP_REMOVED lines=14> */
[C---:B------:R-:W-:Y:S01]  /*26b0*/  HMMA.16816.F32.BF16 R180, R8.reuse, R34, R152 ;  /* 0x0000002208b4723c */ /* 0x040fe20000041898 */
[----:B------:R-:W-:Y:S07]  /*26c0*/  LDSM.16.M88.4 R32, [R232+0x2000] ;  /* 0x00200000e820783b */ /* 0x000fee0000000200 */
[----:B------:R-:W-:Y:S01]  /*26d0*/  HMMA.16816.F32.BF16 R172, R8, R30, R132 ;  /* 0x0000001e08ac723c */ /* 0x000fe20000041884 */
[----:B------:R-:W5:Y:S04]  /*26e0*/  LDSM.16.M88.4 R8, [R236+0x9100] ;  /* 0x00910000ec08783b */ /* 0x000f680000000200 */
[----:B------:R-:W-:Y:S03]  /*26f0*/  LDSM.16.M88.4 R28, [R232+0x2800] ;  /* 0x00280000e81c783b */ /* 0x000fe60000000200 */
[C---:B--2---:R-:W-:Y:S01]  /*2700*/  HMMA.16816.F32.BF16 R148, R20.reuse, R64, R40 ;  /* 0x000000401494723c */ /* 0x044fe20000041828 */
[----:B------:R-:W2:Y:S07]  /*2710*/  LDSM.16.M88.4 R40, [R232+0x1000] ;  /* 0x00100000e828783b */ /* 0x000eae0000000200 */
[----:B---3--:R-:W-:Y:S01]  /*2720*/  HMMA.16816.F32.BF16 R136, R20, R82, R24 ;  /* 0x000000521488723c */ /* 0x008fe20000041818 */
[----:B------:R-:W3:Y:S01]  /*2730*/  LDSM.16.M88.4 R24, [R232+0x3000] ;  /* 0x00300000e818783b */ /* 0x000ee20000000200 */
[----:B------:R-:W-:-:S06]  /*2740*/  DEPBAR.LE SB0, 0x0 ;  /* 0x000080000000791a */ /* 0x000fcc0000000000 */
[C---:B------:R-:W-:Y:S08]  /*2750*/  HMMA.16816.F32.BF16 R160, R20.reuse, R72, R104 ;  /* 0x0000004814a0723c */ /* 0x040ff00000041868 */
[C---:B------:R-:W-:Y:S08]  /*2760*/  HMMA.16816.F32.BF16 R152, R20.reuse, R68, R100 ;  /* 0x000000441498723c */ /* 0x040ff00000041864 */
[C---:B------:R-:W-:Y:S08]  /*2770*/  HMMA.16816.F32.BF16 R140, R20.reuse, R84, R88 ;  /* 0x00000054148c723c */ /* 0x040ff00000041858 */
[C---:B----4-:R-:W-:Y:S08]  /*2780*/  HMMA.16816.F32.BF16 R112, R20.reuse, R96, R92 ;  /* 0x000000601470723c */ /* 0x050ff0000004185c */
[C---:B------:R-:W-:Y:S08]  /*2790*/  HMMA.16816.F32.BF16 R168, R20.reuse, R80, R116 ;  /* 0x0000005014a8723c */ /* 0x040ff00000041874 */
[C---:B------:R-:W-:Y:S08]  /*27a0*/  HMMA.16816.F32.BF16 R164, R20.reuse, R76, R108 ;  /* 0x0000004c14a4723c */ /* 0x040ff0000004186c */
[----:B------:R-:W-:Y:S08]  /*27b0*/  HMMA.16816.F32.BF16 R132, R20, R78, R224 ;  /* 0x0000004e1484723c */ /* 0x000ff000000418e0 */
[C---:B-1----:R-:W-:Y:S08]  /*27c0*/  HMMA.16816.F32.BF16 R104, R16.reuse, R80, R184 ;  /* 0x000000501068723c */ /* 0x042ff000000418b8 */
        /* <DEDUP_REMOVED lines=48> */
[----:B------:R-:W2:Y:S01]  /*2ad0*/  LDL.64 R224, [R1+0x40] ;  /* 0x0000400001e07983 */ /* 0x000ea20000100a00 */
[----:B------:R-:W-:Y:S01]  /*2ae0*/  IMAD.MOV.U32 R226, RZ, RZ, 0x70 ;  /* 0x00000070ffe27424 */ /* 0x000fe200078e00ff */
[----:B------:R-:W-:Y:S01]  /*2af0*/  IADD3 R3, R3, -0x2, RZ ;  /* 0xfffffffe03037810 */ /* 0x000fe20007ffe0ff */
[----:B------:R-:W-:-:S02]  /*2b00*/  IMAD.SHL.U32 R16, R251, 0x20, RZ ;  /* 0x00000020fb107824 */ /* 0x000fc400078e00ff */
[----:B------:R-:W-:Y:S01]  /*2b10*/  IMAD.WIDE.U32 R226, R226, c[0x0][0x1e0], RZ ;  /* 0x00007800e2e27a25 */ /* 0x000fe200078e00ff */
[----:B------:R-:W-:-:S03]  /*2b20*/  SHF.R.S32.HI R6, RZ, 0x1f, R3 ;  /* 0x0000001fff067819 */ /* 0x000fc60000011403 */
[----:B------:R-:W-:Y:S02]  /*2b30*/  IMAD R5, R248, R3, RZ ;  /* 0x00000003f8057224 */ /* 0x000fe400078e02ff */
[----:B--2---:R-:W-:-:S04]  /*2b40*/  IMAD.WIDE.U32 R8, R3, R226, R224 ;  /* 0x000000e203087225 */ /* 0x004fc800078e00e0 */
        /* <DEDUP_REMOVED lines=27> */
.L_x_601:
[----:B---3--:R-:W2:Y:S04]  /*2d00*/  LDL R12, [R1+0x64] ;  /* 0x00006400010c7983 */ /* 0x008ea80000100800 */
[----:B------:R-:W3:Y:S01]  /*2d10*/  LDL R189, [R1+0x60] ;  /* 0x0000600001bd7983 */ /* 0x000ee20000100800 */
[----:B------:R-:W-:-:S02]  /*2d20*/  LOP3.LUT R3, R247, 0xffffffe0, RZ, 0xc0, !PT ;  /* 0xffffffe0f7037812 */ /* 0x000fc400078ec0ff */
[----:B------:R-:W-:Y:S02]  /*2d30*/  LEA.HI R6, R249, R250, RZ, 0x2 ;  /* 0x000000faf9067211 */ /* 0x000fe400078f10ff */
[----:B------:R-:W-:Y:S01]  /*2d40*/  SHF.R.S32.HI R7, RZ, 0x1f, R146 ;  /* 0x0000001fff077819 */ /* 0x000fe20000011492 */
[----:B------:R-:W-:Y:S01]  /*2d50*/  IMAD.IADD R5, R250, 0x1, -R3 ;  /* 0x00000001fa057824 */ /* 0x000fe200078e0a03 */
[----:B------:R-:W-:Y:S01]  /*2d60*/  LOP3.LUT R3, R6, 0xfffffffc, RZ, 0xc0, !PT ;  /* 0xfffffffc06037812 */ /* 0x000fe200078ec0ff */
[----:B------:R-:W-:Y:S01]  /*2d70*/  IMAD.SHL.U32 R228, R0, 0x2, RZ ;  /* 0x0000000200e47824 */ /* 0x000fe200078e00ff */
[----:B------:R-:W-:Y:S01]  /*2d80*/  LEA.HI R7, R7, R146, RZ, 0x2 ;  /* 0x0000009207077211 */ /* 0x000fe200078f10ff */
[----:B------:R-:W0:Y:S01]  /*2d90*/  LDGDEPBAR ;  /* 0x00000000000079af */ /* 0x000e220000000000 */
[----:B------:R-:W-:Y:S01]  /*2da0*/  SHF.R.S32.HI R9, RZ, 0x1f, R5 ;  /* 0x0000001fff097819 */ /* 0x000fe20000011405 */
[----:B------:R-:W-:Y:S01]  /*2db0*/  IMAD.IADD R6, R250, 0x1, -R3 ;  /* 0x00000001fa067824 */ /* 0x000fe200078e0a03 */
[----:B------:R-:W-:Y:S01]  /*2dc0*/  LOP3.LUT R8, R7, 0xffffffc, RZ, 0xc0, !PT ;  /* 0x0ffffffc07087812 */ /* 0x000fe200078ec0ff */
[----:B------:R-:W-:Y:S01]  /*2dd0*/  STL [R1+0xac], R245 ;  /* 0x0000acf501007387 */ /* 0x000fe20000100800 */
[----:B------:R-:W-:-:S02]  /*2de0*/  LEA.HI R7, R9, R5, RZ, 0x2 ;  /* 0x0000000509077211 */ /* 0x000fc400078f10ff */
[----:B------:R-:W-:Y:S01]  /*2df0*/  LEA.HI R3, R6, R6, RZ, 0x1 ;  /* 0x0000000606037211 */ /* 0x000fe200078f08ff */
[----:B------:R-:W-:Y:S01]  /*2e00*/  IMAD.IADD R9, R146, 0x1, -R8 ;  /* 0x0000000192097824 */ /* 0x000fe200078e0a08 */
[----:B------:R-:W-:Y:S01]  /*2e10*/  LEA.HI.SX32 R8, R7, R246, 0x1e ;  /* 0x000000f607087211 */ /* 0x000fe200078ff2ff */
[----:B------:R-:W-:Y:S01]  /*2e20*/  IMAD R229, R4, 0x2, R228 ;  /* 0x0000000204e57824 */ /* 0x000fe200078e02e4 */
[----:B------:R-:W-:Y:S01]  /*2e30*/  LDSM.16.MT88.4 R20, [R228+0x100] ;  /* 0x00010000e414783b */ /* 0x000fe20000004200 */
[C---:B------:R-:W-:Y:S01]  /*2e40*/  IMAD.SHL.U32 R10, R3.reuse, 0x20, RZ ;  /* 0x00000020030a7824 */ /* 0x040fe200078e00ff */
[----:B------:R-:W-:Y:S01]  /*2e50*/  LOP3.LUT R11, R3, 0x1ffffffe, RZ, 0xc0, !PT ;  /* 0x1ffffffe030b7812 */ /* 0x000fe200078ec0ff */
[----:B------:R-:W-:-:S03]  /*2e60*/  IMAD R3, R9, 0x10, R8 ;  /* 0x0000001009037824 */ /* 0x000fc600078e0208 */
[----:B------:R-:W-:Y:S01]  /*2e70*/  LOP3.LUT R8, R10, 0xffffffc0, RZ, 0xc0, !PT ;  /* 0xffffffc00a087812 */ /* 0x000fe200078ec0ff */
[----:B------:R-:W-:-:S04]  /*2e80*/  IMAD.IADD R6, R6, 0x1, -R11 ;  /* 0x0000000106067824 */ /* 0x000fc800078e0a0b */
[----:B------:R-:W-:-:S04]  /*2e90*/  IMAD.IADD R3, R8, 0x1, R3 ;  /* 0x0000000108037824 */ /* 0x000fc800078e0203 */
[----:B------:R-:W-:-:S04]  /*2ea0*/  IMAD R13, R6, 0x8, R3 ;  /* 0x00000008060d7824 */ /* 0x000fc800078e0203 */
[----:B------:R-:W-:-:S04]  /*2eb0*/  @P4 IMAD.HI.U32 R6, R13, c[0x0][0x2c8], RZ ;  /* 0x0000b2000d064a27 */ /* 0x000fc800078e00ff */
[----:B------:R-:W-:Y:S01]  /*2ec0*/  IMAD.MOV.U32 R3, RZ, RZ, R13 ;  /* 0x000000ffff037224 */ /* 0x000fe200078e000d */
[----:B------:R-:W-:-:S05]  /*2ed0*/  @P4 SHF.R.U32.HI R3, RZ, c[0x0][0x2cc], R6 ;  /* 0x0000b300ff034a19 */ /* 0x000fca0000011606 */
[----:B------:R-:W1:Y:S04]  /*2ee0*/  SHFL.IDX PT, R6, R3, 0x2, 0x1c1f ;  /* 0x005c1f0003067f89 */ /* 0x000e6800000e0000 */
[----:B------:R-:W4:Y:S04]  /*2ef0*/  SHFL.IDX PT, R8, R3, RZ, 0x1c1f ;  /* 0x001c1fff03087589 */ /* 0x000f2800000e0000 */
[----:B------:R-:W1:Y:S04]  /*2f00*/  SHFL.IDX PT, R9, R3, 0x3, 0x1c1f ;  /* 0x007c1f0003097f89 */ /* 0x000e6800000e0000 */
[----:B------:R1:W2:Y:S04]  /*2f10*/  SHFL.IDX PT, R10, R3, 0x1, 0x1c1f ;  /* 0x003c1f00030a7f89 */ /* 0x0002a800000e0000 */
[----:B------:R-:W-:Y:S04]  /*2f20*/  STL [R1+0xa8], R244 ;  /* 0x0000a8f401007387 */ /* 0x000fe80000100800 */
[----:B------:R-:W-:Y:S04]  /*2f30*/  STL [R1+0xa4], R243 ;  /* 0x0000a4f301007387 */ /* 0x000fe80000100800 */
[----:B------:R-:W-:Y:S01]  /*2f40*/  STL [R1+0xa0], R242 ;  /* 0x0000a0f201007387 */ /* 0x000fe20000100800 */
[----:B-1----:R-:W-:-:S03]  /*2f50*/  LOP3.LUT R3, R7, 0x7ffffffc, RZ, 0xc0, !PT ;  /* 0x7ffffffc07037812 */ /* 0x002fc600078ec0ff */
[----:B------:R-:W-:Y:S02]  /*2f60*/  STL [R1+0x9c], R241 ;  /* 0x00009cf101007387 */ /* 0x000fe40000100800 */
[----:B------:R-:W-:Y:S02]  /*2f70*/  IMAD.IADD R3, R5, 0x1, -R3 ;  /* 0x0000000105037824 */ /* 0x000fe400078e0a03 */
[----:B------:R-:W-:Y:S02]  /*2f80*/  STL [R1+0x98], R240 ;  /* 0x000098f001007387 */ /* 0x000fe40000100800 */
[----:B------:R-:W-:Y:S02]  /*2f90*/  IMAD.SHL.U32 R5, R3, 0x2, RZ ;  /* 0x0000000203057824 */ /* 0x000fe400078e00ff */
        /* <DEDUP_REMOVED lines=11> */
[----:B------:R1:W-:Y:S01]  /*3050*/  STL [R1+0x54], R5 ;  /* 0x0000540501007387 */ /* 0x0003e20000100800 */
[----:B--2---:R-:W-:-:S05]  /*3060*/  IMAD.IADD R7, R12, 0x1, R145 ;  /* 0x000000010c077824 */ /* 0x004fca00078e0291 */
[----:B------:R-:W-:Y:S01]  /*3070*/  IADD3 R3, -R5, 0x1, R7 ;  /* 0x0000000105037810 */ /* 0x000fe20007ffe107 */
[----:B------:R-:W-:-:S04]  /*3080*/  IMAD.IADD R7, R7, 0x1, -R5 ;  /* 0x0000000107077824 */ /* 0x000fc800078e0a05 */
[----:B---3--:R-:W-:-:S04]  /*3090*/  IMAD.IADD R3, R3, 0x1, -R189 ;  /* 0x0000000103037824 */ /* 0x008fc800078e0abd */
[C---:B-1----:R-:W-:Y:S02]  /*30a0*/  IMAD.IADD R5, R3.reuse, 0x1, R6 ;  /* 0x0000000103057824 */ /* 0x042fe400078e0206 */
[C---:B----4-:R-:W-:Y:S02]  /*30b0*/  IMAD.IADD R6, R3.reuse, 0x1, R8 ;  /* 0x0000000103067824 */ /* 0x050fe400078e0208 */
[----:B------:R-:W-:Y:S01]  /*30c0*/  IMAD.IADD R8, R3, 0x1, R9 ;  /* 0x0000000103087824 */ /* 0x000fe200078e0209 */
[----:B------:R-:W-:Y:S01]  /*30d0*/  IMNMX R5, R7, R5, PT ;  /* 0x0000000507057217 */ /* 0x000fe20003800200 */
[----:B------:R-:W-:-:S03]  /*30e0*/  IMAD.IADD R9, R3, 0x1, R10 ;  /* 0x0000000103097824 */ /* 0x000fc600078e020a */
[----:B------:R-:W-:Y:S02]  /*30f0*/  IMNMX R3, R7, R8, PT ;  /* 0x0000000807037217 */ /* 0x000fe40003800200 */
[----:B------:R-:W-:Y:S02]  /*3100*/  ISETP.GT.AND P3, PT, R5, RZ, PT ;  /* 0x000000ff0500720c */ /* 0x000fe40003f64270 */
[----:B------:R-:W-:Y:S02]  /*3110*/  ISETP.GT.AND P0, PT, R3, 0x1, PT ;  /* 0x000000010300780c */ /* 0x000fe40003f04270 */
[----:B------:R-:W-:Y:S02]  /*3120*/  FSEL R14, R168, -INF , P3 ;  /* 0xff800000a80e7808 */ /* 0x000fe40001800000 */
[----:B------:R-:W-:Y:S02]  /*3130*/  FSEL R19, R171, -INF , P0 ;  /* 0xff800000ab137808 */ /* 0x000fe40000000000 */
[----:B------:R-:W-:-:S02]  /*3140*/  ISETP.GT.AND P1, PT, R3, RZ, PT ;  /* 0x000000ff0300720c */ /* 0x000fc40003f24270 */
[----:B------:R-:W-:Y:S02]  /*3150*/  ISETP.GT.AND P3, PT, R5, 0x8, PT ;  /* 0x000000080500780c */ /* 0x000fe40003f64270 */
[----:B------:R-:W-:Y:S02]  /*3160*/  ISETP.GT.AND P0, PT, R3, 0x9, PT ;  /* 0x000000090300780c */ /* 0x000fe40003f04270 */
[----:B------:R-:W-:Y:S02]  /*3170*/  FSEL R18, R170, -INF , P1 ;  /* 0xff800000aa127808 */ /* 0x000fe40000800000 */
[----:B------:R-:W-:Y:S02]  /*3180*/  FSEL R16, R136, -INF , P3 ;  /* 0xff80000088107808 */ /* 0x000fe40001800000 */
[----:B------:R-:W-:Y:S02]  /*3190*/  FSEL R28, R139, -INF , P0 ;  /* 0xff8000008b1c7808 */ /* 0x000fe40000000000 */
[----:B------:R-:W-:-:S02]  /*31a0*/  ISETP.GT.AND P2, PT, R5, 0x1, PT ;  /* 0x000000010500780c */ /* 0x000fc40003f44270 */
[----:B------:R-:W-:Y:S02]  /*31b0*/  ISETP.GT.AND P1, PT, R3, 0x8, PT ;  /* 0x000000080300780c */ /* 0x000fe40003f24270 */
[----:B------:R-:W-:Y:S02]  /*31c0*/  ISETP.GT.AND P3, PT, R5, 0x10, PT ;  /* 0x000000100500780c */ /* 0x000fe40003f64270 */
[----:B------:R-:W-:Y:S02]  /*31d0*/  ISETP.GT.AND P0, PT, R3, 0x11, PT ;  /* 0x000000110300780c */ /* 0x000fe40003f04270 */
[----:B------:R-:W-:Y:S02]  /*31e0*/  FSEL R15, R169, -INF , P2 ;  /* 0xff800000a90f7808 */ /* 0x000fe40001000000 */
[----:B------:R-:W-:Y:S02]  /*31f0*/  FSEL R24, R138, -INF , P1 ;  /* 0xff8000008a187808 */ /* 0x000fe40000800000 */
[----:B------:R-:W-:-:S02]  /*3200*/  FSEL R29, R164, -INF , P3 ;  /* 0xff800000a41d7808 */ /* 0x000fc40001800000 */
[----:B------:R-:W-:Y:S02]  /*3210*/  FSEL R34, R167, -INF , P0 ;  /* 0xff800000a7227808 */ /* 0x000fe40000000000 */
[----:B------:R-:W-:Y:S02]  /*3220*/  ISETP.GT.AND P2, PT, R5, 0x9, PT ;  /* 0x000000090500780c */ /* 0x000fe40003f44270 */
[----:B------:R-:W-:Y:S02]  /*3230*/  ISETP.GT.AND P1, PT, R3, 0x10, PT ;  /* 0x000000100300780c */ /* 0x000fe40003f24270 */
[----:B------:R-:W-:Y:S02]  /*3240*/  ISETP.GT.AND P3, PT, R5, 0x18, PT ;  /* 0x000000180500780c */ /* 0x000fe40003f64270 */
[----:B------:R-:W-:Y:S02]  /*3250*/  ISETP.GT.AND P0, PT, R3, 0x19, PT ;  /* 0x000000190300780c */ /* 0x000fe40003f04270 */
[----:B------:R-:W-:-:S02]  /*3260*/  FSEL R17, R137, -INF , P2 ;  /* 0xff80000089117808 */ /* 0x000fc40001000000 */
[----:B------:R-:W-:Y:S02]  /*3270*/  FSEL R33, R166, -INF , P1 ;  /* 0xff800000a6217808 */ /* 0x000fe40000800000 */
[----:B------:R-:W-:Y:S02]  /*3280*/  FSEL R31, R132, -INF , P3 ;  /* 0xff800000841f7808 */ /* 0x000fe40001800000 */
[----:B------:R-:W-:Y:S02]  /*3290*/  FSEL R76, R135, -INF , P0 ;  /* 0xff800000874c7808 */ /* 0x000fe40000000000 */
[----:B------:R-:W-:Y:S02]  /*32a0*/  ISETP.GT.AND P2, PT, R5, 0x11, PT ;  /* 0x000000110500780c */ /* 0x000fe40003f44270 */
[----:B------:R-:W-:Y:S02]  /*32b0*/  ISETP.GT.AND P1, PT, R3, 0x18, PT ;  /* 0x000000180300780c */ /* 0x000fe40003f24270 */
[----:B------:R-:W-:-:S02]  /*32c0*/  ISETP.GT.AND P3, PT, R5, 0x20, PT ;  /* 0x000000200500780c */ /* 0x000fc40003f64270 */
[----:B------:R-:W-:Y:S02]  /*32d0*/  ISETP.GT.AND P0, PT, R3, 0x21, PT ;  /* 0x000000210300780c */ /* 0x000fe40003f04270 */
[----:B------:R-:W-:Y:S02]  /*32e0*/  FSEL R30, R165, -INF , P2 ;  /* 0xff800000a51e7808 */ /* 0x000fe40001000000 */
[----:B------:R-:W-:Y:S02]  /*32f0*/  FSEL R35, R134, -INF , P1 ;  /* 0xff80000086237808 */ /* 0x000fe40000800000 */
[----:B------:R-:W-:Y:S02]  /*3300*/  FSEL R132, R160, -INF , P3 ;  /* 0xff800000a0847808 */ /* 0x000fe40001800000 */
[----:B------:R-:W-:Y:S02]  /*3310*/  FSEL R141, R163, -INF , P0 ;  /* 0xff800000a38d7808 */ /* 0x000fe40000000000 */
[----:B------:R-:W-:-:S02]  /*3320*/  ISETP.GT.AND P2, PT, R5, 0x19, PT ;  /* 0x000000190500780c */ /* 0x000fc40003f44270 */
[----:B------:R-:W-:Y:S02]  /*3330*/  ISETP.GT.AND P1, PT, R3, 0x20, PT ;  /* 0x000000200300780c */ /* 0x000fe40003f24270 */
[----:B------:R-:W-:Y:S02]  /*3340*/  ISETP.GT.AND P3, PT, R5, 0x28, PT ;  /* 0x000000280500780c */ /* 0x000fe40003f64270 */
[----:B------:R-:W-:Y:S02]  /*3350*/  ISETP.GT.AND P0, PT, R3, 0x29, PT ;  /* 0x000000290300780c */ /* 0x000fe40003f04270 */
[----:B------:R-:W-:Y:S02]  /*3360*/  IMNMX R6, R7, R6, PT ;  /* 0x0000000607067217 */ /* 0x000fe40003800200 */
[----:B------:R-:W-:Y:S02]  /*3370*/  FSEL R32, R133, -INF , P2 ;  /* 0xff80000085207808 */ /* 0x000fe40001000000 */
[----:B------:R-:W-:-:S02]  /*3380*/  FSEL R136, R162, -INF , P1 ;  /* 0xff800000a2887808 */ /* 0x000fc40000800000 */
[----:B------:R-:W-:Y:S02]  /*3390*/  FSEL R134, R128, -INF , P3 ;  /* 0xff80000080867808 */ /* 0x000fe40001800000 */
[----:B------:R-:W-:Y:S02]  /*33a0*/  FSEL R145, R131, -INF , P0 ;  /* 0xff80000083917808 */ /* 0x000fe40000000000 */
[----:B------:R-:W-:Y:S02]  /*33b0*/  ISETP.GT.AND P2, PT, R5, 0x21, PT ;  /* 0x000000210500780c */ /* 0x000fe40003f44270 */
[----:B------:R-:W-:Y:S02]  /*33c0*/  ISETP.GT.AND P1, PT, R3, 0x28, PT ;  /* 0x000000280300780c */ /* 0x000fe40003f24270 */
[C---:B------:R-:W-:Y:S02]  /*33d0*/  ISETP.GT.AND P3, PT, R6.reuse, RZ, PT ;  /* 0x000000ff0600720c */ /* 0x040fe40003f64270 */
[----:B------:R-:W-:-:S02]  /*33e0*/  ISETP.GT.AND P0, PT, R6, 0x8, PT ;  /* 0x000000080600780c */ /* 0x000fc40003f04270 */
[----:B------:R-:W-:Y:S02]  /*33f0*/  FSEL R133, R161, -INF , P2 ;  /* 0xff800000a1857808 */ /* 0x000fe40001000000 */
[----:B------:R-:W-:Y:S02]  /*3400*/  FSEL R144, R130, -INF , P1 ;  /* 0xff80000082907808 */ /* 0x000fe40000800000 */
[----:B------:R-:W-:Y:S02]  /*3410*/  FSEL R10, R104, -INF , P3 ;  /* 0xff800000680a7808 */ /* 0x000fe40001800000 */
[----:B------:R-:W-:Y:S02]  /*3420*/  FSEL R12, R100, -INF , P0 ;  /* 0xff800000640c7808 */ /* 0x000fe40000000000 */
[----:B------:R-:W-:Y:S02]  /*3430*/  ISETP.GT.AND P2, PT, R5, 0x29, PT ;  /* 0x000000290500780c */ /* 0x000fe40003f44270 */
[----:B------:R-:W-:-:S02]  /*3440*/  ISETP.GT.AND P1, PT, R6, 0x9, PT ;  /* 0x000000090600780c */ /* 0x000fc40003f24270 */
[C---:B------:R-:W-:Y:S02]  /*3450*/  ISETP.GT.AND P3, PT, R6.reuse, 0x10, PT ;  /* 0x000000100600780c */ /* 0x040fe40003f64270 */
[----:B------:R-:W-:Y:S02]  /*3460*/  ISETP.GT.AND P0, PT, R6, 0x18, PT ;  /* 0x000000180600780c */ /* 0x000fe40003f04270 */
[----:B------:R-:W-:Y:S02]  /*3470*/  FSEL R135, R129, -INF , P2 ;  /* 0xff80000081877808 */ /* 0x000fe40001000000 */
[----:B------:R-:W-:Y:S02]  /*3480*/  FSEL R13, R101, -INF , P1 ;  /* 0xff800000650d7808 */ /* 0x000fe40000800000 */
[----:B------:R-:W-:Y:S02]  /*3490*/  FSEL R84, R96, -INF , P3 ;  /* 0xff80000060547808 */ /* 0x000fe40001800000 */
[----:B------:R-:W-:-:S02]  /*34a0*/  FSEL R87, R88, -INF , P0 ;  /* 0xff80000058577808 */ /* 0x000fc40000000000 */
[C---:B------:R-:W-:Y:S02]  /*34b0*/  ISETP.GT.AND P2, PT, R6.reuse, 0x1, PT ;  /* 0x000000010600780c */ /* 0x040fe40003f44270 */
[C---:B------:R-:W-:Y:S02]  /*34c0*/  ISETP.GT.AND P1, PT, R6.reuse, 0x19, PT ;  /* 0x000000190600780c */ /* 0x040fe40003f24270 */
[C---:B------:R-:W-:Y:S02]  /*34d0*/  ISETP.GT.AND P3, PT, R6.reuse, 0x20, PT ;  /* 0x000000200600780c */ /* 0x040fe40003f64270 */
[----:B------:R-:W-:Y:S02]  /*34e0*/  ISETP.GT.AND P0, PT, R6, 0x28, PT ;  /* 0x000000280600780c */ /* 0x000fe40003f04270 */
[----:B------:R-:W-:Y:S02]  /*34f0*/  FSEL R11, R105, -INF , P2 ;  /* 0xff800000690b7808 */ /* 0x000fe40001000000 */
[----:B------:R-:W-:-:S02]  /*3500*/  FSEL R88, R89, -INF , P1 ;  /* 0xff80000059587808 */ /* 0x000fc40000800000 */
[----:B------:R-:W-:Y:S02]  /*3510*/  FSEL R130, R92, -INF , P3 ;  /* 0xff8000005c827808 */ /* 0x000fe40001800000 */
[----:B------:R-:W-:Y:S02]  /*3520*/  FSEL R128, R48, -INF , P0 ;  /* 0xff80000030807808 */ /* 0x000fe40000000000 */
[C---:B------:R-:W-:Y:S02]  /*3530*/  ISETP.GT.AND P2, PT, R6.reuse, 0x11, PT ;  /* 0x000000110600780c */ /* 0x040fe40003f44270 */
[C---:B------:R-:W-:Y:S02]  /*3540*/  ISETP.GT.AND P1, PT, R6.reuse, 0x29, PT ;  /* 0x000000290600780c */ /* 0x040fe40003f24270 */
[C---:B------:R-:W-:Y:S02]  /*3550*/  ISETP.GT.AND P3, PT, R6.reuse, 0x30, PT ;  /* 0x000000300600780c */ /* 0x040fe40003f64270 */
[----:B------:R-:W-:-:S02]  /*3560*/  ISETP.GT.AND P0, PT, R6, 0x38, PT ;  /* 0x000000380600780c */ /* 0x000fc40003f04270 */
[----:B------:R-:W-:Y:S02]  /*3570*/  FSEL R85, R97, -INF , P2 ;  /* 0xff80000061557808 */ /* 0x000fe40001000000 */
[----:B------:R-:W-:Y:S02]  /*3580*/  FSEL R105, R49, -INF , P1 ;  /* 0xff80000031697808 */ /* 0x000fe40000800000 */
[----:B------:R-:W-:Y:S02]  /*3590*/  FSEL R165, R72, -INF , P3 ;  /* 0xff80000048a57808 */ /* 0x000fe40001800000 */
[----:B------:R-:W-:Y:S02]  /*35a0*/  FSEL R163, R44, -INF , P0 ;  /* 0xff8000002ca37808 */ /* 0x000fe40000000000 */
[C---:B------:R-:W-:Y:S02]  /*35b0*/  ISETP.GT.AND P2, PT, R6.reuse, 0x21, PT ;  /* 0x000000210600780c */ /* 0x040fe40003f44270 */
        /* <DEDUP_REMOVED lines=16> */
[----:B------:R-:W-:Y:S02]  /*36c0*/  ISETP.GT.AND P1, PT, R6, 0x59, PT ;  /* 0x000000590600780c */ /* 0x000fe40003f24270 */
[----:B------:R-:W-:Y:S02]  /*36d0*/  ISETP.GT.AND P0, PT, R5, 0x31, PT ;  /* 0x000000310500780c */ /* 0x000fe40003f04270 */
        /* <DEDUP_REMOVED lines=10> */
[----:B------:R-:W-:-:S04]  /*3780*/  FMNMX.FTZ R6, R10, R11, !PT ;  /* 0x0000000b0a067209 */ /* 0x000fc80007810000 */
[----:B------:R-:W-:-:S04]  /*3790*/  FMNMX.FTZ R6, R12, R6, !PT ;  /* 0x000000060c067209 */ /* 0x000fc80007810000 */
[----:B------:R-:W-:-:S04]  /*37a0*/  FMNMX.FTZ R6, R13, R6, !PT ;  /* 0x000000060d067209 */ /* 0x000fc80007810000 */
[----:B------:R-:W-:-:S04]  /*37b0*/  FMNMX.FTZ R6, R84, R6, !PT ;  /* 0x0000000654067209 */ /* 0x000fc80007810000 */
[----:B------:R-:W-:Y:S02]  /*37c0*/  FMNMX.FTZ R6, R85, R6, !PT ;  /* 0x0000000655067209 */ /* 0x000fe40007810000 */
[----:B------:R-:W-:Y:S02]  /*37d0*/  FSEL R214, R57, -INF , P2 ;  /* 0xff80000039d67808 */ /* 0x000fe40001000000 */
[----:B------:R-:W-:Y:S02]  /*37e0*/  FMNMX.FTZ R6, R87, R6, !PT ;  /* 0x0000000657067209 */ /* 0x000fe40007810000 */
[----:B------:R-:W-:Y:S02]  /*37f0*/  ISETP.GT.AND P2, PT, R5, 0x30, PT ;  /* 0x000000300500780c */ /* 0x000fe40003f44270 */
[----:B------:R-:W-:Y:S02]  /*3800*/  FMNMX.FTZ R6, R88, R6, !PT ;  /* 0x0000000658067209 */ /* 0x000fe40007810000 */
[----:B------:R-:W-:-:S02]  /*3810*/  FSEL R160, R152, -INF , P2 ;  /* 0xff80000098a07808 */ /* 0x000fc40001000000 */
[----:B------:R-:W-:Y:S02]  /*3820*/  ISETP.GT.AND P2, PT, R3, 0x31, PT ;  /* 0x000000310300780c */ /* 0x000fe40003f44270 */
[----:B------:R-:W-:Y:S02]  /*3830*/  IMNMX R7, R7, R9, PT ;  /* 0x0000000907077217 */ /* 0x000fe40003800200 */
[----:B------:R-:W-:Y:S02]  /*3840*/  FMNMX.FTZ R6, R130, R6, !PT ;  /* 0x0000000682067209 */ /* 0x000fe40007810000 */
[----:B------:R-:W-:Y:S02]  /*3850*/  FMNMX.FTZ R8, R14, R15, !PT ;  /* 0x0000000f0e087209 */ /* 0x000fe40007810000 */
[----:B------:R-:W-:Y:S02]  /*3860*/  FSEL R166, R155, -INF , P2 ;  /* 0xff8000009ba67808 */ /* 0x000fe40001000000 */
[----:B------:R-:W-:-:S02]  /*3870*/  FSEL R197, R41, -INF , P1 ;  /* 0xff80000029c57808 */ /* 0x000fc40000800000 */
[----:B------:R-:W-:Y:S02]  /*3880*/  ISETP.GT.AND P2, PT, R7, RZ, PT ;  /* 0x000000ff0700720c */ /* 0x000fe40003f44270 */
[----:B------:R-:W-:Y:S02]  /*3890*/  ISETP.GT.AND P1, PT, R5, 0x38, PT ;  /* 0x000000380500780c */ /* 0x000fe40003f24270 */
[----:B------:R-:W-:Y:S02]  /*38a0*/  FMNMX.FTZ R6, R129, R6, !PT ;  /* 0x0000000681067209 */ /* 0x000fe40007810000 */
[----:B------:R-:W-:Y:S02]  /*38b0*/  FMNMX.FTZ R8, R16, R8, !PT ;  /* 0x0000000810087209 */ /* 0x000fe40007810000 */
[----:B------:R-:W-:Y:S02]  /*38c0*/  FSEL R241, R36, -INF , P0 ;  /* 0xff80000024f17808 */ /* 0x000fe40000000000 */
[----:B------:R-:W-:-:S02]  /*38d0*/  FSEL R240, R37, -INF , P3 ;  /* 0xff80000025f07808 */ /* 0x000fc40001800000 */
[----:B------:R-:W-:Y:S02]  /*38e0*/  FSEL R86, R106, -INF , P2 ;  /* 0xff8000006a567808 */ /* 0x000fe40001000000 */
[----:B------:R-:W-:Y:S02]  /*38f0*/  FSEL R152, R124, -INF , P1 ;  /* 0xff8000007c987808 */ /* 0x000fe40000800000 */
[----:B------:R-:W-:Y:S02]  /*3900*/  FMNMX.FTZ R6, R128, R6, !PT ;  /* 0x0000000680067209 */ /* 0x000fe40007810000 */
[C---:B------:R-:W-:Y:S02]  /*3910*/  ISETP.GT.AND P0, PT, R5.reuse, 0x39, PT ;  /* 0x000000390500780c */ /* 0x040fe40003f04270 */
        /* <DEDUP_REMOVED lines=9> */
[C---:B------:R-:W-:Y:S02]  /*39b0*/  ISETP.GT.AND P0, PT, R5.reuse, 0x49, PT ;  /* 0x000000490500780c */ /* 0x040fe40003f04270 */
[C---:B------:R-:W-:Y:S02]  /*39c0*/  ISETP.GT.AND P3, PT, R5.reuse, 0x50, PT ;  /* 0x000000500500780c */ /* 0x040fe40003f64270 */
[C---:B------:R-:W-:Y:S02]  /*39d0*/  ISETP.GT.AND P2, PT, R5.reuse, 0x51, PT ;  /* 0x000000510500780c */ /* 0x040fe40003f44270 */
[----:B------:R-:W-:Y:S02]  /*39e0*/  ISETP.GT.AND P1, PT, R5, 0x58, PT ;  /* 0x000000580500780c */ /* 0x000fe40003f24270 */
[----:B------:R-:W-:-:S02]  /*39f0*/  FMNMX.FTZ R8, R29, R8, !PT ;  /* 0x000000081d087209 */ /* 0x000fc40007810000 */
[----:B------:R-:W-:Y:S02]  /*3a00*/  FMNMX.FTZ R6, R165, R6, !PT ;  /* 0x00000006a5067209 */ /* 0x000fe40007810000 */
[----:B------:R-:W-:Y:S02]  /*3a10*/  FSEL R200, R40, -INF , P5 ;  /* 0xff80000028c87808 */ /* 0x000fe40002800000 */
[----:B------:R-:W-:Y:S02]  /*3a20*/  FSEL R172, R121, -INF , P0 ;  /* 0xff80000079ac7808 */ /* 0x000fe40000000000 */
[----:B------:R-:W-:Y:S02]  /*3a30*/  FSEL R188, R156, -INF , P3 ;  /* 0xff8000009cbc7808 */ /* 0x000fe40001800000 */
[----:B------:R-:W-:Y:S02]  /*3a40*/  FSEL R190, R157, -INF , P2 ;  /* 0xff8000009dbe7808 */ /* 0x000fe40001000000 */
[----:B------:R-:W-:-:S02]  /*3a50*/  FSEL R192, R116, -INF , P1 ;  /* 0xff80000074c07808 */ /* 0x000fc40000800000 */
[----:B------:R-:W-:Y:S02]  /*3a60*/  FMNMX.FTZ R8, R30, R8, !PT ;  /* 0x000000081e087209 */ /* 0x000fe40007810000 */
[C---:B------:R-:W-:Y:S02]  /*3a70*/  ISETP.GT.AND P0, PT, R5.reuse, 0x59, PT ;  /* 0x000000590500780c */ /* 0x040fe40003f04270 */
        /* <DEDUP_REMOVED lines=28> */
[----:B------:R-:W-:Y:S02]  /*3c40*/  ISETP.GT.AND P0, PT, R3, 0x38, PT ;  /* 0x000000380300780c */ /* 0x000fe40003f04270 */
[----:B------:R-:W-:Y:S02]  /*3c50*/  FMNMX.FTZ R8, R33, R8, !PT ;  /* 0x0000000821087209 */ /* 0x000fe40007810000 */
[----:B------:R-:W-:Y:S02]  /*3c60*/  FMNMX.FTZ R5, R211, R5, !PT ;  /* 0x00000005d3057209 */ /* 0x000fe40007810000 */
[----:B------:R-:W-:Y:S02]  /*3c70*/  FMNMX.FTZ R6, R169, R6, !PT ;  /* 0x00000006a9067209 */ /* 0x000fe40007810000 */
[----:B------:R-:W-:Y:S02]  /*3c80*/  FSEL R148, R126, -INF , P0 ;  /* 0xff8000007e947808 */ /* 0x000fe40000000000 */
[----:B------:R-:W-:-:S02]  /*3c90*/  FMNMX.FTZ R8, R34, R8, !PT ;  /* 0x0000000822087209 */ /* 0x000fc40007810000 */
[----:B------:R-:W-:Y:S02]  /*3ca0*/  FMNMX.FTZ R5, R200, R5, !PT ;  /* 0x00000005c8057209 */ /* 0x000fe40007810000 */
[----:B------:R-:W-:Y:S02]  /*3cb0*/  ISETP.GT.AND P0, PT, R3, 0x39, PT ;  /* 0x000000390300780c */ /* 0x000fe40003f04270 */
        /* <DEDUP_REMOVED lines=10> */
[----:B------:R-:W-:Y:S02]  /*3d60*/  ISETP.GT.AND P0, PT, R3, 0x41, PT ;  /* 0x000000410300780c */ /* 0x000fe40003f04270 */
[----:B------:R-:W-:Y:S02]  /*3d70*/  FMNMX.FTZ R8, R136, R8, !PT ;  /* 0x0000000888087209 */ /* 0x000fe40007810000 */
[----:B------:R-:W-:Y:S02]  /*3d80*/  FMNMX.FTZ R5, R240, R5, !PT ;  /* 0x00000005f0057209 */ /* 0x000fe40007810000 */
[----:B------:R-:W-:Y:S02]  /*3d90*/  FMNMX.FTZ R6, R188, R6, !PT ;  /* 0x00000006bc067209 */ /* 0x000fe40007810000 */
[----:B------:R-:W-:Y:S01]  /*3da0*/  FSEL R168, R151, -INF , P0 ;  /* 0xff80000097a87808 */ /* 0x000fe20000000000 */
[----:B------:R-:W1:Y:S01]  /*3db0*/  SHFL.BFLY PT, R9, R5, 0x2, 0x1f ;  /* 0x0c401f0005097f89 */ /* 0x000e6200000e0000 */
[----:B------:R-:W-:-:S02]  /*3dc0*/  ISETP.GT.AND P0, PT, R3, 0x48, PT ;  /* 0x000000480300780c */ /* 0x000fc40003f04270 */
[----:B------:R-:W-:Y:S02]  /*3dd0*/  FMNMX.FTZ R8, R141, R8, !PT ;  /* 0x000000088d087209 */ /* 0x000fe40007810000 */
[----:B------:R-:W-:Y:S02]  /*3de0*/  FMNMX.FTZ R6, R190, R6, !PT ;  /* 0x00000006be067209 */ /* 0x000fe40007810000 */
[----:B------:R-:W-:Y:S02]  /*3df0*/  FSEL R167, R122, -INF , P0 ;  /* 0xff8000007aa77808 */ /* 0x000fe40000000000 */
[----:B------:R-:W-:Y:S02]  /*3e00*/  FMNMX.FTZ R8, R144, R8, !PT ;  /* 0x0000000890087209 */ /* 0x000fe40007810000 */
[----:B------:R-:W-:Y:S02]  /*3e10*/  ISETP.GT.AND P0, PT, R3, 0x49, PT ;  /* 0x000000490300780c */ /* 0x000fe40003f04270 */
[----:B------:R-:W-:-:S02]  /*3e20*/  FMNMX.FTZ R6, R192, R6, !PT ;  /* 0x00000006c0067209 */ /* 0x000fc40007810000 */
[----:B------:R-:W-:Y:S02]  /*3e30*/  FMNMX.FTZ R8, R145, R8, !PT ;  /* 0x0000000891087209 */ /* 0x000fe40007810000 */
[----:B------:R-:W-:Y:S02]  /*3e40*/  FSEL R156, R123, -INF , P0 ;  /* 0xff8000007b9c7808 */ /* 0x000fe40000000000 */
[----:B------:R-:W-:Y:S02]  /*3e50*/  ISETP.GT.AND P0, PT, R3, 0x50, PT ;  /* 0x000000500300780c */ /* 0x000fe40003f04270 */
[----:B------:R-:W-:Y:S02]  /*3e60*/  FSEL R245, R112, -INF , P5 ;  /* 0xff80000070f57808 */ /* 0x000fe40002800000 */
[----:B------:R-:W-:Y:S02]  /*3e70*/  FMNMX.FTZ R6, R195, R6, !PT ;  /* 0x00000006c3067209 */ /* 0x000fe40007810000 */
[----:B------:R-:W-:-:S02]  /*3e80*/  FMNMX.FTZ R8, R154, R8, !PT ;  /* 0x000000089a087209 */ /* 0x000fc40007810000 */
[----:B------:R-:W-:Y:S02]  /*3e90*/  FSEL R184, R158, -INF , P0 ;  /* 0xff8000009eb87808 */ /* 0x000fe40000000000 */
[----:B------:R-:W-:Y:S02]  /*3ea0*/  FSEL R244, R113, -INF , P3 ;  /* 0xff80000071f47808 */ /* 0x000fe40001800000 */
[----:B------:R-:W-:Y:S02]  /*3eb0*/  FMNMX.FTZ R6, R245, R6, !PT ;  /* 0x00000006f5067209 */ /* 0x000fe40007810000 */
[----:B------:R-:W-:Y:S02]  /*3ec0*/  ISETP.GT.AND P0, PT, R3, 0x51, PT ;  /* 0x000000510300780c */ /* 0x000fe40003f04270 */
[----:B------:R-:W-:Y:S02]  /*3ed0*/  FMNMX.FTZ R8, R166, R8, !PT ;  /* 0x00000008a6087209 */ /* 0x000fe40007810000 */
[----:B------:R-:W-:-:S02]  /*3ee0*/  FSEL R237, R108, -INF , P2 ;  /* 0xff8000006ced7808 */ /* 0x000fc40001000000 */
[----:B------:R-:W-:Y:S02]  /*3ef0*/  FMNMX.FTZ R6, R244, R6, !PT ;  /* 0x00000006f4067209 */ /* 0x000fe40007810000 */
[----:B------:R-:W-:Y:S02]  /*3f00*/  FSEL R185, R159, -INF , P0 ;  /* 0xff8000009fb97808 */ /* 0x000fe40000000000 */
[----:B------:R-:W-:Y:S02]  /*3f10*/  FMNMX.FTZ R8, R148, R8, !PT ;  /* 0x0000000894087209 */ /* 0x000fe40007810000 */
[----:B------:R-:W-:Y:S02]  /*3f20*/  ISETP.GT.AND P0, PT, R3, 0x58, PT ;  /* 0x000000580300780c */ /* 0x000fe40003f04270 */
[----:B------:R-:W-:Y:S02]  /*3f30*/  FSEL R236, R109, -INF , P1 ;  /* 0xff8000006dec7808 */ /* 0x000fe40000800000 */
[----:B------:R-:W-:-:S02]  /*3f40*/  FMNMX.FTZ R6, R237, R6, !PT ;  /* 0x00000006ed067209 */ /* 0x000fc40007810000 */
[----:B------:R-:W-:Y:S02]  /*3f50*/  FMNMX.FTZ R8, R146, R8, !PT ;  /* 0x0000000892087209 */ /* 0x000fe40007810000 */
[----:B------:R-:W-:Y:S02]  /*3f60*/  FSEL R179, R118, -INF , P0 ;  /* 0xff80000076b37808 */ /* 0x000fe40000000000 */
[C---:B------:R-:W-:Y:S02]  /*3f70*/  ISETP.GT.AND P5, PT, R3.reuse, 0x59, PT ;  /* 0x000000590300780c */ /* 0x040fe40003fa4270 */
[C---:B------:R-:W-:Y:S02]  /*3f80*/  ISETP.GT.AND P3, PT, R3.reuse, 0x60, PT ;  /* 0x000000600300780c */ /* 0x040fe40003f64270 */
[C---:B------:R-:W-:Y:S02]  /*3f90*/  ISETP.GT.AND P2, PT, R3.reuse, 0x61, PT ;  /* 0x000000610300780c */ /* 0x040fe40003f44270 */
[----:B------:R-:W-:-:S02]  /*3fa0*/  ISETP.GT.AND P1, PT, R3, 0x68, PT ;  /* 0x000000680300780c */ /* 0x000fc40003f24270 */
[----:B------:R-:W-:Y:S02]  /*3fb0*/  ISETP.GT.AND P0, PT, R3, 0x69, PT ;  /* 0x000000690300780c */ /* 0x000fe40003f04270 */
[----:B-1----:R-:W-:Y:S02]  /*3fc0*/  FMNMX.FTZ R143, R5, R9, !PT ;  /* 0x00000009058f7209 */ /* 0x002fe40007810000 */
[----:B------:R-:W-:Y:S02]  /*3fd0*/  FMNMX.FTZ R3, R236, R6, !PT ;  /* 0x00000006ec037209 */ /* 0x000fe40007810000 */
[----:B------:R-:W-:Y:S01]  /*3fe0*/  FMNMX.FTZ R8, R157, R8, !PT ;  /* 0x000000089d087209 */ /* 0x000fe20007810000 */
[----:B------:R-:W1:Y:S03]  /*3ff0*/  SHFL.BFLY PT, R6, R143, 0x1, 0x1f ;  /* 0x0c201f008f067f89 */ /* 0x000e6600000e0000 */
[----:B------:R-:W-:Y:S01]  /*4000*/  FMNMX.FTZ R8, R168, R8, !PT ;  /* 0x00000008a8087209 */ /* 0x000fe20007810000 */
[----:B------:R-:W2:Y:S03]  /*4010*/  SHFL.BFLY PT, R5, R3, 0x2, 0x1f ;  /* 0x0c401f0003057f89 */ /* 0x000ea600000e0000 */
[----:B------:R-:W-:-:S04]  /*4020*/  FMNMX.FTZ R70, R167, R8, !PT ;  /* 0x00000008a7467209 */ /* 0x000fc80007810000 */
[----:B------:R-:W-:-:S04]  /*4030*/  FMNMX.FTZ R70, R156, R70, !PT ;  /* 0x000000469c467209 */ /* 0x000fc80007810000 */
[----:B------:R-:W-:-:S04]  /*4040*/  FMNMX.FTZ R70, R184, R70, !PT ;  /* 0x00000046b8467209 */ /* 0x000fc80007810000 */
[----:B------:R-:W-:Y:S01]  /*4050*/  FMNMX.FTZ R70, R185, R70, !PT ;  /* 0x00000046b9467209 */ /* 0x000fe20007810000 */
[----:B------:R3:W-:Y:S01]  /*4060*/  STL [R1+0xb4], R241 ;  /* 0x0000b4f101007387 */ /* 0x0007e20000100800 */
[----:B------:R-:W-:Y:S02]  /*4070*/  FSEL R183, R119, -INF , P5 ;  /* 0xff80000077b77808 */ /* 0x000fe40002800000 */
[----:B------:R-:W-:Y:S02]  /*4080*/  FMNMX.FTZ R70, R179, R70, !PT ;  /* 0x00000046b3467209 */ /* 0x000fe40007810000 */
[----:B-1----:R-:W-:Y:S02]  /*4090*/  FMNMX.FTZ R143, R143, R6, !PT ;  /* 0x000000068f8f7209 */ /* 0x002fe40007810000 */
[----:B------:R-:W-:Y:S02]  /*40a0*/  FSEL R235, R114, -INF , P3 ;  /* 0xff80000072eb7808 */ /* 0x000fe40001800000 */
[----:B--2---:R-:W-:-:S02]  /*40b0*/  FMNMX.FTZ R3, R3, R5, !PT ;  /* 0x0000000503037209 */ /* 0x004fc40007810000 */
[----:B------:R-:W-:Y:S01]  /*40c0*/  FMNMX.FTZ R70, R183, R70, !PT ;  /* 0x00000046b7467209 */ /* 0x000fe20007810000 */
[----:B------:R-:W-:Y:S01]  /*40d0*/  FMUL.FTZ R6, R143, c[0x0][0x2d0] ;  /* 0x0000b4008f067a20 */ /* 0x000fe20000410000 */
[----:B------:R-:W-:Y:S01]  /*40e0*/  ISETP.GT.AND P5, PT, R7, 0x1, PT ;  /* 0x000000010700780c */ /* 0x000fe20003fa4270 */
[----:B------:R-:W1:Y:S01]  /*40f0*/  SHFL.BFLY PT, R140, R3, 0x1, 0x1f ;  /* 0x0c201f00038c7f89 */ /* 0x000e6200000e0000 */
[----:B------:R-:W-:Y:S02]  /*4100*/  FSEL R234, R115, -INF , P2 ;  /* 0xff80000073ea7808 */ /* 0x000fe40001000000 */
[----:B------:R-:W-:Y:S02]  /*4110*/  FMNMX.FTZ R70, R235, R70, !PT ;  /* 0x00000046eb467209 */ /* 0x000fe40007810000 */
[----:B---3--:R-:W-:Y:S02]  /*4120*/  FSEL R241, R111, -INF , P0 ;  /* 0xff8000006ff17808 */ /* 0x008fe40000000000 */
[----:B------:R-:W-:-:S04]  /*4130*/  ISETP.GT.AND P0, PT, R7, 0x19, PT ;  /* 0x000000190700780c */ /* 0x000fc80003f04270 */
[----:B------:R-:W-:Y:S02]  /*4140*/  FSEL R83, R91, -INF , P0 ;  /* 0xff8000005b537808 */ /* 0x000fe40000000000 */
[----:B------:R-:W-:Y:S02]  /*4150*/  FSETP.NEU.FTZ.AND P0, PT, R143, -INF , PT ;  /* 0xff8000008f00780b */ /* 0x000fe40003f1d000 */
[----:B------:R-:W-:Y:S02]  /*4160*/  FSEL R81, R107, -INF , P5 ;  /* 0xff8000006b517808 */ /* 0x000fe40002800000 */
[----:B------:R-:W-:Y:S02]  /*4170*/  ISETP.GT.AND P3, PT, R7, 0x8, PT ;  /* 0x000000080700780c */ /* 0x000fe40003f64270 */
[----:B------:R-:W-:Y:S02]  /*4180*/  FSEL R233, R110, -INF , P1 ;  /* 0xff8000006ee97808 */ /* 0x000fe40000800000 */
[----:B------:R-:W-:-:S02]  /*4190*/  FMNMX.FTZ R70, R234, R70, !PT ;  /* 0x00000046ea467209 */ /* 0x000fc40007810000 */
[----:B------:R-:W-:Y:S02]  /*41a0*/  FSEL R6, R6, RZ, P0 ;  /* 0x000000ff06067208 */ /* 0x000fe40000000000 */
[----:B------:R-:W-:Y:S02]  /*41b0*/  ISETP.GT.AND P2, PT, R7, 0x9, PT ;  /* 0x000000090700780c */ /* 0x000fe40003f44270 */
[----:B------:R-:W-:Y:S02]  /*41c0*/  FSEL R80, R102, -INF , P3 ;  /* 0xff80000066507808 */ /* 0x000fe40001800000 */
[----:B------:R-:W-:Y:S01]  /*41d0*/  FMNMX.FTZ R5, R86, R81, !PT ;  /* 0x0000005156057209 */ /* 0x000fe20007810000 */
[----:B------:R-:W-:Y:S01]  /*41e0*/  FFMA.FTZ R8, R10, c[0x0][0x2d0], -R6 ;  /* 0x0000b4000a087a23 */ /* 0x000fe20000010806 */
[----:B------:R-:W-:Y:S02]  /*41f0*/  FMNMX.FTZ R70, R233, R70, !PT ;  /* 0x00000046e9467209 */ /* 0x000fe40007810000 */
[----:B------:R-:W-:-:S02]  /*4200*/  FSEL R71, R103, -INF , P2 ;  /* 0xff80000067477808 */ /* 0x000fc40001000000 */
[----:B------:R-:W-:Y:S02]  /*4210*/  ISETP.GT.AND P3, PT, R7, 0x10, PT ;  /* 0x000000100700780c */ /* 0x000fe40003f64270 */
[----:B------:R-:W-:Y:S01]  /*4220*/  FMNMX.FTZ R5, R80, R5, !PT ;  /* 0x0000000550057209 */ /* 0x000fe20007810000 */
[----:B------:R2:W-:Y:S01]  /*4230*/  MUFU.EX2 R213, R8 ;  /* 0x0000000800d57308 */ /* 0x0005e20000000800 */
[----:B------:R-:W-:Y:S02]  /*4240*/  FMNMX.FTZ R70, R241, R70, !PT ;  /* 0x00000046f1467209 */ /* 0x000fe40007810000 */
[C---:B------:R-:W-:Y:S02]  /*4250*/  ISETP.GT.AND P2, PT, R7.reuse, 0x11, PT ;  /* 0x000000110700780c */ /* 0x040fe40003f44270 */
[----:B------:R-:W-:Y:S01]  /*4260*/  FSEL R68, R98, -INF , P3 ;  /* 0xff80000062447808 */ /* 0x000fe20001800000 */
[----:B------:R-:W3:Y:S01]  /*4270*/  SHFL.BFLY PT, R9, R70, 0x2, 0x1f ;  /* 0x0c401f0046097f89 */ /* 0x000ee200000e0000 */
[----:B------:R-:W-:-:S02]  /*4280*/  ISETP.GT.AND P1, PT, R7, 0x18, PT ;  /* 0x000000180700780c */ /* 0x000fc40003f24270 */
[----:B------:R-:W-:Y:S02]  /*4290*/  FSEL R69, R99, -INF , P2 ;  /* 0xff80000063457808 */ /* 0x000fe40001000000 */
[----:B--2---:R-:W-:Y:S01]  /*42a0*/  FMNMX.FTZ R8, R71, R5, !PT ;  /* 0x0000000547087209 */ /* 0x004fe20007810000 */
[----:B------:R-:W-:-:S03]  /*42b0*/  FFMA.FTZ R5, R11, c[0x0][0x2d0], -R6 ;  /* 0x0000b4000b057a23 */ /* 0x000fc60000010806 */
[----:B------:R-:W-:Y:S01]  /*42c0*/  FMNMX.FTZ R8, R68, R8, !PT ;  /* 0x0000000844087209 */ /* 0x000fe20007810000 */
[----:B------:R2:W-:Y:S01]  /*42d0*/  MUFU.EX2 R180, R5 ;  /* 0x0000000500b47308 */ /* 0x0005e20000000800 */
[----:B------:R-:W-:Y:S02]  /*42e0*/  FSEL R82, R90, -INF , P1 ;  /* 0xff8000005a527808 */ /* 0x000fe40000800000 */
[----:B-1----:R-:W-:Y:S01]  /*42f0*/  FMNMX.FTZ R140, R3, R140, !PT ;  /* 0x0000008c038c7209 */ /* 0x002fe20007810000 */
[----:B------:R-:W-:Y:S01]  /*4300*/  FFMA.FTZ R3, R12, c[0x0][0x2d0], -R6 ;  /* 0x0000b4000c037a23 */ /* 0x000fe20000010806 */
[C---:B------:R-:W-:Y:S02]  /*4310*/  ISETP.GT.AND P5, PT, R7.reuse, 0x20, PT ;  /* 0x000000200700780c */ /* 0x040fe40003fa4270 */
[----:B------:R-:W-:Y:S01]  /*4320*/  ISETP.GT.AND P0, PT, R7, 0x31, PT ;  /* 0x000000310700780c */ /* 0x000fe20003f04270 */
[----:B------:R1:W-:Y:S01]  /*4330*/  MUFU.EX2 R238, R3 ;  /* 0x0000000300ee7308 */ /* 0x0003e20000000800 */
[----:B--2---:R-:W-:-:S04]  /*4340*/  FMNMX.FTZ R5, R69, R8, !PT ;  /* 0x0000000845057209 */ /* 0x004fc80007810000 */
[----:B------:R-:W-:Y:S02]  /*4350*/  FMNMX.FTZ R5, R82, R5, !PT ;  /* 0x0000000552057209 */ /* 0x000fe40007810000 */
[----:B------:R-:W-:Y:S02]  /*4360*/  ISETP.GT.AND P3, PT, R7, 0x21, PT ;  /* 0x000000210700780c */ /* 0x000fe40003f64270 */
[----:B------:R-:W-:Y:S02]  /*4370*/  FSEL R89, R94, -INF , P5 ;  /* 0xff8000005e597808 */ /* 0x000fe40002800000 */
[----:B-1----:R-:W-:Y:S02]  /*4380*/  FMNMX.FTZ R3, R83, R5, !PT ;  /* 0x0000000553037209 */ /* 0x002fe40007810000 */
[----:B------:R-:W-:Y:S02]  /*4390*/  FSEL R138, R75, -INF , P0 ;  /* 0xff8000004b8a7808 */ /* 0x000fe40000000000 */
[----:B------:R-:W-:-:S02]  /*43a0*/  ISETP.GT.AND P0, PT, R7, 0x39, PT ;  /* 0x000000390700780c */ /* 0x000fc40003f04270 */
[----:B------:R-:W-:Y:S02]  /*43b0*/  ISETP.GT.AND P2, PT, R7, 0x28, PT ;  /* 0x000000280700780c */ /* 0x000fe40003f44270 */
[----:B------:R-:W-:Y:S02]  /*43c0*/  FSEL R90, R95, -INF , P3 ;  /* 0xff8000005f5a7808 */ /* 0x000fe40001800000 */
[----:B------:R-:W-:Y:S01]  /*43d0*/  FMNMX.FTZ R3, R89, R3, !PT ;  /* 0x0000000359037209 */ /* 0x000fe20007810000 */
[----:B------:R-:W-:Y:S01]  /*43e0*/  FMUL.FTZ R5, R140, c[0x0][0x2d0] ;  /* 0x0000b4008c057a20 */ /* 0x000fe20000410000 */
[----:B------:R-:W-:Y:S02]  /*43f0*/  ISETP.GT.AND P1, PT, R7, 0x29, PT ;  /* 0x000000290700780c */ /* 0x000fe40003f24270 */
[----:B------:R-:W-:Y:S02]  /*4400*/  FSEL R137, R47, -INF , P0 ;  /* 0xff8000002f897808 */ /* 0x000fe40000000000 */
[----:B------:R-:W-:-:S02]  /*4410*/  FSEL R91, R50, -INF , P2 ;  /* 0xff800000325b7808 */ /* 0x000fc40001000000 */
[----:B------:R-:W-:Y:S02]  /*4420*/  FSETP.NEU.FTZ.AND P0, PT, R140, -INF , PT ;  /* 0xff8000008c00780b */ /* 0x000fe40003f1d000 */
[----:B------:R-:W-:Y:S01]  /*4430*/  FMNMX.FTZ R3, R90, R3, !PT ;  /* 0x000000035a037209 */ /* 0x000fe20007810000 */
[----:B------:R-:W-:Y:S01]  /*4440*/  FFMA.FTZ R8, R13, c[0x0][0x2d0], -R6 ;  /* 0x0000b4000d087a23 */ /* 0x000fe20000010806 */
[----:B------:R-:W-:Y:S02]  /*4450*/  FSEL R104, R51, -INF , P1 ;  /* 0xff80000033687808 */ /* 0x000fe40000800000 */
[----:B---3--:R-:W-:Y:S02]  /*4460*/  FMNMX.FTZ R70, R70, R9, !PT ;  /* 0x0000000946467209 */ /* 0x008fe40007810000 */
[----:B------:R-:W-:Y:S02]  /*4470*/  FSEL R5, R5, RZ, P0 ;  /* 0x000000ff05057208 */ /* 0x000fe40000000000 */
[----:B------:R-:W-:-:S02]  /*4480*/  FMNMX.FTZ R3, R91, R3, !PT ;  /* 0x000000035b037209 */ /* 0x000fc40007810000 */
[C---:B------:R-:W-:Y:S01]  /*4490*/  ISETP.GT.AND P1, PT, R7.reuse, 0x30, PT ;  /* 0x000000300700780c */ /* 0x040fe20003f24270 */
[----:B------:R-:W1:Y:S01]  /*44a0*/  SHFL.BFLY PT, R9, R70, 0x1, 0x1f ;  /* 0x0c201f0046097f89 */ /* 0x000e6200000e0000 */
[----:B------:R2:W-:Y:S01]  /*44b0*/  MUFU.EX2 R243, R8 ;  /* 0x0000000800f37308 */ /* 0x0005e20000000800 */
[----:B------:R-:W-:Y:S02]  /*44c0*/  FMNMX.FTZ R3, R104, R3, !PT ;  /* 0x0000000368037209 */ /* 0x000fe40007810000 */
[----:B------:R-:W-:Y:S01]  /*44d0*/  FSEL R139, R74, -INF , P1 ;  /* 0xff8000004a8b7808 */ /* 0x000fe20000800000 */
[C---:B------:R-:W-:Y:S01]  /*44e0*/  IMAD R231, R2.reuse, 0x2, R228 ;  /* 0x0000000202e77824 */ /* 0x040fe200078e02e4 */
[----:B------:R-:W-:Y:S01]  /*44f0*/  ISETP.GT.AND P1, PT, R7, 0x38, PT ;  /* 0x000000380700780c */ /* 0x000fe20003f24270 */
[----:B------:R-:W-:Y:S01]  /*4500*/  IMAD R230, R2, 0x2, R229 ;  /* 0x0000000202e67824 */ /* 0x000fe200078e02e5 */
[----:B------:R-:W-:Y:S01]  /*4510*/  FMNMX.FTZ R3, R139, R3, !PT ;  /* 0x000000038b037209 */ /* 0x000fe20007810000 */
[----:B------:R-:W-:Y:S01]  /*4520*/  LDSM.16.MT88.4 R48, [R228+0x900] ;  /* 0x00090000e430783b */ /* 0x000fe20000004200 */
[----:B------:R-:W-:Y:S01]  /*4530*/  FSEL R131, R46, -INF , P1 ;  /* 0xff8000002e837808 */ /* 0x000fe20000800000 */
[----:B--2---:R-:W-:Y:S01]  /*4540*/  FFMA.FTZ R8, R14, c[0x0][0x2d0], -R5 ;  /* 0x0000b4000e087a23 */ /* 0x004fe20000010805 */
[----:B------:R-:W-:Y:S01]  /*4550*/  FMNMX.FTZ R3, R138, R3, !PT ;  /* 0x000000038a037209 */ /* 0x000fe20007810000 */
[----:B------:R-:W-:Y:S02]  /*4560*/  LDSM.16.MT88.4 R44, [R230+0x100] ;  /* 0x00010000e62c783b */ /* 0x000fe40000004200 */
[----:B------:R2:W-:Y:S01]  /*4570*/  MUFU.EX2 R198, R8 ;  /* 0x0000000800c67308 */ /* 0x0005e20000000800 */
[----:B------:R-:W-:Y:S01]  /*4580*/  ISETP.GT.AND P2, PT, R7, 0x40, PT ;  /* 0x000000400700780c */ /* 0x000fe20003f44270 */
[----:B------:R-:W-:Y:S01]  /*4590*/  LDSM.16.MT88.4 R72, [R229+0x900] ;  /* 0x00090000e548783b */ /* 0x000fe20000004200 */
[----:B------:R-:W-:-:S02]  /*45a0*/  FMNMX.FTZ R3, R131, R3, !PT ;  /* 0x0000000383037209 */ /* 0x000fc40007810000 */
[----:B------:R-:W-:Y:S01]  /*45b0*/  ISETP.GT.AND P1, PT, R7, 0x41, PT ;  /* 0x000000410700780c */ /* 0x000fe20003f24270 */
[----:B--2---:R-:W-:-:S04]  /*45c0*/  FFMA.FTZ R8, R15, c[0x0][0x2d0], -R5 ;  /* 0x0000b4000f087a23 */ /* 0x004fc80000010805 */
[----:B------:R2:W-:Y:S01]  /*45d0*/  MUFU.EX2 R232, R8 ;  /* 0x0000000800e87308 */ /* 0x0005e20000000800 */
[----:B------:R-:W-:Y:S02]  /*45e0*/  FSEL R149, R62, -INF , P2 ;  /* 0xff8000003e957808 */ /* 0x000fe40001000000 */
[----:B------:R-:W-:Y:S02]  /*45f0*/  FSEL R150, R63, -INF , P1 ;  /* 0xff8000003f967808 */ /* 0x000fe40000800000 */
[C---:B------:R-:W-:Y:S02]  /*4600*/  ISETP.GT.AND P1, PT, R7.reuse, 0x48, PT ;  /* 0x000000480700780c */ /* 0x040fe40003f24270 */
[----:B------:R-:W-:Y:S01]  /*4610*/  ISETP.GT.AND P0, PT, R7, 0x49, PT ;  /* 0x000000490700780c */ /* 0x000fe20003f04270 */
[----:B--2---:R-:W-:-:S04]  /*4620*/  FFMA.FTZ R8, R16, c[0x0][0x2d0], -R5 ;  /* 0x0000b40010087a23 */ /* 0x004fc80000010805 */
[----:B------:R2:W3:Y:S01]  /*4630*/  MUFU.EX2 R25, R8 ;  /* 0x0000000800197308 */ /* 0x0004e20000000800 */
[----:B------:R-:W-:Y:S02]  /*4640*/  FSEL R151, R66, -INF , P1 ;  /* 0xff80000042977808 */ /* 0x000fe40000800000 */
[----:B------:R-:W-:Y:S02]  /*4650*/  FSEL R155, R67, -INF , P0 ;  /* 0xff800000439b7808 */ /* 0x000fe40000000000 */
[----:B-1----:R-:W-:Y:S02]  /*4660*/  FMNMX.FTZ R70, R70, R9, !PT ;  /* 0x0000000946467209 */ /* 0x002fe40007810000 */
[----:B------:R-:W-:Y:S01]  /*4670*/  ISETP.GT.AND P1, PT, R7, 0x50, PT ;  /* 0x000000500700780c */ /* 0x000fe20003f24270 */
[----:B------:R-:W-:Y:S01]  /*4680*/  LDSM.16.MT88.4 R64, [R231+0x900] ;  /* 0x00090000e740783b */ /* 0x000fe20000004200 */
[----:B--2---:R-:W-:-:S04]  /*4690*/  FMNMX.FTZ R8, R137, R3, !PT ;  /* 0x0000000389087209 */ /* 0x004fc80007810000 */
[----:B------:R-:W-:Y:S02]  /*46a0*/  FMNMX.FTZ R8, R149, R8, !PT ;  /* 0x0000000895087209 */ /* 0x000fe40007810000 */
[----:B------:R-:W-:Y:S02]  /*46b0*/  ISETP.GT.AND P0, PT, R7, 0x51, PT ;  /* 0x000000510700780c */ /* 0x000fe40003f04270 */
[----:B------:R-:W-:Y:S01]  /*46c0*/  FMNMX.FTZ R8, R150, R8, !PT ;  /* 0x0000000896087209 */ /* 0x000fe20007810000 */
[----:B------:R-:W-:Y:S01]  /*46d0*/  FMUL.FTZ R3, R70, c[0x0][0x2d0] ;  /* 0x0000b40046037a20 */ /* 0x000fe20000410000 */
[----:B------:R-:W-:Y:S02]  /*46e0*/  FSEL R177, R58, -INF , P1 ;  /* 0xff8000003ab17808 */ /* 0x000fe40000800000 */
[----:B------:R-:W-:Y:S02]  /*46f0*/  FMNMX.FTZ R8, R151, R8, !PT ;  /* 0x0000000897087209 */ /* 0x000fe40007810000 */
[----:B------:R-:W-:-:S02]  /*4700*/  FSEL R178, R59, -INF , P0 ;  /* 0xff8000003bb27808 */ /* 0x000fc40000000000 */
[----:B------:R-:W-:Y:S02]  /*4710*/  ISETP.GT.AND P0, PT, R7, 0x58, PT ;  /* 0x000000580700780c */ /* 0x000fe40003f04270 */
[----:B------:R-:W-:Y:S02]  /*4720*/  FSETP.NEU.FTZ.AND P1, PT, R70, -INF , PT ;  /* 0xff8000004600780b */ /* 0x000fe40003f3d000 */
[----:B------:R-:W-:Y:S02]  /*4730*/  FMNMX.FTZ R8, R155, R8, !PT ;  /* 0x000000089b087209 */ /* 0x000fe40007810000 */
[----:B------:R-:W-:Y:S02]  /*4740*/  FSEL R3, R3, RZ, P1 ;  /* 0x000000ff03037208 */ /* 0x000fe40000800000 */
[----:B------:R-:W-:Y:S02]  /*4750*/  FSEL R159, R54, -INF , P0 ;  /* 0xff800000369f7808 */ /* 0x000fe40000000000 */
[----:B------:R-:W-:-:S02]  /*4760*/  ISETP.GT.AND P5, PT, R7, 0x59, PT ;  /* 0x000000590700780c */ /* 0x000fc40003fa4270 */
[C---:B------:R-:W-:Y:S02]  /*4770*/  ISETP.GT.AND P3, PT, R7.reuse, 0x60, PT ;  /* 0x000000600700780c */ /* 0x040fe40003f64270 */
[C---:B------:R-:W-:Y:S02]  /*4780*/  ISETP.GT.AND P2, PT, R7.reuse, 0x61, PT ;  /* 0x000000610700780c */ /* 0x040fe40003f44270 */
[C---:B------:R-:W-:Y:S02]  /*4790*/  ISETP.GT.AND P1, PT, R7.reuse, 0x68, PT ;  /* 0x000000680700780c */ /* 0x040fe40003f24270 */
[----:B------:R-:W-:Y:S02]  /*47a0*/  ISETP.GT.AND P0, PT, R7, 0x69, PT ;  /* 0x000000690700780c */ /* 0x000fe40003f04270 */
[----:B------:R-:W-:Y:S01]  /*47b0*/  FMNMX.FTZ R7, R177, R8, !PT ;  /* 0x00000008b1077209 */ /* 0x000fe20007810000 */
[----:B------:R-:W-:-:S03]  /*47c0*/  FFMA.FTZ R0, R19, c[0x0][0x2d0], -R3 ;  /* 0x0000b40013007a23 */ /* 0x000fc60000010803 */
[----:B------:R-:W-:Y:S01]  /*47d0*/  FMNMX.FTZ R7, R178, R7, !PT ;  /* 0x00000007b2077209 */ /* 0x000fe20007810000 */
[----:B------:R1:W-:Y:S01]  /*47e0*/  MUFU.EX2 R147, R0 ;  /* 0x0000000000937308 */ /* 0x0003e20000000800 */
[----:B------:R-:W-:Y:S02]  /*47f0*/  FSEL R158, R55, -INF , P5 ;  /* 0xff800000379e7808 */ /* 0x000fe40002800000 */
[----:B------:R-:W-:Y:S02]  /*4800*/  FMNMX.FTZ R4, R159, R7, !PT ;  /* 0x000000079f047209 */ /* 0x000fe40007810000 */
[----:B------:R-:W-:Y:S02]  /*4810*/  FSEL R242, R42, -INF , P3 ;  /* 0xff8000002af27808 */ /* 0x000fe40001800000 */
[----:B------:R-:W-:Y:S02]  /*4820*/  FMNMX.FTZ R4, R158, R4, !PT ;  /* 0x000000049e047209 */ /* 0x000fe40007810000 */
[----:B------:R-:W-:Y:S01]  /*4830*/  FSEL R252, R43, -INF , P2 ;  /* 0xff8000002bfc7808 */ /* 0x000fe20001000000 */
[----:B-1----:R-:W-:Y:S01]  /*4840*/  FFMA.FTZ R0, R24, c[0x0][0x2d0], -R3 ;  /* 0x0000b40018007a23 */ /* 0x002fe20000010803 */
[----:B------:R-:W-:-:S02]  /*4850*/  FMNMX.FTZ R2, R242, R4, !PT ;  /* 0x00000004f2027209 */ /* 0x000fc40007810000 */
[----:B------:R-:W-:Y:S01]  /*4860*/  FSEL R196, R38, -INF , P1 ;  /* 0xff80000026c47808 */ /* 0x000fe20000800000 */
[----:B------:R1:W-:Y:S01]  /*4870*/  MUFU.EX2 R193, R0 ;  /* 0x0000000000c17308 */ /* 0x0003e20000000800 */
[----:B------:R-:W-:Y:S01]  /*4880*/  FSEL R251, R39, -INF , P0 ;  /* 0xff80000027fb7808 */ /* 0x000fe20000000000 */
[----:B---3--:R-:W-:Y:S01]  /*4890*/  IMAD.MOV.U32 R7, RZ, RZ, R25 ;  /* 0x000000ffff077224 */ /* 0x008fe200078e0019 */
[----:B------:R-:W-:Y:S04]  /*48a0*/  LDSM.16.MT88.4 R40, [R229+0x100] ;  /* 0x00010000e528783b */ /* 0x000fe80000004200 */
[----:B------:R-:W-:Y:S01]  /*48b0*/  LDSM.16.MT88.4 R24, [R231+0x100] ;  /* 0x00010000e718783b */ /* 0x000fe20000004200 */
[----:B-1----:R-:W-:-:S04]  /*48c0*/  FFMA.FTZ R0, R28, c[0x0][0x2d0], -R3 ;  /* 0x0000b4001c007a23 */ /* 0x002fc80000010803 */
[----:B------:R1:W-:Y:S02]  /*48d0*/  MUFU.EX2 R106, R0 ;  /* 0x00000000006a7308 */ /* 0x0003e40000000800 */
[----:B-1----:R-:W-:-:S04]  /*48e0*/  FMNMX.FTZ R0, R252, R2, !PT ;  /* 0x00000002fc007209 */ /* 0x002fc80007810000 */
[----:B------:R-:W-:-:S04]  /*48f0*/  FMNMX.FTZ R0, R196, R0, !PT ;  /* 0x00000000c4007209 */ /* 0x000fc80007810000 */
[----:B------:R-:W-:-:S05]  /*4900*/  FMNMX.FTZ R0, R251, R0, !PT ;  /* 0x00000000fb007209 */ /* 0x000fca0007810000 */
[----:B------:R-:W1:Y:S01]  /*4910*/  SHFL.BFLY PT, R4, R0, 0x2, 0x1f ;  /* 0x0c401f0000047f89 */ /* 0x000e6200000e0000 */
[----:B------:R-:W-:-:S04]  /*4920*/  FFMA.FTZ R2, R29, c[0x0][0x2d0], -R5 ;  /* 0x0000b4001d027a23 */ /* 0x000fc80000010805 */
[----:B------:R2:W-:Y:S02]  /*4930*/  MUFU.EX2 R239, R2 ;  /* 0x0000000200ef7308 */ /* 0x0005e40000000800 */
[----:B--2---:R-:W-:-:S06]  /*4940*/  FFMA.FTZ R2, R30, c[0x0][0x2d0], -R5 ;  /* 0x0000b4001e027a23 */ /* 0x004fcc0000010805 */
[----:B------:R2:W-:Y:S01]  /*4950*/  MUFU.EX2 R204, R2 ;  /* 0x0000000200cc7308 */ /* 0x0005e20000000800 */
[----:B-1----:R-:W-:Y:S01]  /*4960*/  FMNMX.FTZ R0, R0, R4, !PT ;  /* 0x0000000400007209 */ /* 0x002fe20007810000 */
[----:B--2---:R-:W-:-:S06]  /*4970*/  FFMA.FTZ R2, R31, c[0x0][0x2d0], -R5 ;  /* 0x0000b4001f027a23 */ /* 0x004fcc0000010805 */
[----:B------:R1:W-:Y:S01]  /*4980*/  MUFU.EX2 R209, R2 ;  /* 0x0000000200d17308 */ /* 0x0003e20000000800 */
[----:B------:R-:W2:Y:S01]  /*4990*/  SHFL.BFLY PT, R4, R0, 0x1, 0x1f ;  /* 0x0c201f0000047f89 */ /* 0x000ea200000e0000 */
[----:B-1----:R-:W-:-:S06]  /*49a0*/  FFMA.FTZ R2, R32, c[0x0][0x2d0], -R5 ;  /* 0x0000b40020027a23 */ /* 0x002fcc0000010805 */
[----:B------:R1:W-:Y:S02]  /*49b0*/  MUFU.EX2 R246, R2 ;  /* 0x0000000200f67308 */ /* 0x0003e40000000800 */
[----:B-1----:R-:W-:-:S06]  /*49c0*/  FFMA.FTZ R2, R33, c[0x0][0x2d0], -R3 ;  /* 0x0000b40021027a23 */ /* 0x002fcc0000010803 */
[----:B------:R1:W-:Y:S02]  /*49d0*/  MUFU.EX2 R201, R2 ;  /* 0x0000000200c97308 */ /* 0x0003e40000000800 */
[----:B-1----:R-:W-:-:S06]  /*49e0*/  FFMA.FTZ R2, R34, c[0x0][0x2d0], -R3 ;  /* 0x0000b40022027a23 */ /* 0x002fcc0000010803 */
[----:B------:R1:W-:Y:S01]  /*49f0*/  MUFU.EX2 R205, R2 ;  /* 0x0000000200cd7308 */ /* 0x0003e20000000800 */
[----:B--2---:R-:W-:Y:S01]  /*4a00*/  FMNMX.FTZ R142, R0, R4, !PT ;  /* 0x00000004008e7209 */ /* 0x004fe20007810000 */
[----:B-1----:R-:W-:-:S06]  /*4a10*/  FFMA.FTZ R2, R35, c[0x0][0x2d0], -R3 ;  /* 0x0000b40023027a23 */ /* 0x002fcc0000010803 */
[----:B------:R1:W-:Y:S01]  /*4a20*/  MUFU.EX2 R210, R2 ;  /* 0x0000000200d27308 */ /* 0x0003e20000000800 */
[----:B------:R-:W-:Y:S02]  /*4a30*/  FMUL.FTZ R0, R142, c[0x0][0x2d0] ;  /* 0x0000b4008e007a20 */ /* 0x000fe40000410000 */
[----:B-1----:R-:W-:Y:S01]  /*4a40*/  FFMA.FTZ R2, R76, c[0x0][0x2d0], -R3 ;  /* 0x0000b4004c027a23 */ /* 0x002fe20000010803 */
[----:B------:R-:W-:Y:S01]  /*4a50*/  FSETP.NEU.FTZ.AND P0, PT, R142, -INF , PT ;  /* 0xff8000008e00780b */ /* 0x000fe20003f1d000 */
[----:B------:R-:W-:Y:S01]  /*4a60*/  IMAD.MOV.U32 R4, RZ, RZ, R180 ;  /* 0x000000ffff047224 */ /* 0x000fe200078e00b4 */
[----:B------:R-:W1:Y:S02]  /*4a70*/  LDSM.16.MT88.4 R76, [R230+0x900] ;  /* 0x00090000e64c783b */ /* 0x000e640000004200 */
[----:B------:R2:W-:Y:S01]  /*4a80*/  MUFU.EX2 R194, R2 ;  /* 0x0000000200c27308 */ /* 0x0005e20000000800 */
[----:B------:R-:W-:Y:S01]  /*4a90*/  FSEL R0, R0, RZ, P0 ;  /* 0x000000ff00007208 */ /* 0x000fe20000000000 */
[----:B--2---:R-:W-:-:S06]  /*4aa0*/  FFMA.FTZ R2, R84, c[0x0][0x2d0], -R6 ;  /* 0x0000b40054027a23 */ /* 0x004fcc0000010806 */
[----:B------:R2:W-:Y:S02]  /*4ab0*/  MUFU.EX2 R107, R2 ;  /* 0x00000002006b7308 */ /* 0x0005e40000000800 */
        /* <DEDUP_REMOVED lines=37> */
[----:B------:R2:W-:Y:S01]  /*4d10*/  MUFU.EX2 R247, R2 ;  /* 0x0000000200f77308 */ /* 0x0005e20000000800 */
[----:B------:R-:W-:Y:S02]  /*4d20*/  FFMA.FTZ R9, R17, c[0x0][0x2d0], -R5 ;  /* 0x0000b40011097a23 */ /* 0x000fe40000010805 */
[----:B--2---:R-:W-:-:S05]  /*4d30*/  FFMA.FTZ R2, R136, c[0x0][0x2d0], -R3 ;  /* 0x0000b40088027a23 */ /* 0x004fca0000010803 */
[----:B------:R2:W-:Y:S02]  /*4d40*/  MUFU.EX2 R227, R2 ;  /* 0x0000000200e37308 */ /* 0x0005e40000000800 */
[----:B--2---:R-:W-:-:S06]  /*4d50*/  FFMA.FTZ R2, R141, c[0x0][0x2d0], -R3 ;  /* 0x0000b4008d027a23 */ /* 0x004fcc0000010803 */
[----:B------:R2:W-:Y:S02]  /*4d60*/  MUFU.EX2 R226, R2 ;  /* 0x0000000200e27308 */ /* 0x0005e40000000800 */
[----:B--2---:R-:W-:-:S06]  /*4d70*/  FFMA.FTZ R2, R144, c[0x0][0x2d0], -R3 ;  /* 0x0000b40090027a23 */ /* 0x004fcc0000010803 */
[----:B------:R2:W-:Y:S08]  /*4d80*/  MUFU.EX2 R225, R2 ;  /* 0x0000000200e17308 */ /* 0x0005f00000000800 */
[----:B------:R3:W4:Y:S01]  /*4d90*/  MUFU.EX2 R215, R9 ;  /* 0x0000000900d77308 */ /* 0x0007220000000800 */
[----:B--2---:R-:W-:-:S07]  /*4da0*/  FFMA.FTZ R2, R145, c[0x0][0x2d0], -R3 ;  /* 0x0000b40091027a23 */ /* 0x004fce0000010803 */
[----:B------:R2:W-:Y:S01]  /*4db0*/  MUFU.EX2 R224, R2 ;  /* 0x0000000200e07308 */ /* 0x0005e20000000800 */
[----:B---3--:R-:W-:-:S07]  /*4dc0*/  FFMA.FTZ R9, R18, c[0x0][0x2d0], -R3 ;  /* 0x0000b40012097a23 */ /* 0x008fce0000010803 */
[----:B------:R-:W3:Y:S01]  /*4dd0*/  MUFU.EX2 R199, R9 ;  /* 0x0000000900c77308 */ /* 0x000ee20000000800 */
[----:B--2---:R-:W-:-:S07]  /*4de0*/  FFMA.FTZ R2, R89, c[0x0][0x2d0], -R0 ;  /* 0x0000b40059027a23 */ /* 0x004fce0000010800 */
[----:B------:R2:W-:Y:S01]  /*4df0*/  MUFU.EX2 R222, R2 ;  /* 0x0000000200de7308 */ /* 0x0005e20000000800 */
[----:B------:R-:W-:Y:S01]  /*4e00*/  F2FP.BF16.PACK_AB R8, R232, R198 ;  /* 0x000000c6e808723e */ /* 0x000fe200000010ff */
[----:B--2---:R-:W-:-:S06]  /*4e10*/  FFMA.FTZ R2, R90, c[0x0][0x2d0], -R0 ;  /* 0x0000b4005a027a23 */ /* 0x004fcc0000010800 */
[----:B------:R2:W1:Y:S01]  /*4e20*/  MUFU.EX2 R223, R2 ;  /* 0x0000000200df7308 */ /* 0x0004620000000800 */
[----:B----4-:R-:W-:Y:S02]  /*4e30*/  F2FP.BF16.PACK_AB R10, R215, R7 ;  /* 0x00000007d70a723e */ /* 0x010fe400000010ff */
[----:B---3--:R-:W-:Y:S02]  /*4e40*/  F2FP.BF16.PACK_AB R9, R147, R199 ;  /* 0x000000c79309723e */ /* 0x008fe400000010ff */
[----:B------:R-:W-:Y:S01]  /*4e50*/  F2FP.BF16.PACK_AB R11, R106, R193 ;  /* 0x000000c16a0b723e */ /* 0x000fe200000010ff */
[----:B--2---:R-:W-:-:S04]  /*4e60*/  FFMA.FTZ R2, R91, c[0x0][0x2d0], -R0 ;  /* 0x0000b4005b027a23 */ /* 0x004fc80000010800 */
[----:B------:R2:W-:Y:S01]  /*4e70*/  MUFU.EX2 R221, R2 ;  /* 0x0000000200dd7308 */ /* 0x0005e20000000800 */
[----:B------:R-:W-:Y:S01]  /*4e80*/  IMAD.MOV.U32 R132, RZ, RZ, R216 ;  /* 0x000000ffff847224 */ /* 0x000fe200078e00d8 */
[----:B------:R-:W-:Y:S01]  /*4e90*/  HMMA.16816.F32.BF16 R52, R8, R20, RZ ;  /* 0x000000140834723c */ /* 0x000fe200000418ff */
[----:B--2---:R-:W-:-:S05]  /*4ea0*/  FFMA.FTZ R2, R104, c[0x0][0x2d0], -R0 ;  /* 0x0000b40068027a23 */ /* 0x004fca0000010800 */
[----:B------:R2:W3:Y:S02]  /*4eb0*/  MUFU.EX2 R220, R2 ;  /* 0x0000000200dc7308 */ /* 0x0004e40000000800 */
[C---:B------:R-:W-:Y:S08]  /*4ec0*/  HMMA.16816.F32.BF16 R60, R8.reuse, R24, RZ ;  /* 0x00000018083c723c */ /* 0x040ff000000418ff */
[----:B------:R-:W-:Y:S01]  /*4ed0*/  HMMA.16816.F32.BF16 R56, R8, R40, RZ ;  /* 0x000000280838723c */ /* 0x000fe200000418ff */
[----:B--2---:R-:W-:-:S07]  /*4ee0*/  FFMA.FTZ R2, R165, c[0x0][0x2d0], -R6 ;  /* 0x0000b400a5027a23 */ /* 0x004fce0000010806 */
[C---:B------:R-:W-:Y:S01]  /*4ef0*/  HMMA.16816.F32.BF16 R16, R8.reuse, R44, RZ ;  /* 0x0000002c0810723c */ /* 0x040fe200000418ff */
[----:B------:R2:W-:Y:S07]  /*4f00*/  MUFU.EX2 R216, R2 ;  /* 0x0000000200d87308 */ /* 0x0005ee0000000800 */
[C---:B------:R-:W-:Y:S08]  /*4f10*/  HMMA.16816.F32.BF16 R36, R8.reuse, R22, RZ ;  /* 0x000000160824723c */ /* 0x040ff000000418ff */
[----:B------:R-:W-:Y:S01]  /*4f20*/  HMMA.16816.F32.BF16 R32, R8, R26, RZ ;  /* 0x0000001a0820723c */ /* 0x000fe200000418ff */
[----:B--2---:R-:W-:-:S07]  /*4f30*/  FFMA.FTZ R2, R164, c[0x0][0x2d0], -R6 ;  /* 0x0000b400a4027a23 */ /* 0x004fce0000010806 */
[C---:B------:R-:W-:Y:S01]  /*4f40*/  HMMA.16816.F32.BF16 R28, R8.reuse, R42, RZ ;  /* 0x0000002a081c723c */ /* 0x040fe200000418ff */
[----:B------:R2:W-:Y:S07]  /*4f50*/  MUFU.EX2 R217, R2 ;  /* 0x0000000200d97308 */ /* 0x0005ee0000000800 */
[----:B------:R-:W-:Y:S01]  /*4f60*/  HMMA.16816.F32.BF16 R8, R8, R46, RZ ;  /* 0x0000002e0808723c */ /* 0x000fe200000418ff */
[----:B--2---:R-:W-:-:S04]  /*4f70*/  FFMA.FTZ R2, R163, c[0x0][0x2d0], -R6 ;  /* 0x0000b400a3027a23 */ /* 0x004fc80000010806 */
[----:B------:R2:W-:Y:S01]  /*4f80*/  MUFU.EX2 R218, R2 ;  /* 0x0000000200da7308 */ /* 0x0005e20000000800 */
[----:B------:R-:W-:Y:S01]  /*4f90*/  IMAD.MOV.U32 R68, RZ, RZ, R214 ;  /* 0x000000ffff447224 */ /* 0x000fe200078e00d6 */
[----:B------:R-:W-:Y:S02]  /*4fa0*/  F2FP.BF16.PACK_AB R12, R204, R239 ;  /* 0x000000efcc0c723e */ /* 0x000fe400000010ff */
[----:B------:R-:W-:Y:S02]  /*4fb0*/  F2FP.BF16.PACK_AB R13, R205, R201 ;  /* 0x000000c9cd0d723e */ /* 0x000fe400000010ff */
[----:B------:R-:W-:Y:S01]  /*4fc0*/  F2FP.BF16.PACK_AB R14, R246, R209 ;  /* 0x000000d1f60e723e */ /* 0x000fe200000010ff */
[----:B--2---:R-:W-:-:S04]  /*4fd0*/  FFMA.FTZ R2, R162, c[0x0][0x2d0], -R6 ;  /* 0x0000b400a2027a23 */ /* 0x004fc80000010806 */
[----:B------:R2:W-:Y:S01]  /*4fe0*/  MUFU.EX2 R219, R2 ;  /* 0x0000000200db7308 */ /* 0x0005e20000000800 */
[----:B------:R-:W-:Y:S01]  /*4ff0*/  F2FP.BF16.PACK_AB R15, R194, R210 ;  /* 0x000000d2c20f723e */ /* 0x000fe200000010ff */
[----:B------:R-:W-:Y:S02]  /*5000*/  IMAD.MOV.U32 R141, RZ, RZ, R215 ;  /* 0x000000ffff8d7224 */ /* 0x000fe400078e00d7 */
[----:B--2---:R-:W-:-:S04]  /*5010*/  FFMA.FTZ R2, R160, c[0x0][0x2d0], -R5 ;  /* 0x0000b400a0027a23 */ /* 0x004fc80000010805 */
[----:B------:R2:W-:Y:S01]  /*5020*/  MUFU.EX2 R214, R2 ;  /* 0x0000000200d67308 */ /* 0x0005e20000000800 */
[----:B-1----:R-:W-:Y:S01]  /*5030*/  HMMA.16816.F32.BF16 R100, R12, R78, R8 ;  /* 0x0000004e0c64723c */ /* 0x002fe20000041808 */
[----:B------:R-:W-:-:S06]  /*5040*/  IMAD.MOV.U32 R163, RZ, RZ, R213 ;  /* 0x000000ffffa37224 */ /* 0x000fcc00078e00d5 */
[----:B------:R-:W-:Y:S01]  /*5050*/  F2FP.BF16.PACK_AB R8, R4, R213 ;  /* 0x000000d50408723e */ /* 0x000fe200000010ff */
[----:B--2---:R-:W-:-:S04]  /*5060*/  FFMA.FTZ R2, R161, c[0x0][0x2d0], -R5 ;  /* 0x0000b400a1027a23 */ /* 0x004fc80000010805 */
[----:B------:R1:W2:Y:S02]  /*5070*/  MUFU.EX2 R215, R2 ;  /* 0x0000000200d77308 */ /* 0x0002a40000000800 */
[----:B-1----:R-:W-:-:S06]  /*5080*/  FFMA.FTZ R2, R152, c[0x0][0x2d0], -R5 ;  /* 0x0000b40098027a23 */ /* 0x002fcc0000010805 */
[----:B------:R1:W-:Y:S01]  /*5090*/  MUFU.EX2 R213, R2 ;  /* 0x0000000200d57308 */ /* 0x0003e20000000800 */
[----:B------:R-:W-:Y:S02]  /*50a0*/  F2FP.BF16.PACK_AB R10, R243, R238 ;  /* 0x000000eef30a723e */ /* 0x000fe400000010ff */
[----:B------:R-:W-:Y:S01]  /*50b0*/  F2FP.BF16.PACK_AB R9, R181, R182 ;  /* 0x000000b6b509723e */ /* 0x000fe200000010ff */
[----:B-1----:R-:W-:Y:S02]  /*50c0*/  FFMA.FTZ R2, R153, c[0x0][0x2d0], -R5 ;  /* 0x0000b40099027a23 */ /* 0x002fe40000010805 */
[----:B------:R-:W-:Y:S02]  /*50d0*/  IMAD.MOV.U32 R153, RZ, RZ, R212 ;  /* 0x000000ffff997224 */ /* 0x000fe400078e00d4 */
[----:B------:R1:W-:Y:S01]  /*50e0*/  MUFU.EX2 R212, R2 ;  /* 0x0000000200d47308 */ /* 0x0003e20000000800 */
[----:B------:R-:W-:Y:S02]  /*50f0*/  F2FP.BF16.PACK_AB R11, R187, R180 ;  /* 0x000000b4bb0b723e */ /* 0x000fe400000010ff */
[----:B------:R-:W-:Y:S01]  /*5100*/  MOV R136, R210 ;  /* 0x000000d200887202 */ /* 0x000fe20000000f00 */
[----:B-1----:R-:W-:-:S02]  /*5110*/  FFMA.FTZ R2, R154, c[0x0][0x2d0], -R3 ;  /* 0x0000b4009a027a23 */ /* 0x002fc40000010803 */
[----:B------:R-:W-:Y:S02]  /*5120*/  IMAD.MOV.U32 R154, RZ, RZ, R211 ;  /* 0x000000ffff9a7224 */ /* 0x000fe400078e00d3 */
[----:B------:R1:W-:Y:S01]  /*5130*/  MUFU.EX2 R211, R2 ;  /* 0x0000000200d37308 */ /* 0x0003e20000000800 */
[----:B------:R-:W-:Y:S01]  /*5140*/  IMAD.MOV.U32 R165, RZ, RZ, R209 ;  /* 0x000000ffffa57224 */ /* 0x000fe200078e00d1 */
[----:B------:R-:W-:Y:S01]  /*5150*/  HMMA.16816.F32.BF16 R120, R12, R48, R52 ;  /* 0x000000300c78723c */ /* 0x000fe20000041834 */
[----:B------:R-:W-:Y:S02]  /*5160*/  IMAD.MOV.U32 R164, RZ, RZ, R208 ;  /* 0x000000ffffa47224 */ /* 0x000fe400078e00d0 */
[----:B-1----:R-:W-:-:S04]  /*5170*/  FFMA.FTZ R2, R166, c[0x0][0x2d0], -R3 ;  /* 0x0000b400a6027a23 */ /* 0x002fc80000010803 */
[----:B------:R1:W4:Y:S01]  /*5180*/  MUFU.EX2 R210, R2 ;  /* 0x0000000200d27308 */ /* 0x0003220000000800 */
[C---:B------:R-:W-:Y:S08]  /*5190*/  HMMA.16816.F32.BF16 R112, R12.reuse, R64, R60 ;  /* 0x000000400c70723c */ /* 0x040ff0000004183c */
[----:B------:R-:W-:Y:S01]  /*51a0*/  HMMA.16816.F32.BF16 R108, R12, R72, R56 ;  /* 0x000000480c6c723c */ /* 0x000fe20000041838 */
[----:B-1----:R-:W-:-:S07]  /*51b0*/  FFMA.FTZ R2, R148, c[0x0][0x2d0], -R3 ;  /* 0x0000b40094027a23 */ /* 0x002fce0000010803 */
[C---:B------:R-:W-:Y:S01]  /*51c0*/  HMMA.16816.F32.BF16 R124, R12.reuse, R76, R16 ;  /* 0x0000004c0c7c723c */ /* 0x040fe20000041810 */
[----:B------:R1:W-:Y:S07]  /*51d0*/  MUFU.EX2 R209, R2 ;  /* 0x0000000200d17308 */ /* 0x0003ee0000000800 */
[C---:B------:R-:W-:Y:S08]  /*51e0*/  HMMA.16816.F32.BF16 R96, R12.reuse, R50, R36 ;  /* 0x000000320c60723c */ /* 0x040ff00000041824 */
[----:B------:R-:W-:Y:S01]  /*51f0*/  HMMA.16816.F32.BF16 R92, R12, R66, R32 ;  /* 0x000000420c5c723c */ /* 0x000fe20000041820 */
[----:B-1----:R-:W-:-:S07]  /*5200*/  FFMA.FTZ R2, R146, c[0x0][0x2d0], -R3 ;  /* 0x0000b40092027a23 */ /* 0x002fce0000010803 */
[----:B------:R-:W-:Y:S08]  /*5210*/  HMMA.16816.F32.BF16 R116, R12, R74, R28 ;  /* 0x0000004a0c74723c */ /* 0x000ff0000004181c */
[C---:B------:R-:W-:Y:S08]  /*5220*/  HMMA.16816.F32.BF16 R12, R8.reuse, R20, RZ ;  /* 0x00000014080c723c */ /* 0x040ff000000418ff */
[C---:B------:R-:W-:Y:S08]  /*5230*/  HMMA.16816.F32.BF16 R32, R8.reuse, R22, RZ ;  /* 0x000000160820723c */ /* 0x040ff000000418ff */
[C---:B------:R-:W-:Y:S08]  /*5240*/  HMMA.16816.F32.BF16 R16, R8.reuse, R24, RZ ;  /* 0x000000180810723c */ /* 0x040ff000000418ff */
[----:B------:R-:W-:Y:S01]  /*5250*/  HMMA.16816.F32.BF16 R28, R8, R26, RZ ;  /* 0x0000001a081c723c */ /* 0x000fe200000418ff */
[----:B------:R-:W-:-:S07]  /*5260*/  IMAD.MOV.U32 R166, RZ, RZ, R206 ;  /* 0x000000ffffa67224 */ /* 0x000fce00078e00ce */
[C---:B------:R-:W-:Y:S08]  /*5270*/  HMMA.16816.F32.BF16 R20, R8.reuse, R40, RZ ;  /* 0x000000280814723c */ /* 0x040ff000000418ff */
[C---:B------:R-:W-:Y:S08]  /*5280*/  HMMA.16816.F32.BF16 R24, R8.reuse, R44, RZ ;  /* 0x0000002c0818723c */ /* 0x040ff000000418ff */
[C---:B------:R-:W-:Y:S08]  /*5290*/  HMMA.16816.F32.BF16 R40, R8.reuse, R42, RZ ;  /* 0x0000002a0828723c */ /* 0x040ff000000418ff */
[----:B------:R-:W-:Y:S07]  /*52a0*/  HMMA.16816.F32.BF16 R44, R8, R46, RZ ;  /* 0x0000002e082c723c */ /* 0x000fee00000418ff */
[----:B------:R-:W-:-:S02]  /*52b0*/  F2FP.BF16.PACK_AB R11, R71, R208 ;  /* 0x000000d0470b723e */ /* 0x000fc400000010ff */
[----:B------:R1:W1:Y:S01]  /*52c0*/  MUFU.EX2 R208, R2 ;  /* 0x0000000200d07308 */ /* 0x0002620000000800 */
[----:B------:R-:W-:Y:S01]  /*52d0*/  F2FP.BF16.PACK_AB R10, R207, R206 ;  /* 0x000000cecf0a723e */ /* 0x000fe200000010ff */
[----:B------:R-:W-:Y:S02]  /*52e0*/  IMAD.MOV.U32 R161, RZ, RZ, R207 ;  /* 0x000000ffffa17224 */ /* 0x000fe400078e00cf */
[----:B-1----:R-:W-:-:S04]  /*52f0*/  FFMA.FTZ R2, R139, c[0x0][0x2d0], -R0 ;  /* 0x0000b4008b027a23 */ /* 0x002fc80000010800 */
[----:B------:R1:W-:Y:S01]  /*5300*/  MUFU.EX2 R206, R2 ;  /* 0x0000000200ce7308 */ /* 0x0003e20000000800 */
[----:B------:R-:W-:Y:S02]  /*5310*/  IMAD.MOV.U32 R148, RZ, RZ, R205 ;  /* 0x000000ffff947224 */ /* 0x000fe400078e00cd */
[----:B------:R-:W-:Y:S02]  /*5320*/  IMAD.MOV.U32 R146, RZ, RZ, R204 ;  /* 0x000000ffff927224 */ /* 0x000fe400078e00cc */
[----:B-1----:R-:W-:-:S04]  /*5330*/  FFMA.FTZ R2, R138, c[0x0][0x2d0], -R0 ;  /* 0x0000b4008a027a23 */ /* 0x002fc80000010800 */
[----:B------:R1:W1:Y:S02]  /*5340*/  MUFU.EX2 R207, R2 ;  /* 0x0000000200cf7308 */ /* 0x0002640000000800 */
[----:B-1----:R-:W-:-:S06]  /*5350*/  FFMA.FTZ R2, R131, c[0x0][0x2d0], -R0 ;  /* 0x0000b40083027a23 */ /* 0x002fcc0000010800 */
[----:B------:R1:W-:Y:S01]  /*5360*/  MUFU.EX2 R205, R2 ;  /* 0x0000000200cd7308 */ /* 0x0003e20000000800 */
[----:B------:R-:W-:Y:S02]  /*5370*/  IMAD.MOV.U32 R131, RZ, RZ, R201 ;  /* 0x000000ffff837224 */ /* 0x000fe400078e00c9 */
[----:B-1----:R-:W-:-:S05]  /*5380*/  FFMA.FTZ R2, R137, c[0x0][0x2d0], -R0 ;  /* 0x0000b40089027a23 */ /* 0x002fca0000010800 */
[----:B------:R1:W1:Y:S01]  /*5390*/  MUFU.EX2 R204, R2 ;  /* 0x0000000200cc7308 */ /* 0x0002620000000800 */
[----:B------:R-:W-:Y:S01]  /*53a0*/  IMAD.MOV.U32 R137, RZ, RZ, R200 ;  /* 0x000000ffff897224 */ /* 0x000fe200078e00c8 */
[----:B------:R-:W-:Y:S01]  /*53b0*/  F2FP.BF16.PACK_AB R8, R202, R107 ;  /* 0x0000006bca08723e */ /* 0x000fe200000010ff */
[----:B------:R-:W-:Y:S02]  /*53c0*/  IMAD.MOV.U32 R138, RZ, RZ, R202 ;  /* 0x000000ffff8a7224 */ /* 0x000fe400078e00ca */
[----:B-1----:R-:W-:-:S04]  /*53d0*/  FFMA.FTZ R2, R173, c[0x0][0x2d0], -R6 ;  /* 0x0000b400ad027a23 */ /* 0x002fc80000010806 */
[----:B------:R1:W-:Y:S01]  /*53e0*/  MUFU.EX2 R200, R2 ;  /* 0x0000000200c87308 */ /* 0x0003e20000000800 */
[----:B------:R-:W-:Y:S01]  /*53f0*/  F2FP.BF16.PACK_AB R9, R203, R186 ;  /* 0x000000bacb09723e */ /* 0x000fe200000010ff */
[----:B------:R-:W-:Y:S02]  /*5400*/  IMAD.MOV.U32 R139, RZ, RZ, R203 ;  /* 0x000000ffff8b7224 */ /* 0x000fe400078e00cb */
[----:B-1----:R-:W-:-:S04]  /*5410*/  FFMA.FTZ R2, R174, c[0x0][0x2d0], -R6 ;  /* 0x0000b400ae027a23 */ /* 0x002fc80000010806 */
[----:B------:R1:W-:Y:S01]  /*5420*/  MUFU.EX2 R201, R2 ;  /* 0x0000000200c97308 */ /* 0x0003e20000000800 */
[----:B------:R-:W-:Y:S02]  /*5430*/  IMAD.MOV.U32 R160, RZ, RZ, R198 ;  /* 0x000000ffffa07224 */ /* 0x000fe400078e00c6 */
[----:B-1----:R-:W-:-:S05]  /*5440*/  FFMA.FTZ R2, R175, c[0x0][0x2d0], -R6 ;  /* 0x0000b400af027a23 */ /* 0x002fca0000010806 */
        /* <DEDUP_REMOVED lines=9> */
[----:B------:R1:W1:Y:S01]  /*54e0*/  MUFU.EX2 R199, R2 ;  /* 0x0000000200c77308 */ /* 0x0002620000000800 */
        /* <DEDUP_REMOVED lines=16> */
[----:B------:R-:W-:Y:S02]  /*55f0*/  IMAD.MOV.U32 R68, RZ, RZ, R191 ;  /* 0x000000ffff447224 */ /* 0x000fe400078e00bf */
[----:B-1----:R-:W-:-:S04]  /*5600*/  FFMA.FTZ R2, R156, c[0x0][0x2d0], -R3 ;  /* 0x0000b4009c027a23 */ /* 0x002fc80000010803 */
[----:B------:R1:W1:Y:S01]  /*5610*/  MUFU.EX2 R192, R2 ;  /* 0x0000000200c07308 */ /* 0x0002620000000800 */
[----:B------:R-:W-:Y:S02]  /*5620*/  IMAD.MOV.U32 R176, RZ, RZ, R190 ;  /* 0x000000ffffb07224 */ /* 0x000fe400078e00be */
[----:B-1----:R-:W-:-:S05]  /*5630*/  FFMA.FTZ R2, R149, c[0x0][0x2d0], -R0 ;  /* 0x0000b40095027a23 */ /* 0x002fca0000010800 */
[----:B------:R1:W-:Y:S01]  /*5640*/  MUFU.EX2 R188, R2 ;  /* 0x0000000200bc7308 */ /* 0x0003e20000000800 */
[----:B------:R-:W-:Y:S02]  /*5650*/  IMAD.MOV.U32 R133, RZ, RZ, R189 ;  /* 0x000000ffff857224 */ /* 0x000fe400078e00bd */
[----:B-1----:R-:W-:-:S05]  /*5660*/  FFMA.FTZ R2, R150, c[0x0][0x2d0], -R0 ;  /* 0x0000b40096027a23 */ /* 0x002fca0000010800 */
[----:B------:R1:W1:Y:S01]  /*5670*/  MUFU.EX2 R191, R2 ;  /* 0x0000000200bf7308 */ /* 0x0002620000000800 */
[----:B------:R-:W-:Y:S02]  /*5680*/  IMAD.MOV.U32 R170, RZ, RZ, R176 ;  /* 0x000000ffffaa7224 */ /* 0x000fe400078e00b0 */
[----:B------:R-:W-:Y:S02]  /*5690*/  IMAD.MOV.U32 R176, RZ, RZ, R174 ;  /* 0x000000ffffb07224 */ /* 0x000fe400078e00ae */
[----:B-1----:R-:W-:-:S04]  /*56a0*/  FFMA.FTZ R2, R151, c[0x0][0x2d0], -R0 ;  /* 0x0000b40097027a23 */ /* 0x002fc80000010800 */
[----:B------:R1:W-:Y:S01]  /*56b0*/  MUFU.EX2 R190, R2 ;  /* 0x0000000200be7308 */ /* 0x0003e20000000800 */
[----:B------:R-:W-:Y:S02]  /*56c0*/  IMAD.MOV.U32 R144, RZ, RZ, R85 ;  /* 0x000000ffff907224 */ /* 0x000fe400078e0055 */
[----:B------:R-:W-:Y:S02]  /*56d0*/  IMAD.MOV.U32 R174, RZ, RZ, R173 ;  /* 0x000000ffffae7224 */ /* 0x000fe400078e00ad */
[----:B------:R-:W-:Y:S02]  /*56e0*/  IMAD.MOV.U32 R173, RZ, RZ, R131 ;  /* 0x000000ffffad7224 */ /* 0x000fe400078e0083 */
[----:B-1----:R-:W-:-:S04]  /*56f0*/  FFMA.FTZ R2, R155, c[0x0][0x2d0], -R0 ;  /* 0x0000b4009b027a23 */ /* 0x002fc80000010800 */
[----:B------:R1:W1:Y:S01]  /*5700*/  MUFU.EX2 R189, R2 ;  /* 0x0000000200bd7308 */ /* 0x0002620000000800 */
[----:B------:R-:W-:Y:S02]  /*5710*/  IMAD.MOV.U32 R135, RZ, RZ, R106 ;  /* 0x000000ffff877224 */ /* 0x000fe400078e006a */
[----:B------:R-:W-:Y:S02]  /*5720*/  IMAD.MOV.U32 R131, RZ, RZ, R154 ;  /* 0x000000ffff837224 */ /* 0x000fe400078e009a */
[----:B------:R-:W-:Y:S02]  /*5730*/  IMAD.MOV.U32 R154, RZ, RZ, R152 ;  /* 0x000000ffff9a7224 */ /* 0x000fe400078e0098 */
[----:B------:R-:W-:Y:S02]  /*5740*/  IMAD.MOV.U32 R134, RZ, RZ, R107 ;  /* 0x000000ffff867224 */ /* 0x000fe400078e006b */
[----:B-1----:R-:W-:Y:S02]  /*5750*/  FFMA.FTZ R2, R169, c[0x0][0x2d0], -R5 ;  /* 0x0000b400a9027a23 */ /* 0x002fe40000010805 */
[----:B------:R-:W-:-:S02]  /*5760*/  IMAD.MOV.U32 R169, RZ, RZ, R175 ;  /* 0x000000ffffa97224 */ /* 0x000fc400078e00af */
[----:B------:R-:W-:Y:S02]  /*5770*/  IMAD.MOV.U32 R175, RZ, RZ, R137 ;  /* 0x000000ffffaf7224 */ /* 0x000fe400078e0089 */
[----:B------:R-:W-:Y:S01]  /*5780*/  IMAD.MOV.U32 R137, RZ, RZ, R138 ;  /* 0x000000ffff897224 */ /* 0x000fe200078e008a */
[----:B------:R-:W-:Y:S01]  /*5790*/  MOV R138, R139 ;  /* 0x0000008b008a7202 */ /* 0x000fe20000000f00 */
[----:B------:R-:W-:Y:S02]  /*57a0*/  IMAD.MOV.U32 R139, RZ, RZ, R146 ;  /* 0x000000ffff8b7224 */ /* 0x000fe400078e0092 */
[----:B------:R-:W-:Y:S02]  /*57b0*/  IMAD.MOV.U32 R146, RZ, RZ, R153 ;  /* 0x000000ffff927224 */ /* 0x000fe400078e0099 */
[----:B------:R-:W-:Y:S02]  /*57c0*/  IMAD.MOV.U32 R153, RZ, RZ, R144 ;  /* 0x000000ffff997224 */ /* 0x000fe400078e0090 */
[----:B------:R-:W-:-:S02]  /*57d0*/  IMAD.MOV.U32 R152, RZ, RZ, R141 ;  /* 0x000000ffff987224 */ /* 0x000fc400078e008d */
[----:B------:R-:W-:Y:S02]  /*57e0*/  IMAD.MOV.U32 R171, RZ, RZ, R169 ;  /* 0x000000ffffab7224 */ /* 0x000fe400078e00a9 */
[----:B------:R-:W-:Y:S02]  /*57f0*/  IMAD.MOV.U32 R141, RZ, RZ, R135 ;  /* 0x000000ffff8d7224 */ /* 0x000fe400078e0087 */
[----:B------:R-:W-:Y:S02]  /*5800*/  IMAD.MOV.U32 R169, RZ, RZ, R131 ;  /* 0x000000ffffa97224 */ /* 0x000fe400078e0083 */
[----:B------:R-:W-:Y:S02]  /*5810*/  IMAD.MOV.U32 R131, RZ, RZ, R154 ;  /* 0x000000ffff837224 */ /* 0x000fe400078e009a */
[----:B------:R-:W-:Y:S02]  /*5820*/  IMAD.MOV.U32 R154, RZ, RZ, R153 ;  /* 0x000000ffff9a7224 */ /* 0x000fe400078e0099 */
[----:B------:R-:W-:-:S02]  /*5830*/  IMAD.MOV.U32 R153, RZ, RZ, R152 ;  /* 0x000000ffff997224 */ /* 0x000fc400078e0098 */
[----:B------:R-:W-:Y:S02]  /*5840*/  IMAD.MOV.U32 R135, RZ, RZ, R134 ;  /* 0x000000ffff877224 */ /* 0x000fe400078e0086 */
[----:B------:R-:W-:Y:S01]  /*5850*/  IMAD.MOV.U32 R152, RZ, RZ, R141 ;  /* 0x000000ffff987224 */ /* 0x000fe200078e008d */
[----:B------:R-:W4:Y:S01]  /*5860*/  LDL R134, [R1+0x64] ;  /* 0x0000640001867983 */ /* 0x000f220000100800 */
[----:B------:R-:W-:-:S03]  /*5870*/  IMAD.MOV.U32 R141, RZ, RZ, R241 ;  /* 0x000000ffff8d7224 */ /* 0x000fc600078e00f1 */
[----:B------:R-:W4:Y:S01]  /*5880*/  LDL.LU R241, [R1+0xb4] ;  /* 0x0000b40001f17983 */ /* 0x000f220000300800 */
[C---:B------:R-:W-:Y:S03]  /*5890*/  HMMA.16816.F32.BF16 R60, R8.reuse, R48, R12 ;  /* 0x00000030083c723c */ /* 0x040fe6000004180c */
[----:B------:R-:W-:Y:S05]  /*58a0*/  LDSM.16.MT88.4 R12, [R229+0x1100] ;  /* 0x00110000e50c783b */ /* 0x000fea0000004200 */
[C---:B------:R-:W-:Y:S01]  /*58b0*/  HMMA.16816.F32.BF16 R56, R8.reuse, R64, R16 ;  /* 0x000000400838723c */ /* 0x040fe20000041810 */
[----:B------:R-:W-:Y:S07]  /*58c0*/  LDSM.16.MT88.4 R16, [R231+0x1100] ;  /* 0x00110000e710783b */ /* 0x000fee0000004200 */
[C---:B------:R-:W-:Y:S01]  /*58d0*/  HMMA.16816.F32.BF16 R52, R8.reuse, R72, R20 ;  /* 0x000000480834723c */ /* 0x040fe20000041814 */
[----:B------:R-:W1:Y:S07]  /*58e0*/  LDSM.16.MT88.4 R20, [R228+0x1100] ;  /* 0x00110000e414783b */ /* 0x000e6e0000004200 */
[C---:B------:R-:W-:Y:S01]  /*58f0*/  HMMA.16816.F32.BF16 R80, R8.reuse, R76, R24 ;  /* 0x0000004c0850723c */ /* 0x040fe20000041818 */
[----:B------:R-:W1:Y:S07]  /*5900*/  LDSM.16.MT88.4 R24, [R230+0x1100] ;  /* 0x00110000e618783b */ /* 0x000e6e0000004200 */
[C---:B------:R-:W-:Y:S08]  /*5910*/  HMMA.16816.F32.BF16 R36, R8.reuse, R50, R32 ;  /* 0x000000320824723c */ /* 0x040ff00000041820 */
[C---:B------:R-:W-:Y:S08]  /*5920*/  HMMA.16816.F32.BF16 R28, R8.reuse, R66, R28 ;  /* 0x00000042081c723c */ /* 0x040ff0000004181c */
[C---:B------:R-:W-:Y:S08]  /*5930*/  HMMA.16816.F32.BF16 R32, R8.reuse, R74, R40 ;  /* 0x0000004a0820723c */ /* 0x040ff00000041828 */
[----:B------:R-:W-:Y:S01]  /*5940*/  HMMA.16816.F32.BF16 R44, R8, R78, R44 ;  /* 0x0000004e082c723c */ /* 0x000fe2000004182c */
[----:B------:R-:W-:-:S06]  /*5950*/  IMAD.MOV.U32 R145, RZ, RZ, R84 ;  /* 0x000000ffff917224 */ /* 0x000fcc00078e0054 */
[----:B------:R-:W-:Y:S02]  /*5960*/  F2FP.BF16.PACK_AB R8, R250, R249 ;  /* 0x000000f9fa08723e */ /* 0x000fe400000010ff */
[----:B------:R-:W-:Y:S02]  /*5970*/  F2FP.BF16.PACK_AB R9, R226, R227 ;  /* 0x000000e3e209723e */ /* 0x000fe400000010ff */
[----:B------:R-:W-:Y:S02]  /*5980*/  F2FP.BF16.PACK_AB R10, R247, R248 ;  /* 0x000000f8f70a723e */ /* 0x000fe400000010ff */
[----:B------:R-:W-:-:S07]  /*5990*/  F2FP.BF16.PACK_AB R11, R224, R225 ;  /* 0x000000e1e00b723e */ /* 0x000fce00000010ff */
[C---:B-1----:R-:W-:Y:S08]  /*59a0*/  HMMA.16816.F32.BF16 R48, R8.reuse, R20, R120 ;  /* 0x000000140830723c */ /* 0x042ff00000041878 */
[C---:B------:R-:W-:Y:S08]  /*59b0*/  HMMA.16816.F32.BF16 R84, R8.reuse, R16, R112 ;  /* 0x000000100854723c */ /* 0x040ff00000041870 */
[C---:B------:R-:W-:Y:S08]  /*59c0*/  HMMA.16816.F32.BF16 R104, R8.reuse, R12, R108 ;  /* 0x0000000c0868723c */ /* 0x040ff0000004186c */
[C---:B------:R-:W-:Y:S08]  /*59d0*/  HMMA.16816.F32.BF16 R124, R8.reuse, R24, R124 ;  /* 0x00000018087c723c */ /* 0x040ff0000004187c */
[C---:B------:R-:W-:Y:S08]  /*59e0*/  HMMA.16816.F32.BF16 R76, R8.reuse, R22, R96 ;  /* 0x00000016084c723c */ /* 0x040ff00000041860 */
[C---:B------:R-:W-:Y:S08]  /*59f0*/  HMMA.16816.F32.BF16 R92, R8.reuse, R18, R92 ;  /* 0x00000012085c723c */ /* 0x040ff0000004185c */
[C---:B------:R-:W-:Y:S08]  /*5a00*/  HMMA.16816.F32.BF16 R116, R8.reuse, R14, R116 ;  /* 0x0000000e0874723c */ /* 0x040ff00000041874 */
[----:B------:R-:W-:Y:S07]  /*5a10*/  HMMA.16816.F32.BF16 R100, R8, R26, R100 ;  /* 0x0000001a0864723c */ /* 0x000fee0000041864 */
[----:B------:R-:W-:-:S02]  /*5a20*/  F2FP.BF16.PACK_AB R8, R144, R145 ;  /* 0x000000919008723e */ /* 0x000fc400000010ff */
[----:B------:R-:W-:Y:S02]  /*5a30*/  F2FP.BF16.PACK_AB R9, R223, R222 ;  /* 0x000000dedf09723e */ /* 0x000fe400000010ff */
[----:B------:R-:W-:Y:S02]  /*5a40*/  F2FP.BF16.PACK_AB R10, R132, R128 ;  /* 0x00000080840a723e */ /* 0x000fe400000010ff */
[----:B---3--:R-:W-:-:S07]  /*5a50*/  F2FP.BF16.PACK_AB R11, R220, R221 ;  /* 0x000000dddc0b723e */ /* 0x008fce00000010ff */
[C---:B------:R-:W-:Y:S08]  /*5a60*/  HMMA.16816.F32.BF16 R96, R8.reuse, R20, R60 ;  /* 0x000000140860723c */ /* 0x040ff0000004183c */
[C---:B------:R-:W-:Y:S01]  /*5a70*/  HMMA.16816.F32.BF16 R88, R8.reuse, R22, R36 ;  /* 0x000000160858723c */ /* 0x040fe20000041824 */
[----:B------:R-:W1:Y:S07]  /*5a80*/  LDSM.16.MT88.4 R20, [R228+0x1900] ;  /* 0x00190000e414783b */ /* 0x000e6e0000004200 */
[C---:B------:R-:W-:Y:S08]  /*5a90*/  HMMA.16816.F32.BF16 R64, R8.reuse, R18, R28 ;  /* 0x000000120840723c */ /* 0x040ff0000004181c */
[C---:B------:R-:W-:Y:S01]  /*5aa0*/  HMMA.16816.F32.BF16 R72, R8.reuse, R16, R56 ;  /* 0x000000100848723c */ /* 0x040fe20000041838 */
[----:B------:R-:W3:Y:S07]  /*5ab0*/  LDSM.16.MT88.4 R16, [R231+0x1900] ;  /* 0x00190000e710783b */ /* 0x000eee0000004200 */
[C---:B------:R-:W-:Y:S08]  /*5ac0*/  HMMA.16816.F32.BF16 R40, R8.reuse, R12, R52 ;  /* 0x0000000c0828723c */ /* 0x040ff00000041834 */
[C---:B------:R-:W-:Y:S01]  /*5ad0*/  HMMA.16816.F32.BF16 R32, R8.reuse, R14, R32 ;  /* 0x0000000e0820723c */ /* 0x040fe20000041820 */
[----:B------:R-:W3:Y:S07]  /*5ae0*/  LDSM.16.MT88.4 R12, [R229+0x1900] ;  /* 0x00190000e50c783b */ /* 0x000eee0000004200 */
[C---:B------:R-:W-:Y:S08]  /*5af0*/  HMMA.16816.F32.BF16 R36, R8.reuse, R24, R80 ;  /* 0x000000180824723c */ /* 0x040ff00000041850 */
[----:B------:R-:W-:Y:S01]  /*5b00*/  HMMA.16816.F32.BF16 R28, R8, R26, R44 ;  /* 0x0000001a081c723c */ /* 0x000fe2000004182c */
[----:B------:R-:W4:Y:S06]  /*5b10*/  LDSM.16.MT88.4 R24, [R230+0x1900] ;  /* 0x00190000e618783b */ /* 0x000f2c0000004200 */
[----:B--2---:R-:W-:-:S02]  /*5b20*/  F2FP.BF16.PACK_AB R8, R215, R214 ;  /* 0x000000d6d708723e */ /* 0x004fc400000010ff */
[----:B----4-:R-:W-:Y:S02]  /*5b30*/  F2FP.BF16.PACK_AB R9, R210, R211 ;  /* 0x000000d3d209723e */ /* 0x010fe400000010ff */
[----:B------:R-:W-:Y:S02]  /*5b40*/  F2FP.BF16.PACK_AB R10, R212, R213 ;  /* 0x000000d5d40a723e */ /* 0x000fe400000010ff */
[----:B------:R-:W-:-:S07]  /*5b50*/  F2FP.BF16.PACK_AB R11, R208, R209 ;  /* 0x000000d1d00b723e */ /* 0x000fce00000010ff */
[C---:B-1----:R-:W-:Y:S08]  /*5b60*/  HMMA.16816.F32.BF16 R52, R8.reuse, R20, R48 ;  /* 0x000000140834723c */ /* 0x042ff00000041830 */
[C---:B------:R-:W-:Y:S08]  /*5b70*/  HMMA.16816.F32.BF16 R48, R8.reuse, R22, R76 ;  /* 0x000000160830723c */ /* 0x040ff0000004184c */
[C---:B---3--:R-:W-:Y:S08]  /*5b80*/  HMMA.16816.F32.BF16 R44, R8.reuse, R16, R84 ;  /* 0x00000010082c723c */ /* 0x048ff00000041854 */
        /* <DEDUP_REMOVED lines=8> */
[----:B------:R-:W-:-:S07]  /*5c10*/  F2FP.BF16.PACK_AB R11, R204, R205 ;  /* 0x000000cdcc0b723e */ /* 0x000fce00000010ff */
[C---:B------:R-:W-:Y:S08]  /*5c20*/  HMMA.16816.F32.BF16 R120, R8.reuse, R20, R96 ;  /* 0x000000140878723c */ /* 0x040ff00000041860 */
[C---:B------:R-:W-:Y:S01]  /*5c30*/  HMMA.16816.F32.BF16 R76, R8.reuse, R22, R88 ;  /* 0x00000016084c723c */ /* 0x040fe20000041858 */
[----:B------:R-:W1:Y:S07]  /*5c40*/  LDSM.16.MT88.4 R20, [R228+0x2100] ;  /* 0x00210000e414783b */ /* 0x000e6e0000004200 */
[C---:B------:R-:W-:Y:S08]  /*5c50*/  HMMA.16816.F32.BF16 R104, R8.reuse, R16, R72 ;  /* 0x000000100868723c */ /* 0x040ff00000041848 */
[C---:B------:R-:W-:Y:S01]  /*5c60*/  HMMA.16816.F32.BF16 R80, R8.reuse, R18, R64 ;  /* 0x000000120850723c */ /* 0x040fe20000041840 */
[----:B------:R-:W2:Y:S07]  /*5c70*/  LDSM.16.MT88.4 R16, [R231+0x2100] ;  /* 0x00210000e710783b */ /* 0x000eae0000004200 */
[C---:B------:R-:W-:Y:S08]  /*5c80*/  HMMA.16816.F32.BF16 R100, R8.reuse, R12, R40 ;  /* 0x0000000c0864723c */ /* 0x040ff00000041828 */
[C---:B------:R-:W-:Y:S01]  /*5c90*/  HMMA.16816.F32.BF16 R40, R8.reuse, R14, R32 ;  /* 0x0000000e0828723c */ /* 0x040fe20000041820 */
[----:B------:R-:W3:Y:S07]  /*5ca0*/  LDSM.16.MT88.4 R12, [R229+0x2100] ;  /* 0x00210000e50c783b */ /* 0x000eee0000004200 */
[C---:B------:R-:W-:Y:S08]  /*5cb0*/  HMMA.16816.F32.BF16 R96, R8.reuse, R24, R36 ;  /* 0x000000180860723c */ /* 0x040ff00000041824 */
[----:B------:R-:W-:Y:S01]  /*5cc0*/  HMMA.16816.F32.BF16 R84, R8, R26, R28 ;  /* 0x0000001a0854723c */ /* 0x000fe2000004181c */
[----:B------:R-:W2:Y:S01]  /*5cd0*/  LDSM.16.MT88.4 R24, [R230+0x2100] ;  /* 0x00210000e618783b */ /* 0x000ea20000004200 */
[----:B------:R1:W-:Y:S03]  /*5ce0*/  MUFU.EX2 R144, R2 ;  /* 0x0000000200907308 */ /* 0x0003e60000000800 */
[----:B------:R-:W-:Y:S02]  /*5cf0*/  LDSM.16.MT88.4 R28, [R228+0x2900] ;  /* 0x00290000e41c783b */ /* 0x000fe40000004200 */
[----:B------:R-:W-:-:S02]  /*5d00*/  F2FP.BF16.PACK_AB R8, R199, R198 ;  /* 0x000000c6c708723e */ /* 0x000fc400000010ff */
[----:B------:R-:W-:Y:S02]  /*5d10*/  F2FP.BF16.PACK_AB R9, R194, R195 ;  /* 0x000000c3c209723e */ /* 0x000fe400000010ff */
[----:B------:R-:W-:Y:S02]  /*5d20*/  F2FP.BF16.PACK_AB R10, R196, R197 ;  /* 0x000000c5c40a723e */ /* 0x000fe400000010ff */
[----:B------:R-:W-:Y:S01]  /*5d30*/  F2FP.BF16.PACK_AB R11, R192, R193 ;  /* 0x000000c1c00b723e */ /* 0x000fe200000010ff */
[----:B-1----:R-:W-:Y:S02]  /*5d40*/  FFMA.FTZ R2, R170, c[0x0][0x2d0], -R5 ;  /* 0x0000b400aa027a23 */ /* 0x002fe40000010805 */
[----:B------:R-:W-:Y:S02]  /*5d50*/  IMAD.MOV.U32 R170, RZ, RZ, R176 ;  /* 0x000000ffffaa7224 */ /* 0x000fe400078e00b0 */
[----:B------:R-:W-:Y:S02]  /*5d60*/  IMAD.MOV.U32 R176, RZ, RZ, R173 ;  /* 0x000000ffffb07224 */ /* 0x000fe400078e00ad */
[----:B------:R-:W-:-:S02]  /*5d70*/  IMAD.MOV.U32 R173, RZ, RZ, R146 ;  /* 0x000000ffffad7224 */ /* 0x000fc400078e0092 */
[----:B------:R1:W1:Y:S01]  /*5d80*/  MUFU.EX2 R146, R2 ;  /* 0x0000000200927308 */ /* 0x0002620000000800 */
[----:B------:R-:W-:Y:S01]  /*5d90*/  HMMA.16816.F32.BF16 R92, R8, R22, R48 ;  /* 0x00000016085c723c */ /* 0x000fe20000041830 */
[----:B------:R-:W-:Y:S02]  /*5da0*/  IMAD.MOV.U32 R67, RZ, RZ, R170 ;  /* 0x000000ffff437224 */ /* 0x000fe400078e00aa */
[----:B------:R-:W-:Y:S02]  /*5db0*/  IMAD.MOV.U32 R170, RZ, RZ, R131 ;  /* 0x000000ffffaa7224 */ /* 0x000fe400078e0083 */
[----:B------:R-:W-:-:S03]  /*5dc0*/  IMAD.MOV.U32 R131, RZ, RZ, R141 ;  /* 0x000000ffff837224 */ /* 0x000fc600078e008d */
[C---:B------:R-:W-:Y:S01]  /*5dd0*/  HMMA.16816.F32.BF16 R108, R8.reuse, R20, R52 ;  /* 0x00000014086c723c */ /* 0x040fe20000041834 */
[----:B-1----:R-:W-:Y:S02]  /*5de0*/  FFMA.FTZ R2, R171, c[0x0][0x2d0], -R5 ;  /* 0x0000b400ab027a23 */ /* 0x002fe40000010805 */
[----:B------:R-:W-:Y:S02]  /*5df0*/  IMAD.MOV.U32 R171, RZ, RZ, R173 ;  /* 0x000000ffffab7224 */ /* 0x000fe400078e00ad */
[----:B------:R-:W-:Y:S02]  /*5e00*/  IMAD.MOV.U32 R173, RZ, RZ, R68 ;  /* 0x000000ffffad7224 */ /* 0x000fe400078e0044 */
[----:B------:R-:W-:Y:S02]  /*5e10*/  IMAD.MOV.U32 R68, RZ, RZ, R246 ;  /* 0x000000ffff447224 */ /* 0x000fe400078e00f6 */
[----:B------:R-:W4:Y:S01]  /*5e20*/  LDL.LU R246, [R1+0xb0] ;  /* 0x0000b00001f67983 */ /* 0x000f220000300800 */
[----:B--2---:R-:W-:Y:S01]  /*5e30*/  HMMA.16816.F32.BF16 R48, R8, R18, R56 ;  /* 0x000000120830723c */ /* 0x004fe20000041838 */
[----:B------:R1:W-:Y:S01]  /*5e40*/  MUFU.EX2 R141, R2 ;  /* 0x00000002008d7308 */ /* 0x0003e20000000800 */
[----:B------:R-:W-:-:S02]  /*5e50*/  IMAD.MOV.U32 R172, RZ, RZ, R171 ;  /* 0x000000ffffac7224 */ /* 0x000fc400078e00ab */
[----:B------:R-:W-:-:S04]  /*5e60*/  IMAD.MOV.U32 R171, RZ, RZ, R170 ;  /* 0x000000ffffab7224 */ /* 0x000fc800078e00aa */
[----:B------:R-:W-:Y:S01]  /*5e70*/  HMMA.16816.F32.BF16 R32, R8, R16, R44 ;  /* 0x000000100820723c */ /* 0x000fe2000004182c */
[----:B------:R-:W-:Y:S02]  /*5e80*/  IMAD.MOV.U32 R170, RZ, RZ, R173 ;  /* 0x000000ffffaa7224 */ /* 0x000fe400078e00ad */
[----:B------:R-:W-:-:S05]  /*5e90*/  IMAD.MOV.U32 R173, RZ, RZ, R145 ;  /* 0x000000ffffad7224 */ /* 0x000fca00078e0091 */
[----:B---3--:R-:W-:Y:S01]  /*5ea0*/  HMMA.16816.F32.BF16 R52, R8, R12, R60 ;  /* 0x0000000c0834723c */ /* 0x008fe2000004183c */
[----:B-1----:R-:W-:-:S07]  /*5eb0*/  FFMA.FTZ R2, R67, c[0x0][0x2d0], -R5 ;  /* 0x0000b40043027a23 */ /* 0x002fce0000010805 */
[C---:B------:R-:W-:Y:S01]  /*5ec0*/  HMMA.16816.F32.BF16 R56, R8.reuse, R14, R116 ;  /* 0x0000000e0838723c */ /* 0x040fe20000041874 */
[----:B------:R1:W-:Y:S07]  /*5ed0*/  MUFU.EX2 R145, R2 ;  /* 0x0000000200917308 */ /* 0x0003ee0000000800 */
[C---:B------:R-:W-:Y:S08]  /*5ee0*/  HMMA.16816.F32.BF16 R72, R8.reuse, R24, R124 ;  /* 0x000000180848723c */ /* 0x040ff0000004187c */
[----:B------:R-:W-:Y:S01]  /*5ef0*/  HMMA.16816.F32.BF16 R88, R8, R26, R112 ;  /* 0x0000001a0858723c */ /* 0x000fe20000041870 */
[----:B-1----:R-:W-:Y:S01]  /*5f00*/  FFMA.FTZ R2, R184, c[0x0][0x2d0], -R3 ;  /* 0x0000b400b8027a23 */ /* 0x002fe20000010803 */
[----:B------:R-:W-:Y:S05]  /*5f10*/  LDSM.16.MT88.4 R124, [R229+0x3100] ;  /* 0x00310000e57c783b */ /* 0x000fea0000004200 */
[----:B------:R-:W-:-:S02]  /*5f20*/  F2FP.BF16.PACK_AB R8, R201, R200 ;  /* 0x000000c8c908723e */ /* 0x000fc400000010ff */
[----:B------:R-:W-:Y:S02]  /*5f30*/  F2FP.BF16.PACK_AB R9, R191, R188 ;  /* 0x000000bcbf09723e */ /* 0x000fe400000010ff */
[----:B------:R-:W-:Y:S02]  /*5f40*/  F2FP.BF16.PACK_AB R10, R203, R202 ;  /* 0x000000cacb0a723e */ /* 0x000fe400000010ff */
[----:B------:R-:W-:-:S07]  /*5f50*/  F2FP.BF16.PACK_AB R11, R189, R190 ;  /* 0x000000bebd0b723e */ /* 0x000fce00000010ff */
[C---:B------:R-:W-:Y:S08]  /*5f60*/  HMMA.16816.F32.BF16 R112, R8.reuse, R20, R120 ;  /* 0x000000140870723c */ /* 0x040ff00000041878 */
[C---:B------:R-:W-:Y:S01]  /*5f70*/  HMMA.16816.F32.BF16 R76, R8.reuse, R22, R76 ;  /* 0x00000016084c723c */ /* 0x040fe2000004184c */
[----:B------:R-:W1:Y:S07]  /*5f80*/  LDSM.16.MT88.4 R20, [R231+0x2900] ;  /* 0x00290000e714783b */ /* 0x000e6e0000004200 */
[C---:B------:R-:W-:Y:S01]  /*5f90*/  HMMA.16816.F32.BF16 R64, R8.reuse, R16, R104 ;  /* 0x000000100840723c */ /* 0x040fe20000041868 */
[----:B------:R2:W-:Y:S07]  /*5fa0*/  MUFU.EX2 R105, R2 ;  /* 0x0000000200697308 */ /* 0x0005ee0000000800 */
[----:B------:R-:W-:Y:S01]  /*5fb0*/  HMMA.16816.F32.BF16 R36, R8, R12, R100 ;  /* 0x0000000c0824723c */ /* 0x000fe20000041864 */
[----:B--2---:R-:W-:-:S04]  /*5fc0*/  FFMA.FTZ R2, R185, c[0x0][0x2d0], -R3 ;  /* 0x0000b400b9027a23 */ /* 0x004fc80000010803 */
[----:B------:R2:W3:Y:S03]  /*5fd0*/  MUFU.EX2 R104, R2 ;  /* 0x0000000200687308 */ /* 0x0004e60000000800 */
[----:B------:R-:W-:Y:S01]  /*5fe0*/  HMMA.16816.F32.BF16 R60, R8, R24, R96 ;  /* 0x00000018083c723c */ /* 0x000fe20000041860 */
[----:B--2---:R-:W-:-:S04]  /*5ff0*/  FFMA.FTZ R2, R179, c[0x0][0x2d0], -R3 ;  /* 0x0000b400b3027a23 */ /* 0x004fc80000010803 */
[----:B------:R2:W-:Y:S03]  /*6000*/  MUFU.EX2 R101, R2 ;  /* 0x0000000200657308 */ /* 0x0005e60000000800 */
[----:B------:R-:W-:Y:S01]  /*6010*/  HMMA.16816.F32.BF16 R44, R8, R18, R80 ;  /* 0x00000012082c723c */ /* 0x000fe20000041850 */
[----:B------:R-:W1:Y:S01]  /*6020*/  LDSM.16.MT88.4 R16, [R229+0x2900] ;  /* 0x00290000e510783b */ /* 0x000e620000004200 */
[----:B--2---:R-:W-:-:S04]  /*6030*/  FFMA.FTZ R2, R183, c[0x0][0x2d0], -R3 ;  /* 0x0000b400b7027a23 */ /* 0x004fc80000010803 */
[----:B------:R2:W1:Y:S02]  /*6040*/  MUFU.EX2 R100, R2 ;  /* 0x0000000200647308 */ /* 0x0004640000000800 */
[----:B------:R-:W-:Y:S01]  /*6050*/  HMMA.16816.F32.BF16 R80, R8, R26, R84 ;  /* 0x0000001a0850723c */ /* 0x000fe20000041854 */
[----:B--2---:R-:W-:Y:S02]  /*6060*/  FFMA.FTZ R2, R172, c[0x0][0x2d0], -R6 ;  /* 0x0000b400ac027a23 */ /* 0x004fe40000010806 */
[----:B------:R-:W-:Y:S01]  /*6070*/  IMAD.MOV.U32 R172, RZ, RZ, R171 ;  /* 0x000000ffffac7224 */ /* 0x000fe200078e00ab */
[----:B------:R-:W-:Y:S01]  /*6080*/  MOV R171, R170 ;  /* 0x000000aa00ab7202 */ /* 0x000fe20000000f00 */
[----:B------:R-:W-:Y:S01]  /*6090*/  IMAD.MOV.U32 R170, RZ, RZ, R169 ;  /* 0x000000ffffaa7224 */ /* 0x000fe200078e00a9 */
[----:B------:R2:W-:Y:S01]  /*60a0*/  MUFU.EX2 R96, R2 ;  /* 0x0000000200607308 */ /* 0x0005e20000000800 */
[----:B------:R-:W-:Y:S02]  /*60b0*/  IMAD.MOV.U32 R169, RZ, RZ, R175 ;  /* 0x000000ffffa97224 */ /* 0x000fe400078e00af */
[----:B------:R-:W-:-:S02]  /*60c0*/  IMAD.MOV.U32 R175, RZ, RZ, R174 ;  /* 0x000000ffffaf7224 */ /* 0x000fc400078e00ae */
[----:B------:R-:W-:Y:S01]  /*60d0*/  IMAD.MOV.U32 R174, RZ, RZ, R245 ;  /* 0x000000ffffae7224 */ /* 0x000fe200078e00f5 */
[----:B------:R-:W-:Y:S01]  /*60e0*/  HMMA.16816.F32.BF16 R40, R8, R14, R40 ;  /* 0x0000000e0828723c */ /* 0x000fe20000041828 */
[----:B------:R-:W4:Y:S01]  /*60f0*/  LDSM.16.MT88.4 R12, [R230+0x2900] ;  /* 0x00290000e60c783b */ /* 0x000f220000004200 */
[----:B------:R-:W-:Y:S02]  /*6100*/  IMAD.MOV.U32 R149, RZ, RZ, R68 ;  /* 0x000000ffff957224 */ /* 0x000fe400078e0044 */
[----:B------:R-:W-:Y:S01]  /*6110*/  IMAD.MOV.U32 R167, RZ, RZ, R71 ;  /* 0x000000ffffa77224 */ /* 0x000fe200078e0047 */
[----:B------:R1:W5:Y:S01]  /*6120*/  LDL.LU R245, [R1+0xac] ;  /* 0x0000ac0001f57983 */ /* 0x0003620000300800 */
[----:B--2---:R-:W-:Y:S02]  /*6130*/  FFMA.FTZ R2, R172, c[0x0][0x2d0], -R6 ;  /* 0x0000b400ac027a23 */ /* 0x004fe40000010806 */
[----:B------:R-:W-:Y:S02]  /*6140*/  IMAD.MOV.U32 R172, RZ, RZ, R171 ;  /* 0x000000ffffac7224 */ /* 0x000fe400078e00ab */
[----:B------:R-:W-:Y:S01]  /*6150*/  IMAD.MOV.U32 R171, RZ, RZ, R170 ;  /* 0x000000ffffab7224 */ /* 0x000fe200078e00aa */
[----:B------:R2:W2:Y:S01]  /*6160*/  MUFU.EX2 R85, R2 ;  /* 0x0000000200557308 */ /* 0x0004a20000000800 */
[----:B------:R-:W-:-:S02]  /*6170*/  IMAD.MOV.U32 R170, RZ, RZ, R169 ;  /* 0x000000ffffaa7224 */ /* 0x000fc400078e00a9 */
[----:B------:R-:W-:Y:S02]  /*6180*/  IMAD.MOV.U32 R169, RZ, RZ, R175 ;  /* 0x000000ffffa97224 */ /* 0x000fe400078e00af */
[----:B------:R-:W-:Y:S02]  /*6190*/  IMAD.MOV.U32 R175, RZ, RZ, R174 ;  /* 0x000000ffffaf7224 */ /* 0x000fe400078e00ae */
[----:B------:R-:W-:Y:S01]  /*61a0*/  IMAD.MOV.U32 R174, RZ, RZ, R244 ;  /* 0x000000ffffae7224 */ /* 0x000fe200078e00f4 */
[----:B------:R-:W-:Y:S01]  /*61b0*/  F2FP.BF16.PACK_AB R8, R146, R144 ;  /* 0x000000909208723e */ /* 0x000fe200000010ff */
[----:B------:R-:W-:Y:S01]  /*61c0*/  IMAD.MOV.U32 R156, RZ, RZ, R69 ;  /* 0x000000ffff9c7224 */ /* 0x000fe200078e0045 */
[----:B---3--:R-:W-:Y:S01]  /*61d0*/  F2FP.BF16.PACK_AB R9, R104, R105 ;  /* 0x000000696809723e */ /* 0x008fe200000010ff */
[----:B------:R-:W-:Y:S01]  /*61e0*/  IMAD.MOV.U32 R157, RZ, RZ, R173 ;  /* 0x000000ffff9d7224 */ /* 0x000fe200078e00ad */
[----:B------:R-:W-:Y:S01]  /*61f0*/  F2FP.BF16.PACK_AB R10, R145, R141 ;  /* 0x0000008d910a723e */ /* 0x000fe200000010ff */
[--C-:B------:R-:W-:Y:S01]  /*6200*/  FFMA.FTZ R25, R235, c[0x0][0x2d0], -R3.reuse ;  /* 0x0000b400eb197a23 */ /* 0x100fe20000010803 */
[----:B-1----:R-:W-:Y:S01]  /*6210*/  F2FP.BF16.PACK_AB R11, R100, R101 ;  /* 0x00000065640b723e */ /* 0x002fe200000010ff */
[----:B------:R-:W-:Y:S01]  /*6220*/  FFMA.FTZ R24, R234, c[0x0][0x2d0], -R3 ;  /* 0x0000b400ea187a23 */ /* 0x000fe20000010803 */
[----:B------:R1:W5:Y:S01]  /*6230*/  LDL.LU R244, [R1+0xa8] ;  /* 0x0000a80001f47983 */ /* 0x0003620000300800 */
[----:B--2---:R-:W-:-:S02]  /*6240*/  FFMA.FTZ R2, R172, c[0x0][0x2d0], -R6 ;  /* 0x0000b400ac027a23 */ /* 0x004fc40000010806 */
[----:B------:R-:W-:Y:S02]  /*6250*/  IMAD.MOV.U32 R172, RZ, RZ, R171 ;  /* 0x000000ffffac7224 */ /* 0x000fe400078e00ab */
[----:B------:R-:W-:Y:S01]  /*6260*/  IMAD.MOV.U32 R171, RZ, RZ, R170 ;  /* 0x000000ffffab7224 */ /* 0x000fe200078e00aa */
[----:B------:R2:W-:Y:S01]  /*6270*/  MUFU.EX2 R86, R2 ;  /* 0x0000000200567308 */ /* 0x0005e20000000800 */
[----:B------:R-:W-:Y:S02]  /*6280*/  IMAD.MOV.U32 R170, RZ, RZ, R169 ;  /* 0x000000ffffaa7224 */ /* 0x000fe400078e00a9 */
[----:B------:R-:W-:Y:S02]  /*6290*/  IMAD.MOV.U32 R169, RZ, RZ, R175 ;  /* 0x000000ffffa97224 */ /* 0x000fe400078e00af */
[----:B------:R-:W-:Y:S02]  /*62a0*/  IMAD.MOV.U32 R175, RZ, RZ, R174 ;  /* 0x000000ffffaf7224 */ /* 0x000fe400078e00ae */
[----:B------:R-:W-:-:S02]  /*62b0*/  IMAD.MOV.U32 R174, RZ, RZ, R131 ;  /* 0x000000ffffae7224 */ /* 0x000fc400078e0083 */
[----:B------:R-:W-:Y:S02]  /*62c0*/  IMAD.MOV.U32 R118, RZ, RZ, R171 ;  /* 0x000000ffff767224 */ /* 0x000fe400078e00ab */
[----:B------:R-:W-:Y:S02]  /*62d0*/  IMAD.MOV.U32 R119, RZ, RZ, R170 ;  /* 0x000000ffff777224 */ /* 0x000fe400078e00aa */
[----:B--2---:R-:W-:Y:S02]  /*62e0*/  FFMA.FTZ R2, R172, c[0x0][0x2d0], -R6 ;  /* 0x0000b400ac027a23 */ /* 0x004fe40000010806 */
[----:B------:R-:W-:Y:S02]  /*62f0*/  IMAD.MOV.U32 R155, RZ, RZ, R169 ;  /* 0x000000ffff9b7224 */ /* 0x000fe400078e00a9 */
[----:B------:R2:W3:Y:S01]  /*6300*/  MUFU.EX2 R84, R2 ;  /* 0x0000000200547308 */ /* 0x0004e20000000800 */
[----:B------:R-:W-:Y:S01]  /*6310*/  IMAD.MOV.U32 R151, RZ, RZ, R175 ;  /* 0x000000ffff977224 */ /* 0x000fe200078e00af */
[----:B------:R-:W-:Y:S01]  /*6320*/  HMMA.16816.F32.BF16 R168, R8, R20, R32 ;  /* 0x0000001408a8723c */ /* 0x000fe20000041820 */
[----:B------:R-:W-:-:S06]  /*6330*/  IMAD.MOV.U32 R150, RZ, RZ, R174 ;  /* 0x000000ffff967224 */ /* 0x000fcc00078e00ae */
[----:B------:R-:W-:Y:S02]  /*6340*/  FFMA.FTZ R34, R118, c[0x0][0x2d0], -R6 ;  /* 0x0000b40076227a23 */ /* 0x000fe40000010806 */
[----:B------:R-:W-:Y:S02]  /*6350*/  IMAD.MOV.U32 R118, RZ, RZ, R119 ;  /* 0x000000ffff767224 */ /* 0x000fe400078e0077 */
[----:B------:R-:W-:Y:S02]  /*6360*/  IMAD.MOV.U32 R119, RZ, RZ, R155 ;  /* 0x000000ffff777224 */ /* 0x000fe400078e009b */
[----:B--2---:R-:W-:Y:S02]  /*6370*/  FFMA.FTZ R2, R177, c[0x0][0x2d0], -R0 ;  /* 0x0000b400b1027a23 */ /* 0x004fe40000010800 */
[----:B------:R-:W-:Y:S01]  /*6380*/  IMAD.MOV.U32 R155, RZ, RZ, R151 ;  /* 0x000000ffff9b7224 */ /* 0x000fe200078e0097 */
[----:B------:R-:W-:Y:S01]  /*6390*/  MOV R151, R150 ;  /* 0x0000009600977202 */ /* 0x000fe20000000f00 */
[----:B------:R2:W-:Y:S01]  /*63a0*/  MUFU.EX2 R71, R2 ;  /* 0x0000000200477308 */ /* 0x0005e20000000800 */
[----:B------:R-:W-:-:S02]  /*63b0*/  IMAD.MOV.U32 R150, RZ, RZ, R149 ;  /* 0x000000ffff967224 */ /* 0x000fc400078e0095 */
[----:B------:R-:W-:Y:S02]  /*63c0*/  IMAD.MOV.U32 R149, RZ, RZ, R167 ;  /* 0x000000ffff957224 */ /* 0x000fe400078e00a7 */
[----:B------:R-:W-:Y:S02]  /*63d0*/  IMAD.MOV.U32 R167, RZ, RZ, R176 ;  /* 0x000000ffffa77224 */ /* 0x000fe400078e00b0 */
[----:B------:R-:W-:Y:S02]  /*63e0*/  IMAD.MOV.U32 R176, RZ, RZ, R137 ;  /* 0x000000ffffb07224 */ /* 0x000fe400078e0089 */
[----:B------:R-:W-:Y:S02]  /*63f0*/  IMAD.MOV.U32 R137, RZ, RZ, R138 ;  /* 0x000000ffff897224 */ /* 0x000fe400078e008a */
[----:B--2---:R-:W-:Y:S02]  /*6400*/  FFMA.FTZ R2, R178, c[0x0][0x2d0], -R0 ;  /* 0x0000b400b2027a23 */ /* 0x004fe40000010800 */
[----:B------:R-:W-:-:S02]  /*6410*/  IMAD.MOV.U32 R138, RZ, RZ, R139 ;  /* 0x000000ffff8a7224 */ /* 0x000fc400078e008b */
[----:B------:R2:W1:Y:S01]  /*6420*/  MUFU.EX2 R69, R2 ;  /* 0x0000000200457308 */ /* 0x0004620000000800 */
[----:B------:R-:W-:Y:S02]  /*6430*/  FFMA.FTZ R35, R118, c[0x0][0x2d0], -R6 ;  /* 0x0000b40076237a23 */ /* 0x000fe40000010806 */
[----:B------:R-:W-:Y:S02]  /*6440*/  IMAD.MOV.U32 R139, RZ, RZ, R148 ;  /* 0x000000ffff8b7224 */ /* 0x000fe400078e0094 */
[----:B------:R-:W-:Y:S02]  /*6450*/  IMAD.MOV.U32 R118, RZ, RZ, R119 ;  /* 0x000000ffff767224 */ /* 0x000fe400078e0077 */
[----:B------:R-:W-:Y:S02]  /*6460*/  IMAD.MOV.U32 R148, RZ, RZ, R166 ;  /* 0x000000ffff947224 */ /* 0x000fe400078e00a6 */
[----:B------:R-:W-:Y:S02]  /*6470*/  IMAD.MOV.U32 R119, RZ, RZ, R155 ;  /* 0x000000ffff777224 */ /* 0x000fe400078e009b */
[----:B------:R-:W-:-:S02]  /*6480*/  IMAD.MOV.U32 R166, RZ, RZ, R161 ;  /* 0x000000ffffa67224 */ /* 0x000fc400078e00a1 */
[----:B--2---:R-:W-:Y:S02]  /*6490*/  FFMA.FTZ R2, R159, c[0x0][0x2d0], -R0 ;  /* 0x0000b4009f027a23 */ /* 0x004fe40000010800 */
[----:B------:R-:W-:Y:S02]  /*64a0*/  IMAD.MOV.U32 R155, RZ, RZ, R151 ;  /* 0x000000ffff9b7224 */ /* 0x000fe400078e0097 */
[----:B------:R2:W-:Y:S01]  /*64b0*/  MUFU.EX2 R68, R2 ;  /* 0x0000000200447308 */ /* 0x0005e20000000800 */
[----:B------:R-:W-:Y:S02]  /*64c0*/  IMAD.MOV.U32 R161, RZ, RZ, R242 ;  /* 0x000000ffffa17224 */ /* 0x000fe400078e00f2 */
[----:B------:R-:W-:Y:S02]  /*64d0*/  IMAD.MOV.U32 R151, RZ, RZ, R150 ;  /* 0x000000ffff977224 */ /* 0x000fe400078e0096 */
[----:B------:R-:W-:Y:S01]  /*64e0*/  IMAD.MOV.U32 R150, RZ, RZ, R149 ;  /* 0x000000ffff967224 */ /* 0x000fe200078e0095 */
[----:B------:R-:W-:Y:S01]  /*64f0*/  HMMA.16816.F32.BF16 R172, R8, R22, R48 ;  /* 0x0000001608ac723c */ /* 0x000fe20000041830 */
[----:B------:R-:W-:-:S02]  /*6500*/  IMAD.MOV.U32 R149, RZ, RZ, R167 ;  /* 0x000000ffff957224 */ /* 0x000fc400078e00a7 */
[----:B------:R-:W-:Y:S02]  /*6510*/  IMAD.MOV.U32 R167, RZ, RZ, R176 ;  /* 0x000000ffffa77224 */ /* 0x000fe400078e00b0 */
[----:B------:R-:W-:Y:S02]  /*6520*/  IMAD.MOV.U32 R176, RZ, RZ, R161 ;  /* 0x000000ffffb07224 */ /* 0x000fe400078e00a1 */
[----:B--2---:R-:W-:Y:S02]  /*6530*/  FFMA.FTZ R2, R158, c[0x0][0x2d0], -R0 ;  /* 0x0000b4009e027a23 */ /* 0x004fe40000010800 */
[----:B------:R-:W-:Y:S02]  /*6540*/  IMAD.MOV.U32 R161, RZ, RZ, R160 ;  /* 0x000000ffffa17224 */ /* 0x000fe400078e00a0 */
[----:B------:R2:W1:Y:S01]  /*6550*/  MUFU.EX2 R51, R2 ;  /* 0x0000000200337308 */ /* 0x0004620000000800 */
[----:B------:R-:W-:Y:S02]  /*6560*/  IMAD.MOV.U32 R160, RZ, RZ, R129 ;  /* 0x000000ffffa07224 */ /* 0x000fe400078e0081 */
[----:B------:R-:W-:Y:S01]  /*6570*/  FFMA.FTZ R33, R233, c[0x0][0x2d0], -R3 ;  /* 0x0000b400e9217a23 */ /* 0x000fe20000010803 */
[----:B------:R-:W-:Y:S01]  /*6580*/  HMMA.16816.F32.BF16 R108, R8, R28, R108 ;  /* 0x0000001c086c723c */ /* 0x000fe2000004186c */
[----:B------:R-:W-:-:S02]  /*6590*/  IMAD.MOV.U32 R123, RZ, RZ, R163 ;  /* 0x000000ffff7b7224 */ /* 0x000fc400078e00a3 */
[----:B--2---:R-:W-:Y:S02]  /*65a0*/  FFMA.FTZ R2, R118, c[0x0][0x2d0], -R5 ;  /* 0x0000b40076027a23 */ /* 0x004fe40000010805 */
[----:B------:R-:W-:Y:S02]  /*65b0*/  IMAD.MOV.U32 R118, RZ, RZ, R119 ;  /* 0x000000ffff767224 */ /* 0x000fe400078e0077 */
[----:B------:R-:W-:Y:S02]  /*65c0*/  IMAD.MOV.U32 R119, RZ, RZ, R155 ;  /* 0x000000ffff777224 */ /* 0x000fe400078e009b */
[----:B------:R-:W-:Y:S02]  /*65d0*/  IMAD.MOV.U32 R155, RZ, RZ, R176 ;  /* 0x000000ffff9b7224 */ /* 0x000fe400078e00b0 */
[----:B------:R-:W-:Y:S02]  /*65e0*/  IMAD.MOV.U32 R176, RZ, RZ, R161 ;  /* 0x000000ffffb07224 */ /* 0x000fe400078e00a1 */
[----:B------:R-:W-:-:S02]  /*65f0*/  IMAD.MOV.U32 R161, RZ, RZ, R160 ;  /* 0x000000ffffa17224 */ /* 0x000fc400078e00a0 */
[----:B------:R-:W-:Y:S02]  /*6600*/  IMAD.MOV.U32 R160, RZ, RZ, R162 ;  /* 0x000000ffffa07224 */ /* 0x000fe400078e00a2 */
[----:B------:R-:W-:Y:S02]  /*6610*/  IMAD.MOV.U32 R121, RZ, RZ, R155 ;  /* 0x000000ffff797224 */ /* 0x000fe400078e009b */
[----:B------:R-:W-:Y:S01]  /*6620*/  IMAD.MOV.U32 R122, RZ, RZ, R160 ;  /* 0x000000ffff7a7224 */ /* 0x000fe200078e00a0 */
[----:B------:R-:W-:Y:S01]  /*6630*/  HMMA.16816.F32.BF16 R92, R8, R30, R92 ;  /* 0x0000001e085c723c */ /* 0x000fe2000004185c */
[----:B------:R-:W-:Y:S02]  /*6640*/  FFMA.FTZ R3, R119, c[0x0][0x2d0], -R3 ;  /* 0x0000b40077037a23 */ /* 0x000fe40000010803 */
[----:B------:R-:W-:Y:S02]  /*6650*/  IMAD.MOV.U32 R119, RZ, RZ, R4 ;  /* 0x000000ffff777224 */ /* 0x000fe400078e0004 */
[----:B------:R-:W-:-:S03]  /*6660*/  IMAD.MOV.U32 R155, RZ, RZ, R7 ;  /* 0x000000ffff9b7224 */ /* 0x000fc600078e0007 */
[C---:B------:R-:W-:Y:S01]  /*6670*/  HMMA.16816.F32.BF16 R52, R8.reuse, R16, R52 ;  /* 0x000000100834723c */ /* 0x040fe20000041834 */
[----:B------:R-:W-:Y:S02]  /*6680*/  IMAD.MOV.U32 R131, RZ, RZ, R243 ;  /* 0x000000ffff837224 */ /* 0x000fe400078e00f3 */
[----:B------:R2:W5:Y:S05]  /*6690*/  LDL.LU R243, [R1+0xa4] ;  /* 0x0000a40001f37983 */ /* 0x00056a0000300800 */
[----:B------:R-:W-:Y:S01]  /*66a0*/  HMMA.16816.F32.BF16 R56, R8, R18, R56 ;  /* 0x000000120838723c */ /* 0x000fe20000041838 */
[----:B------:R2:W5:Y:S01]  /*66b0*/  LDL.LU R242, [R1+0xa0] ;  /* 0x0000a00001f27983 */ /* 0x0005620000300800 */
[----:B------:R-:W-:-:S06]  /*66c0*/  FFMA.FTZ R48, R241, c[0x0][0x2d0], -R6 ;  /* 0x0000b400f1307a23 */ /* 0x000fcc0000010806 */
[----:B----4-:R-:W-:Y:S01]  /*66d0*/  HMMA.16816.F32.BF16 R72, R8, R12, R72 ;  /* 0x0000000c0848723c */ /* 0x010fe20000041848 */
[----:B------:R2:W5:Y:S01]  /*66e0*/  LDL.LU R241, [R1+0x9c] ;  /* 0x00009c0001f17983 */ /* 0x0005620000300800 */
[----:B------:R-:W-:-:S06]  /*66f0*/  FFMA.FTZ R49, R240, c[0x0][0x2d0], -R6 ;  /* 0x0000b400f0317a23 */ /* 0x000fcc0000010806 */
[----:B------:R-:W-:Y:S01]  /*6700*/  HMMA.16816.F32.BF16 R88, R8, R14, R88 ;  /* 0x0000000e0858723c */ /* 0x000fe20000041858 */
[----:B------:R2:W5:Y:S06]  /*6710*/  LDL.LU R240, [R1+0x98] ;  /* 0x0000980001f07983 */ /* 0x00056c0000300800 */
[----:B------:R-:W-:Y:S02]  /*6720*/  FFMA.FTZ R8, R121, c[0x0][0x2d0], -R0 ;  /* 0x0000b40079087a23 */ /* 0x000fe40000010800 */
[----:B------:R-:W-:Y:S02]  /*6730*/  IMAD.MOV.U32 R121, RZ, RZ, R122 ;  /* 0x000000ffff797224 */ /* 0x000fe400078e007a */
[----:B------:R-:W-:-:S02]  /*6740*/  IMAD.MOV.U32 R122, RZ, RZ, R123 ;  /* 0x000000ffff7a7224 */ /* 0x000fc400078e007b */
[----:B------:R-:W-:Y:S02]  /*6750*/  IMAD.MOV.U32 R123, RZ, RZ, R119 ;  /* 0x000000ffff7b7224 */ /* 0x000fe400078e0077 */
[----:B------:R-:W-:Y:S02]  /*6760*/  IMAD.MOV.U32 R119, RZ, RZ, R155 ;  /* 0x000000ffff777224 */ /* 0x000fe400078e009b */
[----:B------:R-:W-:Y:S02]  /*6770*/  IMAD.MOV.U32 R155, RZ, RZ, R156 ;  /* 0x000000ffff9b7224 */ /* 0x000fe400078e009c */
[----:B------:R-:W-:Y:S02]  /*6780*/  IMAD.MOV.U32 R129, RZ, RZ, R239 ;  /* 0x000000ffff817224 */ /* 0x000fe400078e00ef */
[----:B------:R-:W-:Y:S01]  /*6790*/  IMAD.MOV.U32 R156, RZ, RZ, R157 ;  /* 0x000000ffff9c7224 */ /* 0x000fe200078e009d */
[----:B------:R2:W5:Y:S01]  /*67a0*/  LDL.LU R239, [R1+0x94] ;  /* 0x0000940001ef7983 */ /* 0x0005620000300800 */
[----:B------:R-:W-:-:S02]  /*67b0*/  IMAD.MOV.U32 R162, RZ, RZ, R238 ;  /* 0x000000ffffa27224 */ /* 0x000fc400078e00ee */
[----:B------:R-:W-:Y:S01]  /*67c0*/  IMAD.MOV.U32 R157, RZ, RZ, R131 ;  /* 0x000000ffff9d7224 */ /* 0x000fe200078e0083 */
[----:B------:R2:W5:Y:S01]  /*67d0*/  LDL.LU R238, [R1+0x90] ;  /* 0x0000900001ee7983 */ /* 0x0005620000300800 */
[--C-:B------:R-:W-:Y:S02]  /*67e0*/  FFMA.FTZ R27, R237, c[0x0][0x2d0], -R5.reuse ;  /* 0x0000b400ed1b7a23 */ /* 0x100fe40000010805 */
[----:B------:R-:W-:Y:S01]  /*67f0*/  IMAD.MOV.U32 R131, RZ, RZ, R154 ;  /* 0x000000ffff837224 */ /* 0x000fe200078e009a */
[----:B------:R2:W5:Y:S01]  /*6800*/  LDL.LU R237, [R1+0x8c] ;  /* 0x00008c0001ed7983 */ /* 0x0005620000300800 */
[----:B------:R-:W-:Y:S02]  /*6810*/  FFMA.FTZ R26, R236, c[0x0][0x2d0], -R5 ;  /* 0x0000b400ec1a7a23 */ /* 0x000fe40000010805 */
[----:B------:R-:W-:Y:S01]  /*6820*/  IMAD.MOV.U32 R154, RZ, RZ, R153 ;  /* 0x000000ffff9a7224 */ /* 0x000fe200078e0099 */
[----:B------:R2:W5:Y:S01]  /*6830*/  LDL.LU R236, [R1+0x88] ;  /* 0x0000880001ec7983 */ /* 0x0005620000300800 */
[----:B------:R-:W-:-:S02]  /*6840*/  IMAD.MOV.U32 R153, RZ, RZ, R152 ;  /* 0x000000ffff997224 */ /* 0x000fc400078e0098 */
[----:B------:R-:W-:Y:S01]  /*6850*/  IMAD.MOV.U32 R152, RZ, RZ, R135 ;  /* 0x000000ffff987224 */ /* 0x000fe200078e0087 */
[----:B------:R2:W5:Y:S01]  /*6860*/  LDL.LU R235, [R1+0x84] ;  /* 0x0000840001eb7983 */ /* 0x0005620000300800 */
[----:B------:R-:W-:Y:S02]  /*6870*/  IMAD.MOV.U32 R135, RZ, RZ, R134 ;  /* 0x000000ffff877224 */ /* 0x000fe400078e0086 */
[----:B------:R-:W-:Y:S01]  /*6880*/  IMAD.MOV.U32 R134, RZ, RZ, R133 ;  /* 0x000000ffff867224 */ /* 0x000fe200078e0085 */
[----:B------:R2:W5:Y:S04]  /*6890*/  LDL.LU R234, [R1+0x80] ;  /* 0x0000800001ea7983 */ /* 0x0005680000300800 */
[----:B------:R2:W5:Y:S04]  /*68a0*/  LDL.LU R233, [R1+0x7c] ;  /* 0x00007c0001e97983 */ /* 0x0005680000300800 */
[----:B------:R-:W4:Y:S01]  /*68b0*/  LDL.LU R133, [R1+0x8] ;  /* 0x0000080001857983 */ /* 0x000f220000300800 */
[----:B------:R-:W-:Y:S01]  /*68c0*/  FFMA.FTZ R32, R118, c[0x0][0x2d0], -R5 ;  /* 0x0000b40076207a23 */ /* 0x000fe20000010805 */
[----:B------:R-:W-:-:S02]  /*68d0*/  MOV R116, R176 ;  /* 0x000000b000747202 */ /* 0x000fc40000000f00 */
[----:B------:R-:W-:Y:S02]  /*68e0*/  F2FP.BF16.PACK_AB R4, R85, R96 ;  /* 0x000000605504723e */ /* 0x000fe400000010ff */
[----:B---3--:R-:W-:Y:S02]  /*68f0*/  F2FP.BF16.PACK_AB R6, R84, R86 ;  /* 0x000000565406723e */ /* 0x008fe400000010ff */
[----:B-1----:R-:W-:Y:S02]  /*6900*/  F2FP.BF16.PACK_AB R5, R69, R71 ;  /* 0x000000474505723e */ /* 0x002fe400000010ff */
[----:B------:R-:W-:Y:S01]  /*6910*/  F2FP.BF16.PACK_AB R7, R51, R68 ;  /* 0x000000443307723e */ /* 0x000fe200000010ff */
[--C-:B------:R-:W-:Y:S02]  /*6920*/  FFMA.FTZ R10, R121, c[0x0][0x2d0], -R0.reuse ;  /* 0x0000b400790a7a23 */ /* 0x100fe40000010800 */
[----:B------:R-:W-:Y:S02]  /*6930*/  IMAD.MOV.U32 R120, RZ, RZ, R123 ;  /* 0x000000ffff787224 */ /* 0x000fe400078e007b */
[----:B------:R-:W-:Y:S01]  /*6940*/  FFMA.FTZ R9, R252, c[0x0][0x2d0], -R0 ;  /* 0x0000b400fc097a23 */ /* 0x000fe20000010800 */
[----:B------:R-:W-:Y:S01]  /*6950*/  MOV R98, R154 ;  /* 0x0000009a00627202 */ /* 0x000fe20000000f00 */
[----:B------:R-:W-:Y:S01]  /*6960*/  IMAD.MOV.U32 R121, RZ, RZ, R122 ;  /* 0x000000ffff797224 */ /* 0x000fe200078e007a */
[----:B------:R1:W-:Y:S01]  /*6970*/  MUFU.EX2 R50, R2 ;  /* 0x0000000200327308 */ /* 0x0003e20000000800 */
[----:B------:R-:W-:Y:S01]  /*6980*/  IMAD.MOV.U32 R123, RZ, RZ, R116 ;  /* 0x000000ffff7b7224 */ /* 0x000fe200078e0074 */
[----:B------:R-:W-:Y:S01]  /*6990*/  LDSM.16.MT88.4 R176, [R231+0x3100] ;  /* 0x00310000e7b0783b */ /* 0x000fe20000004200 */
[----:B------:R-:W-:Y:S01]  /*69a0*/  IMAD.MOV.U32 R122, RZ, RZ, R232 ;  /* 0x000000ffff7a7224 */ /* 0x000fe200078e00e8 */
[----:B------:R-:W-:Y:S01]  /*69b0*/  HMMA.16816.F32.BF16 R60, R4, R12, R60 ;  /* 0x0000000c043c723c */ /* 0x000fe2000004183c */
[----:B------:R-:W-:Y:S01]  /*69c0*/  IMAD.MOV.U32 R103, RZ, RZ, R129 ;  /* 0x000000ffff677224 */ /* 0x000fe200078e0081 */
[----:B------:R2:W5:Y:S05]  /*69d0*/  LDL.LU R232, [R1+0x78] ;  /* 0x0000780001e87983 */ /* 0x00056a0000300800 */
[----:B------:R-:W-:-:S02]  /*69e0*/  FFMA.FTZ R12, R251, c[0x0][0x2d0], -R0 ;  /* 0x0000b400fb0c7a23 */ /* 0x000fc40000010800 */
[----:B------:R-:W-:Y:S01]  /*69f0*/  FADD.FTZ R0, R123, R122 ;  /* 0x0000007a7b007221 */ /* 0x000fe20000010000 */
[----:B------:R-:W-:Y:S03]  /*6a00*/  HMMA.16816.F32.BF16 R64, R4, R20, R64 ;  /* 0x000000140440723c */ /* 0x000fe60000041840 */
[----:B------:R-:W-:Y:S01]  /*6a10*/  FADD.FTZ R0, R119, R0 ;  /* 0x0000000077007221 */ /* 0x000fe20000010000 */
[----:B------:R3:W-:Y:S01]  /*6a20*/  MUFU.EX2 R21, R3 ;  /* 0x0000000300157308 */ /* 0x0007e20000000800 */
[----:B------:R-:W-:Y:S02]  /*6a30*/  IMAD.MOV.U32 R117, RZ, RZ, R161 ;  /* 0x000000ffff757224 */ /* 0x000fe400078e00a1 */
[----:B------:R-:W-:Y:S02]  /*6a40*/  FADD.FTZ R0, R98, R0 ;  /* 0x0000000062007221 */ /* 0x000fe40000010000 */
[----:B------:R-:W-:-:S02]  /*6a50*/  IMAD.MOV.U32 R118, RZ, RZ, R162 ;  /* 0x000000ffff767224 */ /* 0x000fc400078e00a2 */
[----:B------:R-:W-:Y:S01]  /*6a60*/  IMAD.MOV.U32 R116, RZ, RZ, R147 ;  /* 0x000000ffff747224 */ /* 0x000fe200078e0093 */
[----:B------:R-:W-:Y:S01]  /*6a70*/  HMMA.16816.F32.BF16 R112, R4, R28, R112 ;  /* 0x0000001c0470723c */ /* 0x000fe20000041870 */
[----:B-1----:R-:W-:Y:S02]  /*6a80*/  FADD.FTZ R2, R182, R181 ;  /* 0x000000b5b6027221 */ /* 0x002fe40000010000 */
[----:B------:R-:W-:-:S05]  /*6a90*/  IMAD.MOV.U32 R97, RZ, RZ, R157 ;  /* 0x000000ffff617224 */ /* 0x000fca00078e009d */
[----:B------:R-:W-:Y:S01]  /*6aa0*/  HMMA.16816.F32.BF16 R76, R4, R30, R76 ;  /* 0x0000001e044c723c */ /* 0x000fe2000004184c */
[----:B---3--:R-:W-:-:S07]  /*6ab0*/  FADD.FTZ R3, R121, R120 ;  /* 0x0000007879037221 */ /* 0x008fce0000010000 */
[----:B------:R-:W-:Y:S01]  /*6ac0*/  HMMA.16816.F32.BF16 R44, R4, R22, R44 ;  /* 0x00000016042c723c */ /* 0x000fe2000004182c */
[----:B------:R-:W-:-:S07]  /*6ad0*/  FADD.FTZ R11, R117, R116 ;  /* 0x00000074750b7221 */ /* 0x000fce0000010000 */
[----:B------:R-:W-:Y:S01]  /*6ae0*/  HMMA.16816.F32.BF16 R36, R4, R16, R36 ;  /* 0x000000100424723c */ /* 0x000fe20000041824 */
[----:B------:R-:W-:-:S07]  /*6af0*/  FADD.FTZ R3, R118, R3 ;  /* 0x0000000376037221 */ /* 0x000fce0000010000 */
[----:B------:R-:W-:Y:S01]  /*6b00*/  HMMA.16816.F32.BF16 R40, R4, R18, R40 ;  /* 0x000000120428723c */ /* 0x000fe20000041828 */
[----:B------:R-:W-:-:S07]  /*6b10*/  FADD.FTZ R2, R180, R2 ;  /* 0x00000002b4027221 */ /* 0x000fce0000010000 */
[----:B------:R-:W-:Y:S01]  /*6b20*/  HMMA.16816.F32.BF16 R80, R4, R14, R80 ;  /* 0x0000000e0450723c */ /* 0x000fe20000041850 */
[----:B------:R-:W-:Y:S02]  /*6b30*/  IMAD.MOV.U32 R99, RZ, RZ, R153 ;  /* 0x000000ffff637224 */ /* 0x000fe400078e0099 */
[----:B------:R-:W-:Y:S02]  /*6b40*/  IMAD.MOV.U32 R102, RZ, RZ, R152 ;  /* 0x000000ffff667224 */ /* 0x000fe400078e0098 */
[----:B------:R-:W-:Y:S02]  /*6b50*/  IMAD.MOV.U32 R107, RZ, RZ, R134 ;  /* 0x000000ffff6b7224 */ /* 0x000fe400078e0086 */
[----:B------:R-:W-:Y:S01]  /*6b60*/  IMAD.MOV.U32 R185, RZ, RZ, R131 ;  /* 0x000000ffffb97224 */ /* 0x000fe200078e0083 */
[----:B------:R1:W-:Y:S01]  /*6b70*/  MUFU.EX2 R22, R33 ;  /* 0x0000002100167308 */ /* 0x0003e20000000800 */
[----:B------:R-:W-:Y:S01]  /*6b80*/  FADD.FTZ R6, R103, R0 ;  /* 0x0000000067067221 */ /* 0x000fe20000010000 */
[----:B------:R-:W3:Y:S01]  /*6b90*/  LDSM.16.MT88.4 R160, [R228+0x3100] ;  /* 0x00310000e4a0783b */ /* 0x000ee20000004200 */
[----:B------:R-:W-:-:S03]  /*6ba0*/  @P4 IMAD.HI.U32 R0, R246, c[0x0][0x2c8], RZ ;  /* 0x0000b200f6004a27 */ /* 0x000fc600078e00ff */
[----:B------:R-:W2:Y:S01]  /*6bb0*/  LDSM.16.MT88.4 R16, [R230+0x3100] ;  /* 0x00310000e610783b */ /* 0x000ea20000004200 */
[----:B------:R-:W-:Y:S01]  /*6bc0*/  IMAD.MOV.U32 R116, RZ, RZ, R135 ;  /* 0x000000ffff747224 */ /* 0x000fe200078e0087 */
[----:B------:R-:W-:Y:S01]  /*6bd0*/  @P4 SHF.R.U32.HI R246, RZ, c[0x0][0x2cc], R0 ;  /* 0x0000b300fff64a19 */ /* 0x000fe20000011600 */
[----:B------:R-:W-:Y:S02]  /*6be0*/  FADD.FTZ R4, R130, R11 ;  /* 0x0000000b82047221 */ /* 0x000fe40000010000 */
[----:B------:R-:W-:Y:S02]  /*6bf0*/  IMAD.MOV.U32 R184, RZ, RZ, R156 ;  /* 0x000000ffffb87224 */ /* 0x000fe400078e009c */
[----:B------:R-:W-:Y:S02]  /*6c00*/  IMAD.MOV.U32 R251, RZ, RZ, R149 ;  /* 0x000000fffffb7224 */ /* 0x000fe400078e0095 */
[----:B------:R-:W-:Y:S02]  /*6c10*/  IMAD.MOV.U32 R252, RZ, RZ, R167 ;  /* 0x000000fffffc7224 */ /* 0x000fe400078e00a7 */
[----:B------:R-:W-:-:S02]  /*6c20*/  IMAD.MOV.U32 R106, RZ, RZ, R155 ;  /* 0x000000ffff6a7224 */ /* 0x000fc400078e009b */
[----:B------:R-:W-:Y:S01]  /*6c30*/  IMAD.MOV.U32 R87, RZ, RZ, R150 ;  /* 0x000000ffff577224 */ /* 0x000fe200078e0096 */
[----:B------:R-:W1:Y:S01]  /*6c40*/  MUFU.EX2 R20, R34 ;  /* 0x0000002200147308 */ /* 0x000e620000000800 */
[----:B------:R-:W-:Y:S01]  /*6c50*/  FADD.FTZ R3, R97, R3 ;  /* 0x0000000361037221 */ /* 0x000fe20000010000 */
[----:B------:R2:W5:Y:S01]  /*6c60*/  LDL.LU R147, [R1+0x74] ;  /* 0x0000740001937983 */ /* 0x0005620000300800 */
[----:B------:R-:W-:Y:S02]  /*6c70*/  FADD.FTZ R2, R187, R2 ;  /* 0x00000002bb027221 */ /* 0x000fe40000010000 */
[----:B------:R-:W-:Y:S02]  /*6c80*/  FADD.FTZ R7, R99, R4 ;  /* 0x0000000463077221 */ /* 0x000fe40000010000 */
[----:B------:R-:W-:Y:S01]  /*6c90*/  FADD.FTZ R5, R102, R3 ;  /* 0x0000000366057221 */ /* 0x000fe20000010000 */
[----:B------:R-:W-:Y:S01]  /*6ca0*/  IADD3 R3, R246, R116, -R107 ;  /* 0x00000074f6037210 */ /* 0x000fe20007ffe86b */
[----:B------:R-:W-:-:S02]  /*6cb0*/  FADD.FTZ R4, R186, R2 ;  /* 0x00000002ba047221 */ /* 0x000fc40000010000 */
[----:B------:R-:W-:-:S04]  /*6cc0*/  IMAD.MOV.U32 R2, RZ, RZ, RZ ;  /* 0x000000ffff027224 */ /* 0x000fc800078e00ff */
[----:B------:R-:W-:Y:S01]  /*6cd0*/  IMAD.HI R2, R3, -0x6db6db6d, R2 ;  /* 0x9249249303027827 */ /* 0x000fe200078e0202 */
[----:B------:R2:W-:Y:S04]  /*6ce0*/  MUFU.EX2 R23, R24 ;  /* 0x0000001800177308 */ /* 0x0005e80000000800 */
[----:B------:R-:W-:Y:S01]  /*6cf0*/  SHF.R.U32.HI R0, RZ, 0x1f, R2 ;  /* 0x0000001fff007819 */ /* 0x000fe20000011602 */
[----:B-1----:R-:W-:Y:S02]  /*6d00*/  IMAD.MOV.U32 R33, RZ, RZ, R137 ;  /* 0x000000ffff217224 */ /* 0x002fe400078e0089 */
[----:B------:R-:W-:Y:S01]  /*6d10*/  IMAD.MOV.U32 R102, RZ, RZ, R185 ;  /* 0x000000ffff667224 */ /* 0x000fe200078e00b9 */
[----:B------:R-:W-:Y:S01]  /*6d20*/  LEA.HI.SX32 R11, R2, R0, 0x1a ;  /* 0x00000000020b7211 */ /* 0x000fe200078fd2ff */
[----:B------:R-:W-:-:S02]  /*6d30*/  IMAD.MOV.U32 R99, RZ, RZ, R184 ;  /* 0x000000ffff637224 */ /* 0x000fc400078e00b8 */
[----:B------:R-:W-:Y:S02]  /*6d40*/  IMAD.MOV.U32 R185, RZ, RZ, R139 ;  /* 0x000000ffffb97224 */ /* 0x000fe400078e008b */
[----:B------:R-:W-:Y:S02]  /*6d50*/  FADD.FTZ R2, R251, R7 ;  /* 0x00000007fb027221 */ /* 0x000fe40000010000 */
[----:B--2---:R-:W-:Y:S02]  /*6d60*/  IMAD.MOV.U32 R24, RZ, RZ, R138 ;  /* 0x000000ffff187224 */ /* 0x004fe400078e008a */
[----:B------:R-:W-:Y:S02]  /*6d70*/  IMAD.MOV.U32 R184, RZ, RZ, R148 ;  /* 0x000000ffffb87224 */ /* 0x000fe400078e0094 */
[----:B------:R-:W-:Y:S02]  /*6d80*/  FADD.FTZ R0, R252, R5 ;  /* 0x00000005fc007221 */ /* 0x000fe40000010000 */
[----:B------:R-:W-:-:S02]  /*6d90*/  IMAD.MOV.U32 R30, RZ, RZ, R164 ;  /* 0x000000ffff1e7224 */ /* 0x000fc400078e00a4 */
[----:B------:R-:W-:Y:S02]  /*6da0*/  FADD.FTZ R3, R33, R4 ;  /* 0x0000000421037221 */ /* 0x000fe40000010000 */
[----:B------:R-:W-:Y:S02]  /*6db0*/  IMAD.MOV.U32 R31, RZ, RZ, R165 ;  /* 0x000000ffff1f7224 */ /* 0x000fe400078e00a5 */
[----:B------:R-:W-:Y:S02]  /*6dc0*/  FADD.FTZ R6, R24, R6 ;  /* 0x0000000618067221 */ /* 0x000fe40000010000 */
[----:B------:R-:W-:Y:S02]  /*6dd0*/  IMAD.MOV.U32 R28, RZ, RZ, R136 ;  /* 0x000000ffff1c7224 */ /* 0x000fe400078e0088 */
[----:B------:R-:W-:Y:S02]  /*6de0*/  FADD.FTZ R5, R185, R2 ;  /* 0x00000002b9057221 */ /* 0x000fe40000010000 */
[----:B------:R-:W-:-:S02]  /*6df0*/  IMAD.MOV.U32 R29, RZ, RZ, R166 ;  /* 0x000000ffff1d7224 */ /* 0x000fc400078e00a6 */
[----:B------:R-:W-:Y:S02]  /*6e00*/  FADD.FTZ R4, R184, R0 ;  /* 0x00000000b8047221 */ /* 0x000fe40000010000 */
[----:B------:R-:W-:Y:S02]  /*6e10*/  FADD.FTZ R3, R30, R3 ;  /* 0x000000031e037221 */ /* 0x000fe40000010000 */
[----:B------:R-:W-:Y:S02]  /*6e20*/  IMAD.MOV.U32 R97, RZ, RZ, R151 ;  /* 0x000000ffff617224 */ /* 0x000fe400078e0097 */
[----:B------:R-:W-:Y:S02]  /*6e30*/  FADD.FTZ R2, R31, R6 ;  /* 0x000000061f027221 */ /* 0x000fe40000010000 */
[----:B------:R-:W-:Y:S02]  /*6e40*/  IMAD.MOV.U32 R98, RZ, RZ, R106 ;  /* 0x000000ffff627224 */ /* 0x000fe400078e006a */
[----:B------:R-:W-:-:S02]  /*6e50*/  FADD.FTZ R0, R28, R5 ;  /* 0x000000051c007221 */ /* 0x000fc40000010000 */
[----:B------:R-:W-:Y:S02]  /*6e60*/  FADD.FTZ R5, R29, R4 ;  /* 0x000000041d057221 */ /* 0x000fe40000010000 */
[----:B------:R-:W-:Y:S02]  /*6e70*/  FADD.FTZ R3, R87, R3 ;  /* 0x0000000357037221 */ /* 0x000fe40000010000 */
[----:B------:R-:W-:Y:S02]  /*6e80*/  FADD.FTZ R4, R97, R2 ;  /* 0x0000000261047221 */ /* 0x000fe40000010000 */
[----:B------:R-:W-:Y:S02]  /*6e90*/  FADD.FTZ R2, R98, R0 ;  /* 0x0000000062027221 */ /* 0x000fe40000010000 */
[----:B------:R-:W-:Y:S02]  /*6ea0*/  IMAD.MOV.U32 R119, RZ, RZ, R128 ;  /* 0x000000ffff777224 */ /* 0x000fe400078e0080 */
[----:B------:R-:W-:-:S02]  /*6eb0*/  FADD.FTZ R0, R99, R5 ;  /* 0x0000000563007221 */ /* 0x000fc40000010000 */
[----:B------:R-:W-:Y:S02]  /*6ec0*/  FADD.FTZ R3, R222, R3 ;  /* 0x00000003de037221 */ /* 0x000fe40000010000 */
[----:B------:R-:W-:Y:S02]  /*6ed0*/  FADD.FTZ R4, R249, R4 ;  /* 0x00000004f9047221 */ /* 0x000fe40000010000 */
[----:B------:R-:W-:Y:S02]  /*6ee0*/  FADD.FTZ R5, R227, R2 ;  /* 0x00000002e3057221 */ /* 0x000fe40000010000 */
[----:B------:R-:W-:Y:S02]  /*6ef0*/  IMAD.MOV.U32 R118, RZ, RZ, R132 ;  /* 0x000000ffff767224 */ /* 0x000fe400078e0084 */
[----:B------:R-:W-:Y:S02]  /*6f00*/  IMAD.MOV.U32 R103, RZ, RZ, R119 ;  /* 0x000000ffff677224 */ /* 0x000fe400078e0077 */
        /* <DEDUP_REMOVED lines=44> */
[----:B------:R-:W-:Y:S01]  /*71d0*/  FADD.FTZ R5, R192, R5 ;  /* 0x00000005c0057221 */ /* 0x000fe20000010000 */
[----:B------:R-:W1:Y:S01]  /*71e0*/  MUFU.EX2 R8, R8 ;  /* 0x0000000800087308 */ /* 0x000e620000000800 */
[----:B------:R-:W-:Y:S02]  /*71f0*/  FADD.FTZ R0, R96, R0 ;  /* 0x0000000060007221 */ /* 0x000fe40000010000 */
[----:B------:R-:W-:Y:S02]  /*7200*/  FADD.FTZ R3, R71, R3 ;  /* 0x0000000347037221 */ /* 0x000fe40000010000 */
[----:B------:R-:W-:Y:S02]  /*7210*/  FADD.FTZ R4, R144, R4 ;  /* 0x0000000490047221 */ /* 0x000fe40000010000 */
[----:B------:R-:W-:Y:S01]  /*7220*/  FADD.FTZ R5, R105, R5 ;  /* 0x0000000569057221 */ /* 0x000fe20000010000 */
[----:B------:R-:W2:Y:S01]  /*7230*/  MUFU.EX2 R25, R25 ;  /* 0x0000001900197308 */ /* 0x000ea20000000800 */
[----:B------:R-:W-:-:S02]  /*7240*/  FADD.FTZ R0, R85, R0 ;  /* 0x0000000055007221 */ /* 0x000fc40000010000 */
        /* <DEDUP_REMOVED lines=13> */
[----:B----4-:R-:W-:-:S05]  /*7320*/  IMAD.MOV.U32 R117, RZ, RZ, R133 ;  /* 0x000000ffff757224 */ /* 0x010fca00078e0085 */
[----:B------:R-:W4:Y:S01]  /*7330*/  MUFU.EX2 R10, R10 ;  /* 0x0000000a000a7308 */ /* 0x000f220000000800 */
[----:B------:R-:W-:Y:S02]  /*7340*/  FADD.FTZ R4, R145, R4 ;  /* 0x0000000491047221 */ /* 0x000fe40000010000 */
[----:B------:R-:W-:-:S05]  /*7350*/  FADD.FTZ R5, R100, R5 ;  /* 0x0000000564057221 */ /* 0x000fca0000010000 */
[----:B------:R-:W2:Y:S01]  /*7360*/  MUFU.EX2 R27, R27 ;  /* 0x0000001b001b7308 */ /* 0x000ea20000000800 */
[----:B------:R-:W-:Y:S02]  /*7370*/  FADD.FTZ R3, R20, R2 ;  /* 0x0000000214037221 */ /* 0x000fe40000010000 */
[----:B-1----:R-:W-:-:S05]  /*7380*/  FADD.FTZ R2, R8, R0 ;  /* 0x0000000008027221 */ /* 0x002fca0000010000 */
[----:B------:R-:W-:Y:S01]  /*7390*/  MUFU.EX2 R15, R49 ;  /* 0x00000031000f7308 */ /* 0x000fe20000000800 */
[----:B------:R-:W-:Y:S02]  /*73a0*/  IMAD.MOV.U32 R107, RZ, RZ, R117 ;  /* 0x000000ffff6b7224 */ /* 0x000fe400078e0075 */
[----:B------:R-:W-:-:S05]  /*73b0*/  FADD.FTZ R0, R50, R4 ;  /* 0x0000000432007221 */ /* 0x000fca0000010000 */
[----:B------:R-:W-:Y:S01]  /*73c0*/  MUFU.EX2 R12, R12 ;  /* 0x0000000c000c7308 */ /* 0x000fe20000000800 */
[----:B--2---:R-:W-:-:S07]  /*73d0*/  FADD.FTZ R4, R25, R5 ;  /* 0x0000000519047221 */ /* 0x004fce0000010000 */
[----:B------:R-:W1:Y:S01]  /*73e0*/  MUFU.EX2 R26, R26 ;  /* 0x0000001a001a7308 */ /* 0x000e620000000800 */
[----:B------:R-:W-:Y:S01]  /*73f0*/  FADD.FTZ R3, R13, R3 ;  /* 0x000000030d037221 */ /* 0x000fe20000010000 */
[----:B------:R-:W-:Y:S01]  /*7400*/  IMNMX R5, RZ, R11, !PT ;  /* 0x0000000bff057217 */ /* 0x000fe20007800200 */
[----:B------:R-:W-:Y:S01]  /*7410*/  FADD.FTZ R2, R9, R2 ;  /* 0x0000000209027221 */ /* 0x000fe20000010000 */
[----:B------:R-:W-:Y:S01]  /*7420*/  IADD3 R246, R107, -0x2, RZ ;  /* 0xfffffffe6bf67810 */ /* 0x000fe20007ffe0ff */
[----:B------:R-:W-:Y:S02]  /*7430*/  FADD.FTZ R0, R32, R0 ;  /* 0x0000000020007221 */ /* 0x000fe40000010000 */
[----:B------:R-:W-:Y:S02]  /*7440*/  FADD.FTZ R4, R23, R4 ;  /* 0x0000000417047221 */ /* 0x000fe40000010000 */
[----:B------:R-:W-:Y:S02]  /*7450*/  FADD.FTZ R3, R14, R3 ;  /* 0x000000030e037221 */ /* 0x000fe40000010000 */
[----:B----4-:R-:W-:Y:S01]  /*7460*/  FADD.FTZ R2, R10, R2 ;  /* 0x000000020a027221 */ /* 0x010fe20000010000 */
[----:B------:R2:W-:Y:S01]  /*7470*/  STL [R1+0x38], R5 ;  /* 0x0000380501007387 */ /* 0x0005e20000100800 */
[----:B------:R-:W-:Y:S01]  /*7480*/  FADD.FTZ R0, R27, R0 ;  /* 0x000000001b007221 */ /* 0x000fe20000010000 */
[----:B------:R-:W-:Y:S01]  /*7490*/  ISETP.GE.AND P0, PT, R246, R5, PT ;  /* 0x00000005f600720c */ /* 0x000fe20003f06270 */
[----:B------:R-:W-:Y:S01]  /*74a0*/  FADD.FTZ R4, R22, R4 ;  /* 0x0000000416047221 */ /* 0x000fe20000010000 */
[----:B------:R-:W-:-:S02]  /*74b0*/  F2FP.BF16.PACK_AB R132, R32, R50 ;  /* 0x000000322084723e */ /* 0x000fc400000010ff */
[----:B------:R-:W-:Y:S02]  /*74c0*/  F2FP.BF16.PACK_AB R133, R23, R25 ;  /* 0x000000191785723e */ /* 0x000fe400000010ff */
[----:B-1----:R-:W-:Y:S01]  /*74d0*/  F2FP.BF16.PACK_AB R134, R26, R27 ;  /* 0x0000001b1a86723e */ /* 0x002fe200000010ff */
[----:B--2---:R-:W-:Y:S02]  /*74e0*/  FADD.FTZ R5, R15, R3 ;  /* 0x000000030f057221 */ /* 0x004fe40000010000 */
[----:B------:R-:W-:Y:S02]  /*74f0*/  FADD.FTZ R3, R12, R2 ;  /* 0x000000020c037221 */ /* 0x000fe40000010000 */
[----:B------:R-:W-:Y:S02]  /*7500*/  FADD.FTZ R2, R26, R0 ;  /* 0x000000001a027221 */ /* 0x000fe40000010000 */
[C---:B------:R-:W-:Y:S01]  /*7510*/  FADD.FTZ R0, R21.reuse, R4 ;  /* 0x0000000415007221 */ /* 0x040fe20000010000 */
[----:B------:R1:W-:Y:S04]  /*7520*/  STL [R1+0x28], R5 ;  /* 0x0000280501007387 */ /* 0x0003e80000100800 */
[----:B------:R1:W-:Y:S04]  /*7530*/  STL [R1+0x30], R3 ;  /* 0x0000300301007387 */ /* 0x0003e80000100800 */
[----:B------:R1:W-:Y:S04]  /*7540*/  STL [R1+0x34], R0 ;  /* 0x0000340001007387 */ /* 0x0003e80000100800 */
[----:B------:R1:W-:Y:S01]  /*7550*/  STL [R1+0x2c], R2 ;  /* 0x00002c0201007387 */ /* 0x0003e20000100800 */
[----:B------:R-:W-:-:S02]  /*7560*/  F2FP.BF16.PACK_AB R135, R21, R22 ;  /* 0x000000161587723e */ /* 0x000fc400000010ff */
[----:B------:R-:W-:Y:S02]  /*7570*/  F2FP.BF16.PACK_AB R136, R13, R20 ;  /* 0x000000140d88723e */ /* 0x000fe400000010ff */
[----:B------:R-:W-:Y:S02]  /*7580*/  F2FP.BF16.PACK_AB R137, R9, R8 ;  /* 0x000000080989723e */ /* 0x000fe400000010ff */
[----:B------:R-:W-:Y:S02]  /*7590*/  F2FP.BF16.PACK_AB R138, R15, R14 ;  /* 0x0000000e0f8a723e */ /* 0x000fe400000010ff */
[----:B------:R-:W-:Y:S01]  /*75a0*/  F2FP.BF16.PACK_AB R139, R12, R10 ;  /* 0x0000000a0c8b723e */ /* 0x000fe200000010ff */
        /* <DEDUP_REMOVED lines=17> */
[----:B-1----:R-:W2:Y:S01]  /*76c0*/  LDL R107, [R1+0x50] ;  /* 0x00005000016b7983 */ /* 0x002ea20000100800 */
[----:B------:R-:W-:Y:S01]  /*76d0*/  MOV R141, R142 ;  /* 0x0000008e008d7202 */ /* 0x000fe20000000f00 */
[----:B------:R-:W-:Y:S01]  /*76e0*/  IMAD.MOV.U32 R145, RZ, RZ, R70 ;  /* 0x000000ffff917224 */ /* 0x000fe200078e0046 */
[----:B------:R-:W-:Y:S01]  /*76f0*/  MOV R3, R143 ;  /* 0x0000008f00037202 */ /* 0x000fe20000000f00 */
[----:B------:R-:W-:Y:S01]  /*7700*/  IMAD.MOV.U32 R220, RZ, RZ, R246 ;  /* 0x000000ffffdc7224 */ /* 0x000fe200078e00f6 */
[----:B------:R-:W-:Y:S01]  /*7710*/  MOV R144, R140 ;  /* 0x0000008c00907202 */ /* 0x000fe20000000f00 */
[----:B--2---:R-:W-:-:S05]  /*7720*/  @P4 IMAD.HI.U32 R0, R107, c[0x0][0x2c8], RZ ;  /* 0x0000b2006b004a27 */ /* 0x004fca00078e00ff */
[----:B------:R-:W-:-:S05]  /*7730*/  @P4 SHF.R.U32.HI R0, RZ, c[0x0][0x2cc], R0 ;  /* 0x0000b300ff004a19 */ /* 0x000fca0000011600 */
[----:B------:R1:W-:Y:S02]  /*7740*/  @P4 STL [R1+0x3c], R0 ;  /* 0x00003c0001004387 */ /* 0x0003e40000100800 */
.L_x_603:
[----:B------:R-:W-:Y:S04]  /*7750*/  DEPBAR.LE SB0, 0x0 ;  /* 0x000080000000791a */ /* 0x000fe80000000000 */
[----:B------:R-:W-:Y:S01]  /*7760*/  BAR.SYNC.DEFER_BLOCKING 0x0 ;  /* 0x0000000000007b1d */ /* 0x000fe20000010000 */
[C---:B------:R-:W-:Y:S02]  /*7770*/  ISETP.GE.AND P2, PT, R220.reuse, RZ, PT ;  /* 0x000000ffdc00720c */ /* 0x040fe40003f46270 */
[C---:B------:R-:W-:Y:S11]  /*7780*/  IADD3 R246, R220.reuse, -0x1, RZ ;  /* 0xffffffffdcf67810 */ /* 0x040ff60007ffe0ff */
[----:B-1----:R-:W-:Y:S01]  /*7790*/  @P2 SHF.R.S32.HI R0, RZ, 0x1f, R220 ;  /* 0x0000001fff002819 */ /* 0x002fe200000114dc */
[----:B------:R-:W-:Y:S04]  /*77a0*/  @P2 IMAD.WIDE.U32 R142, R220, c[0x0][0x208], RZ ;  /* 0x00008200dc8e2a25 */ /* 0x000fe800078e00ff */
[----:B------:R-:W-:Y:S04]  /*77b0*/  @P2 IMAD R0, R0, c[0x0][0x208], RZ ;  /* 0x0000820000002a24 */ /* 0x000fe800078e02ff */
[----:B------:R-:W-:Y:S01]  /*77c0*/  @P2 IMAD R0, R220, c[0x0][0x20c], R0 ;  /* 0x00008300dc002a24 */ /* 0x000fe200078e0200 */
[----:B-----5:R-:W-:Y:S03]  /*77d0*/  LDSM.16.M88.4 R112, [R234+0x7100] ;  /* 0x00710000ea70783b */ /* 0x020fe60000000200 */
[----:B------:R-:W-:Y:S04]  /*77e0*/  @P2 IMAD.IADD R0, R143, 0x1, R0 ;  /* 0x000000018f002824 */ /* 0x000fe800078e0200 */
[----:B------:R-:W-:Y:S01]  /*77f0*/  @P2 IMAD R0, R0, 0x70, RZ ;  /* 0x0000007000002824 */ /* 0x000fe200078e02ff */
[----:B------:R-:W1:Y:S08]  /*7800*/  LDSM.16.M88.4 R16, [R147+0x3900] ;  /* 0x003900009310783b */ /* 0x000e700000000200 */
[----:B------:R-:W2:Y:S08]  /*7810*/  LDSM.16.M88.4 R108, [R234+0x9100] ;  /* 0x00910000ea6c783b */ /* 0x000eb00000000200 */
[----:B------:R-:W3:Y:S08]  /*7820*/  LDSM.16.M88.4 R32, [R147+0x4100] ;  /* 0x004100009320783b */ /* 0x000ef00000000200 */
[----:B------:R-:W3:Y:S06]  /*7830*/  LDL.64 R224, [R1+0x58] ;  /* 0x0000580001e07983 */ /* 0x000eec0000100a00 */
[----:B------:R-:W3:Y:S08]  /*7840*/  LDSM.16.M88.4 R48, [R147+0x4900] ;  /* 0x004900009330783b */ /* 0x000ef00000000200 */
[----:B------:R-:W3:Y:S01]  /*7850*/  LDSM.16.M88.4 R64, [R147+0x5100] ;  /* 0x005100009340783b */ /* 0x000ee20000000200 */
[-C--:B-1----:R-:W-:Y:S07]  /*7860*/  HMMA.16816.F32.BF16 R4, R112, R16.reuse, RZ ;  /* 0x000000107004723c */ /* 0x082fee00000418ff */
[----:B------:R-:W3:Y:S01]  /*7870*/  LDL.64 R222, [R1+0x68] ;  /* 0x0000680001de7983 */ /* 0x000ee20000100a00 */
[C---:B--2---:R-:W-:Y:S05]  /*7880*/  HMMA.16816.F32.BF16 R8, R108.reuse, R16, RZ ;  /* 0x000000106c08723c */ /* 0x044fea00000418ff */
[----:B------:R-:W1:Y:S03]  /*7890*/  LDSM.16.M88.4 R80, [R147+0x5900] ;  /* 0x005900009350783b */ /* 0x000e660000000200 */
[-C--:B------:R-:W-:Y:S05]  /*78a0*/  HMMA.16816.F32.BF16 R12, R108, R18.reuse, RZ ;  /* 0x000000126c0c723c */ /* 0x080fea00000418ff */
[----:B------:R-:W2:Y:S03]  /*78b0*/  LDSM.16.M88.4 R96, [R147+0x6100] ;  /* 0x006100009360783b */ /* 0x000ea60000000200 */
[C---:B------:R-:W-:Y:S05]  /*78c0*/  HMMA.16816.F32.BF16 R16, R112.reuse, R18, RZ ;  /* 0x000000127010723c */ /* 0x040fea00000418ff */
[----:B------:R-:W1:Y:S03]  /*78d0*/  LDSM.16.M88.4 R188, [R147+0x6900] ;  /* 0x0069000093bc783b */ /* 0x000e660000000200 */
[-C--:B---3--:R-:W-:Y:S05]  /*78e0*/  HMMA.16816.F32.BF16 R20, R112, R32.reuse, RZ ;  /* 0x000000207014723c */ /* 0x088fea00000418ff */
[----:B------:R-:W-:Y:S03]  /*78f0*/  LDSM.16.M88.4 R192, [R237+0x7100] ;  /* 0x00710000edc0783b */ /* 0x000fe60000000200 */
[C---:B------:R-:W-:Y:S05]  /*7900*/  HMMA.16816.F32.BF16 R24, R108.reuse, R32, RZ ;  /* 0x000000206c18723c */ /* 0x040fea00000418ff */
[----:B------:R-:W3:Y:S03]  /*7910*/  LDSM.16.M88.4 R196, [R238] ;  /* 0x00000000eec4783b */ /* 0x000ee60000000200 */
[-C--:B------:R-:W-:Y:S05]  /*7920*/  HMMA.16816.F32.BF16 R28, R108, R34.reuse, RZ ;  /* 0x000000226c1c723c */ /* 0x080fea00000418ff */
[----:B------:R-:W1:Y:S03]  /*7930*/  LDSM.16.M88.4 R200, [R237+0x9100] ;  /* 0x00910000edc8783b */ /* 0x000e660000000200 */
[C---:B------:R-:W-:Y:S05]  /*7940*/  HMMA.16816.F32.BF16 R32, R112.reuse, R34, RZ ;  /* 0x000000227020723c */ /* 0x040fea00000418ff */
[----:B------:R-:W1:Y:S03]  /*7950*/  LDSM.16.M88.4 R204, [R244] ;  /* 0x00000000f4cc783b */ /* 0x000e660000000200 */
[-C--:B------:R-:W-:Y:S05]  /*7960*/  HMMA.16816.F32.BF16 R36, R112, R48.reuse, RZ ;  /* 0x000000307024723c */ /* 0x080fea00000418ff */
[----:B------:R-:W1:Y:S03]  /*7970*/  LDSM.16.M88.4 R208, [R243] ;  /* 0x00000000f3d0783b */ /* 0x000e660000000200 */
[C---:B------:R-:W-:Y:S05]  /*7980*/  HMMA.16816.F32.BF16 R40, R108.reuse, R48, RZ ;  /* 0x000000306c28723c */ /* 0x040fea00000418ff */
[----:B------:R-:W1:Y:S03]  /*7990*/  LDSM.16.M88.4 R212, [R242] ;  /* 0x00000000f2d4783b */ /* 0x000e660000000200 */
[-C--:B------:R-:W-:Y:S05]  /*79a0*/  HMMA.16816.F32.BF16 R44, R108, R50.reuse, RZ ;  /* 0x000000326c2c723c */ /* 0x080fea00000418ff */
[----:B------:R-:W1:Y:S03]  /*79b0*/  LDSM.16.M88.4 R216, [R241] ;  /* 0x00000000f1d8783b */ /* 0x000e660000000200 */
[C---:B------:R-:W-:Y:S05]  /*79c0*/  HMMA.16816.F32.BF16 R48, R112.reuse, R50, RZ ;  /* 0x000000327030723c */ /* 0x040fea00000418ff */
[----:B------:R-:W-:Y:S03]  /*79d0*/  STL [R1+0x74], R234 ;  /* 0x000074ea01007387 */ /* 0x000fe60000100800 */
[-C--:B------:R-:W-:Y:S01]  /*79e0*/  HMMA.16816.F32.BF16 R52, R112, R64.reuse, RZ ;  /* 0x000000407034723c */ /* 0x080fe200000418ff */
[----:B------:R1:W-:Y:S04]  /*79f0*/  STL [R1+0x78], R147 ;  /* 0x0000789301007387 */ /* 0x0003e80000100800 */
[----:B------:R-:W-:Y:S03]  /*7a00*/  STL [R1+0x7c], R238 ;  /* 0x00007cee01007387 */ /* 0x000fe60000100800 */
[C---:B------:R-:W-:Y:S01]  /*7a10*/  HMMA.16816.F32.BF16 R56, R108.reuse, R64, RZ ;  /* 0x000000406c38723c */ /* 0x040fe200000418ff */
[----:B------:R-:W-:Y:S04]  /*7a20*/  STL [R1+0x80], R237 ;  /* 0x000080ed01007387 */ /* 0x000fe80000100800 */
[----:B------:R-:W-:Y:S03]  /*7a30*/  STL [R1+0x84], R244 ;  /* 0x000084f401007387 */ /* 0x000fe60000100800 */
[-C--:B------:R-:W-:Y:S01]  /*7a40*/  HMMA.16816.F32.BF16 R60, R108, R66.reuse, RZ ;  /* 0x000000426c3c723c */ /* 0x080fe200000418ff */
[----:B------:R-:W-:Y:S04]  /*7a50*/  STL [R1+0x88], R243 ;  /* 0x000088f301007387 */ /* 0x000fe80000100800 */
[----:B------:R-:W-:Y:S03]  /*7a60*/  STL [R1+0x8c], R242 ;  /* 0x00008cf201007387 */ /* 0x000fe60000100800 */
[C---:B------:R-:W-:Y:S01]  /*7a70*/  HMMA.16816.F32.BF16 R64, R112.reuse, R66, RZ ;  /* 0x000000427040723c */ /* 0x040fe200000418ff */
[----:B------:R-:W-:Y:S04]  /*7a80*/  STL [R1+0x90], R241 ;  /* 0x000090f101007387 */ /* 0x000fe80000100800 */
[----:B------:R-:W-:Y:S03]  /*7a90*/  STL [R1+0x94], R240 ;  /* 0x000094f001007387 */ /* 0x000fe60000100800 */
[-C--:B-1----:R-:W-:Y:S01]  /*7aa0*/  HMMA.16816.F32.BF16 R68, R112, R80.reuse, RZ ;  /* 0x000000507044723c */ /* 0x082fe200000418ff */
[----:B------:R-:W4:Y:S04]  /*7ab0*/  LDL R2, [R1+0x3c] ;  /* 0x00003c0001027983 */ /* 0x000f280000100800 */
[----:B------:R-:W4:Y:S03]  /*7ac0*/  LDL R221, [R1+0x64] ;  /* 0x0000640001dd7983 */ /* 0x000f260000100800 */
[C---:B------:R-:W-:Y:S01]  /*7ad0*/  HMMA.16816.F32.BF16 R72, R108.reuse, R80, RZ ;  /* 0x000000506c48723c */ /* 0x040fe200000418ff */
[----:B------:R-:W4:Y:S07]  /*7ae0*/  LDL R147, [R1+0x60] ;  /* 0x0000600001937983 */ /* 0x000f2e0000100800 */
        /* <DEDUP_REMOVED lines=11> */
[-C--:B---3--:R-:W-:Y:S08]  /*7ba0*/  HMMA.16816.F32.BF16 R4, R192, R196.reuse, R4 ;  /* 0x000000c4c004723c */ /* 0x088ff00000041804 */
[C---:B------:R-:W-:Y:S08]  /*7bb0*/  HMMA.16816.F32.BF16 R8, R200.reuse, R196, R8 ;  /* 0x000000c4c808723c */ /* 0x040ff00000041808 */
[-C--:B------:R-:W-:Y:S08]  /*7bc0*/  HMMA.16816.F32.BF16 R12, R200, R198.reuse, R12 ;  /* 0x000000c6c80c723c */ /* 0x080ff0000004180c */
[C---:B------:R-:W-:Y:S01]  /*7bd0*/  HMMA.16816.F32.BF16 R16, R192.reuse, R198, R16 ;  /* 0x000000c6c010723c */ /* 0x040fe20000041810 */
[----:B------:R-:W2:Y:S07]  /*7be0*/  LDSM.16.M88.4 R196, [R239] ;  /* 0x00000000efc4783b */ /* 0x000eae0000000200 */
[-C--:B------:R-:W-:Y:S08]  /*7bf0*/  HMMA.16816.F32.BF16 R20, R192, R204.reuse, R20 ;  /* 0x000000ccc014723c */ /* 0x080ff00000041814 */
[C---:B------:R-:W-:Y:S08]  /*7c00*/  HMMA.16816.F32.BF16 R24, R200.reuse, R204, R24 ;  /* 0x000000ccc818723c */ /* 0x040ff00000041818 */
[-C--:B------:R-:W-:Y:S08]  /*7c10*/  HMMA.16816.F32.BF16 R28, R200, R206.reuse, R28 ;  /* 0x000000cec81c723c */ /* 0x080ff0000004181c */
[C---:B------:R-:W-:Y:S04]  /*7c20*/  HMMA.16816.F32.BF16 R32, R192.reuse, R206, R32 ;  /* 0x000000cec020723c */ /* 0x040fe80000041820 */
[----:B------:R-:W-:Y:S04]  /*7c30*/  @P2 IMAD.MOV.U32 R205, RZ, RZ, R225 ;  /* 0x000000ffffcd2224 */ /* 0x000fe800078e00e1 */
[-C--:B------:R-:W-:Y:S08]  /*7c40*/  HMMA.16816.F32.BF16 R36, R192, R208.reuse, R36 ;  /* 0x000000d0c024723c */ /* 0x080ff00000041824 */
[C---:B------:R-:W-:Y:S08]  /*7c50*/  HMMA.16816.F32.BF16 R40, R200.reuse, R208, R40 ;  /* 0x000000d0c828723c */ /* 0x040ff00000041828 */
[-C--:B------:R-:W-:Y:S04]  /*7c60*/  HMMA.16816.F32.BF16 R44, R200, R210.reuse, R44 ;  /* 0x000000d2c82c723c */ /* 0x080fe8000004182c */
[----:B------:R-:W-:Y:S02]  /*7c70*/  @P2 IMAD.MOV.U32 R204, RZ, RZ, R222 ;  /* 0x000000ffffcc2224 */ /* 0x000fe400078e00de */
[----:B------:R-:W3:Y:S02]  /*7c80*/  LDL R222, [R1+0x54] ;  /* 0x0000540001de7983 */ /* 0x000ee40000100800 */
[C---:B------:R-:W-:Y:S02]  /*7c90*/  HMMA.16816.F32.BF16 R48, R192.reuse, R210, R48 ;  /* 0x000000d2c030723c */ /* 0x040fe40000041830 */
[----:B------:R-:W-:Y:S02]  /*7ca0*/  STL [R1+0x98], R239 ;  /* 0x000098ef01007387 */ /* 0x000fe40000100800 */
[----:B------:R-:W-:Y:S02]  /*7cb0*/  @P2 IMAD.WIDE.U32 R204, R142, 0x70, R204 ;  /* 0x000000708ecc2825 */ /* 0x000fe400078e00cc */
[----:B------:R-:W-:Y:S02]  /*7cc0*/  STL [R1+0x9c], R235 ;  /* 0x00009ceb01007387 */ /* 0x000fe40000100800 */
[-C--:B------:R-:W-:Y:S02]  /*7cd0*/  HMMA.16816.F32.BF16 R52, R192, R212.reuse, R52 ;  /* 0x000000d4c034723c */ /* 0x080fe40000041834 */
[----:B------:R-:W-:Y:S02]  /*7ce0*/  STL [R1+0xa0], R233 ;  /* 0x0000a0e901007387 */ /* 0x000fe40000100800 */
[C---:B------:R-:W-:Y:S01]  /*7cf0*/  @P2 LEA R142, P0, R204.reuse, c[0x0][0x1f8], 0x1 ;  /* 0x00007e00cc8e2a11 */ /* 0x040fe200078008ff */
[----:B------:R-:W-:Y:S01]  /*7d00*/  @P2 IMAD.IADD R0, R205, 0x1, R0 ;  /* 0x00000001cd002824 */ /* 0x000fe200078e0200 */
[----:B------:R-:W-:Y:S02]  /*7d10*/  STL [R1+0xa4], R236 ;  /* 0x0000a4ec01007387 */ /* 0x000fe40000100800 */
[C---:B------:R-:W-:Y:S04]  /*7d20*/  HMMA.16816.F32.BF16 R56, R200.reuse, R212, R56 ;  /* 0x000000d4c838723c */ /* 0x040fe80000041838 */
[----:B------:R-:W-:Y:S02]  /*7d30*/  @P2 LEA.HI.X R143, R204, c[0x0][0x1fc], R0, 0x1, P0 ;  /* 0x00007f00cc8f2a11 */ /* 0x000fe400000f0c00 */
[----:B------:R1:W4:Y:S01]  /*7d40*/  LDL R0, [R1+0x50] ;  /* 0x0000500001007983 */ /* 0x0003220000100800 */
[----:B------:R-:W-:Y:S01]  /*7d50*/  @P2 IADD3 R208, P1, R142, UR9, RZ ;  /* 0x000000098ed02c10 */ /* 0x000fe2000ff3e0ff */
[-C--:B------:R-:W-:Y:S02]  /*7d60*/  HMMA.16816.F32.BF16 R60, R200, R214.reuse, R60 ;  /* 0x000000d6c83c723c */ /* 0x080fe4000004183c */
[----:B------:R-:W-:Y:S01]  /*7d70*/  @!PT LDS RZ, [RZ] ;  /* 0x00000000fffff984 */ /* 0x000fe20000000800 */
[----:B------:R-:W-:Y:S01]  /*7d80*/  @!PT LDS RZ, [RZ] ;  /* 0x00000000fffff984 */ /* 0x000fe20000000800 */
[----:B------:R-:W-:Y:S01]  /*7d90*/  @!PT LDS RZ, [RZ] ;  /* 0x00000000fffff984 */ /* 0x000fe20000000800 */
[----:B------:R1:W-:Y:S02]  /*7da0*/  @P2 LDGSTS.E.BYPASS.LTC128B.128 [R245+0x100], [R142.64], !P6 ;  /* 0x001000008ef52fae */ /* 0x0003e4000f101d4a */
[----:B------:R-:W-:Y:S02]  /*7db0*/  @P2 IADD3.X R209, R143, UR8, RZ, P1, !PT ;  /* 0x000000088fd12c10 */ /* 0x000fe40008ffe4ff */
[----:B------:R-:W-:Y:S02]  /*7dc0*/  @P2 IADD3 R206, P0, R208, UR9, RZ ;  /* 0x00000009d0ce2c10 */ /* 0x000fe4000ff1e0ff */
[C---:B------:R-:W-:Y:S02]  /*7dd0*/  HMMA.16816.F32.BF16 R64, R192.reuse, R214, R64 ;  /* 0x000000d6c040723c */ /* 0x040fe40000041840 */
[----:B------:R1:W-:Y:S02]  /*7de0*/  @P2 LDGSTS.E.BYPASS.LTC128B.128 [R245+0x900], [R208.64], !P6 ;  /* 0x00900000d0f52fae */ /* 0x0003e4000f101d4a */
[----:B------:R-:W-:Y:S02]  /*7df0*/  @P2 IADD3.X R207, R209, UR8, RZ, P0, !PT ;  /* 0x00000008d1cf2c10 */ /* 0x000fe400087fe4ff */
[----:B------:R-:W-:Y:S02]  /*7e00*/  @P2 IADD3 R204, P1, R206, UR9, RZ ;  /* 0x00000009cecc2c10 */ /* 0x000fe4000ff3e0ff */
[-C--:B------:R-:W-:Y:S02]  /*7e10*/  HMMA.16816.F32.BF16 R68, R192, R216.reuse, R68 ;  /* 0x000000d8c044723c */ /* 0x080fe40000041844 */
[----:B------:R1:W-:Y:S02]  /*7e20*/  @P2 LDGSTS.E.BYPASS.LTC128B.128 [R245+0x1100], [R206.64], !P6 ;  /* 0x01100000cef52fae */ /* 0x0003e4000f101d4a */
[----:B------:R-:W-:Y:S04]  /*7e30*/  @P2 IADD3.X R205, R207, UR8, RZ, P1, !PT ;  /* 0x00000008cfcd2c10 */ /* 0x000fe80008ffe4ff */
[C---:B------:R-:W-:Y:S02]  /*7e40*/  HMMA.16816.F32.BF16 R72, R200.reuse, R216, R72 ;  /* 0x000000d8c848723c */ /* 0x040fe40000041848 */
[----:B------:R2:W-:Y:S06]  /*7e50*/  @P2 LDGSTS.E.BYPASS.LTC128B.128 [R245+0x1900], [R204.64], !P6 ;  /* 0x01900000ccf52fae */ /* 0x0005ec000f101d4a */
[-C--:B------:R-:W-:Y:S02]  /*7e60*/  HMMA.16816.F32.BF16 R76, R200, R218.reuse, R76 ;  /* 0x000000dac84c723c */ /* 0x080fe4000004184c */
[----:B------:R-:W-:Y:S06]  /*7e70*/  STL [R1+0xa8], R232 ;  /* 0x0000a8e801007387 */ /* 0x000fec0000100800 */
[C---:B------:R-:W-:Y:S08]  /*7e80*/  HMMA.16816.F32.BF16 R80, R192.reuse, R218, R80 ;  /* 0x000000dac050723c */ /* 0x040ff00000041850 */
[-C--:B-1----:R-:W-:Y:S08]  /*7e90*/  HMMA.16816.F32.BF16 R84, R192, R188.reuse, R84 ;  /* 0x000000bcc054723c */ /* 0x082ff00000041854 */
[C---:B------:R-:W-:Y:S07]  /*7ea0*/  HMMA.16816.F32.BF16 R88, R200.reuse, R188, R88 ;  /* 0x000000bcc858723c */ /* 0x040fee0000041858 */
[----:B------:R-:W-:Y:S01]  /*7eb0*/  @P2 IADD3 R188, P0, R204, UR9, RZ ;  /* 0x00000009ccbc2c10 */ /* 0x000fe2000ff1e0ff */
[-C--:B------:R-:W-:Y:S04]  /*7ec0*/  HMMA.16816.F32.BF16 R92, R200, R190.reuse, R92 ;  /* 0x000000bec85c723c */ /* 0x080fe8000004185c */
[----:B------:R-:W-:Y:S02]  /*7ed0*/  @P2 IADD3.X R189, R205, UR8, RZ, P0, !PT ;  /* 0x00000008cdbd2c10 */ /* 0x000fe400087fe4ff */
[----:B------:R-:W-:Y:S02]  /*7ee0*/  @P2 IADD3 R142, P1, R188, UR9, RZ ;  /* 0x00000009bc8e2c10 */ /* 0x000fe4000ff3e0ff */
[C---:B------:R-:W-:Y:S01]  /*7ef0*/  HMMA.16816.F32.BF16 R96, R192.reuse, R190, R96 ;  /* 0x000000bec060723c */ /* 0x040fe20000041860 */
[----:B------:R1:W-:Y:S03]  /*7f00*/  @P2 LDGSTS.E.BYPASS.LTC128B.128 [R245+0x2100], [R188.64], !P6 ;  /* 0x02100000bcf52fae */ /* 0x0003e6000f101d4a */
[----:B------:R-:W-:Y:S02]  /*7f10*/  @P2 IADD3.X R143, R189, UR8, RZ, P1, !PT ;  /* 0x00000008bd8f2c10 */ /* 0x000fe40008ffe4ff */
[----:B------:R-:W-:Y:S02]  /*7f20*/  @P2 IADD3 R208, P0, R142, UR9, RZ ;  /* 0x000000098ed02c10 */ /* 0x000fe4000ff1e0ff */
[-C--:B--2---:R-:W-:Y:S01]  /*7f30*/  HMMA.16816.F32.BF16 R100, R192, R196.reuse, R100 ;  /* 0x000000c4c064723c */ /* 0x084fe20000041864 */
[----:B------:R2:W-:Y:S03]  /*7f40*/  @P2 LDGSTS.E.BYPASS.LTC128B.128 [R245+0x2900], [R142.64], !P6 ;  /* 0x029000008ef52fae */ /* 0x0005e6000f101d4a */
[----:B------:R-:W-:Y:S04]  /*7f50*/  @P2 IADD3.X R209, R143, UR8, RZ, P0, !PT ;  /* 0x000000088fd12c10 */ /* 0x000fe800087fe4ff */
[C---:B------:R-:W-:Y:S01]  /*7f60*/  HMMA.16816.F32.BF16 R104, R200.reuse, R196, R104 ;  /* 0x000000c4c868723c */ /* 0x040fe20000041868 */
[----:B------:R2:W-:Y:S07]  /*7f70*/  @P2 LDGSTS.E.BYPASS.LTC128B.128 [R245+0x3100], [R208.64], !P6 ;  /* 0x03100000d0f52fae */ /* 0x0005ee000f101d4a */
[-C--:B------:R-:W-:Y:S01]  /*7f80*/  HMMA.16816.F32.BF16 R108, R200, R198.reuse, R108 ;  /* 0x000000c6c86c723c */ /* 0x080fe2000004186c */
[----:B------:R-:W-:Y:S07]  /*7f90*/  LDSM.16.M88.4 R204, [R233+0x3900] ;  /* 0x00390000e9cc783b */ /* 0x000fee0000000200 */
[----:B------:R-:W-:Y:S01]  /*7fa0*/  HMMA.16816.F32.BF16 R112, R192, R198, R112 ;  /* 0x000000c6c070723c */ /* 0x000fe20000041870 */
[----:B-1----:R-:W1:Y:S03]  /*7fb0*/  LDSM.16.M88.4 R188, [R235+0x7100] ;  /* 0x00710000ebbc783b */ /* 0x002e660000000200 */
[----:B--2---:R-:W-:Y:S05]  /*7fc0*/  IMAD R142, R220, -0x70, RZ ;  /* 0xffffff90dc8e7824 */ /* 0x004fea00078e02ff */
[----:B------:R-:W-:Y:S08]  /*7fd0*/  LDSM.16.M88.4 R212, [R233+0x4100] ;  /* 0x00410000e9d4783b */ /* 0x000ff00000000200 */
[----:B------:R-:W2:Y:S08]  /*7fe0*/  LDSM.16.M88.4 R208, [R235+0x9100] ;  /* 0x00910000ebd0783b */ /* 0x000eb00000000200 */
[----:B------:R-:W0:Y:S08]  /*7ff0*/  LDGDEPBAR ;  /* 0x00000000000079af */ /* 0x000e300000000000 */
[----:B------:R-:W2:Y:S01]  /*8000*/  LDSM.16.M88.4 R216, [R233+0x4900] ;  /* 0x00490000e9d8783b */ /* 0x000ea20000000200 */
[-C--:B-1----:R-:W-:Y:S07]  /*8010*/  HMMA.16816.F32.BF16 R4, R188, R204.reuse, R4 ;  /* 0x000000ccbc04723c */ /* 0x082fee0000041804 */
[----:B------:R-:W1:Y:S08]  /*8020*/  LDSM.16.M88.4 R200, [R233+0x5100] ;  /* 0x00510000e9c8783b */ /* 0x000e700000000200 */
[----:B------:R-:W1:Y:S01]  /*8030*/  LDSM.16.M88.4 R192, [R233+0x5900] ;  /* 0x00590000e9c0783b */ /* 0x000e620000000200 */
[C---:B--2---:R-:W-:Y:S07]  /*8040*/  HMMA.16816.F32.BF16 R8, R208.reuse, R204, R8 ;  /* 0x000000ccd008723c */ /* 0x044fee0000041808 */
[----:B------:R-:W2:Y:S01]  /*8050*/  LDSM.16.M88.4 R196, [R233+0x6100] ;  /* 0x00610000e9c4783b */ /* 0x000ea20000000200 */
[-C--:B------:R-:W-:Y:S08]  /*8060*/  HMMA.16816.F32.BF16 R12, R208, R206.reuse, R12 ;  /* 0x000000ced00c723c */ /* 0x080ff0000004180c */
[C---:B------:R-:W-:Y:S01]  /*8070*/  HMMA.16816.F32.BF16 R16, R188.reuse, R206, R16 ;  /* 0x000000cebc10723c */ /* 0x040fe20000041810 */
[----:B------:R-:W1:Y:S07]  /*8080*/  LDSM.16.M88.4 R204, [R233+0x6900] ;  /* 0x00690000e9cc783b */ /* 0x000e6e0000000200 */
[-C--:B------:R-:W-:Y:S08]  /*8090*/  HMMA.16816.F32.BF16 R20, R188, R212.reuse, R20 ;  /* 0x000000d4bc14723c */ /* 0x080ff00000041814 */
[C---:B------:R-:W-:Y:S08]  /*80a0*/  HMMA.16816.F32.BF16 R24, R208.reuse, R212, R24 ;  /* 0x000000d4d018723c */ /* 0x040ff00000041818 */
[-C--:B------:R-:W-:Y:S08]  /*80b0*/  HMMA.16816.F32.BF16 R28, R208, R214.reuse, R28 ;  /* 0x000000d6d01c723c */ /* 0x080ff0000004181c */
[C---:B------:R-:W-:Y:S01]  /*80c0*/  HMMA.16816.F32.BF16 R32, R188.reuse, R214, R32 ;  /* 0x000000d6bc20723c */ /* 0x040fe20000041820 */
[----:B------:R-:W-:Y:S07]  /*80d0*/  LDSM.16.M88.4 R212, [R232] ;  /* 0x00000000e8d4783b */ /* 0x000fee0000000200 */
        /* <DEDUP_REMOVED lines=9> */
[----:B------:R-:W-:Y:S03]  /*8170*/  LDSM.16.M88.4 R200, [R236+0x7100] ;  /* 0x00710000ecc8783b */ /* 0x000fe60000000200 */
[----:B---3--:R-:W-:Y:S04]  /*8180*/  IADD3 R142, -R222, 0x1, R142 ;  /* 0x00000001de8e7810 */ /* 0x008fe80007ffe18e */
[-C--:B------:R-:W-:Y:S04]  /*8190*/  HMMA.16816.F32.BF16 R68, R188, R192.reuse, R68 ;  /* 0x000000c0bc44723c */ /* 0x080fe80000041844 */
[----:B----4-:R-:W-:Y:S04]  /*81a0*/  IADD3 R142, -R147, R142, R221 ;  /* 0x0000008e938e7210 */ /* 0x010fe80007ffe1dd */
[C---:B------:R-:W-:Y:S08]  /*81b0*/  HMMA.16816.F32.BF16 R72, R208.reuse, R192, R72 ;  /* 0x000000c0d048723c */ /* 0x040ff00000041848 */
[-C--:B------:R-:W-:Y:S04]  /*81c0*/  HMMA.16816.F32.BF16 R76, R208, R194.reuse, R76 ;  /* 0x000000c2d04c723c */ /* 0x080fe8000004184c */
[----:B------:R-:W-:Y:S04]  /*81d0*/  @P4 IMAD.MOV.U32 R0, RZ, RZ, R2 ;  /* 0x000000ffff004224 */ /* 0x000fe800078e0002 */
[C---:B------:R-:W-:Y:S01]  /*81e0*/  HMMA.16816.F32.BF16 R80, R188.reuse, R194, R80 ;  /* 0x000000c2bc50723c */ /* 0x040fe20000041850 */
[----:B------:R-:W-:Y:S07]  /*81f0*/  LDSM.16.M88.4 R192, [R232+0x800] ;  /* 0x00080000e8c0783b */ /* 0x000fee0000000200 */
[-C--:B--2---:R-:W-:Y:S01]  /*8200*/  HMMA.16816.F32.BF16 R84, R188, R196.reuse, R84 ;  /* 0x000000c4bc54723c */ /* 0x084fe20000041854 */
[----:B------:R-:W-:Y:S07]  /*8210*/  SHFL.IDX PT, R146, R0, 0x2, 0x1c1f ;  /* 0x005c1f0000927f89 */ /* 0x000fee00000e0000 */
[C---:B------:R-:W-:Y:S01]  /*8220*/  HMMA.16816.F32.BF16 R88, R208.reuse, R196, R88 ;  /* 0x000000c4d058723c */ /* 0x040fe20000041858 */
[----:B------:R-:W-:Y:S07]  /*8230*/  SHFL.IDX PT, R143, R0, 0x3, 0x1c1f ;  /* 0x007c1f00008f7f89 */ /* 0x000fee00000e0000 */
[-C--:B------:R-:W-:Y:S01]  /*8240*/  HMMA.16816.F32.BF16 R92, R208, R198.reuse, R92 ;  /* 0x000000c6d05c723c */ /* 0x080fe2000004185c */
[----:B------:R-:W1:Y:S07]  /*8250*/  SHFL.IDX PT, R2, R0, RZ, 0x1c1f ;  /* 0x001c1fff00027589 */ /* 0x000e6e00000e0000 */
[C---:B------:R-:W-:Y:S01]  /*8260*/  HMMA.16816.F32.BF16 R96, R188.reuse, R198, R96 ;  /* 0x000000c6bc60723c */ /* 0x040fe20000041860 */
[----:B------:R1:W2:Y:S07]  /*8270*/  SHFL.IDX PT, R140, R0, 0x1, 0x1c1f ;  /* 0x003c1f00008c7f89 */ /* 0x0002ae00000e0000 */
[-C--:B------:R-:W-:Y:S08]  /*8280*/  HMMA.16816.F32.BF16 R100, R188, R204.reuse, R100 ;  /* 0x000000ccbc64723c */ /* 0x080ff00000041864 */
[C---:B------:R-:W-:Y:S08]  /*8290*/  HMMA.16816.F32.BF16 R104, R208.reuse, R204, R104 ;  /* 0x000000ccd068723c */ /* 0x040ff00000041868 */
[-C--:B------:R-:W-:Y:S04]  /*82a0*/  HMMA.16816.F32.BF16 R108, R208, R206.reuse, R108 ;  /* 0x000000ced06c723c */ /* 0x080fe8000004186c */
[C---:B-1----:R-:W-:Y:S02]  /*82b0*/  IMAD.IADD R0, R142.reuse, 0x1, R2 ;  /* 0x000000018e007824 */ /* 0x042fe400078e0202 */
[----:B--2---:R-:W-:Y:S02]  /*82c0*/  IMAD.IADD R140, R142, 0x1, R140 ;  /* 0x000000018e8c7824 */ /* 0x004fe400078e028c */
[----:B------:R-:W-:Y:S01]  /*82d0*/  HMMA.16816.F32.BF16 R112, R188, R206, R112 ;  /* 0x000000cebc70723c */ /* 0x000fe20000041870 */
[----:B------:R-:W1:Y:S03]  /*82e0*/  LDSM.16.M88.4 R188, [R232+0x1000] ;  /* 0x00100000e8bc783b */ /* 0x000e660000000200 */
[----:B------:R-:W-:Y:S01]  /*82f0*/  ISETP.GT.AND P3, PT, R0, RZ, PT ;  /* 0x000000ff0000720c */ /* 0x000fe20003f64270 */
[----:B------:R-:W-:Y:S01]  /*8300*/  IMAD.IADD R2, R142, 0x1, R146 ;  /* 0x000000018e027824 */ /* 0x000fe200078e0292 */
[----:B------:R-:W-:Y:S01]  /*8310*/  ISETP.GT.AND P2, PT, R0, 0x1, PT ;  /* 0x000000010000780c */ /* 0x000fe20003f44270 */
[----:B------:R-:W-:Y:S01]  /*8320*/  IMAD.IADD R142, R142, 0x1, R143 ;  /* 0x000000018e8e7824 */ /* 0x000fe200078e028f */
[-C--:B------:R-:W-:Y:S05]  /*8330*/  HMMA.16816.F32.BF16 R4, R200, R212.reuse, R4 ;  /* 0x000000d4c804723c */ /* 0x080fea0000041804 */
[C---:B------:R-:W-:Y:S02]  /*8340*/  ISETP.GT.AND P1, PT, R140.reuse, RZ, PT ;  /* 0x000000ff8c00720c */ /* 0x040fe40003f24270 */
[----:B------:R-:W-:Y:S01]  /*8350*/  ISETP.GT.AND P0, PT, R140, 0x1, PT ;  /* 0x000000018c00780c */ /* 0x000fe20003f04270 */
[C---:B------:R-:W-:Y:S04]  /*8360*/  HMMA.16816.F32.BF16 R8, R216.reuse, R212, R8 ;  /* 0x000000d4d808723c */ /* 0x040fe80000041808 */
[----:B------:R-:W-:Y:S04]  /*8370*/  ISETP.GT.AND P5, PT, R0, 0x60, PT ;  /* 0x000000600000780c */ /* 0x000fe80003fa4270 */
[-C--:B------:R-:W-:Y:S08]  /*8380*/  HMMA.16816.F32.BF16 R12, R216, R214.reuse, R12 ;  /* 0x000000d6d80c723c */ /* 0x080ff0000004180c */
[C---:B------:R-:W-:Y:S04]  /*8390*/  HMMA.16816.F32.BF16 R16, R200.reuse, R214, R16 ;  /* 0x000000d6c810723c */ /* 0x040fe80000041810 */
[----:B------:R-:W-:Y:S02]  /*83a0*/  FSEL R146, R4, -INF , P3 ;  /* 0xff80000004927808 */ /* 0x000fe40001800000 */
[----:B------:R-:W-:Y:S02]  /*83b0*/  FSEL R196, R5, -INF , P2 ;  /* 0xff80000005c47808 */ /* 0x000fe40001000000 */
[-C--:B------:R-:W-:Y:S03]  /*83c0*/  HMMA.16816.F32.BF16 R20, R200, R192.reuse, R20 ;  /* 0x000000c0c814723c */ /* 0x080fe60000041814 */
[----:B------:R-:W-:Y:S02]  /*83d0*/  ISETP.GT.AND P3, PT, R2, RZ, PT ;  /* 0x000000ff0200720c */ /* 0x000fe40003f64270 */
[----:B------:R-:W-:Y:S02]  /*83e0*/  FSEL R198, R6, -INF , P1 ;  /* 0xff80000006c67808 */ /* 0x000fe40000800000 */
[----:B------:R-:W-:Y:S01]  /*83f0*/  FSEL R197, R7, -INF , P0 ;  /* 0xff80000007c57808 */ /* 0x000fe20000000000 */
[C---:B------:R-:W-:Y:S01]  /*8400*/  HMMA.16816.F32.BF16 R24, R216.reuse, R192, R24 ;  /* 0x000000c0d818723c */ /* 0x040fe20000041818 */
[----:B------:R-:W2:Y:S03]  /*8410*/  LDSM.16.M88.4 R4, [R232+0x1800] ;  /* 0x00180000e804783b */ /* 0x000ea60000000200 */
[----:B------:R-:W-:Y:S02]  /*8420*/  ISETP.GT.AND P2, PT, R2, 0x1, PT ;  /* 0x000000010200780c */ /* 0x000fe40003f44270 */
[C---:B------:R-:W-:Y:S02]  /*8430*/  ISETP.GT.AND P1, PT, R142.reuse, RZ, PT ;  /* 0x000000ff8e00720c */ /* 0x040fe40003f24270 */
[-C--:B------:R-:W-:Y:S03]  /*8440*/  HMMA.16816.F32.BF16 R28, R216, R194.reuse, R28 ;  /* 0x000000c2d81c723c */ /* 0x080fe6000004181c */
[----:B------:R-:W-:Y:S02]  /*8450*/  ISETP.GT.AND P0, PT, R142, 0x1, PT ;  /* 0x000000018e00780c */ /* 0x000fe40003f04270 */
[----:B------:R-:W-:Y:S02]  /*8460*/  FSEL R192, R8, -INF , P3 ;  /* 0xff80000008c07808 */ /* 0x000fe40001800000 */
[----:B------:R-:W-:Y:S01]  /*8470*/  FSEL R199, R9, -INF , P2 ;  /* 0xff80000009c77808 */ /* 0x000fe20001000000 */
[C---:B------:R-:W-:Y:S04]  /*8480*/  HMMA.16816.F32.BF16 R32, R200.reuse, R194, R32 ;  /* 0x000000c2c820723c */ /* 0x040fe80000041820 */
[----:B------:R-:W-:Y:S02]  /*8490*/  FSEL R205, R10, -INF , P1 ;  /* 0xff8000000acd7808 */ /* 0x000fe40000800000 */
[----:B------:R-:W-:Y:S02]  /*84a0*/  FSEL R204, R11, -INF , P0 ;  /* 0xff8000000bcc7808 */ /* 0x000fe40000000000 */
[-C--:B-1----:R-:W-:Y:S01]  /*84b0*/  HMMA.16816.F32.BF16 R36, R200, R188.reuse, R36 ;  /* 0x000000bcc824723c */ /* 0x082fe20000041824 */
[----:B------:R-:W1:Y:S02]  /*84c0*/  LDSM.16.M88.4 R8, [R232+0x2000] ;  /* 0x00200000e808783b */ /* 0x000e640000000200 */
[C---:B------:R-:W-:Y:S02]  /*84d0*/  ISETP.GT.AND P3, PT, R2.reuse, 0x8, PT ;  /* 0x000000080200780c */ /* 0x040fe40003f64270 */
[----:B------:R-:W-:Y:S02]  /*84e0*/  ISETP.GT.AND P2, PT, R2, 0x9, PT ;  /* 0x000000090200780c */ /* 0x000fe40003f44270 */
[----:B------:R-:W-:Y:S01]  /*84f0*/  FSEL R193, R12, -INF , P3 ;  /* 0xff8000000cc17808 */ /* 0x000fe20001800000 */
[C---:B------:R-:W-:Y:S04]  /*8500*/  HMMA.16816.F32.BF16 R40, R216.reuse, R188, R40 ;  /* 0x000000bcd828723c */ /* 0x040fe80000041828 */
[----:B------:R-:W-:Y:S02]  /*8510*/  ISETP.GT.AND P3, PT, R0, 0x8, PT ;  /* 0x000000080000780c */ /* 0x000fe40003f64270 */
[----:B------:R-:W-:Y:S02]  /*8520*/  FMNMX.FTZ R12, R146, R3, !PT ;  /* 0x00000003920c7209 */ /* 0x000fe40007810000 */
[-C--:B------:R-:W-:Y:S03]  /*8530*/  HMMA.16816.F32.BF16 R44, R216, R190.reuse, R44 ;  /* 0x000000bed82c723c */ /* 0x080fe6000004182c */
[C---:B------:R-:W-:Y:S02]  /*8540*/  ISETP.GT.AND P0, PT, R142.reuse, 0x9, PT ;  /* 0x000000098e00780c */ /* 0x040fe40003f04270 */
[----:B------:R-:W-:Y:S02]  /*8550*/  ISETP.GT.AND P1, PT, R142, 0x8, PT ;  /* 0x000000088e00780c */ /* 0x000fe40003f24270 */
[----:B------:R-:W-:Y:S01]  /*8560*/  FSEL R13, R13, -INF , P2 ;  /* 0xff8000000d0d7808 */ /* 0x000fe20001000000 */
[C---:B------:R-:W-:Y:S04]  /*8570*/  HMMA.16816.F32.BF16 R48, R200.reuse, R190, R48 ;  /* 0x000000bec830723c */ /* 0x040fe80000041830 */
[----:B------:R-:W-:Y:S02]  /*8580*/  FSEL R16, R16, -INF , P3 ;  /* 0xff80000010107808 */ /* 0x000fe40001800000 */
[C---:B------:R-:W-:Y:S02]  /*8590*/  ISETP.GT.AND P3, PT, R0.reuse, 0x10, PT ;  /* 0x000000100000780c */ /* 0x040fe40003f64270 */
[-C--:B--2---:R-:W-:Y:S03]  /*85a0*/  HMMA.16816.F32.BF16 R52, R200, R4.reuse, R52 ;  /* 0x00000004c834723c */ /* 0x084fe60000041834 */
[----:B------:R-:W-:Y:S02]  /*85b0*/  ISETP.GT.AND P2, PT, R0, 0x9, PT ;  /* 0x000000090000780c */ /* 0x000fe40003f44270 */
[----:B------:R-:W-:Y:S02]  /*85c0*/  FMNMX.FTZ R12, R196, R12, !PT ;  /* 0x0000000cc40c7209 */ /* 0x000fe40007810000 */
[----:B------:R-:W-:Y:S01]  /*85d0*/  FSEL R15, R15, -INF , P0 ;  /* 0xff8000000f0f7808 */ /* 0x000fe20000000000 */
[C---:B------:R-:W-:Y:S04]  /*85e0*/  HMMA.16816.F32.BF16 R56, R216.reuse, R4, R56 ;  /* 0x00000004d838723c */ /* 0x040fe80000041838 */
[----:B------:R-:W-:Y:S02]  /*85f0*/  ISETP.GT.AND P0, PT, R140, 0x9, PT ;  /* 0x000000098c00780c */ /* 0x000fe40003f04270 */
[----:B------:R-:W-:Y:S02]  /*8600*/  FSEL R20, R20, -INF , P3 ;  /* 0xff80000014147808 */ /* 0x000fe40001800000 */
[-C--:B------:R-:W-:Y:S03]  /*8610*/  HMMA.16816.F32.BF16 R60, R216, R6.reuse, R60 ;  /* 0x00000006d83c723c */ /* 0x080fe6000004183c */
[----:B------:R-:W-:Y:S02]  /*8620*/  ISETP.GT.AND P3, PT, R2, 0x10, PT ;  /* 0x000000100200780c */ /* 0x000fe40003f64270 */
[----:B------:R-:W-:Y:S02]  /*8630*/  FSEL R14, R14, -INF , P1 ;  /* 0xff8000000e0e7808 */ /* 0x000fe40000800000 */
[----:B------:R-:W-:Y:S01]  /*8640*/  FSEL R17, R17, -INF , P2 ;  /* 0xff80000011117808 */ /* 0x000fe20001000000 */
[C---:B------:R-:W-:Y:S01]  /*8650*/  HMMA.16816.F32.BF16 R64, R200.reuse, R6, R64 ;  /* 0x00000006c840723c */ /* 0x040fe20000041840 */
[----:B------:R-:W2:Y:S03]  /*8660*/  LDSM.16.M88.4 R4, [R232+0x2800] ;  /* 0x00280000e804783b */ /* 0x000ea60000000200 */
[----:B------:R-:W-:Y:S02]  /*8670*/  ISETP.GT.AND P2, PT, R0, 0x11, PT ;  /* 0x000000110000780c */ /* 0x000fe40003f44270 */
[----:B------:R-:W-:Y:S02]  /*8680*/  FMNMX.FTZ R12, R16, R12, !PT ;  /* 0x0000000c100c7209 */ /* 0x000fe40007810000 */
[-C--:B-1----:R-:W-:Y:S03]  /*8690*/  HMMA.16816.F32.BF16 R68, R200, R8.reuse, R68 ;  /* 0x00000008c844723c */ /* 0x082fe60000041844 */
[C---:B------:R-:W-:Y:S02]  /*86a0*/  ISETP.GT.AND P1, PT, R140.reuse, 0x8, PT ;  /* 0x000000088c00780c */ /* 0x040fe40003f24270 */
[----:B------:R-:W-:Y:S02]  /*86b0*/  FSEL R19, R19, -INF , P0 ;  /* 0xff80000013137808 */ /* 0x000fe40000000000 */
[----:B------:R-:W-:Y:S01]  /*86c0*/  ISETP.GT.AND P0, PT, R140, 0x11, PT ;  /* 0x000000118c00780c */ /* 0x000fe20003f04270 */
[C---:B------:R-:W-:Y:S04]  /*86d0*/  HMMA.16816.F32.BF16 R72, R216.reuse, R8, R72 ;  /* 0x00000008d848723c */ /* 0x040fe80000041848 */
[----:B------:R-:W-:Y:S02]  /*86e0*/  FSEL R21, R21, -INF , P2 ;  /* 0xff80000015157808 */ /* 0x000fe40001000000 */
[----:B------:R-:W-:Y:S02]  /*86f0*/  FSEL R18, R18, -INF , P1 ;  /* 0xff80000012127808 */ /* 0x000fe40000800000 */
[-C--:B------:R-:W-:Y:S03]  /*8700*/  HMMA.16816.F32.BF16 R76, R216, R10.reuse, R76 ;  /* 0x0000000ad84c723c */ /* 0x080fe6000004184c */
[----:B------:R-:W-:Y:S02]  /*8710*/  ISETP.GT.AND P1, PT, R140, 0x10, PT ;  /* 0x000000108c00780c */ /* 0x000fe40003f24270 */
[----:B------:R-:W-:Y:S02]  /*8720*/  ISETP.GT.AND P2, PT, R2, 0x11, PT ;  /* 0x000000110200780c */ /* 0x000fe40003f44270 */
[----:B------:R-:W-:Y:S01]  /*8730*/  FMNMX.FTZ R12, R17, R12, !PT ;  /* 0x0000000c110c7209 */ /* 0x000fe20007810000 */
[C---:B------:R-:W-:Y:S01]  /*8740*/  HMMA.16816.F32.BF16 R80, R200.reuse, R10, R80 ;  /* 0x0000000ac850723c */ /* 0x040fe20000041850 */
[----:B------:R-:W1:Y:S01]  /*8750*/  LDSM.16.M88.4 R8, [R232+0x3000] ;  /* 0x00300000e808783b */ /* 0x000e620000000200 */
[----:B------:R-:W-:Y:S04]  /*8760*/  DEPBAR.LE SB0, 0x0 ;  /* 0x000080000000791a */ /* 0x000fe80000000000 */
[----:B------:R-:W-:Y:S03]  /*8770*/  FSEL R24, R24, -INF , P3 ;  /* 0xff80000018187808 */ /* 0x000fe60001800000 */
[----:B------:R-:W-:Y:S01]  /*8780*/  BAR.SYNC.DEFER_BLOCKING 0x0 ;  /* 0x0000000000007b1d */ /* 0x000fe20000010000 */
[-C--:B--2---:R-:W-:Y:S05]  /*8790*/  HMMA.16816.F32.BF16 R84, R200, R4.reuse, R84 ;  /* 0x00000004c854723c */ /* 0x084fea0000041854 */
[----:B------:R-:W-:Y:S02]  /*87a0*/  ISETP.GT.AND P3, PT, R2, 0x18, PT ;  /* 0x000000180200780c */ /* 0x000fe40003f64270 */
[----:B------:R-:W-:Y:S01]  /*87b0*/  FSEL R23, R23, -INF , P0 ;  /* 0xff80000017177808 */ /* 0x000fe20000000000 */
[C---:B------:R-:W-:Y:S04]  /*87c0*/  HMMA.16816.F32.BF16 R88, R216.reuse, R4, R88 ;  /* 0x00000004d858723c */ /* 0x040fe80000041858 */
[----:B------:R-:W-:Y:S02]  /*87d0*/  ISETP.GT.AND P0, PT, R142, 0x11, PT ;  /* 0x000000118e00780c */ /* 0x000fe40003f04270 */
[----:B------:R-:W-:Y:S02]  /*87e0*/  FSEL R22, R22, -INF , P1 ;  /* 0xff80000016167808 */ /* 0x000fe40000800000 */
[----:B------:R-:W-:Y:S01]  /*87f0*/  FMNMX.FTZ R4, R20, R12, !PT ;  /* 0x0000000c14047209 */ /* 0x000fe20007810000 */
[-C--:B------:R-:W-:Y:S03]  /*8800*/  HMMA.16816.F32.BF16 R92, R216, R6.reuse, R92 ;  /* 0x00000006d85c723c */ /* 0x080fe6000004185c */
[----:B------:R-:W-:Y:S02]  /*8810*/  ISETP.GT.AND P1, PT, R142, 0x10, PT ;  /* 0x000000108e00780c */ /* 0x000fe40003f24270 */
[----:B------:R-:W-:Y:S02]  /*8820*/  FSEL R25, R25, -INF , P2 ;  /* 0xff80000019197808 */ /* 0x000fe40001000000 */
[----:B------:R-:W-:Y:S01]  /*8830*/  ISETP.GT.AND P2, PT, R2, 0x19, PT ;  /* 0x000000190200780c */ /* 0x000fe20003f44270 */
[C---:B------:R-:W-:Y:S04]  /*8840*/  HMMA.16816.F32.BF16 R96, R200.reuse, R6, R96 ;  /* 0x00000006c860723c */ /* 0x040fe80000041860 */
[----:B------:R-:W-:Y:S02]  /*8850*/  FSEL R28, R28, -INF , P3 ;  /* 0xff8000001c1c7808 */ /* 0x000fe40001800000 */
[----:B------:R-:W-:Y:S02]  /*8860*/  ISETP.GT.AND P3, PT, R0, 0x18, PT ;  /* 0x000000180000780c */ /* 0x000fe40003f64270 */
[----:B------:R-:W-:Y:S01]  /*8870*/  FSEL R27, R27, -INF , P0 ;  /* 0xff8000001b1b7808 */ /* 0x000fe20000000000 */
[-C--:B-1----:R-:W-:Y:S03]  /*8880*/  HMMA.16816.F32.BF16 R100, R200, R8.reuse, R100 ;  /* 0x00000008c864723c */ /* 0x082fe60000041864 */
[----:B------:R-:W-:Y:S02]  /*8890*/  ISETP.GT.AND P0, PT, R142, 0x19, PT ;  /* 0x000000198e00780c */ /* 0x000fe40003f04270 */
[----:B------:R-:W-:Y:S02]  /*88a0*/  FMNMX.FTZ R4, R21, R4, !PT ;  /* 0x0000000415047209 */ /* 0x000fe40007810000 */
[----:B------:R-:W-:Y:S01]  /*88b0*/  FSEL R32, R32, -INF , P3 ;  /* 0xff80000020207808 */ /* 0x000fe20001800000 */
[C---:B------:R-:W-:Y:S01]  /*88c0*/  HMMA.16816.F32.BF16 R104, R216.reuse, R8, R104 ;  /* 0x00000008d868723c */ /* 0x040fe20000041868 */
[----:B------:R-:W2:Y:S03]  /*88d0*/  LDL.64 R8, [R1+0x48] ;  /* 0x0000480001087983 */ /* 0x000ea60000100a00 */
[----:B------:R-:W-:Y:S02]  /*88e0*/  ISETP.GT.AND P3, PT, R0, 0x20, PT ;  /* 0x000000200000780c */ /* 0x000fe40003f64270 */
[----:B------:R-:W-:Y:S02]  /*88f0*/  FSEL R26, R26, -INF , P1 ;  /* 0xff8000001a1a7808 */ /* 0x000fe40000800000 */
[----:B------:R-:W-:Y:S01]  /*8900*/  ISETP.GT.AND P1, PT, R142, 0x18, PT ;  /* 0x000000188e00780c */ /* 0x000fe20003f24270 */
[-C--:B------:R-:W-:Y:S03]  /*8910*/  HMMA.16816.F32.BF16 R108, R216, R10.reuse, R108 ;  /* 0x0000000ad86c723c */ /* 0x080fe6000004186c */
[----:B------:R-:W-:Y:S02]  /*8920*/  FSEL R29, R29, -INF , P2 ;  /* 0xff8000001d1d7808 */ /* 0x000fe40001000000 */
[----:B------:R-:W-:Y:S02]  /*8930*/  ISETP.GT.AND P2, PT, R0, 0x19, PT ;  /* 0x000000190000780c */ /* 0x000fe40003f44270 */
[----:B------:R-:W-:Y:S01]  /*8940*/  FSEL R31, R31, -INF , P0 ;  /* 0xff8000001f1f7808 */ /* 0x000fe20000000000 */
[----:B------:R-:W-:Y:S01]  /*8950*/  HMMA.16816.F32.BF16 R112, R200, R10, R112 ;  /* 0x0000000ac870723c */ /* 0x000fe20000041870 */
[----:B------:R-:W3:Y:S03]  /*8960*/  LDL.64 R10, [R1+0x40] ;  /* 0x00004000010a7983 */ /* 0x000ee60000100a00 */
        /* <DEDUP_REMOVED lines=13> */
[----:B------:R-:W-:Y:S02]  /*8a40*/  ISETP.GT.AND P2, PT, R2, 0x21, PT ;  /* 0x000000210200780c */ /* 0x000fe40003f44270 */
[----:B------:R-:W-:Y:S02]  /*8a50*/  FMNMX.FTZ R4, R33, R4, !PT ;  /* 0x0000000421047209 */ /* 0x000fe40007810000 */
[----:B------:R-:W-:Y:S02]  /*8a60*/  FSEL R40, R40, -INF , P3 ;  /* 0xff80000028287808 */ /* 0x000fe40001800000 */
[----:B------:R-:W-:Y:S02]  /*8a70*/  ISETP.GT.AND P3, PT, R2, 0x28, PT ;  /* 0x000000280200780c */ /* 0x000fe40003f64270 */
[----:B------:R-:W-:Y:S02]  /*8a80*/  FSEL R39, R39, -INF , P0 ;  /* 0xff80000027277808 */ /* 0x000fe40000000000 */
[----:B------:R-:W-:Y:S02]  /*8a90*/  ISETP.GT.AND P0, PT, R142, 0x21, PT ;  /* 0x000000218e00780c */ /* 0x000fe40003f04270 */
[----:B------:R-:W-:Y:S02]  /*8aa0*/  FSEL R38, R38, -INF , P1 ;  /* 0xff80000026267808 */ /* 0x000fe40000800000 */
[----:B------:R-:W-:Y:S02]  /*8ab0*/  FMNMX.FTZ R4, R36, R4, !PT ;  /* 0x0000000424047209 */ /* 0x000fe40007810000 */
        /* <DEDUP_REMOVED lines=11> */
[C---:B------:R-:W-:Y:S02]  /*8b70*/  ISETP.GT.AND P3, PT, R0.reuse, 0x30, PT ;  /* 0x000000300000780c */ /* 0x040fe40003f64270 */
[----:B------:R-:W-:Y:S02]  /*8b80*/  FSEL R45, R45, -INF , P2 ;  /* 0xff8000002d2d7808 */ /* 0x000fe40001000000 */
[----:B------:R-:W-:Y:S02]  /*8b90*/  ISETP.GT.AND P2, PT, R0, 0x29, PT ;  /* 0x000000290000780c */ /* 0x000fe40003f44270 */
[----:B------:R-:W-:Y:S02]  /*8ba0*/  FSEL R188, R47, -INF , P0 ;  /* 0xff8000002fbc7808 */ /* 0x000fe40000000000 */
[----:B------:R-:W-:Y:S02]  /*8bb0*/  ISETP.GT.AND P0, PT, R140, 0x29, PT ;  /* 0x000000298c00780c */ /* 0x000fe40003f04270 */
[----:B------:R-:W-:Y:S02]  /*8bc0*/  FSEL R49, R49, -INF , P2 ;  /* 0xff80000031317808 */ /* 0x000fe40001000000 */
[----:B------:R-:W-:Y:S02]  /*8bd0*/  FSEL R47, R52, -INF , P3 ;  /* 0xff800000342f7808 */ /* 0x000fe40001800000 */
[----:B------:R-:W-:Y:S02]  /*8be0*/  ISETP.GT.AND P3, PT, R2, 0x30, PT ;  /* 0x000000300200780c */ /* 0x000fe40003f64270 */
[----:B------:R-:W-:Y:S02]  /*8bf0*/  FSEL R46, R46, -INF , P1 ;  /* 0xff8000002e2e7808 */ /* 0x000fe40000800000 */
[----:B------:R-:W-:Y:S02]  /*8c00*/  ISETP.GT.AND P1, PT, R140, 0x28, PT ;  /* 0x000000288c00780c */ /* 0x000fe40003f24270 */
        /* <DEDUP_REMOVED lines=24> */
[----:B------:R-:W-:Y:S02]  /*8d90*/  FSEL R221, R58, -INF , P1 ;  /* 0xff8000003add7808 */ /* 0x000fe40000800000 */
[----:B------:R-:W-:Y:S02]  /*8da0*/  ISETP.GT.AND P1, PT, R142, 0x38, PT ;  /* 0x000000388e00780c */ /* 0x000fe40003f24270 */
[C---:B------:R-:W-:Y:S02]  /*8db0*/  ISETP.GT.AND P2, PT, R0.reuse, 0x39, PT ;  /* 0x000000390000780c */ /* 0x040fe40003f44270 */
        /* <DEDUP_REMOVED lines=8> */
[----:B------:R-:W-:Y:S02]  /*8e40*/  ISETP.GT.AND P1, PT, R140, 0x38, PT ;  /* 0x000000388c00780c */ /* 0x000fe40003f24270 */
[----:B------:R-:W-:Y:S02]  /*8e50*/  ISETP.GT.AND P2, PT, R0, 0x41, PT ;  /* 0x000000410000780c */ /* 0x000fe40003f44270 */
[----:B------:R-:W-:Y:S02]  /*8e60*/  FMNMX.FTZ R4, R56, R4, !PT ;  /* 0x0000000438047209 */ /* 0x000fe40007810000 */
        /* <DEDUP_REMOVED lines=10> */
[----:B------:R-:W-:Y:S02]  /*8f10*/  FMNMX.FTZ R5, R197, R5, !PT ;  /* 0x00000005c5057209 */ /* 0x000fe40007810000 */
[----:B------:R-:W-:Y:S02]  /*8f20*/  FSEL R209, R71, -INF , P0 ;  /* 0xff80000047d17808 */ /* 0x000fe40000000000 */
[----:B------:R-:W-:Y:S02]  /*8f30*/  FSEL R210, R70, -INF , P1 ;  /* 0xff80000046d27808 */ /* 0x000fe40000800000 */
[----:B------:R-:W-:Y:S02]  /*8f40*/  ISETP.GT.AND P1, PT, R142, 0x40, PT ;  /* 0x000000408e00780c */ /* 0x000fe40003f24270 */
[----:B------:R-:W-:Y:S02]  /*8f50*/  FSEL R147, R73, -INF , P2 ;  /* 0xff80000049937808 */ /* 0x000fe40001000000 */
[----:B------:R-:W-:Y:S02]  /*8f60*/  ISETP.GT.AND P2, PT, R2, 0x49, PT ;  /* 0x000000490200780c */ /* 0x000fe40003f44270 */
[----:B------:R-:W-:Y:S01]  /*8f70*/  FSEL R58, R76, -INF , P3 ;  /* 0xff8000004c3a7808 */ /* 0x000fe20001800000 */
[----:B------:R-:W-:Y:S01]  /*8f80*/  IMAD.MOV.U32 R76, RZ, RZ, R210 ;  /* 0x000000ffff4c7224 */ /* 0x000fe200078e00d2 */
[----:B------:R-:W-:Y:S02]  /*8f90*/  FMNMX.FTZ R4, R251, R4, !PT ;  /* 0x00000004fb047209 */ /* 0x000fe40007810000 */
[----:B------:R-:W-:Y:S02]  /*8fa0*/  ISETP.GT.AND P3, PT, R0, 0x48, PT ;  /* 0x000000480000780c */ /* 0x000fe40003f64270 */
[----:B------:R-:W-:Y:S02]  /*8fb0*/  FMNMX.FTZ R5, R18, R5, !PT ;  /* 0x0000000512057209 */ /* 0x000fe40007810000 */
[----:B------:R-:W-:Y:S02]  /*8fc0*/  FSEL R53, R74, -INF , P1 ;  /* 0xff8000004a357808 */ /* 0x000fe40000800000 */
[----:B------:R-:W-:Y:S01]  /*8fd0*/  FSEL R52, R77, -INF , P2 ;  /* 0xff8000004d347808 */ /* 0x000fe20001000000 */
[----:B------:R-:W-:Y:S01]  /*8fe0*/  IMAD.MOV.U32 R77, RZ, RZ, R209 ;  /* 0x000000ffff4d7224 */ /* 0x000fe200078e00d1 */
[C---:B------:R-:W-:Y:S02]  /*8ff0*/  ISETP.GT.AND P0, PT, R142.reuse, 0x41, PT ;  /* 0x000000418e00780c */ /* 0x040fe40003f04270 */
[----:B------:R-:W-:Y:S02]  /*9000*/  ISETP.GT.AND P1, PT, R142, 0x48, PT ;  /* 0x000000488e00780c */ /* 0x000fe40003f24270 */
[----:B------:R-:W-:Y:S02]  /*9010*/  ISETP.GT.AND P2, PT, R0, 0x49, PT ;  /* 0x000000490000780c */ /* 0x000fe40003f44270 */
[----:B------:R-:W-:Y:S01]  /*9020*/  FSEL R209, R80, -INF , P3 ;  /* 0xff80000050d17808 */ /* 0x000fe20001800000 */
[----:B------:R-:W-:Y:S01]  /*9030*/  IMAD.MOV.U32 R80, RZ, RZ, R206 ;  /* 0x000000ffff507224 */ /* 0x000fe200078e00ce */
[----:B------:R-:W-:Y:S02]  /*9040*/  FMNMX.FTZ R4, R62, R4, !PT ;  /* 0x000000043e047209 */ /* 0x000fe40007810000 */
[----:B------:R-:W-:Y:S02]  /*9050*/  FMNMX.FTZ R5, R19, R5, !PT ;  /* 0x0000000513057209 */ /* 0x000fe40007810000 */
        /* <DEDUP_REMOVED lines=20> */
[----:B------:R-:W-:Y:S02]  /*91a0*/  FMNMX.FTZ R143, R213, R143, !PT ;  /* 0x0000008fd58f7209 */ /* 0x000fe40007810000 */
[----:B------:R-:W-:Y:S02]  /*91b0*/  ISETP.GT.AND P1, PT, R0, 0x58, PT ;  /* 0x000000580000780c */ /* 0x000fe40003f24270 */
[----:B------:R-:W-:Y:S02]  /*91c0*/  FMNMX.FTZ R5, R34, R5, !PT ;  /* 0x0000000522057209 */ /* 0x000fe40007810000 */
[----:B------:R-:W-:Y:S02]  /*91d0*/  FSEL R249, R87, -INF , P0 ;  /* 0xff80000057f97808 */ /* 0x000fe40000000000 */
[----:B------:R-:W-:Y:S02]  /*91e0*/  FSEL R206, R96, -INF , P1 ;  /* 0xff80000060ce7808 */ /* 0x000fe40000800000 */
[----:B------:R-:W-:Y:S02]  /*91f0*/  ISETP.GT.AND P0, PT, R0, 0x59, PT ;  /* 0x000000590000780c */ /* 0x000fe40003f04270 */
[----:B------:R-:W-:Y:S02]  /*9200*/  FMNMX.FTZ R143, R212, R143, !PT ;  /* 0x0000008fd48f7209 */ /* 0x000fe40007810000 */
[----:B------:R-:W-:Y:S02]  /*9210*/  FMNMX.FTZ R5, R35, R5, !PT ;  /* 0x0000000523057209 */ /* 0x000fe40007810000 */
[----:B------:R-:W-:Y:S02]  /*9220*/  FMNMX.FTZ R4, R192, R144, !PT ;  /* 0x00000090c0047209 */ /* 0x000fe40007810000 */
[----:B------:R-:W-:Y:S02]  /*9230*/  FSEL R202, R97, -INF , P0 ;  /* 0xff80000061ca7808 */ /* 0x000fe40000000000 */
[----:B------:R-:W-:Y:S02]  /*9240*/  FMNMX.FTZ R143, R206, R143, !PT ;  /* 0x0000008fce8f7209 */ /* 0x000fe40007810000 */
[----:B------:R-:W-:Y:S02]  /*9250*/  FMNMX.FTZ R5, R38, R5, !PT ;  /* 0x0000000526057209 */ /* 0x000fe40007810000 */
[----:B------:R-:W-:Y:S01]  /*9260*/  FMNMX.FTZ R4, R199, R4, !PT ;  /* 0x00000004c7047209 */ /* 0x000fe20007810000 */
[----:B--2---:R-:W-:Y:S01]  /*9270*/  IMAD.MOV.U32 R9, RZ, RZ, c[0x0][0x1e0] ;  /* 0x00007800ff097624 */ /* 0x004fe200078e00ff */
[----:B------:R-:W-:Y:S02]  /*9280*/  FSEL R201, R100, -INF , P5 ;  /* 0xff80000064c97808 */ /* 0x000fe40002800000 */
[----:B------:R-:W-:Y:S02]  /*9290*/  ISETP.GT.AND P3, PT, R0, 0x61, PT ;  /* 0x000000610000780c */ /* 0x000fe40003f64270 */
[----:B------:R-:W-:Y:S02]  /*92a0*/  FMNMX.FTZ R143, R202, R143, !PT ;  /* 0x0000008fca8f7209 */ /* 0x000fe40007810000 */
[----:B------:R-:W-:Y:S02]  /*92b0*/  FMNMX.FTZ R5, R39, R5, !PT ;  /* 0x0000000527057209 */ /* 0x000fe40007810000 */
[----:B------:R-:W-:Y:S02]  /*92c0*/  FMNMX.FTZ R4, R193, R4, !PT ;  /* 0x00000004c1047209 */ /* 0x000fe40007810000 */
[----:B------:R-:W-:Y:S02]  /*92d0*/  FSEL R200, R101, -INF , P3 ;  /* 0xff80000065c87808 */ /* 0x000fe40001800000 */
[----:B------:R-:W-:Y:S02]  /*92e0*/  ISETP.GT.AND P2, PT, R0, 0x68, PT ;  /* 0x000000680000780c */ /* 0x000fe40003f44270 */
[----:B------:R-:W-:Y:S01]  /*92f0*/  FMNMX.FTZ R143, R201, R143, !PT ;  /* 0x0000008fc98f7209 */ /* 0x000fe20007810000 */
[----:B---3--:R-:W-:Y:S01]  /*9300*/  IMAD.MOV.U32 R10, RZ, RZ, c[0x0][0x1e4] ;  /* 0x00007900ff0a7624 */ /* 0x008fe200078e00ff */
[----:B------:R-:W-:Y:S02]  /*9310*/  FMNMX.FTZ R4, R13, R4, !PT ;  /* 0x000000040d047209 */ /* 0x000fe40007810000 */
[----:B------:R-:W-:Y:S02]  /*9320*/  FMNMX.FTZ R5, R50, R5, !PT ;  /* 0x0000000532057209 */ /* 0x000fe40007810000 */
[----:B------:R-:W-:Y:S02]  /*9330*/  FSEL R195, R112, -INF , P2 ;  /* 0xff80000070c37808 */ /* 0x000fe40001000000 */
[----:B------:R-:W-:Y:S02]  /*9340*/  ISETP.GT.AND P1, PT, R0, 0x69, PT ;  /* 0x000000690000780c */ /* 0x000fe40003f24270 */
[----:B------:R-:W-:Y:S02]  /*9350*/  FMNMX.FTZ R143, R200, R143, !PT ;  /* 0x0000008fc88f7209 */ /* 0x000fe40007810000 */
        /* <DEDUP_REMOVED lines=27> */
[----:B------:R-:W-:Y:S02]  /*9510*/  ISETP.GT.AND P0, PT, R140, 0x58, PT ;  /* 0x000000588c00780c */ /* 0x000fe40003f04270 */
[----:B------:R-:W-:Y:S02]  /*9520*/  FMNMX.FTZ R4, R227, R4, !PT ;  /* 0x00000004e3047209 */ /* 0x000fe40007810000 */
[----:B------:R-:W-:Y:S02]  /*9530*/  FMNMX.FTZ R5, R46, R5, !PT ;  /* 0x000000052e057209 */ /* 0x000fe40007810000 */
[----:B------:R-:W-:Y:S02]  /*9540*/  FSEL R113, R98, -INF , P0 ;  /* 0xff80000062717808 */ /* 0x000fe40000000000 */
[C---:B------:R-:W-:Y:S02]  /*9550*/  ISETP.GT.AND P5, PT, R140.reuse, 0x59, PT ;  /* 0x000000598c00780c */ /* 0x040fe40003fa4270 */
[C---:B------:R-:W-:Y:S02]  /*9560*/  ISETP.GT.AND P3, PT, R140.reuse, 0x60, PT ;  /* 0x000000608c00780c */ /* 0x040fe40003f64270 */
[C---:B------:R-:W-:Y:S02]  /*9570*/  ISETP.GT.AND P2, PT, R140.reuse, 0x61, PT ;  /* 0x000000618c00780c */ /* 0x040fe40003f44270 */
[C---:B------:R-:W-:Y:S02]  /*9580*/  ISETP.GT.AND P1, PT, R140.reuse, 0x68, PT ;  /* 0x000000688c00780c */ /* 0x040fe40003f24270 */
[----:B------:R-:W-:Y:S02]  /*9590*/  ISETP.GT.AND P0, PT, R140, 0x69, PT ;  /* 0x000000698c00780c */ /* 0x000fe40003f04270 */
        /* <DEDUP_REMOVED lines=10> */
[----:B------:R-:W-:Y:S02]  /*9640*/  FSEL R100, R91, -INF , P0 ;  /* 0xff8000005b647808 */ /* 0x000fe40000000000 */
[----:B------:R-:W-:Y:S02]  /*9650*/  FMNMX.FTZ R0, R194, R0, !PT ;  /* 0x00000000c2007209 */ /* 0x000fe40007810000 */
[----:B------:R-:W-:Y:S02]  /*9660*/  FSEL R102, R102, -INF , P3 ;  /* 0xff80000066667808 */ /* 0x000fe40001800000 */
[----:B------:R-:W-:Y:S02]  /*9670*/  FSEL R103, R103, -INF , P2 ;  /* 0xff80000067677808 */ /* 0x000fe40001000000 */
[----:B------:R-:W-:Y:S02]  /*9680*/  FSEL R114, R114, -INF , P1 ;  /* 0xff80000072727808 */ /* 0x000fe40000800000 */
[C---:B------:R-:W-:Y:S02]  /*9690*/  ISETP.GT.AND P3, PT, R2.reuse, 0x50, PT ;  /* 0x000000500200780c */ /* 0x040fe40003f64270 */
[----:B------:R-:W-:Y:S02]  /*96a0*/  ISETP.GT.AND P2, PT, R2, 0x51, PT ;  /* 0x000000510200780c */ /* 0x000fe40003f44270 */
[----:B------:R-:W-:Y:S02]  /*96b0*/  ISETP.GT.AND P1, PT, R142, 0x50, PT ;  /* 0x000000508e00780c */ /* 0x000fe40003f24270 */
[----:B------:R-:W-:Y:S02]  /*96c0*/  ISETP.GT.AND P0, PT, R2, 0x58, PT ;  /* 0x000000580200780c */ /* 0x000fe40003f04270 */
[----:B------:R-:W-:Y:S02]  /*96d0*/  FMNMX.FTZ R4, R63, R4, !PT ;  /* 0x000000043f047209 */ /* 0x000fe40007810000 */
[----:B------:R-:W-:Y:S02]  /*96e0*/  FMNMX.FTZ R0, R76, R0, !PT ;  /* 0x000000004c007209 */ /* 0x000fe40007810000 */
[----:B------:R-:W-:Y:S01]  /*96f0*/  FSEL R112, R99, -INF , P5 ;  /* 0xff80000063707808 */ /* 0x000fe20002800000 */
[----:B------:R-:W-:Y:S01]  /*9700*/  IMAD.MOV.U32 R99, RZ, RZ, R147 ;  /* 0x000000ffff637224 */ /* 0x000fe200078e0093 */
[----:B------:R-:W-:Y:S02]  /*9710*/  FSEL R61, R88, -INF , P3 ;  /* 0xff800000583d7808 */ /* 0x000fe40001800000 */
[----:B------:R-:W-:Y:S02]  /*9720*/  FSEL R98, R89, -INF , P2 ;  /* 0xff80000059627808 */ /* 0x000fe40001000000 */
[----:B------:R-:W-:Y:S02]  /*9730*/  FSEL R7, R90, -INF , P1 ;  /* 0xff8000005a077808 */ /* 0x000fe40000800000 */
[C---:B------:R-:W-:Y:S02]  /*9740*/  ISETP.GT.AND P5, PT, R2.reuse, 0x59, PT ;  /* 0x000000590200780c */ /* 0x040fe40003fa4270 */
[C---:B------:R-:W-:Y:S02]  /*9750*/  ISETP.GT.AND P3, PT, R2.reuse, 0x60, PT ;  /* 0x000000600200780c */ /* 0x040fe40003f64270 */
[C---:B------:R-:W-:Y:S02]  /*9760*/  ISETP.GT.AND P2, PT, R2.reuse, 0x61, PT ;  /* 0x000000610200780c */ /* 0x040fe40003f44270 */
[----:B------:R-:W-:Y:S02]  /*9770*/  ISETP.GT.AND P1, PT, R2, 0x68, PT ;  /* 0x000000680200780c */ /* 0x000fe40003f24270 */
[----:B------:R-:W-:Y:S02]  /*9780*/  FSEL R225, R92, -INF , P0 ;  /* 0xff8000005ce17808 */ /* 0x000fe40000000000 */
[----:B------:R-:W-:Y:S02]  /*9790*/  ISETP.GT.AND P0, PT, R2, 0x69, PT ;  /* 0x000000690200780c */ /* 0x000fe40003f04270 */
[----:B------:R-:W-:Y:S02]  /*97a0*/  FMNMX.FTZ R2, R53, R4, !PT ;  /* 0x0000000435027209 */ /* 0x000fe40007810000 */
[----:B-1----:R-:W-:Y:S02]  /*97b0*/  FMNMX.FTZ R143, R143, R6, !PT ;  /* 0x000000068f8f7209 */ /* 0x002fe40007810000 */
[----:B------:R-:W-:Y:S02]  /*97c0*/  FMNMX.FTZ R0, R77, R0, !PT ;  /* 0x000000004d007209 */ /* 0x000fe40007810000 */
[----:B------:R-:W-:Y:S01]  /*97d0*/  FMNMX.FTZ R2, R59, R2, !PT ;  /* 0x000000023b027209 */ /* 0x000fe20007810000 */
[C---:B------:R-:W-:Y:S01]  /*97e0*/  FMUL.FTZ R92, R143.reuse, c[0x0][0x2d0] ;  /* 0x0000b4008f5c7a20 */ /* 0x040fe20000410000 */
[----:B------:R-:W-:Y:S01]  /*97f0*/  FSEL R217, R104, -INF , P3 ;  /* 0xff80000068d97808 */ /* 0x000fe20001800000 */
[----:B------:R-:W-:Y:S01]  /*9800*/  IMAD.MOV.U32 R104, RZ, RZ, R7 ;  /* 0x000000ffff687224 */ /* 0x000fe200078e0007 */
        /* <DEDUP_REMOVED lines=8> */
[----:B------:R-:W-:Y:S01]  /*9890*/  FFMA.FTZ R2, R146, c[0x0][0x2d0], -R92 ;  /* 0x0000b40092027a23 */ /* 0x000fe2000001085c */
[----:B------:R-:W-:Y:S01]  /*98a0*/  FMNMX.FTZ R0, R250, R0, !PT ;  /* 0x00000000fa007209 */ /* 0x000fe20007810000 */
[----:B------:R-:W-:Y:S01]  /*98b0*/  IMAD.MOV.U32 R146, RZ, RZ, R58 ;  /* 0x000000ffff927224 */ /* 0x000fe200078e003a */
[----:B------:R-:W-:Y:S01]  /*98c0*/  FMNMX.FTZ R140, R80, R140, !PT ;  /* 0x0000008c508c7209 */ /* 0x000fe20007810000 */
[----:B------:R1:W-:Y:S01]  /*98d0*/  MUFU.EX2 R224, R2 ;  /* 0x0000000200e07308 */ /* 0x0003e20000000800 */
[----:B------:R-:W-:Y:S02]  /*98e0*/  FMNMX.FTZ R0, R249, R0, !PT ;  /* 0x00000000f9007209 */ /* 0x000fe40007810000 */
[----:B------:R-:W-:Y:S01]  /*98f0*/  FSEL R211, R105, -INF , P2 ;  /* 0xff80000069d37808 */ /* 0x000fe20001000000 */
[----:B------:R-:W-:Y:S01]  /*9900*/  IMAD.MOV.U32 R105, RZ, RZ, R52 ;  /* 0x000000ffff697224 */ /* 0x000fe200078e0034 */
[----:B------:R-:W-:Y:S02]  /*9910*/  FMNMX.FTZ R0, R113, R0, !PT ;  /* 0x0000000071007209 */ /* 0x000fe40007810000 */
[----:B------:R-:W-:Y:S02]  /*9920*/  ISETP.GT.AND P2, PT, R142, 0x58, PT ;  /* 0x000000588e00780c */ /* 0x000fe40003f44270 */
[----:B------:R-:W-:Y:S02]  /*9930*/  FMNMX.FTZ R0, R112, R0, !PT ;  /* 0x0000000070007209 */ /* 0x000fe40007810000 */
[----:B------:R-:W-:Y:S02]  /*9940*/  FSEL R223, R94, -INF , P2 ;  /* 0xff8000005edf7808 */ /* 0x000fe40001000000 */
[----:B------:R-:W-:Y:S02]  /*9950*/  FMNMX.FTZ R0, R102, R0, !PT ;  /* 0x0000000066007209 */ /* 0x000fe40007810000 */
[----:B------:R-:W-:Y:S02]  /*9960*/  FMNMX.FTZ R4, R100, R4, !PT ;  /* 0x0000000464047209 */ /* 0x000fe40007810000 */
[----:B------:R-:W-:Y:S02]  /*9970*/  FMNMX.FTZ R0, R103, R0, !PT ;  /* 0x0000000067007209 */ /* 0x000fe40007810000 */
[----:B------:R-:W-:Y:S02]  /*9980*/  FSEL R203, R109, -INF , P0 ;  /* 0xff8000006dcb7808 */ /* 0x000fe40000000000 */
[----:B------:R-:W-:Y:S02]  /*9990*/  FMNMX.FTZ R0, R114, R0, !PT ;  /* 0x0000000072007209 */ /* 0x000fe40007810000 */
[----:B------:R-:W-:Y:S02]  /*99a0*/  ISETP.GT.AND P0, PT, R142, 0x59, PT ;  /* 0x000000598e00780c */ /* 0x000fe40003f04270 */
[----:B-1----:R-:W-:Y:S01]  /*99b0*/  FMNMX.FTZ R2, R223, R4, !PT ;  /* 0x00000004df027209 */ /* 0x002fe20007810000 */
[----:B------:R-:W-:Y:S01]  /*99c0*/  FFMA.FTZ R4, R196, c[0x0][0x2d0], -R92 ;  /* 0x0000b400c4047a23 */ /* 0x000fe2000001085c */
[----:B------:R-:W-:Y:S02]  /*99d0*/  FMNMX.FTZ R0, R115, R0, !PT ;  /* 0x0000000073007209 */ /* 0x000fe40007810000 */
[----:B------:R-:W-:Y:S01]  /*99e0*/  FSEL R218, R95, -INF , P0 ;  /* 0xff8000005fda7808 */ /* 0x000fe20000000000 */
[----:B------:R1:W-:Y:S01]  /*99f0*/  MUFU.EX2 R65, R4 ;  /* 0x0000000400417308 */ /* 0x0003e20000000800 */
[----:B------:R-:W-:Y:S01]  /*9a00*/  FSEL R210, R108, -INF , P1 ;  /* 0xff8000006cd27808 */ /* 0x000fe20000800000 */
[----:B------:R-:W2:Y:S01]  /*9a10*/  SHFL.BFLY PT, R5, R0, 0x2, 0x1f ;  /* 0x0c401f0000057f89 */ /* 0x000ea200000e0000 */
[C---:B------:R-:W-:Y:S01]  /*9a20*/  ISETP.GT.AND P1, PT, R142.reuse, 0x60, PT ;  /* 0x000000608e00780c */ /* 0x040fe20003f24270 */
[----:B------:R-:W-:Y:S01]  /*9a30*/  IMAD.MOV.U32 R95, RZ, RZ, R53 ;  /* 0x000000ffff5f7224 */ /* 0x000fe200078e0035 */
[----:B------:R-:W-:Y:S02]  /*9a40*/  ISETP.GT.AND P0, PT, R142, 0x61, PT ;  /* 0x000000618e00780c */ /* 0x000fe40003f04270 */
[----:B------:R-:W-:Y:S01]  /*9a50*/  FSEL R216, R106, -INF , P1 ;  /* 0xff8000006ad87808 */ /* 0x000fe20000800000 */
[----:B------:R-:W-:Y:S01]  /*9a60*/  IMAD.MOV.U32 R106, RZ, RZ, R78 ;  /* 0x000000ffff6a7224 */ /* 0x000fe200078e004e */
[----:B------:R-:W-:Y:S02]  /*9a70*/  FMNMX.FTZ R2, R218, R2, !PT ;  /* 0x00000002da027209 */ /* 0x000fe40007810000 */
[----:B------:R-:W-:Y:S01]  /*9a80*/  FSEL R215, R107, -INF , P0 ;  /* 0xff8000006bd77808 */ /* 0x000fe20000000000 */
[----:B------:R-:W-:Y:S01]  /*9a90*/  IMAD.MOV.U32 R107, RZ, RZ, R79 ;  /* 0x000000ffff6b7224 */ /* 0x000fe200078e004f */
[----:B------:R-:W-:Y:S02]  /*9aa0*/  FMNMX.FTZ R2, R216, R2, !PT ;  /* 0x00000002d8027209 */ /* 0x000fe40007810000 */
[C---:B------:R-:W-:Y:S02]  /*9ab0*/  ISETP.GT.AND P1, PT, R142.reuse, 0x68, PT ;  /* 0x000000688e00780c */ /* 0x040fe40003f24270 */
[----:B------:R-:W-:Y:S02]  /*9ac0*/  ISETP.GT.AND P0, PT, R142, 0x69, PT ;  /* 0x000000698e00780c */ /* 0x000fe40003f04270 */
[----:B------:R-:W-:Y:S02]  /*9ad0*/  FSEL R196, R110, -INF , P1 ;  /* 0xff8000006ec47808 */ /* 0x000fe40000800000 */
[----:B------:R-:W-:Y:S02]  /*9ae0*/  FSEL R219, R93, -INF , P5 ;  /* 0xff8000005ddb7808 */ /* 0x000fe40002800000 */
[----:B------:R-:W-:Y:S02]  /*9af0*/  FMNMX.FTZ R140, R99, R140, !PT ;  /* 0x0000008c638c7209 */ /* 0x000fe40007810000 */
[----:B-1----:R-:W-:Y:S01]  /*9b00*/  FMNMX.FTZ R4, R215, R2, !PT ;  /* 0x00000002d7047209 */ /* 0x002fe20007810000 */
[--C-:B------:R-:W-:Y:S01]  /*9b10*/  FFMA.FTZ R2, R16, c[0x0][0x2d0], -R92.reuse ;  /* 0x0000b40010027a23 */ /* 0x100fe2000001085c */
[----:B--2---:R-:W-:Y:S01]  /*9b20*/  FMNMX.FTZ R0, R0, R5, !PT ;  /* 0x0000000500007209 */ /* 0x004fe20007810000 */
[--C-:B------:R-:W-:Y:S01]  /*9b30*/  FFMA.FTZ R16, R20, c[0x0][0x2d0], -R92.reuse ;  /* 0x0000b40014107a23 */ /* 0x100fe2000001085c */
[----:B------:R-:W-:Y:S01]  /*9b40*/  ISETP.GE.AND P5, PT, R220, 0x1, PT ;  /* 0x00000001dc00780c */ /* 0x000fe20003fa6270 */
[----:B------:R1:W-:Y:S01]  /*9b50*/  MUFU.EX2 R54, R2 ;  /* 0x0000000200367308 */ /* 0x0003e20000000800 */
[----:B------:R-:W-:Y:S01]  /*9b60*/  FSEL R71, R111, -INF , P0 ;  /* 0xff8000006f477808 */ /* 0x000fe20000000000 */
[----:B------:R-:W2:Y:S01]  /*9b70*/  SHFL.BFLY PT, R6, R0, 0x1, 0x1f ;  /* 0x0c201f0000067f89 */ /* 0x000ea200000e0000 */
[----:B------:R-:W-:Y:S04]  /*9b80*/  FMNMX.FTZ R140, R58, R140, !PT ;  /* 0x0000008c3a8c7209 */ /* 0x000fe80007810000 */
[----:B------:R-:W-:Y:S04]  /*9b90*/  FMNMX.FTZ R140, R52, R140, !PT ;  /* 0x0000008c348c7209 */ /* 0x000fe80007810000 */
[----:B------:R-:W-:Y:S04]  /*9ba0*/  FMNMX.FTZ R140, R61, R140, !PT ;  /* 0x0000008c3d8c7209 */ /* 0x000fe80007810000 */
[----:B------:R-:W-:Y:S04]  /*9bb0*/  FMNMX.FTZ R140, R98, R140, !PT ;  /* 0x0000008c628c7209 */ /* 0x000fe80007810000 */
[----:B------:R-:W-:Y:S04]  /*9bc0*/  FMNMX.FTZ R140, R225, R140, !PT ;  /* 0x0000008ce18c7209 */ /* 0x000fe80007810000 */
[----:B------:R-:W-:Y:S01]  /*9bd0*/  FMNMX.FTZ R140, R219, R140, !PT ;  /* 0x0000008cdb8c7209 */ /* 0x000fe20007810000 */
[----:B-1----:R-:W-:Y:S01]  /*9be0*/  FFMA.FTZ R2, R17, c[0x0][0x2d0], -R92 ;  /* 0x0000b40011027a23 */ /* 0x002fe2000001085c */
[----:B--2---:R-:W-:Y:S01]  /*9bf0*/  FMNMX.FTZ R142, R0, R6, !PT ;  /* 0x00000006008e7209 */ /* 0x004fe20007810000 */
[----:B------:R-:W-:Y:S01]  /*9c00*/  @P5 IMAD.SHL.U32 R17, R9, 0x20, RZ ;  /* 0x0000002009115824 */ /* 0x000fe200078e00ff */
[----:B------:R-:W-:Y:S02]  /*9c10*/  FMNMX.FTZ R0, R196, R4, !PT ;  /* 0x00000004c4007209 */ /* 0x000fe40007810000 */
[----:B------:R-:W1:Y:S01]  /*9c20*/  MUFU.EX2 R4, R2 ;  /* 0x0000000200047308 */ /* 0x000e620000000800 */
[C---:B------:R-:W-:Y:S01]  /*9c30*/  FMUL.FTZ R93, R142.reuse, c[0x0][0x2d0] ;  /* 0x0000b4008e5d7a20 */ /* 0x040fe20000410000 */
[----:B------:R-:W-:Y:S02]  /*9c40*/  FSETP.NEU.FTZ.AND P2, PT, R142, -INF , PT ;  /* 0xff8000008e00780b */ /* 0x000fe40003f5d000 */
[----:B------:R-:W-:Y:S02]  /*9c50*/  FMNMX.FTZ R140, R217, R140, !PT ;  /* 0x0000008cd98c7209 */ /* 0x000fe40007810000 */
[----:B------:R-:W-:Y:S02]  /*9c60*/  FSEL R93, R93, RZ, P2 ;  /* 0x000000ff5d5d7208 */ /* 0x000fe40001000000 */
[----:B------:R-:W-:Y:S02]  /*9c70*/  FMNMX.FTZ R140, R211, R140, !PT ;  /* 0x0000008cd38c7209 */ /* 0x000fe40007810000 */
[----:B------:R-:W-:Y:S02]  /*9c80*/  FMNMX.FTZ R0, R71, R0, !PT ;  /* 0x0000000047007209 */ /* 0x000fe40007810000 */
[----:B------:R-:W-:Y:S04]  /*9c90*/  FMNMX.FTZ R140, R210, R140, !PT ;  /* 0x0000008cd28c7209 */ /* 0x000fe80007810000 */
[----:B------:R-:W-:Y:S05]  /*9ca0*/  FMNMX.FTZ R140, R203, R140, !PT ;  /* 0x0000008ccb8c7209 */ /* 0x000fea0007810000 */
[----:B------:R-:W2:Y:S08]  /*9cb0*/  SHFL.BFLY PT, R5, R140, 0x2, 0x1f ;  /* 0x0c401f008c057f89 */ /* 0x000eb000000e0000 */
[----:B-1----:R1:W-:Y:S04]  /*9cc0*/  STL [R1+0x10], R4 ;  /* 0x0000100401007387 */ /* 0x0023e80000100800 */
[----:B------:R-:W3:Y:S08]  /*9cd0*/  SHFL.BFLY PT, R2, R0, 0x2, 0x1f ;  /* 0x0c401f0000027f89 */ /* 0x000ef000000e0000 */
[----:B------:R-:W-:Y:S01]  /*9ce0*/  STL [R1+0xac], R220 ;  /* 0x0000acdc01007387 */ /* 0x000fe20000100800 */
[----:B--2---:R-:W-:Y:S03]  /*9cf0*/  FMNMX.FTZ R140, R140, R5, !PT ;  /* 0x000000058c8c7209 */ /* 0x004fe60007810000 */
[----:B------:R-:W-:Y:S01]  /*9d00*/  STL [R1+0xb0], R246 ;  /* 0x0000b0f601007387 */ /* 0x000fe20000100800 */
[----:B------:R-:W-:Y:S03]  /*9d10*/  @P5 SHF.R.S32.HI R5, RZ, 0x1f, R246 ;  /* 0x0000001fff055819 */ /* 0x000fe600000114f6 */
[----:B------:R-:W2:Y:S02]  /*9d20*/  SHFL.BFLY PT, R6, R140, 0x1, 0x1f ;  /* 0x0c201f008c067f89 */ /* 0x000ea400000e0000 */
[----:B------:R-:W-:Y:S02]  /*9d30*/  @P5 IMAD R5, R5, c[0x0][0x1e0], RZ ;  /* 0x0000780005055a24 */ /* 0x000fe400078e02ff */
[----:B-1----:R-:W-:Y:S02]  /*9d40*/  FFMA.FTZ R4, R198, c[0x0][0x2d0], -R93 ;  /* 0x0000b400c6047a23 */ /* 0x002fe4000001085d */
[----:B------:R-:W-:Y:S01]  /*9d50*/  @P5 IMAD R5, R246, c[0x0][0x1e4], R5 ;  /* 0x00007900f6055a24 */ /* 0x000fe200078e0205 */
[----:B---3--:R-:W-:Y:S01]  /*9d60*/  FMNMX.FTZ R0, R0, R2, !PT ;  /* 0x0000000200007209 */ /* 0x008fe20007810000 */
[----:B------:R1:W-:Y:S01]  /*9d70*/  MUFU.EX2 R111, R4 ;  /* 0x00000004006f7308 */ /* 0x0003e20000000800 */
[----:B------:R-:W-:Y:S03]  /*9d80*/  IMAD.MOV.U32 R198, RZ, RZ, R61 ;  /* 0x000000ffffc67224 */ /* 0x000fe600078e003d */
[----:B------:R-:W3:Y:S01]  /*9d90*/  SHFL.BFLY PT, R2, R0, 0x1, 0x1f ;  /* 0x0c201f0000027f89 */ /* 0x000ee200000e0000 */
[----:B--2---:R-:W-:Y:S01]  /*9da0*/  FMNMX.FTZ R140, R140, R6, !PT ;  /* 0x000000068c8c7209 */ /* 0x004fe20007810000 */
[----:B------:R-:W-:Y:S03]  /*9db0*/  @P5 IMAD.WIDE.U32 R6, R246, c[0x0][0x1e0], RZ ;  /* 0x00007800f6065a25 */ /* 0x000fe600078e00ff */
[C---:B------:R-:W-:Y:S01]  /*9dc0*/  FSETP.NEU.FTZ.AND P1, PT, R140.reuse, -INF , PT ;  /* 0xff8000008c00780b */ /* 0x040fe20003f3d000 */
[----:B------:R-:W-:Y:S02]  /*9dd0*/  FMUL.FTZ R96, R140, c[0x0][0x2d0] ;  /* 0x0000b4008c607a20 */ /* 0x000fe40000410000 */
[----:B------:R-:W-:Y:S02]  /*9de0*/  @P5 IMAD.IADD R7, R7, 0x1, R5 ;  /* 0x0000000107075824 */ /* 0x000fe400078e0205 */
[----:B-1----:R-:W-:Y:S01]  /*9df0*/  FFMA.FTZ R4, R197, c[0x0][0x2d0], -R93 ;  /* 0x0000b400c5047a23 */ /* 0x002fe2000001085d */
[----:B------:R-:W-:Y:S01]  /*9e00*/  FSEL R96, R96, RZ, P1 ;  /* 0x000000ff60607208 */ /* 0x000fe20000800000 */
[----:B------:R-:W-:Y:S01]  /*9e10*/  @P5 IMAD.MOV.U32 R5, RZ, RZ, R11 ;  /* 0x000000ffff055224 */ /* 0x000fe200078e000b */
[----:B---3--:R-:W-:Y:S01]  /*9e20*/  FMNMX.FTZ R70, R0, R2, !PT ;  /* 0x0000000200467209 */ /* 0x008fe20007810000 */
[----:B------:R1:W2:Y:S01]  /*9e30*/  MUFU.EX2 R197, R4 ;  /* 0x0000000400c57308 */ /* 0x0002a20000000800 */
[----:B------:R-:W-:Y:S02]  /*9e40*/  @P5 IMAD R7, R7, 0x70, RZ ;  /* 0x0000007007075824 */ /* 0x000fe400078e02ff */
[--C-:B------:R-:W-:Y:S02]  /*9e50*/  FFMA.FTZ R0, R193, c[0x0][0x2d0], -R96.reuse ;  /* 0x0000b400c1007a23 */ /* 0x100fe40000010860 */
[----:B------:R-:W-:Y:S02]  /*9e60*/  FMUL.FTZ R97, R70, c[0x0][0x2d0] ;  /* 0x0000b40046617a20 */ /* 0x000fe40000410000 */
[----:B------:R-:W-:Y:S05]  /*9e70*/  IMAD.MOV.U32 R193, RZ, RZ, R65 ;  /* 0x000000ffffc17224 */ /* 0x000fea00078e0041 */
[----:B------:R-:W-:Y:S01]  /*9e80*/  F2FP.BF16.PACK_AB R72, R193, R224 ;  /* 0x000000e0c148723e */ /* 0x000fe200000010ff */
[--C-:B-1----:R-:W-:Y:S01]  /*9e90*/  FFMA.FTZ R4, R18, c[0x0][0x2d0], -R93.reuse ;  /* 0x0000b40012047a23 */ /* 0x102fe2000001085d */
[----:B--2---:R-:W-:Y:S01]  /*9ea0*/  F2FP.BF16.PACK_AB R73, R197, R111 ;  /* 0x0000006fc549723e */ /* 0x004fe200000010ff */
[----:B------:R1:W-:Y:S10]  /*9eb0*/  MUFU.EX2 R18, R0 ;  /* 0x0000000000127308 */ /* 0x0003f40000000800 */
[----:B------:R2:W-:Y:S01]  /*9ec0*/  MUFU.EX2 R55, R4 ;  /* 0x0000000400377308 */ /* 0x0005e20000000800 */
[----:B-1----:R-:W-:Y:S09]  /*9ed0*/  FFMA.FTZ R0, R13, c[0x0][0x2d0], -R96 ;  /* 0x0000b4000d007a23 */ /* 0x002ff20000010860 */
[----:B------:R-:W-:Y:S01]  /*9ee0*/  MUFU.EX2 R2, R0 ;  /* 0x0000000000027308 */ /* 0x000fe20000000800 */
[----:B--2---:R-:W-:Y:S09]  /*9ef0*/  FFMA.FTZ R4, R19, c[0x0][0x2d0], -R93 ;  /* 0x0000b40013047a23 */ /* 0x004ff2000001085d */
[----:B------:R1:W2:Y:S02]  /*9f00*/  MUFU.EX2 R12, R4 ;  /* 0x00000004000c7308 */ /* 0x0002a40000000800 */
[----:B-1----:R-:W-:Y:S01]  /*9f10*/  @P5 IMAD.MOV.U32 R4, RZ, RZ, R8 ;  /* 0x000000ffff045224 */ /* 0x002fe200078e0008 */
[----:B--2---:R1:W-:Y:S01]  /*9f20*/  STL [R1+0xc], R12 ;  /* 0x00000c0c01007387 */ /* 0x0043e20000100800 */
[----:B------:R-:W-:Y:S02]  /*9f30*/  FFMA.FTZ R8, R192, c[0x0][0x2d0], -R96 ;  /* 0x0000b400c0087a23 */ /* 0x000fe40000010860 */
[----:B------:R-:W-:Y:S01]  /*9f40*/  @P5 IMAD.WIDE.U32 R4, R6, 0x70, R4 ;  /* 0x0000007006045825 */ /* 0x000fe200078e0004 */
[----:B------:R2:W-:Y:S03]  /*9f50*/  STL [R1+0x24], R2 ;  /* 0x0000240201007387 */ /* 0x0005e60000100800 */
[----:B------:R3:W-:Y:S01]  /*9f60*/  MUFU.EX2 R110, R8 ;  /* 0x00000008006e7308 */ /* 0x0007e20000000800 */
[----:B------:R-:W-:Y:S01]  /*9f70*/  @P5 IMAD.IADD R7, R5, 0x1, R7 ;  /* 0x0000000105075824 */ /* 0x000fe200078e0207 */
[C---:B------:R-:W-:Y:S04]  /*9f80*/  @P5 LEA R6, P0, R4.reuse, c[0x0][0x1c8], 0x1 ;  /* 0x0000720004065a11 */ /* 0x040fe800078008ff */
[----:B------:R-:W-:Y:S02]  /*9f90*/  @P5 LEA.HI.X R7, R4, c[0x0][0x1cc], R7, 0x1, P0 ;  /* 0x0000730004075a11 */ /* 0x000fe400000f0c07 */
[-C--:B------:R-:W-:Y:S03]  /*9fa0*/  @P5 IADD3 R4, P0, R6, R17.reuse, RZ ;  /* 0x0000001106045210 */ /* 0x080fe60007f1e0ff */
[----:B------:R4:W-:Y:S01]  /*9fb0*/  @P5 LDGSTS.E.BYPASS.LTC128B.128 [R245+0x3900], [R6.64], !P6 ;  /* 0x0390000006f55fae */ /* 0x0009e2000f101d4a */
[----:B-1----:R-:W-:Y:S01]  /*9fc0*/  @P5 SHF.L.U64.HI R12, R9, 0x5, R10 ;  /* 0x00000005090c5819 */ /* 0x002fe2000001020a */
[----:B---3--:R-:W-:Y:S04]  /*9fd0*/  FFMA.FTZ R8, R199, c[0x0][0x2d0], -R96 ;  /* 0x0000b400c7087a23 */ /* 0x008fe80000010860 */
[--C-:B------:R-:W-:Y:S01]  /*9fe0*/  @P5 IMAD.X R5, R7, 0x1, R12.reuse, P0 ;  /* 0x0000000107055824 */ /* 0x100fe200000e060c */
[----:B------:R1:W-:Y:S01]  /*9ff0*/  MUFU.EX2 R64, R8 ;  /* 0x0000000800407308 */ /* 0x0003e20000000800 */
[----:B------:R-:W-:Y:S03]  /*a000*/  IMAD.MOV.U32 R199, RZ, RZ, R59 ;  /* 0x000000ffffc77224 */ /* 0x000fe600078e003b */
[----:B------:R3:W-:Y:S01]  /*a010*/  @P5 LDGSTS.E.BYPASS.LTC128B.128 [R245+0x4100], [R4.64], !P6 ;  /* 0x0410000004f55fae */ /* 0x0007e2000f101d4a */
[-C--:B-1----:R-:W-:Y:S05]  /*a020*/  @P5 IADD3 R8, P0, R4, R17.reuse, RZ ;  /* 0x0000001104085210 */ /* 0x082fea0007f1e0ff */
[--C-:B------:R-:W-:Y:S01]  /*a030*/  @P5 IMAD.X R9, R5, 0x1, R12.reuse, P0 ;  /* 0x0000000105095824 */ /* 0x100fe200000e060c */
[-C--:B------:R-:W-:Y:S04]  /*a040*/  @P5 IADD3 R10, P0, R8, R17.reuse, RZ ;  /* 0x00000011080a5210 */ /* 0x080fe80007f1e0ff */
[----:B------:R1:W-:Y:S01]  /*a050*/  @P5 LDGSTS.E.BYPASS.LTC128B.128 [R245+0x4900], [R8.64], !P6 ;  /* 0x0490000008f55fae */ /* 0x0003e2000f101d4a */
[----:B------:R-:W-:Y:S01]  /*a060*/  @P5 IMAD.X R11, R9, 0x1, R12, P0 ;  /* 0x00000001090b5824 */ /* 0x000fe200000e060c */
[----:B------:R-:W-:Y:S04]  /*a070*/  FSETP.NEU.FTZ.AND P0, PT, R70, -INF , PT ;  /* 0xff8000004600780b */ /* 0x000fe80003f1d000 */
[----:B------:R-:W-:Y:S02]  /*a080*/  FSEL R97, R97, RZ, P0 ;  /* 0x000000ff61617208 */ /* 0x000fe40000000000 */
[----:B------:R1:W-:Y:S03]  /*a090*/  @P5 LDGSTS.E.BYPASS.LTC128B.128 [R245+0x5100], [R10.64], !P6 ;  /* 0x051000000af55fae */ /* 0x0003e6000f101d4a */
[--C-:B------:R-:W-:Y:S02]  /*a0a0*/  FFMA.FTZ R0, R205, c[0x0][0x2d0], -R97.reuse ;  /* 0x0000b400cd007a23 */ /* 0x100fe40000010861 */
[----:B------:R-:W-:Y:S02]  /*a0b0*/  FFMA.FTZ R94, R252, c[0x0][0x2d0], -R97 ;  /* 0x0000b400fc5e7a23 */ /* 0x000fe40000010861 */
[----:B------:R1:W-:Y:S01]  /*a0c0*/  MUFU.EX2 R109, R0 ;  /* 0x00000000006d7308 */ /* 0x0003e20000000800 */
[----:B------:R-:W-:Y:S02]  /*a0d0*/  IMAD.MOV.U32 R205, RZ, RZ, R63 ;  /* 0x000000ffffcd7224 */ /* 0x000fe400078e003f */
[--C-:B-1----:R-:W-:Y:S02]  /*a0e0*/  FFMA.FTZ R0, R204, c[0x0][0x2d0], -R97.reuse ;  /* 0x0000b400cc007a23 */ /* 0x102fe40000010861 */
[----:B------:R-:W-:Y:S05]  /*a0f0*/  IMAD.MOV.U32 R204, RZ, RZ, R62 ;  /* 0x000000ffffcc7224 */ /* 0x000fea00078e003e */
[----:B------:R1:W-:Y:S02]  /*a100*/  MUFU.EX2 R19, R0 ;  /* 0x0000000000137308 */ /* 0x0003e40000000800 */
[--C-:B-1----:R-:W-:Y:S02]  /*a110*/  FFMA.FTZ R0, R14, c[0x0][0x2d0], -R97.reuse ;  /* 0x0000b4000e007a23 */ /* 0x102fe40000010861 */
[--C-:B------:R-:W-:Y:S06]  /*a120*/  FFMA.FTZ R14, R32, c[0x0][0x2d0], -R92.reuse ;  /* 0x0000b400200e7a23 */ /* 0x100fec000001085c */
[----:B------:R1:W1:Y:S10]  /*a130*/  MUFU.EX2 R13, R0 ;  /* 0x00000000000d7308 */ /* 0x0002740000000800 */
[----:B------:R3:W-:Y:S01]  /*a140*/  MUFU.EX2 R235, R14 ;  /* 0x0000000e00eb7308 */ /* 0x0007e20000000800 */
[----:B-1----:R-:W-:Y:S01]  /*a150*/  FFMA.FTZ R0, R15, c[0x0][0x2d0], -R97 ;  /* 0x0000b4000f007a23 */ /* 0x002fe20000010861 */
[----:B------:R1:W-:Y:S01]  /*a160*/  STL [R1+0x8], R13 ;  /* 0x0000080d01007387 */ /* 0x0003e20000100800 */
[--C-:B------:R-:W-:Y:S07]  /*a170*/  FFMA.FTZ R15, R21, c[0x0][0x2d0], -R92.reuse ;  /* 0x0000b400150f7a23 */ /* 0x100fee000001085c */
[----:B--2---:R-:W2:Y:S01]  /*a180*/  MUFU.EX2 R2, R0 ;  /* 0x0000000000027308 */ /* 0x004ea20000000800 */
[--C-:B---3--:R-:W-:Y:S09]  /*a190*/  FFMA.FTZ R14, R36, c[0x0][0x2d0], -R92.reuse ;  /* 0x0000b400240e7a23 */ /* 0x108ff2000001085c */
[----:B------:R-:W3:Y:S10]  /*a1a0*/  MUFU.EX2 R0, R16 ;  /* 0x0000001000007308 */ /* 0x000ef40000000800 */
[----:B------:R-:W-:Y:S01]  /*a1b0*/  MUFU.EX2 R220, R15 ;  /* 0x0000000f00dc7308 */ /* 0x000fe20000000800 */
[--C-:B-1----:R-:W-:Y:S01]  /*a1c0*/  FFMA.FTZ R13, R33, c[0x0][0x2d0], -R92.reuse ;  /* 0x0000b400210d7a23 */ /* 0x102fe2000001085c */
[----:B--2---:R1:W-:Y:S08]  /*a1d0*/  STL [R1+0x20], R2 ;  /* 0x0000200201007387 */ /* 0x0043f00000100800 */
[----:B------:R-:W-:Y:S01]  /*a1e0*/  MUFU.EX2 R244, R14 ;  /* 0x0000000e00f47308 */ /* 0x000fe20000000800 */
[----:B---3--:R2:W-:Y:S09]  /*a1f0*/  STL [R1+0x1c], R0 ;  /* 0x00001c0001007387 */ /* 0x0085f20000100800 */
[----:B------:R3:W-:Y:S01]  /*a200*/  MUFU.EX2 R242, R13 ;  /* 0x0000000d00f27308 */ /* 0x0007e20000000800 */
[--C-:B-1----:R-:W-:Y:S09]  /*a210*/  FFMA.FTZ R2, R22, c[0x0][0x2d0], -R93.reuse ;  /* 0x0000b40016027a23 */ /* 0x102ff2000001085d */
[----:B------:R-:W1:Y:S01]  /*a220*/  MUFU.EX2 R2, R2 ;  /* 0x0000000200027308 */ /* 0x000e620000000800 */
[--C-:B--2---:R-:W-:Y:S02]  /*a230*/  FFMA.FTZ R0, R23, c[0x0][0x2d0], -R93.reuse ;  /* 0x0000b40017007a23 */ /* 0x104fe4000001085d */
[----:B---3--:R-:W-:Y:S07]  /*a240*/  FFMA.FTZ R13, R37, c[0x0][0x2d0], -R92 ;  /* 0x0000b400250d7a23 */ /* 0x008fee000001085c */
[----:B------:R2:W-:Y:S10]  /*a250*/  MUFU.EX2 R232, R0 ;  /* 0x0000000000e87308 */ /* 0x0005f40000000800 */
[----:B------:R-:W-:Y:S01]  /*a260*/  MUFU.EX2 R234, R13 ;  /* 0x0000000d00ea7308 */ /* 0x000fe20000000800 */
[----:B-1----:R1:W-:Y:S01]  /*a270*/  STL [R1+0x18], R2 ;  /* 0x0000180201007387 */ /* 0x0023e20000100800 */
[--C-:B--2---:R-:W-:Y:S08]  /*a280*/  FFMA.FTZ R0, R34, c[0x0][0x2d0], -R93.reuse ;  /* 0x0000b40022007a23 */ /* 0x104ff0000001085d */
[----:B------:R2:W-:Y:S02]  /*a290*/  MUFU.EX2 R239, R0 ;  /* 0x0000000000ef7308 */ /* 0x0005e40000000800 */
[----:B--2---:R-:W-:Y:S08]  /*a2a0*/  FFMA.FTZ R0, R35, c[0x0][0x2d0], -R93 ;  /* 0x0000b40023007a23 */ /* 0x004ff0000001085d */
[----:B------:R2:W-:Y:S02]  /*a2b0*/  MUFU.EX2 R243, R0 ;  /* 0x0000000000f37308 */ /* 0x0005e40000000800 */
[--C-:B--2---:R-:W-:Y:S08]  /*a2c0*/  FFMA.FTZ R0, R24, c[0x0][0x2d0], -R96.reuse ;  /* 0x0000b40018007a23 */ /* 0x104ff00000010860 */
[----:B-1----:R1:W2:Y:S02]  /*a2d0*/  MUFU.EX2 R2, R0 ;  /* 0x0000000000027308 */ /* 0x0022a40000000800 */
[--C-:B-1----:R-:W-:Y:S01]  /*a2e0*/  FFMA.FTZ R0, R25, c[0x0][0x2d0], -R96.reuse ;  /* 0x0000b40019007a23 */ /* 0x102fe20000010860 */
[----:B--2---:R1:W-:Y:S07]  /*a2f0*/  STL [R1+0x14], R2 ;  /* 0x0000140201007387 */ /* 0x0043ee0000100800 */
[----:B------:R2:W-:Y:S01]  /*a300*/  MUFU.EX2 R236, R0 ;  /* 0x0000000000ec7308 */ /* 0x0005e20000000800 */
[----:B------:R3:W-:Y:S01]  /*a310*/  STL [R1+0xb4], R143 ;  /* 0x0000b48f01007387 */ /* 0x0007e20000100800 */
[--C-:B-1----:R-:W-:Y:S02]  /*a320*/  FFMA.FTZ R2, R28, c[0x0][0x2d0], -R96.reuse ;  /* 0x0000b4001c027a23 */ /* 0x102fe40000010860 */
[----:B--2---:R-:W-:Y:S06]  /*a330*/  FFMA.FTZ R0, R26, c[0x0][0x2d0], -R97 ;  /* 0x0000b4001a007a23 */ /* 0x004fec0000010861 */
[----:B------:R1:W-:Y:S10]  /*a340*/  MUFU.EX2 R240, R2 ;  /* 0x0000000200f07308 */ /* 0x0003f40000000800 */
[----:B------:R2:W-:Y:S01]  /*a350*/  MUFU.EX2 R246, R0 ;  /* 0x0000000000f67308 */ /* 0x0005e20000000800 */
[----:B-1----:R-:W-:Y:S09]  /*a360*/  FFMA.FTZ R2, R38, c[0x0][0x2d0], -R93 ;  /* 0x0000b40026027a23 */ /* 0x002ff2000001085d */
[----:B------:R1:W-:Y:S01]  /*a370*/  MUFU.EX2 R237, R2 ;  /* 0x0000000200ed7308 */ /* 0x0003e20000000800 */
[--C-:B--2---:R-:W-:Y:S09]  /*a380*/  FFMA.FTZ R0, R27, c[0x0][0x2d0], -R97.reuse ;  /* 0x0000b4001b007a23 */ /* 0x104ff20000010861 */
[----:B------:R2:W-:Y:S01]  /*a390*/  MUFU.EX2 R233, R0 ;  /* 0x0000000000e97308 */ /* 0x0005e20000000800 */
[--C-:B-1----:R-:W-:Y:S09]  /*a3a0*/  FFMA.FTZ R2, R40, c[0x0][0x2d0], -R96.reuse ;  /* 0x0000b40028027a23 */ /* 0x102ff20000010860 */
[----:B------:R-:W-:Y:S01]  /*a3b0*/  MUFU.EX2 R238, R2 ;  /* 0x0000000200ee7308 */ /* 0x000fe20000000800 */
[----:B--2---:R-:W-:Y:S09]  /*a3c0*/  FFMA.FTZ R0, R29, c[0x0][0x2d0], -R96 ;  /* 0x0000b4001d007a23 */ /* 0x004ff20000010860 */
[----:B------:R1:W-:Y:S02]  /*a3d0*/  MUFU.EX2 R15, R0 ;  /* 0x00000000000f7308 */ /* 0x0003e40000000800 */
[--C-:B-1----:R-:W-:Y:S08]  /*a3e0*/  FFMA.FTZ R0, R30, c[0x0][0x2d0], -R97.reuse ;  /* 0x0000b4001e007a23 */ /* 0x102ff00000010861 */
[----:B------:R1:W-:Y:S02]  /*a3f0*/  MUFU.EX2 R241, R0 ;  /* 0x0000000000f17308 */ /* 0x0003e40000000800 */
[----:B-1----:R-:W-:Y:S08]  /*a400*/  FFMA.FTZ R0, R31, c[0x0][0x2d0], -R97 ;  /* 0x0000b4001f007a23 */ /* 0x002ff00000010861 */
[----:B------:R1:W-:Y:S02]  /*a410*/  MUFU.EX2 R16, R0 ;  /* 0x0000000000107308 */ /* 0x0003e40000000800 */
[--C-:B-1----:R-:W-:Y:S08]  /*a420*/  FFMA.FTZ R0, R39, c[0x0][0x2d0], -R93.reuse ;  /* 0x0000b40027007a23 */ /* 0x102ff0000001085d */
[----:B------:R1:W-:Y:S02]  /*a430*/  MUFU.EX2 R32, R0 ;  /* 0x0000000000207308 */ /* 0x0003e40000000800 */
[--C-:B-1----:R-:W-:Y:S08]  /*a440*/  FFMA.FTZ R0, R48, c[0x0][0x2d0], -R92.reuse ;  /* 0x0000b40030007a23 */ /* 0x102ff0000001085c */
[----:B------:R1:W-:Y:S02]  /*a450*/  MUFU.EX2 R34, R0 ;  /* 0x0000000000227308 */ /* 0x0003e40000000800 */
[----:B-1----:R-:W-:Y:S08]  /*a460*/  FFMA.FTZ R0, R49, c[0x0][0x2d0], -R92 ;  /* 0x0000b40031007a23 */ /* 0x002ff0000001085c */
[----:B------:R1:W-:Y:S02]  /*a470*/  MUFU.EX2 R192, R0 ;  /* 0x0000000000c07308 */ /* 0x0003e40000000800 */
[--C-:B-1----:R-:W-:Y:S08]  /*a480*/  FFMA.FTZ R0, R50, c[0x0][0x2d0], -R93.reuse ;  /* 0x0000b40032007a23 */ /* 0x102ff0000001085d */
[----:B------:R1:W-:Y:S02]  /*a490*/  MUFU.EX2 R33, R0 ;  /* 0x0000000000217308 */ /* 0x0003e40000000800 */
[----:B-1----:R-:W-:Y:S08]  /*a4a0*/  FFMA.FTZ R0, R51, c[0x0][0x2d0], -R93 ;  /* 0x0000b40033007a23 */ /* 0x002ff0000001085d */
[----:B------:R1:W-:Y:S02]  /*a4b0*/  MUFU.EX2 R24, R0 ;  /* 0x0000000000187308 */ /* 0x0003e40000000800 */
[----:B-1----:R-:W-:Y:S02]  /*a4c0*/  FSEL R0, R143, RZ, P3 ;  /* 0x000000ff8f007208 */ /* 0x002fe40001800000 */
[----:B---3--:R-:W2:Y:S01]  /*a4d0*/  LDL.LU R143, [R1+0x20] ;  /* 0x00002000018f7983 */ /* 0x008ea20000300800 */
[-C--:B----4-:R-:W-:Y:S02]  /*a4e0*/  @P5 IADD3 R6, P3, R10, R17.reuse, RZ ;  /* 0x000000110a065210 */ /* 0x090fe40007f7e0ff */
[----:B------:R-:W-:Y:S01]  /*a4f0*/  FADD.FTZ R2, -R0, R3 ;  /* 0x0000000300027221 */ /* 0x000fe20000010100 */
[----:B------:R1:W-:Y:S01]  /*a500*/  STL [R1+0xb8], R142 ;  /* 0x0000b88e01007387 */ /* 0x0003e20000100800 */
[----:B------:R-:W-:Y:S01]  /*a510*/  FSEL R0, R142, RZ, P2 ;  /* 0x000000ff8e007208 */ /* 0x000fe20001000000 */
[--C-:B------:R-:W-:Y:S01]  /*a520*/  @P5 IMAD.X R7, R11, 0x1, R12.reuse, P3 ;  /* 0x000000010b075824 */ /* 0x100fe200018e060c */
[-C--:B------:R-:W-:Y:S01]  /*a530*/  @P5 IADD3 R4, P2, R6, R17.reuse, RZ ;  /* 0x0000001106045210 */ /* 0x080fe20007f5e0ff */
[----:B------:R-:W-:Y:S02]  /*a540*/  FMUL.FTZ R2, R2, c[0x0][0x2d0] ;  /* 0x0000b40002027a20 */ /* 0x000fe40000410000 */
[----:B------:R-:W-:Y:S01]  /*a550*/  FADD.FTZ R0, -R0, R141 ;  /* 0x0000008d00007221 */ /* 0x000fe20000010100 */
[----:B------:R3:W-:Y:S01]  /*a560*/  @P5 LDGSTS.E.BYPASS.LTC128B.128 [R245+0x5900], [R6.64], !P6 ;  /* 0x0590000006f55fae */ /* 0x0007e2000f101d4a */
[----:B------:R4:W4:Y:S01]  /*a570*/  MUFU.EX2 R69, R2 ;  /* 0x0000000200457308 */ /* 0x0009220000000800 */
[----:B------:R-:W-:Y:S01]  /*a580*/  @P5 IMAD.X R5, R7, 0x1, R12, P2 ;  /* 0x0000000107055824 */ /* 0x000fe200010e060c */
[----:B------:R-:W-:Y:S01]  /*a590*/  @P5 IADD3 R8, P3, R4, R17, RZ ;  /* 0x0000001104085210 */ /* 0x000fe20007f7e0ff */
[----:B------:R-:W-:Y:S02]  /*a5a0*/  FMUL.FTZ R0, R0, c[0x0][0x2d0] ;  /* 0x0000b40000007a20 */ /* 0x000fe40000410000 */
[----:B------:R-:W-:Y:S02]  /*a5b0*/  IMAD.MOV.U32 R141, RZ, RZ, R64 ;  /* 0x000000ffff8d7224 */ /* 0x000fe400078e0040 */
[----:B------:R3:W-:Y:S01]  /*a5c0*/  @P5 LDGSTS.E.BYPASS.LTC128B.128 [R245+0x6100], [R4.64], !P6 ;  /* 0x0610000004f55fae */ /* 0x0007e2000f101d4a */
[----:B------:R-:W-:Y:S02]  /*a5d0*/  @P5 IMAD.X R9, R5, 0x1, R12, P3 ;  /* 0x0000000105095824 */ /* 0x000fe400018e060c */
[----:B------:R3:W3:Y:S01]  /*a5e0*/  MUFU.EX2 R68, R0 ;  /* 0x0000000000447308 */ /* 0x0006e20000000800 */
[----:B------:R-:W-:Y:S04]  /*a5f0*/  F2FP.BF16.PACK_AB R64, R141, R110 ;  /* 0x0000006e8d40723e */ /* 0x000fe800000010ff */
[----:B------:R3:W-:Y:S08]  /*a600*/  @P5 LDGSTS.E.BYPASS.LTC128B.128 [R245+0x6900], [R8.64], !P6 ;  /* 0x0690000008f55fae */ /* 0x0007f0000f101d4a */
[----:B-1----:R-:W2:Y:S01]  /*a610*/  LDL.LU R142, [R1+0x24] ;  /* 0x00002400018e7983 */ /* 0x002ea20000300800 */
[----:B----4-:R-:W-:Y:S01]  /*a620*/  FSEL R2, R140, RZ, P1 ;  /* 0x000000ff8c027208 */ /* 0x010fe20000800000 */
[C---:B------:R-:W-:Y:S02]  /*a630*/  FMUL.FTZ R17, R69.reuse, R161 ;  /* 0x000000a145117220 */ /* 0x040fe40000410000 */
[----:B------:R1:W-:Y:S01]  /*a640*/  STL [R1+0xbc], R140 ;  /* 0x0000bc8c01007387 */ /* 0x0003e20000100800 */
[C---:B------:R-:W-:Y:S02]  /*a650*/  FMUL.FTZ R48, R69.reuse, R124 ;  /* 0x0000007c45307220 */ /* 0x040fe40000410000 */
[C---:B------:R-:W-:Y:S01]  /*a660*/  FMUL.FTZ R49, R69.reuse, R125 ;  /* 0x0000007d45317220 */ /* 0x040fe20000410000 */
[----:B------:R-:W4:Y:S01]  /*a670*/  LDSM.16.MT88.4 R20, [R228+0x100] ;  /* 0x00010000e414783b */ /* 0x000f220000004200 */
[----:B------:R-:W-:Y:S02]  /*a680*/  FFMA.FTZ R125, R114, c[0x0][0x2d0], -R93 ;  /* 0x0000b400727d7a23 */ /* 0x000fe4000001085d */
[----:B---3--:R-:W-:Y:S01]  /*a690*/  FADD.FTZ R0, -R2, R144 ;  /* 0x0000009002007221 */ /* 0x008fe20000010100 */
[----:B------:R-:W-:Y:S01]  /*a6a0*/  FSEL R2, R70, RZ, P0 ;  /* 0x000000ff46027208 */ /* 0x000fe20000000000 */
[C---:B------:R-:W-:Y:S02]  /*a6b0*/  FMUL.FTZ R5, R69.reuse, R149 ;  /* 0x0000009545057220 */ /* 0x040fe40000410000 */
[----:B------:R-:W-:Y:S01]  /*a6c0*/  FMUL.FTZ R0, R0, c[0x0][0x2d0] ;  /* 0x0000b40000007a20 */ /* 0x000fe20000410000 */
[----:B------:R-:W3:Y:S01]  /*a6d0*/  LDSM.16.MT88.4 R36, [R231+0x100] ;  /* 0x00010000e724783b */ /* 0x000ee20000004200 */
[----:B------:R-:W-:Y:S02]  /*a6e0*/  IMAD.MOV.U32 R149, RZ, RZ, R15 ;  /* 0x000000ffff957224 */ /* 0x000fe400078e000f */
[----:B------:R4:W4:Y:S01]  /*a6f0*/  MUFU.EX2 R3, R0 ;  /* 0x0000000000037308 */ /* 0x0009220000000800 */
[C---:B------:R-:W-:Y:S02]  /*a700*/  FMUL.FTZ R4, R69.reuse, R148 ;  /* 0x0000009445047220 */ /* 0x040fe40000410000 */
[C---:B------:R-:W-:Y:S02]  /*a710*/  FMUL.FTZ R6, R68.reuse, R150 ;  /* 0x0000009644067220 */ /* 0x040fe40000410000 */
[C---:B------:R-:W-:Y:S01]  /*a720*/  FMUL.FTZ R7, R68.reuse, R151 ;  /* 0x0000009744077220 */ /* 0x040fe20000410000 */
[----:B------:R-:W-:Y:S01]  /*a730*/  LDSM.16.MT88.4 R84, [R231+0x900] ;  /* 0x00090000e754783b */ /* 0x000fe20000004200 */
[----:B------:R-:W-:Y:S02]  /*a740*/  IMAD.MOV.U32 R144, RZ, RZ, R19 ;  /* 0x000000ffff907224 */ /* 0x000fe400078e0013 */
[----:B------:R-:W-:Y:S02]  /*a750*/  FMUL.FTZ R19, R68, R163 ;  /* 0x000000a344137220 */ /* 0x000fe40000410000 */
[----:B------:R-:W-:Y:S01]  /*a760*/  IMAD.MOV.U32 R148, RZ, RZ, R16 ;  /* 0x000000ffff947224 */ /* 0x000fe200078e0010 */
[----:B------:R-:W-:Y:S01]  /*a770*/  F2FP.BF16.PACK_AB R65, R144, R109 ;  /* 0x0000006d9041723e */ /* 0x000fe200000010ff */
[C---:B------:R-:W-:Y:S01]  /*a780*/  FMUL.FTZ R16, R69.reuse, R160 ;  /* 0x000000a045107220 */ /* 0x040fe20000410000 */
[----:B-1----:R-:W3:Y:S01]  /*a790*/  LDL.LU R140, [R1+0xc] ;  /* 0x00000c00018c7983 */ /* 0x002ee20000300800 */
[----:B------:R-:W-:Y:S02]  /*a7a0*/  IMAD.MOV.U32 R151, RZ, RZ, R34 ;  /* 0x000000ffff977224 */ /* 0x000fe400078e0022 */
[----:B------:R-:W-:Y:S01]  /*a7b0*/  IMAD.MOV.U32 R150, RZ, RZ, R33 ;  /* 0x000000ffff967224 */ /* 0x000fe200078e0021 */
[----:B------:R1:W-:Y:S01]  /*a7c0*/  STL [R1+0xc0], R245 ;  /* 0x0000c0f501007387 */ /* 0x0003e20000100800 */
[----:B------:R-:W-:Y:S02]  /*a7d0*/  FMUL.FTZ R33, R69, R177 ;  /* 0x000000b145217220 */ /* 0x000fe40000410000 */
[C---:B------:R-:W-:Y:S01]  /*a7e0*/  FMUL.FTZ R34, R68.reuse, R178 ;  /* 0x000000b244227220 */ /* 0x040fe20000410000 */
[----:B------:R-:W-:Y:S01]  /*a7f0*/  LDSM.16.MT88.4 R88, [R229+0x900] ;  /* 0x00090000e558783b */ /* 0x000fe20000004200 */
[----:B------:R-:W-:Y:S02]  /*a800*/  FMUL.FTZ R50, R68, R126 ;  /* 0x0000007e44327220 */ /* 0x000fe40000410000 */
[----:B----4-:R-:W-:Y:S02]  /*a810*/  FADD.FTZ R0, -R2, R145 ;  /* 0x0000009102007221 */ /* 0x010fe40000010100 */
[----:B------:R-:W-:Y:S02]  /*a820*/  FFMA.FTZ R2, R41, c[0x0][0x2d0], -R96 ;  /* 0x0000b40029027a23 */ /* 0x000fe40000010860 */
[----:B------:R-:W-:Y:S01]  /*a830*/  FMUL.FTZ R0, R0, c[0x0][0x2d0] ;  /* 0x0000b40000007a20 */ /* 0x000fe20000410000 */
[----:B------:R-:W0:Y:S01]  /*a840*/  LDGDEPBAR ;  /* 0x00000000000079af */ /* 0x000e220000000000 */
[----:B------:R4:W4:Y:S01]  /*a850*/  MUFU.EX2 R31, R2 ;  /* 0x00000002001f7308 */ /* 0x0009220000000800 */
[C---:B------:R-:W-:Y:S02]  /*a860*/  FMUL.FTZ R8, R3.reuse, R152 ;  /* 0x0000009803087220 */ /* 0x040fe40000410000 */
[----:B------:R-:W-:Y:S02]  /*a870*/  IMAD.MOV.U32 R145, RZ, RZ, R18 ;  /* 0x000000ffff917224 */ /* 0x000fe400078e0012 */
[C---:B------:R-:W-:Y:S02]  /*a880*/  FMUL.FTZ R9, R3.reuse, R153 ;  /* 0x0000009903097220 */ /* 0x040fe40000410000 */
[C---:B------:R-:W-:Y:S02]  /*a890*/  FMUL.FTZ R12, R3.reuse, R156 ;  /* 0x0000009c030c7220 */ /* 0x040fe40000410000 */
[C---:B------:R-:W-:Y:S01]  /*a8a0*/  FMUL.FTZ R13, R3.reuse, R157 ;  /* 0x0000009d030d7220 */ /* 0x040fe20000410000 */
[----:B------:R-:W4:Y:S01]  /*a8b0*/  MUFU.EX2 R0, R0 ;  /* 0x0000000000007308 */ /* 0x000f220000000800 */
[----:B------:R-:W-:Y:S01]  /*a8c0*/  FMUL.FTZ R18, R68, R162 ;  /* 0x000000a244127220 */ /* 0x000fe20000410000 */
[----:B-1----:R-:W3:Y:S01]  /*a8d0*/  LDL.LU R245, [R1+0x10] ;  /* 0x0000100001f57983 */ /* 0x002ee20000300800 */
[C---:B------:R-:W-:Y:S02]  /*a8e0*/  FMUL.FTZ R25, R3.reuse, R169 ;  /* 0x000000a903197220 */ /* 0x040fe40000410000 */
[----:B------:R-:W-:Y:S01]  /*a8f0*/  IMAD.MOV.U32 R156, RZ, RZ, R55 ;  /* 0x000000ffff9c7224 */ /* 0x000fe200078e0037 */
[----:B------:R1:W-:Y:S01]  /*a900*/  STL [R1+0xc4], R70 ;  /* 0x0000c44601007387 */ /* 0x0003e20000100800 */
[----:B------:R-:W-:Y:S02]  /*a910*/  IMAD.MOV.U32 R157, RZ, RZ, R54 ;  /* 0x000000ffff9d7224 */ /* 0x000fe400078e0036 */
[C---:B------:R-:W-:Y:S02]  /*a920*/  FMUL.FTZ R28, R3.reuse, R172 ;  /* 0x000000ac031c7220 */ /* 0x040fe40000410000 */
[----:B------:R-:W-:Y:S02]  /*a930*/  FMUL.FTZ R29, R3, R173 ;  /* 0x000000ad031d7220 */ /* 0x000fe40000410000 */
[----:B------:R-:W-:Y:S02]  /*a940*/  IMAD.MOV.U32 R173, RZ, RZ, R32 ;  /* 0x000000ffffad7224 */ /* 0x000fe400078e0020 */
[----:B----4-:R-:W-:Y:S02]  /*a950*/  FFMA.FTZ R2, R42, c[0x0][0x2d0], -R97 ;  /* 0x0000b4002a027a23 */ /* 0x010fe40000010861 */
[----:B------:R-:W-:Y:S02]  /*a960*/  IMAD.MOV.U32 R172, RZ, RZ, R31 ;  /* 0x000000ffffac7224 */ /* 0x000fe400078e001f */
[----:B------:R4:W-:Y:S01]  /*a970*/  MUFU.EX2 R147, R2 ;  /* 0x0000000200937308 */ /* 0x0009e20000000800 */
[----:B------:R-:W-:Y:S02]  /*a980*/  FMUL.FTZ R32, R69, R176 ;  /* 0x000000b045207220 */ /* 0x000fe40000410000 */
[----:B------:R-:W-:Y:S02]  /*a990*/  IMAD.MOV.U32 R176, RZ, RZ, R76 ;  /* 0x000000ffffb07224 */ /* 0x000fe400078e004c */
[C---:B------:R-:W-:Y:S02]  /*a9a0*/  FMUL.FTZ R14, R0.reuse, R158 ;  /* 0x0000009e000e7220 */ /* 0x040fe40000410000 */
[C---:B------:R-:W-:Y:S02]  /*a9b0*/  FMUL.FTZ R15, R0.reuse, R159 ;  /* 0x0000009f000f7220 */ /* 0x040fe40000410000 */
[C---:B------:R-:W-:Y:S02]  /*a9c0*/  FMUL.FTZ R10, R0.reuse, R154 ;  /* 0x0000009a000a7220 */ /* 0x040fe40000410000 */
[C---:B------:R-:W-:Y:S01]  /*a9d0*/  FMUL.FTZ R11, R0.reuse, R155 ;  /* 0x0000009b000b7220 */ /* 0x040fe20000410000 */
[----:B-1----:R-:W3:Y:S01]  /*a9e0*/  LDL.LU R70, [R1+0x8] ;  /* 0x0000080001467983 */ /* 0x002ee20000300800 */
[C---:B------:R-:W-:Y:S02]  /*a9f0*/  FMUL.FTZ R27, R0.reuse, R171 ;  /* 0x000000ab001b7220 */ /* 0x040fe40000410000 */
[C---:B------:R-:W-:Y:S01]  /*aa00*/  FMUL.FTZ R26, R0.reuse, R170 ;  /* 0x000000aa001a7220 */ /* 0x040fe20000410000 */
[----:B------:R-:W3:Y:S01]  /*aa10*/  LDL.LU R153, [R1+0x14] ;  /* 0x0000140001997983 */ /* 0x000ee20000300800 */
[C---:B------:R-:W-:Y:S02]  /*aa20*/  FMUL.FTZ R30, R0.reuse, R174 ;  /* 0x000000ae001e7220 */ /* 0x040fe40000410000 */
[C---:B------:R-:W-:Y:S01]  /*aa30*/  FMUL.FTZ R31, R0.reuse, R175 ;  /* 0x000000af001f7220 */ /* 0x040fe20000410000 */
[----:B------:R-:W3:Y:S01]  /*aa40*/  LDL.LU R154, [R1+0x18] ;  /* 0x00001800019a7983 */ /* 0x000ee20000300800 */
[----:B------:R-:W-:Y:S02]  /*aa50*/  IMAD.MOV.U32 R175, RZ, RZ, R77 ;  /* 0x000000ffffaf7224 */ /* 0x000fe400078e004d */
[C---:B------:R-:W-:Y:S01]  /*aa60*/  FMUL.FTZ R42, R0.reuse, R122 ;  /* 0x0000007a002a7220 */ /* 0x040fe20000410000 */
[----:B------:R-:W3:Y:S01]  /*aa70*/  LDL.LU R155, [R1+0x1c] ;  /* 0x00001c00019b7983 */ /* 0x000ee20000300800 */
[----:B----4-:R-:W-:Y:S02]  /*aa80*/  FFMA.FTZ R2, R43, c[0x0][0x2d0], -R97 ;  /* 0x0000b4002b027a23 */ /* 0x010fe40000010861 */
[----:B------:R-:W-:Y:S01]  /*aa90*/  FMUL.FTZ R43, R0, R123 ;  /* 0x0000007b002b7220 */ /* 0x000fe20000410000 */
[----:B------:R-:W-:Y:S01]  /*aaa0*/  LDSM.16.MT88.4 R76, [R230+0x100] ;  /* 0x00010000e64c783b */ /* 0x000fe20000004200 */
[----:B------:R1:W-:Y:S01]  /*aab0*/  MUFU.EX2 R152, R2 ;  /* 0x0000000200987308 */ /* 0x0003e20000000800 */
[C---:B------:R-:W-:Y:S02]  /*aac0*/  FMUL.FTZ R40, R3.reuse, R120 ;  /* 0x0000007803287220 */ /* 0x040fe40000410000 */
[C---:B------:R-:W-:Y:S02]  /*aad0*/  FMUL.FTZ R41, R3.reuse, R121 ;  /* 0x0000007903297220 */ /* 0x040fe40000410000 */
[----:B------:R-:W-:Y:S02]  /*aae0*/  FMUL.FTZ R51, R68, R127 ;  /* 0x0000007f44337220 */ /* 0x000fe40000410000 */
[C---:B------:R-:W-:Y:S02]  /*aaf0*/  FMUL.FTZ R58, R0.reuse, R130 ;  /* 0x00000082003a7220 */ /* 0x040fe40000410000 */
[C---:B------:R-:W-:Y:S02]  /*ab00*/  FMUL.FTZ R59, R0.reuse, R131 ;  /* 0x00000083003b7220 */ /* 0x040fe40000410000 */
[C---:B------:R-:W-:Y:S02]  /*ab10*/  FMUL.FTZ R62, R0.reuse, R134 ;  /* 0x00000086003e7220 */ /* 0x040fe40000410000 */
[----:B------:R-:W-:Y:S02]  /*ab20*/  FMUL.FTZ R63, R0, R135 ;  /* 0x00000087003f7220 */ /* 0x000fe40000410000 */
[----:B------:R-:W-:Y:S02]  /*ab30*/  FMUL.FTZ R61, R3, R133 ;  /* 0x00000085033d7220 */ /* 0x000fe40000410000 */
[----:B------:R-:W-:Y:S02]  /*ab40*/  FFMA.FTZ R126, R101, c[0x0][0x2d0], -R92 ;  /* 0x0000b400657e7a23 */ /* 0x000fe4000001085c */
[--C-:B------:R-:W-:Y:S02]  /*ab50*/  FFMA.FTZ R101, R249, c[0x0][0x2d0], -R93.reuse ;  /* 0x0000b400f9657a23 */ /* 0x100fe4000001085d */
[--C-:B------:R-:W-:Y:S02]  /*ab60*/  FFMA.FTZ R122, R103, c[0x0][0x2d0], -R93.reuse ;  /* 0x0000b400677a7a23 */ /* 0x100fe4000001085d */
[----:B------:R-:W-:Y:S02]  /*ab70*/  FFMA.FTZ R127, R115, c[0x0][0x2d0], -R93 ;  /* 0x0000b400737f7a23 */ /* 0x000fe4000001085d */
[--C-:B-1----:R-:W-:Y:S02]  /*ab80*/  FFMA.FTZ R2, R44, c[0x0][0x2d0], -R96.reuse ;  /* 0x0000b4002c027a23 */ /* 0x102fe40000010860 */
[----:B------:R-:W-:Y:S02]  /*ab90*/  FMUL.FTZ R44, R3, R180 ;  /* 0x000000b4032c7220 */ /* 0x000fe40000410000 */
[----:B------:R1:W-:Y:S01]  /*aba0*/  MUFU.EX2 R158, R2 ;  /* 0x00000002009e7308 */ /* 0x0003e20000000800 */
[----:B------:R-:W-:Y:S02]  /*abb0*/  FFMA.FTZ R124, R196, c[0x0][0x2d0], -R97 ;  /* 0x0000b400c47c7a23 */ /* 0x000fe40000010861 */
[--C-:B------:R-:W-:Y:S02]  /*abc0*/  FFMA.FTZ R103, R219, c[0x0][0x2d0], -R96.reuse ;  /* 0x0000b400db677a23 */ /* 0x100fe40000010860 */
[----:B------:R-:W-:Y:S02]  /*abd0*/  IMAD.MOV.U32 R219, RZ, RZ, R151 ;  /* 0x000000ffffdb7224 */ /* 0x000fe400078e0097 */
[--C-:B------:R-:W-:Y:S02]  /*abe0*/  FFMA.FTZ R121, R215, c[0x0][0x2d0], -R97.reuse ;  /* 0x0000b400d7797a23 */ /* 0x100fe40000010861 */
[--C-:B------:R-:W-:Y:S02]  /*abf0*/  FFMA.FTZ R120, R211, c[0x0][0x2d0], -R96.reuse ;  /* 0x0000b400d3787a23 */ /* 0x100fe40000010860 */
[--C-:B------:R-:W-:Y:S02]  /*ac00*/  FFMA.FTZ R123, R210, c[0x0][0x2d0], -R96.reuse ;  /* 0x0000b400d27b7a23 */ /* 0x100fe40000010860 */
[----:B-1----:R-:W-:Y:S02]  /*ac10*/  FFMA.FTZ R2, R45, c[0x0][0x2d0], -R96 ;  /* 0x0000b4002d027a23 */ /* 0x002fe40000010860 */
[----:B------:R-:W-:Y:S02]  /*ac20*/  FMUL.FTZ R45, R3, R181 ;  /* 0x000000b5032d7220 */ /* 0x000fe40000410000 */
[----:B------:R1:W-:Y:S02]  /*ac30*/  MUFU.EX2 R108, R2 ;  /* 0x00000002006c7308 */ /* 0x0003e40000000800 */
[--C-:B-1----:R-:W-:Y:S02]  /*ac40*/  FFMA.FTZ R2, R46, c[0x0][0x2d0], -R97.reuse ;  /* 0x0000b4002e027a23 */ /* 0x102fe40000010861 */
[----:B------:R-:W-:Y:S06]  /*ac50*/  FMUL.FTZ R46, R0, R182 ;  /* 0x000000b6002e7220 */ /* 0x000fec0000410000 */
[----:B------:R1:W4:Y:S02]  /*ac60*/  MUFU.EX2 R35, R2 ;  /* 0x0000000200237308 */ /* 0x0003240000000800 */
[----:B-1----:R-:W-:Y:S02]  /*ac70*/  FFMA.FTZ R2, R188, c[0x0][0x2d0], -R97 ;  /* 0x0000b400bc027a23 */ /* 0x002fe40000010861 */
[----:B----4-:R-:W-:Y:S06]  /*ac80*/  IMAD.MOV.U32 R174, RZ, RZ, R35 ;  /* 0x000000ffffae7224 */ /* 0x010fec00078e0023 */
[----:B------:R1:W4:Y:S01]  /*ac90*/  MUFU.EX2 R159, R2 ;  /* 0x00000002009f7308 */ /* 0x0003220000000800 */
[----:B------:R-:W-:Y:S02]  /*aca0*/  FMUL.FTZ R35, R68, R179 ;  /* 0x000000b344237220 */ /* 0x000fe40000410000 */
[----:B------:R-:W-:Y:S02]  /*acb0*/  IMAD.MOV.U32 R188, RZ, RZ, R80 ;  /* 0x000000ffffbc7224 */ /* 0x000fe400078e0050 */
[----:B------:R-:W-:Y:S01]  /*acc0*/  LDSM.16.MT88.4 R80, [R228+0x900] ;  /* 0x00090000e450783b */ /* 0x000fe20000004200 */
[----:B------:R-:W-:Y:S02]  /*acd0*/  IMAD.MOV.U32 R178, RZ, RZ, R174 ;  /* 0x000000ffffb27224 */ /* 0x000fe400078e00ae */
[----:B------:R-:W-:Y:S02]  /*ace0*/  IMAD.MOV.U32 R174, RZ, RZ, R199 ;  /* 0x000000ffffae7224 */ /* 0x000fe400078e00c7 */
[----:B------:R-:W-:Y:S02]  /*acf0*/  IMAD.MOV.U32 R179, RZ, RZ, R188 ;  /* 0x000000ffffb37224 */ /* 0x000fe400078e00bc */
[----:B------:R-:W-:Y:S02]  /*ad00*/  IMAD.MOV.U32 R188, RZ, RZ, R198 ;  /* 0x000000ffffbc7224 */ /* 0x000fe400078e00c6 */
[----:B-1----:R-:W-:Y:S02]  /*ad10*/  FFMA.FTZ R2, R47, c[0x0][0x2d0], -R92 ;  /* 0x0000b4002f027a23 */ /* 0x002fe4000001085c */
[----:B------:R-:W-:Y:S02]  /*ad20*/  FMUL.FTZ R47, R0, R183 ;  /* 0x000000b7002f7220 */ /* 0x000fe40000410000 */
[----:B----4-:R-:W-:Y:S01]  /*ad30*/  IMAD.MOV.U32 R177, RZ, RZ, R159 ;  /* 0x000000ffffb17224 */ /* 0x010fe200078e009f */
[----:B------:R-:W-:Y:S01]  /*ad40*/  MUFU.EX2 R183, R94 ;  /* 0x0000005e00b77308 */ /* 0x000fe20000000800 */
[----:B------:R-:W-:Y:S01]  /*ad50*/  IMAD.MOV.U32 R159, RZ, RZ, R193 ;  /* 0x000000ffff9f7224 */ /* 0x000fe200078e00c1 */
[----:B--2---:R-:W-:Y:S02]  /*ad60*/  F2FP.BF16.PACK_AB R66, R142, R145 ;  /* 0x000000918e42723e */ /* 0x004fe400000010ff */
[----:B---3--:R-:W-:Y:S02]  /*ad70*/  F2FP.BF16.PACK_AB R75, R140, R55 ;  /* 0x000000378c4b723e */ /* 0x008fe400000010ff */
[----:B------:R-:W-:Y:S02]  /*ad80*/  F2FP.BF16.PACK_AB R74, R245, R54 ;  /* 0x00000036f54a723e */ /* 0x000fe400000010ff */
[----:B------:R-:W1:Y:S05]  /*ad90*/  LDSM.16.MT88.4 R52, [R229+0x100] ;  /* 0x00010000e534783b */ /* 0x000e6a0000004200 */
[-C--:B------:R-:W-:Y:S05]  /*ada0*/  HMMA.16816.F32.BF16 R4, R72, R20.reuse, R4 ;  /* 0x000000144804723c */ /* 0x080fea0000041804 */
[----:B------:R-:W-:Y:S07]  /*adb0*/  F2FP.BF16.PACK_AB R67, R143, R70 ;  /* 0x000000468f43723e */ /* 0x000fee00000010ff */
[C---:B------:R-:W-:Y:S07]  /*adc0*/  HMMA.16816.F32.BF16 R8, R64.reuse, R20, R8 ;  /* 0x000000144008723c */ /* 0x040fee0000041808 */
[C---:B------:R-:W-:Y:S01]  /*add0*/  FMUL.FTZ R20, R69.reuse, R164 ;  /* 0x000000a445147220 */ /* 0x040fe20000410000 */
[-C--:B------:R-:W-:Y:S01]  /*ade0*/  HMMA.16816.F32.BF16 R12, R64, R22.reuse, R12 ;  /* 0x00000016400c723c */ /* 0x080fe2000004180c */
[----:B------:R2:W-:Y:S03]  /*adf0*/  MUFU.EX2 R164, R2 ;  /* 0x0000000200a47308 */ /* 0x0005e60000000800 */
[----:B------:R-:W-:Y:S02]  /*ae00*/  FMUL.FTZ R21, R69, R165 ;  /* 0x000000a545157220 */ /* 0x000fe40000410000 */
[----:B------:R-:W-:Y:S02]  /*ae10*/  IMAD.MOV.U32 R165, RZ, RZ, R24 ;  /* 0x000000ffffa57224 */ /* 0x000fe400078e0018 */
[C---:B------:R-:W-:Y:S04]  /*ae20*/  HMMA.16816.F32.BF16 R16, R72.reuse, R22, R16 ;  /* 0x000000164810723c */ /* 0x040fe80000041810 */
[----:B------:R-:W-:Y:S03]  /*ae30*/  FMUL.FTZ R24, R3, R168 ;  /* 0x000000a803187220 */ /* 0x000fe60000410000 */
[C---:B------:R-:W-:Y:S02]  /*ae40*/  FMUL.FTZ R23, R68.reuse, R167 ;  /* 0x000000a744177220 */ /* 0x040fe40000410000 */
[----:B------:R-:W-:Y:S07]  /*ae50*/  FMUL.FTZ R22, R68, R166 ;  /* 0x000000a644167220 */ /* 0x000fee0000410000 */
[-C--:B------:R-:W-:Y:S03]  /*ae60*/  HMMA.16816.F32.BF16 R20, R72, R36.reuse, R20 ;  /* 0x000000244814723c */ /* 0x080fe60000041814 */
[----:B--2---:R-:W-:Y:S02]  /*ae70*/  FFMA.FTZ R2, R189, c[0x0][0x2d0], -R92 ;  /* 0x0000b400bd027a23 */ /* 0x004fe4000001085c */
[----:B------:R-:W-:Y:S02]  /*ae80*/  IMAD.MOV.U32 R189, RZ, RZ, R165 ;  /* 0x000000ffffbd7224 */ /* 0x000fe400078e00a5 */
[----:B------:R2:W-:Y:S01]  /*ae90*/  MUFU.EX2 R168, R2 ;  /* 0x0000000200a87308 */ /* 0x0005e20000000800 */
[C---:B------:R-:W-:Y:S04]  /*aea0*/  HMMA.16816.F32.BF16 R24, R64.reuse, R36, R24 ;  /* 0x000000244018723c */ /* 0x040fe80000041818 */
[----:B------:R-:W-:Y:S02]  /*aeb0*/  IMAD.MOV.U32 R165, RZ, RZ, R106 ;  /* 0x000000ffffa57224 */ /* 0x000fe400078e006a */
[----:B------:R-:W-:Y:S02]  /*aec0*/  IMAD.MOV.U32 R106, RZ, RZ, R98 ;  /* 0x000000ffff6a7224 */ /* 0x000fe400078e0062 */
[-C--:B------:R-:W-:Y:S04]  /*aed0*/  HMMA.16816.F32.BF16 R28, R64, R38.reuse, R28 ;  /* 0x00000026401c723c */ /* 0x080fe8000004181c */
[--C-:B------:R-:W-:Y:S02]  /*aee0*/  FFMA.FTZ R98, R213, c[0x0][0x2d0], -R92.reuse ;  /* 0x0000b400d5627a23 */ /* 0x100fe4000001085c */
[C---:B------:R-:W-:Y:S02]  /*aef0*/  FMUL.FTZ R37, R69.reuse, R117 ;  /* 0x0000007545257220 */ /* 0x040fe40000410000 */
[C---:B------:R-:W-:Y:S04]  /*af00*/  HMMA.16816.F32.BF16 R32, R72.reuse, R38, R32 ;  /* 0x000000264820723c */ /* 0x040fe80000041820 */
[----:B------:R-:W-:Y:S02]  /*af10*/  FMUL.FTZ R36, R69, R116 ;  /* 0x0000007445247220 */ /* 0x000fe40000410000 */
[--C-:B------:R-:W-:Y:S02]  /*af20*/  FFMA.FTZ R117, R102, c[0x0][0x2d0], -R93.reuse ;  /* 0x0000b40066757a23 */ /* 0x100fe4000001085d */
[----:B--2---:R-:W-:Y:S04]  /*af30*/  FFMA.FTZ R2, R190, c[0x0][0x2d0], -R93 ;  /* 0x0000b400be027a23 */ /* 0x004fe8000001085d */
[----:B------:R2:W3:Y:S01]  /*af40*/  MUFU.EX2 R163, R2 ;  /* 0x0000000200a37308 */ /* 0x0004e20000000800 */
[C---:B------:R-:W-:Y:S02]  /*af50*/  FMUL.FTZ R39, R68.reuse, R119 ;  /* 0x0000007744277220 */ /* 0x040fe40000410000 */
[----:B------:R-:W-:Y:S02]  /*af60*/  FMUL.FTZ R38, R68, R118 ;  /* 0x0000007644267220 */ /* 0x000fe40000410000 */
[----:B------:R-:W-:Y:S02]  /*af70*/  FFMA.FTZ R119, R200, c[0x0][0x2d0], -R92 ;  /* 0x0000b400c8777a23 */ /* 0x000fe4000001085c */
[----:B------:R-:W-:Y:S02]  /*af80*/  FFMA.FTZ R102, R225, c[0x0][0x2d0], -R96 ;  /* 0x0000b400e1667a23 */ /* 0x000fe40000010860 */
[----:B------:R-:W-:Y:S01]  /*af90*/  IMAD.MOV.U32 R225, RZ, RZ, R150 ;  /* 0x000000ffffe17224 */ /* 0x000fe200078e0096 */
[-C--:B-1----:R-:W-:Y:S03]  /*afa0*/  HMMA.16816.F32.BF16 R36, R72, R52.reuse, R36 ;  /* 0x000000344824723c */ /* 0x082fe60000041824 */
[----:B------:R-:W-:Y:S02]  /*afb0*/  IMAD.MOV.U32 R200, RZ, RZ, R192 ;  /* 0x000000ffffc87224 */ /* 0x000fe400078e00c0 */
[----:B------:R-:W-:Y:S02]  /*afc0*/  FFMA.FTZ R118, R216, c[0x0][0x2d0], -R97 ;  /* 0x0000b400d8767a23 */ /* 0x000fe40000010861 */
[----:B------:R-:W-:Y:S01]  /*afd0*/  FFMA.FTZ R116, R217, c[0x0][0x2d0], -R96 ;  /* 0x0000b400d9747a23 */ /* 0x000fe20000010860 */
[C---:B------:R-:W-:Y:S04]  /*afe0*/  HMMA.16816.F32.BF16 R40, R64.reuse, R52, R40 ;  /* 0x000000344028723c */ /* 0x040fe80000041828 */
[----:B------:R-:W-:Y:S02]  /*aff0*/  IMAD.MOV.U32 R217, RZ, RZ, R152 ;  /* 0x000000ffffd97224 */ /* 0x000fe400078e0098 */
[----:B--2---:R-:W-:Y:S02]  /*b000*/  FFMA.FTZ R2, R191, c[0x0][0x2d0], -R93 ;  /* 0x0000b400bf027a23 */ /* 0x004fe4000001085d */
[-C--:B------:R-:W-:Y:S02]  /*b010*/  HMMA.16816.F32.BF16 R44, R64, R54.reuse, R44 ;  /* 0x00000036402c723c */ /* 0x080fe4000004182c */
[----:B------:R1:W-:Y:S02]  /*b020*/  MUFU.EX2 R167, R2 ;  /* 0x0000000200a77308 */ /* 0x0003e40000000800 */
[----:B---3--:R-:W-:Y:S02]  /*b030*/  IMAD.MOV.U32 R213, RZ, RZ, R163 ;  /* 0x000000ffffd57224 */ /* 0x008fe400078e00a3 */
[C---:B------:R-:W-:Y:S02]  /*b040*/  FMUL.FTZ R52, R69.reuse, R184 ;  /* 0x000000b845347220 */ /* 0x040fe40000410000 */
[C---:B------:R-:W-:Y:S04]  /*b050*/  HMMA.16816.F32.BF16 R48, R72.reuse, R54, R48 ;  /* 0x000000364830723c */ /* 0x040fe80000041830 */
[----:B------:R-:W-:Y:S01]  /*b060*/  FMUL.FTZ R53, R69, R185 ;  /* 0x000000b945357220 */ /* 0x000fe20000410000 */
[----:B------:R-:W-:Y:S02]  /*b070*/  MUFU.EX2 R184, R98 ;  /* 0x0000006200b87308 */ /* 0x000fe40000000800 */
[C---:B------:R-:W-:Y:S02]  /*b080*/  FMUL.FTZ R54, R68.reuse, R186 ;  /* 0x000000ba44367220 */ /* 0x040fe40000410000 */
[----:B------:R-:W-:Y:S07]  /*b090*/  FMUL.FTZ R55, R68, R187 ;  /* 0x000000bb44377220 */ /* 0x000fee0000410000 */
[-C--:B------:R-:W-:Y:S03]  /*b0a0*/  HMMA.16816.F32.BF16 R52, R72, R76.reuse, R52 ;  /* 0x0000004c4834723c */ /* 0x080fe60000041834 */
[--C-:B-1----:R-:W-:Y:S02]  /*b0b0*/  FFMA.FTZ R2, R56, c[0x0][0x2d0], -R92.reuse ;  /* 0x0000b40038027a23 */ /* 0x102fe4000001085c */
[----:B------:R-:W-:Y:S02]  /*b0c0*/  FMUL.FTZ R56, R3, R128 ;  /* 0x0000008003387220 */ /* 0x000fe40000410000 */
[----:B------:R1:W2:Y:S02]  /*b0d0*/  MUFU.EX2 R169, R2 ;  /* 0x0000000200a97308 */ /* 0x0002a40000000800 */
[----:B-1----:R-:W-:Y:S03]  /*b0e0*/  FFMA.FTZ R2, R57, c[0x0][0x2d0], -R92 ;  /* 0x0000b40039027a23 */ /* 0x002fe6000001085c */
[----:B------:R-:W-:Y:S05]  /*b0f0*/  FMUL.FTZ R57, R3, R129 ;  /* 0x0000008103397220 */ /* 0x000fea0000410000 */
[----:B------:R1:W-:Y:S01]  /*b100*/  MUFU.EX2 R171, R2 ;  /* 0x0000000200ab7308 */ /* 0x0003e20000000800 */
[----:B--2---:R-:W-:Y:S01]  /*b110*/  IMAD.MOV.U32 R252, RZ, RZ, R169 ;  /* 0x000000fffffc7224 */ /* 0x004fe200078e00a9 */
[C---:B------:R-:W-:Y:S08]  /*b120*/  HMMA.16816.F32.BF16 R56, R64.reuse, R76, R56 ;  /* 0x0000004c4038723c */ /* 0x040ff00000041838 */
[----:B------:R2:W-:Y:S01]  /*b130*/  MUFU.EX2 R129, R101 ;  /* 0x0000006500817308 */ /* 0x0005e20000000800 */
[----:B------:R-:W-:Y:S03]  /*b140*/  F2FP.BF16.PACK_AB R76, R236, R153 ;  /* 0x00000099ec4c723e */ /* 0x000fe600000010ff */
[----:B------:R-:W-:Y:S01]  /*b150*/  F2FP.BF16.PACK_AB R77, R233, R246 ;  /* 0x000000f6e94d723e */ /* 0x000fe200000010ff */
[----:B-1----:R-:W-:Y:S02]  /*b160*/  FFMA.FTZ R2, R60, c[0x0][0x2d0], -R93 ;  /* 0x0000b4003c027a23 */ /* 0x002fe4000001085d */
[----:B------:R-:W-:Y:S03]  /*b170*/  FMUL.FTZ R60, R3, R132 ;  /* 0x00000084033c7220 */ /* 0x000fe60000410000 */
[----:B------:R1:W-:Y:S04]  /*b180*/  MUFU.EX2 R166, R2 ;  /* 0x0000000200a67308 */ /* 0x0003e80000000800 */
[-C--:B------:R-:W-:Y:S03]  /*b190*/  HMMA.16816.F32.BF16 R60, R64, R78.reuse, R60 ;  /* 0x0000004e403c723c */ /* 0x080fe6000004183c */
[----:B--2---:R-:W-:Y:S04]  /*b1a0*/  FFMA.FTZ R101, R223, c[0x0][0x2d0], -R97 ;  /* 0x0000b400df657a23 */ /* 0x004fe80000010861 */
[C---:B------:R-:W-:Y:S02]  /*b1b0*/  FMUL.FTZ R64, R69.reuse, R136 ;  /* 0x0000008845407220 */ /* 0x040fe40000410000 */
[----:B------:R-:W-:Y:S03]  /*b1c0*/  FMUL.FTZ R65, R69, R137 ;  /* 0x0000008945417220 */ /* 0x000fe60000410000 */
[C---:B------:R-:W-:Y:S02]  /*b1d0*/  FMUL.FTZ R66, R68.reuse, R138 ;  /* 0x0000008a44427220 */ /* 0x040fe40000410000 */
[----:B------:R-:W-:Y:S02]  /*b1e0*/  FMUL.FTZ R67, R68, R139 ;  /* 0x0000008b44437220 */ /* 0x000fe40000410000 */
[----:B-1----:R-:W-:Y:S05]  /*b1f0*/  FFMA.FTZ R2, R194, c[0x0][0x2d0], -R93 ;  /* 0x0000b400c2027a23 */ /* 0x002fea000001085d */
[----:B------:R-:W-:Y:S01]  /*b200*/  HMMA.16816.F32.BF16 R64, R72, R78, R64 ;  /* 0x0000004e4840723c */ /* 0x000fe20000041840 */
[----:B------:R1:W2:Y:S06]  /*b210*/  MUFU.EX2 R170, R2 ;  /* 0x0000000200aa7308 */ /* 0x0002ac0000000800 */
[----:B------:R-:W-:Y:S02]  /*b220*/  F2FP.BF16.PACK_AB R72, R220, R155 ;  /* 0x0000009bdc48723e */ /* 0x000fe400000010ff */
[----:B------:R-:W-:Y:S03]  /*b230*/  F2FP.BF16.PACK_AB R73, R232, R154 ;  /* 0x0000009ae849723e */ /* 0x000fe600000010ff */
[----:B------:R-:W-:Y:S02]  /*b240*/  F2FP.BF16.PACK_AB R74, R242, R235 ;  /* 0x000000ebf24a723e */ /* 0x000fe400000010ff */
[----:B------:R-:W-:Y:S02]  /*b250*/  F2FP.BF16.PACK_AB R75, R243, R239 ;  /* 0x000000eff34b723e */ /* 0x000fe400000010ff */
[----:B------:R-:W-:Y:S02]  /*b260*/  F2FP.BF16.PACK_AB R78, R149, R240 ;  /* 0x000000f0954e723e */ /* 0x000fe400000010ff */
[----:B------:R-:W-:Y:S03]  /*b270*/  F2FP.BF16.PACK_AB R79, R148, R241 ;  /* 0x000000f1944f723e */ /* 0x000fe600000010ff */
[-C--:B------:R-:W-:Y:S03]  /*b280*/  HMMA.16816.F32.BF16 R4, R72, R80.reuse, R4 ;  /* 0x000000504804723c */ /* 0x080fe60000041804 */
[--C-:B-1----:R-:W-:Y:S05]  /*b290*/  FFMA.FTZ R2, R207, c[0x0][0x2d0], -R96.reuse ;  /* 0x0000b400cf027a23 */ /* 0x102fea0000010860 */
[C---:B------:R-:W-:Y:S01]  /*b2a0*/  HMMA.16816.F32.BF16 R8, R76.reuse, R80, R8 ;  /* 0x000000504c08723c */ /* 0x040fe20000041808 */
[----:B------:R1:W-:Y:S07]  /*b2b0*/  MUFU.EX2 R160, R2 ;  /* 0x0000000200a07308 */ /* 0x0003ee0000000800 */
[-C--:B------:R-:W-:Y:S08]  /*b2c0*/  HMMA.16816.F32.BF16 R12, R76, R82.reuse, R12 ;  /* 0x000000524c0c723c */ /* 0x080ff0000004180c */
[C---:B------:R-:W-:Y:S01]  /*b2d0*/  HMMA.16816.F32.BF16 R16, R72.reuse, R82, R16 ;  /* 0x000000524810723c */ /* 0x040fe20000041810 */
[----:B------:R-:W3:Y:S07]  /*b2e0*/  LDSM.16.MT88.4 R80, [R230+0x900] ;  /* 0x00090000e650783b */ /* 0x000eee0000004200 */
[-C--:B------:R-:W-:Y:S04]  /*b2f0*/  HMMA.16816.F32.BF16 R20, R72, R84.reuse, R20 ;  /* 0x000000544814723c */ /* 0x080fe80000041814 */
[----:B-1----:R-:W-:Y:S04]  /*b300*/  FFMA.FTZ R2, R208, c[0x0][0x2d0], -R96 ;  /* 0x0000b400d0027a23 */ /* 0x002fe80000010860 */
[C---:B------:R-:W-:Y:S01]  /*b310*/  HMMA.16816.F32.BF16 R24, R76.reuse, R84, R24 ;  /* 0x000000544c18723c */ /* 0x040fe20000041818 */
[----:B------:R1:W4:Y:S07]  /*b320*/  MUFU.EX2 R162, R2 ;  /* 0x0000000200a27308 */ /* 0x00032e0000000800 */
[-C--:B------:R-:W-:Y:S08]  /*b330*/  HMMA.16816.F32.BF16 R28, R76, R86.reuse, R28 ;  /* 0x000000564c1c723c */ /* 0x080ff0000004181c */
[C---:B------:R-:W-:Y:S01]  /*b340*/  HMMA.16816.F32.BF16 R32, R72.reuse, R86, R32 ;  /* 0x000000564820723c */ /* 0x040fe20000041820 */
[----:B------:R-:W2:Y:S07]  /*b350*/  LDSM.16.MT88.4 R84, [R228+0x1100] ;  /* 0x00110000e454783b */ /* 0x000eae0000004200 */
[-C--:B------:R-:W-:Y:S04]  /*b360*/  HMMA.16816.F32.BF16 R36, R72, R88.reuse, R36 ;  /* 0x000000584824723c */ /* 0x080fe80000041824 */
[--C-:B-1----:R-:W-:Y:S04]  /*b370*/  FFMA.FTZ R2, R221, c[0x0][0x2d0], -R97.reuse ;  /* 0x0000b400dd027a23 */ /* 0x102fe80000010861 */
[C---:B------:R-:W-:Y:S01]  /*b380*/  HMMA.16816.F32.BF16 R40, R76.reuse, R88, R40 ;  /* 0x000000584c28723c */ /* 0x040fe20000041828 */
[----:B------:R1:W1:Y:S07]  /*b390*/  MUFU.EX2 R161, R2 ;  /* 0x0000000200a17308 */ /* 0x00026e0000000800 */
[-C--:B------:R-:W-:Y:S08]  /*b3a0*/  HMMA.16816.F32.BF16 R44, R76, R90.reuse, R44 ;  /* 0x0000005a4c2c723c */ /* 0x080ff0000004182c */
[C---:B------:R-:W-:Y:S01]  /*b3b0*/  HMMA.16816.F32.BF16 R48, R72.reuse, R90, R48 ;  /* 0x0000005a4830723c */ /* 0x040fe20000041830 */
[----:B------:R-:W-:Y:S07]  /*b3c0*/  LDSM.16.MT88.4 R88, [R229+0x1100] ;  /* 0x00110000e558783b */ /* 0x000fee0000004200 */
[-C--:B---3--:R-:W-:Y:S04]  /*b3d0*/  HMMA.16816.F32.BF16 R52, R72, R80.reuse, R52 ;  /* 0x000000504834723c */ /* 0x088fe80000041834 */
[----:B-1----:R-:W-:Y:S02]  /*b3e0*/  FFMA.FTZ R2, R226, c[0x0][0x2d0], -R97 ;  /* 0x0000b400e2027a23 */ /* 0x002fe40000010861 */
[----:B--2---:R-:W-:Y:S02]  /*b3f0*/  IMAD.MOV.U32 R226, RZ, RZ, R170 ;  /* 0x000000ffffe27224 */ /* 0x004fe400078e00aa */
[C---:B------:R-:W-:Y:S01]  /*b400*/  HMMA.16816.F32.BF16 R56, R76.reuse, R80, R56 ;  /* 0x000000504c38723c */ /* 0x040fe20000041838 */
[----:B------:R1:W-:Y:S07]  /*b410*/  MUFU.EX2 R221, R2 ;  /* 0x0000000200dd7308 */ /* 0x0003ee0000000800 */
[-C--:B------:R-:W-:Y:S07]  /*b420*/  HMMA.16816.F32.BF16 R60, R76, R82.reuse, R60 ;  /* 0x000000524c3c723c */ /* 0x080fee000004183c */
[----:B------:R-:W-:Y:S01]  /*b430*/  FFMA.FTZ R76, R99, c[0x0][0x2d0], -R96 ;  /* 0x0000b400634c7a23 */ /* 0x000fe20000010860 */
[----:B------:R-:W-:Y:S01]  /*b440*/  HMMA.16816.F32.BF16 R64, R72, R82, R64 ;  /* 0x000000524840723c */ /* 0x000fe20000041840 */
[----:B------:R-:W2:Y:S02]  /*b450*/  LDSM.16.MT88.4 R80, [R231+0x1100] ;  /* 0x00110000e750783b */ /* 0x000ea40000004200 */
[----:B------:R3:W-:Y:S01]  /*b460*/  MUFU.EX2 R191, R76 ;  /* 0x0000004c00bf7308 */ /* 0x0007e20000000800 */
[----:B------:R-:W-:Y:S01]  /*b470*/  FFMA.FTZ R99, R250, c[0x0][0x2d0], -R93 ;  /* 0x0000b400fa637a23 */ /* 0x000fe2000001085d */
[----:B------:R-:W-:Y:S01]  /*b480*/  F2FP.BF16.PACK_AB R77, R152, R147 ;  /* 0x00000093984d723e */ /* 0x000fe200000010ff */
[----:B------:R-:W-:Y:S01]  /*b490*/  IMAD.MOV.U32 R250, RZ, RZ, R178 ;  /* 0x000000fffffa7224 */ /* 0x000fe200078e00b2 */
[----:B------:R-:W-:Y:S01]  /*b4a0*/  F2FP.BF16.PACK_AB R72, R234, R244 ;  /* 0x000000f4ea48723e */ /* 0x000fe200000010ff */
[--C-:B-1----:R-:W-:Y:S01]  /*b4b0*/  FFMA.FTZ R2, R227, c[0x0][0x2d0], -R96.reuse ;  /* 0x0000b400e3027a23 */ /* 0x102fe20000010860 */
[----:B------:R-:W-:Y:S04]  /*b4c0*/  F2FP.BF16.PACK_AB R73, R173, R237 ;  /* 0x000000edad49723e */ /* 0x000fe800000010ff */
[----:B------:R1:W-:Y:S01]  /*b4d0*/  MUFU.EX2 R208, R2 ;  /* 0x0000000200d07308 */ /* 0x0003e20000000800 */
[----:B------:R-:W-:Y:S01]  /*b4e0*/  F2FP.BF16.PACK_AB R74, R200, R151 ;  /* 0x00000097c84a723e */ /* 0x000fe200000010ff */
[----:B------:R-:W-:Y:S08]  /*b4f0*/  IMAD.MOV.U32 R227, RZ, RZ, R171 ;  /* 0x000000ffffe37224 */ /* 0x000ff000078e00ab */
[----:B------:R-:W-:Y:S01]  /*b500*/  MUFU.EX2 R130, R99 ;  /* 0x0000006300827308 */ /* 0x000fe20000000800 */
[----:B---3--:R-:W-:Y:S01]  /*b510*/  F2FP.BF16.PACK_AB R76, R172, R238 ;  /* 0x000000eeac4c723e */ /* 0x008fe200000010ff */
[----:B-1----:R-:W-:Y:S02]  /*b520*/  FFMA.FTZ R2, R248, c[0x0][0x2d0], -R96 ;  /* 0x0000b400f8027a23 */ /* 0x002fe40000010860 */
[----:B------:R-:W-:Y:S06]  /*b530*/  IMAD.MOV.U32 R248, RZ, RZ, R166 ;  /* 0x000000fffff87224 */ /* 0x000fec00078e00a6 */
[----:B------:R1:W-:Y:S02]  /*b540*/  MUFU.EX2 R207, R2 ;  /* 0x0000000200cf7308 */ /* 0x0003e40000000800 */
[----:B-1----:R-:W-:Y:S08]  /*b550*/  FFMA.FTZ R2, R205, c[0x0][0x2d0], -R97 ;  /* 0x0000b400cd027a23 */ /* 0x002ff00000010861 */
[----:B------:R1:W-:Y:S02]  /*b560*/  MUFU.EX2 R205, R2 ;  /* 0x0000000200cd7308 */ /* 0x0003e40000000800 */
[----:B-1----:R-:W-:Y:S02]  /*b570*/  FFMA.FTZ R2, R251, c[0x0][0x2d0], -R92 ;  /* 0x0000b400fb027a23 */ /* 0x002fe4000001085c */
[----:B----4-:R-:W-:Y:S06]  /*b580*/  IMAD.MOV.U32 R251, RZ, RZ, R162 ;  /* 0x000000fffffb7224 */ /* 0x010fec00078e00a2 */
[----:B------:R1:W-:Y:S02]  /*b590*/  MUFU.EX2 R182, R2 ;  /* 0x0000000200b67308 */ /* 0x0003e40000000800 */
[----:B-1----:R-:W-:Y:S08]  /*b5a0*/  FFMA.FTZ R2, R204, c[0x0][0x2d0], -R92 ;  /* 0x0000b400cc027a23 */ /* 0x002ff0000001085c */
[----:B------:R1:W-:Y:S02]  /*b5b0*/  MUFU.EX2 R204, R2 ;  /* 0x0000000200cc7308 */ /* 0x0003e40000000800 */
[----:B-1----:R-:W-:Y:S02]  /*b5c0*/  FFMA.FTZ R2, R176, c[0x0][0x2d0], -R93 ;  /* 0x0000b400b0027a23 */ /* 0x002fe4000001085d */
[----:B------:R-:W-:Y:S06]  /*b5d0*/  IMAD.MOV.U32 R176, RZ, RZ, R158 ;  /* 0x000000ffffb07224 */ /* 0x000fec00078e009e */
[----:B------:R1:W-:Y:S01]  /*b5e0*/  MUFU.EX2 R181, R2 ;  /* 0x0000000200b57308 */ /* 0x0003e20000000800 */
[----:B------:R-:W-:Y:S02]  /*b5f0*/  IMAD.MOV.U32 R158, RZ, RZ, R157 ;  /* 0x000000ffff9e7224 */ /* 0x000fe400078e009d */
[----:B------:R-:W-:Y:S02]  /*b600*/  IMAD.MOV.U32 R157, RZ, RZ, R156 ;  /* 0x000000ffff9d7224 */ /* 0x000fe400078e009c */
[----:B------:R-:W-:Y:S02]  /*b610*/  IMAD.MOV.U32 R156, RZ, RZ, R145 ;  /* 0x000000ffff9c7224 */ /* 0x000fe400078e0091 */
[----:B------:R-:W-:Y:S02]  /*b620*/  IMAD.MOV.U32 R145, RZ, RZ, R146 ;  /* 0x000000ffff917224 */ /* 0x000fe400078e0092 */
[----:B------:R-:W-:Y:S02]  /*b630*/  IMAD.MOV.U32 R146, RZ, RZ, R100 ;  /* 0x000000ffff927224 */ /* 0x000fe400078e0064 */
[----:B------:R-:W-:Y:S02]  /*b640*/  FFMA.FTZ R100, R212, c[0x0][0x2d0], -R92 ;  /* 0x0000b400d4647a23 */ /* 0x000fe4000001085c */
[----:B------:R-:W-:Y:S02]  /*b650*/  IMAD.MOV.U32 R212, RZ, RZ, R164 ;  /* 0x000000ffffd47224 */ /* 0x000fe400078e00a4 */
[----:B------:R-:W-:Y:S01]  /*b660*/  MUFU.EX2 R131, R100 ;  /* 0x0000006400837308 */ /* 0x000fe20000000800 */
[----:B-1----:R-:W-:Y:S02]  /*b670*/  FFMA.FTZ R2, R175, c[0x0][0x2d0], -R93 ;  /* 0x0000b400af027a23 */ /* 0x002fe4000001085d */
[----:B------:R-:W-:Y:S07]  /*b680*/  IMAD.MOV.U32 R175, RZ, RZ, R107 ;  /* 0x000000ffffaf7224 */ /* 0x000fee00078e006b */
[----:B------:R1:W-:Y:S01]  /*b690*/  MUFU.EX2 R199, R2 ;  /* 0x0000000200c77308 */ /* 0x0003e20000000800 */
[----:B------:R-:W-:Y:S02]  /*b6a0*/  IMAD.MOV.U32 R107, RZ, RZ, R104 ;  /* 0x000000ffff6b7224 */ /* 0x000fe400078e0068 */
[----:B------:R-:W-:Y:S02]  /*b6b0*/  FFMA.FTZ R104, R206, c[0x0][0x2d0], -R92 ;  /* 0x0000b400ce687a23 */ /* 0x000fe4000001085c */
[----:B------:R-:W-:Y:S02]  /*b6c0*/  IMAD.MOV.U32 R206, RZ, RZ, R177 ;  /* 0x000000ffffce7224 */ /* 0x000fe400078e00b1 */
[----:B------:R-:W-:Y:S02]  /*b6d0*/  IMAD.MOV.U32 R177, RZ, RZ, R176 ;  /* 0x000000ffffb17224 */ /* 0x000fe400078e00b0 */
[----:B------:R-:W-:Y:S01]  /*b6e0*/  IMAD.MOV.U32 R176, RZ, RZ, R165 ;  /* 0x000000ffffb07224 */ /* 0x000fe200078e00a5 */
[----:B------:R-:W-:Y:S01]  /*b6f0*/  F2FP.BF16.PACK_AB R79, R206, R250 ;  /* 0x000000face4f723e */ /* 0x000fe200000010ff */
[----:B------:R-:W-:Y:S02]  /*b700*/  IMAD.MOV.U32 R165, RZ, RZ, R145 ;  /* 0x000000ffffa57224 */ /* 0x000fe400078e0091 */
[----:B------:R-:W-:Y:S02]  /*b710*/  IMAD.MOV.U32 R145, RZ, RZ, R107 ;  /* 0x000000ffff917224 */ /* 0x000fe400078e006b */
[----:B------:R-:W-:Y:S02]  /*b720*/  IMAD.MOV.U32 R107, RZ, RZ, R106 ;  /* 0x000000ffff6b7224 */ /* 0x000fe400078e006a */
[----:B------:R-:W-:Y:S02]  /*b730*/  IMAD.MOV.U32 R106, RZ, RZ, R105 ;  /* 0x000000ffff6a7224 */ /* 0x000fe400078e0069 */
[----:B------:R-:W-:Y:S02]  /*b740*/  FFMA.FTZ R105, R202, c[0x0][0x2d0], -R92 ;  /* 0x0000b400ca697a23 */ /* 0x000fe4000001085c */
[----:B------:R-:W-:Y:S02]  /*b750*/  IMAD.MOV.U32 R202, RZ, RZ, R108 ;  /* 0x000000ffffca7224 */ /* 0x000fe400078e006c */
[--C-:B------:R-:W-:Y:S02]  /*b760*/  FFMA.FTZ R108, R201, c[0x0][0x2d0], -R92.reuse ;  /* 0x0000b400c96c7a23 */ /* 0x100fe4000001085c */
[----:B-1----:R-:W-:Y:S02]  /*b770*/  FFMA.FTZ R2, R209, c[0x0][0x2d0], -R92 ;  /* 0x0000b400d1027a23 */ /* 0x002fe4000001085c */
[----:B------:R-:W-:Y:S02]  /*b780*/  IMAD.MOV.U32 R201, RZ, RZ, R189 ;  /* 0x000000ffffc97224 */ /* 0x000fe400078e00bd */
[----:B------:R1:W-:Y:S01]  /*b790*/  MUFU.EX2 R194, R2 ;  /* 0x0000000200c27308 */ /* 0x0003e20000000800 */
[----:B------:R-:W-:Y:S02]  /*b7a0*/  IMAD.MOV.U32 R249, RZ, RZ, R177 ;  /* 0x000000fffff97224 */ /* 0x000fe400078e00b1 */
[----:B------:R-:W-:Y:S01]  /*b7b0*/  F2FP.BF16.PACK_AB R75, R201, R150 ;  /* 0x00000096c94b723e */ /* 0x000fe200000010ff */
[----:B------:R-:W-:Y:S02]  /*b7c0*/  IMAD.MOV.U32 R178, RZ, RZ, R165 ;  /* 0x000000ffffb27224 */ /* 0x000fe400078e00a5 */
[----:B------:R-:W-:Y:S01]  /*b7d0*/  IMAD.MOV.U32 R177, RZ, RZ, R106 ;  /* 0x000000ffffb17224 */ /* 0x000fe200078e006a */
[----:B------:R-:W-:Y:S01]  /*b7e0*/  F2FP.BF16.PACK_AB R78, R202, R249 ;  /* 0x000000f9ca4e723e */ /* 0x000fe200000010ff */
[----:B------:R-:W-:Y:S02]  /*b7f0*/  FFMA.FTZ R106, R113, c[0x0][0x2d0], -R93 ;  /* 0x0000b400716a7a23 */ /* 0x000fe4000001085d */
[-C--:B------:R-:W-:Y:S01]  /*b800*/  HMMA.16816.F32.BF16 R4, R72, R84.reuse, R4 ;  /* 0x000000544804723c */ /* 0x080fe20000041804 */
[----:B------:R-:W3:Y:S01]  /*b810*/  LDL.LU R113, [R1+0x28] ;  /* 0x0000280001717983 */ /* 0x000ee20000300800 */
[----:B------:R-:W-:Y:S01]  /*b820*/  MUFU.EX2 R108, R108 ;  /* 0x0000006c006c7308 */ /* 0x000fe20000000800 */
[----:B------:R-:W-:Y:S02]  /*b830*/  IMAD.MOV.U32 R165, RZ, RZ, R107 ;  /* 0x000000ffffa57224 */ /* 0x000fe400078e006b */
[----:B------:R-:W-:Y:S02]  /*b840*/  FFMA.FTZ R107, R112, c[0x0][0x2d0], -R93 ;  /* 0x0000b400706b7a23 */ /* 0x000fe4000001085d */
[----:B------:R-:W3:Y:S01]  /*b850*/  LDL.LU R112, [R1+0x30] ;  /* 0x0000300001707983 */ /* 0x000ee20000300800 */
[C---:B------:R-:W-:Y:S04]  /*b860*/  HMMA.16816.F32.BF16 R8, R76.reuse, R84, R8 ;  /* 0x000000544c08723c */ /* 0x040fe80000041808 */
[----:B------:R-:W-:Y:S02]  /*b870*/  FFMA.FTZ R98, R165, c[0x0][0x2d0], -R96 ;  /* 0x0000b400a5627a23 */ /* 0x000fe40000010860 */
[----:B-1----:R-:W-:Y:S02]  /*b880*/  FFMA.FTZ R2, R214, c[0x0][0x2d0], -R92 ;  /* 0x0000b400d6027a23 */ /* 0x002fe4000001085c */
[-C--:B------:R-:W-:Y:S01]  /*b890*/  HMMA.16816.F32.BF16 R12, R76, R86.reuse, R12 ;  /* 0x000000564c0c723c */ /* 0x080fe2000004180c */
[----:B------:R-:W-:Y:S03]  /*b8a0*/  MUFU.EX2 R115, R98 ;  /* 0x0000006200737308 */ /* 0x000fe60000000800 */
[----:B------:R-:W-:Y:S02]  /*b8b0*/  FFMA.FTZ R84, R178, c[0x0][0x2d0], -R96 ;  /* 0x0000b400b2547a23 */ /* 0x000fe40000010860 */
[----:B------:R-:W-:Y:S02]  /*b8c0*/  IMAD.MOV.U32 R214, RZ, RZ, R168 ;  /* 0x000000ffffd67224 */ /* 0x000fe400078e00a8 */
[C---:B------:R-:W-:Y:S03]  /*b8d0*/  HMMA.16816.F32.BF16 R16, R72.reuse, R86, R16 ;  /* 0x000000564810723c */ /* 0x040fe60000041810 */
[----:B------:R1:W-:Y:S01]  /*b8e0*/  MUFU.EX2 R198, R2 ;  /* 0x0000000200c67308 */ /* 0x0003e20000000800 */
[----:B------:R-:W-:Y:S02]  /*b8f0*/  IMAD.MOV.U32 R209, RZ, RZ, R167 ;  /* 0x000000ffffd17224 */ /* 0x000fe400078e00a7 */
[--C-:B------:R-:W-:Y:S02]  /*b900*/  FFMA.FTZ R100, R146, c[0x0][0x2d0], -R97.reuse ;  /* 0x0000b40092647a23 */ /* 0x100fe40000010861 */
[-C--:B--2---:R-:W-:Y:S04]  /*b910*/  HMMA.16816.F32.BF16 R20, R72, R80.reuse, R20 ;  /* 0x000000504814723c */ /* 0x084fe80000041814 */
[----:B------:R-:W-:Y:S01]  /*b920*/  FFMA.FTZ R99, R145, c[0x0][0x2d0], -R97 ;  /* 0x0000b40091637a23 */ /* 0x000fe20000010861 */
[----:B------:R2:W-:Y:S03]  /*b930*/  MUFU.EX2 R189, R84 ;  /* 0x0000005400bd7308 */ /* 0x0005e60000000800 */
[C---:B------:R-:W-:Y:S07]  /*b940*/  HMMA.16816.F32.BF16 R24, R76.reuse, R80, R24 ;  /* 0x000000504c18723c */ /* 0x040fee0000041818 */
[----:B------:R2:W-:Y:S01]  /*b950*/  MUFU.EX2 R146, R104 ;  /* 0x0000006800927308 */ /* 0x0005e20000000800 */
[-C--:B------:R-:W-:Y:S04]  /*b960*/  HMMA.16816.F32.BF16 R28, R76, R82.reuse, R28 ;  /* 0x000000524c1c723c */ /* 0x080fe8000004181c */
[----:B-1----:R-:W-:Y:S02]  /*b970*/  FFMA.FTZ R2, R222, c[0x0][0x2d0], -R93 ;  /* 0x0000b400de027a23 */ /* 0x002fe4000001085d */
[----:B------:R-:W-:Y:S02]  /*b980*/  IMAD.MOV.U32 R222, RZ, RZ, R161 ;  /* 0x000000ffffde7224 */ /* 0x000fe400078e00a1 */
[C---:B------:R-:W-:Y:S01]  /*b990*/  HMMA.16816.F32.BF16 R32, R72.reuse, R82, R32 ;  /* 0x000000524820723c */ /* 0x040fe20000041820 */
[----:B------:R1:W-:Y:S01]  /*b9a0*/  MUFU.EX2 R193, R2 ;  /* 0x0000000200c17308 */ /* 0x0003e20000000800 */
[----:B------:R-:W-:Y:S06]  /*b9b0*/  LDSM.16.MT88.4 R80, [R228+0x1900] ;  /* 0x00190000e450783b */ /* 0x000fec0000004200 */
[-C--:B------:R-:W-:Y:S02]  /*b9c0*/  HMMA.16816.F32.BF16 R36, R72, R88.reuse, R36 ;  /* 0x000000584824723c */ /* 0x080fe40000041824 */
[----:B--2---:R-:W-:Y:S01]  /*b9d0*/  LDSM.16.MT88.4 R84, [R231+0x1900] ;  /* 0x00190000e754783b */ /* 0x004fe20000004200 */
[----:B------:R-:W-:Y:S01]  /*b9e0*/  MUFU.EX2 R145, R105 ;  /* 0x0000006900917308 */ /* 0x000fe20000000800 */
[----:B------:R-:W-:Y:S04]  /*b9f0*/  FFMA.FTZ R104, R218, c[0x0][0x2d0], -R97 ;  /* 0x0000b400da687a23 */ /* 0x000fe80000010861 */
[C---:B------:R-:W-:Y:S05]  /*ba00*/  HMMA.16816.F32.BF16 R40, R76.reuse, R88, R40 ;  /* 0x000000584c28723c */ /* 0x040fea0000041828 */
[----:B------:R-:W-:Y:S03]  /*ba10*/  MUFU.EX2 R105, R195 ;  /* 0x000000c300697308 */ /* 0x000fe60000000800 */
[-C--:B------:R-:W-:Y:S04]  /*ba20*/  HMMA.16816.F32.BF16 R44, R76, R90.reuse, R44 ;  /* 0x0000005a4c2c723c */ /* 0x080fe8000004182c */
[----:B-1----:R-:W-:Y:S02]  /*ba30*/  FFMA.FTZ R2, R247, c[0x0][0x2d0], -R93 ;  /* 0x0000b400f7027a23 */ /* 0x002fe4000001085d */
[----:B------:R-:W-:Y:S01]  /*ba40*/  IMAD.MOV.U32 R247, RZ, RZ, R160 ;  /* 0x000000fffff77224 */ /* 0x000fe200078e00a0 */
[----:B------:R-:W-:Y:S01]  /*ba50*/  MUFU.EX2 R114, R99 ;  /* 0x0000006300727308 */ /* 0x000fe20000000800 */
[C---:B------:R-:W-:Y:S01]  /*ba60*/  HMMA.16816.F32.BF16 R48, R72.reuse, R90, R48 ;  /* 0x0000005a4830723c */ /* 0x040fe20000041830 */
[----:B------:R-:W-:Y:S03]  /*ba70*/  LDSM.16.MT88.4 R88, [R229+0x1900] ;  /* 0x00190000e558783b */ /* 0x000fe60000004200 */
[----:B------:R-:W-:Y:S05]  /*ba80*/  IMAD.MOV.U32 R160, RZ, RZ, R141 ;  /* 0x000000ffffa07224 */ /* 0x000fea00078e008d */
[----:B------:R1:W-:Y:S10]  /*ba90*/  MUFU.EX2 R192, R2 ;  /* 0x0000000200c07308 */ /* 0x0003f40000000800 */
[----:B------:R-:W-:Y:S10]  /*baa0*/  MUFU.EX2 R141, R107 ;  /* 0x0000006b008d7308 */ /* 0x000ff40000000800 */
[----:B------:R-:W2:Y:S01]  /*bab0*/  MUFU.EX2 R107, R119 ;  /* 0x00000077006b7308 */ /* 0x000ea20000000800 */
[----:B-1----:R-:W-:Y:S09]  /*bac0*/  FFMA.FTZ R2, R179, c[0x0][0x2d0], -R96 ;  /* 0x0000b400b3027a23 */ /* 0x002ff20000010860 */
[----:B------:R1:W-:Y:S10]  /*bad0*/  MUFU.EX2 R180, R2 ;  /* 0x0000000200b47308 */ /* 0x0003f40000000800 */
[----:B------:R-:W-:Y:S01]  /*bae0*/  MUFU.EX2 R99, R120 ;  /* 0x0000007800637308 */ /* 0x000fe20000000800 */
[----:B--2---:R-:W-:Y:S01]  /*baf0*/  F2FP.BF16.PACK_AB R136, R107, R108 ;  /* 0x0000006c6b88723e */ /* 0x004fe200000010ff */
[--C-:B-1----:R-:W-:Y:S02]  /*bb00*/  FFMA.FTZ R2, R95, c[0x0][0x2d0], -R97.reuse ;  /* 0x0000b4005f027a23 */ /* 0x102fe40000010861 */
[----:B------:R-:W1:Y:S06]  /*bb10*/  LDSM.16.MT88.4 R92, [R230+0x1100] ;  /* 0x00110000e65c783b */ /* 0x000e6c0000004200 */
[----:B------:R2:W-:Y:S02]  /*bb20*/  MUFU.EX2 R190, R2 ;  /* 0x0000000200be7308 */ /* 0x0005e40000000800 */
[--C-:B--2---:R-:W-:Y:S02]  /*bb30*/  FFMA.FTZ R2, R174, c[0x0][0x2d0], -R97.reuse ;  /* 0x0000b400ae027a23 */ /* 0x104fe40000010861 */
[----:B------:R-:W-:Y:S06]  /*bb40*/  IMAD.MOV.U32 R174, RZ, RZ, R188 ;  /* 0x000000ffffae7224 */ /* 0x000fec00078e00bc */
[----:B------:R2:W-:Y:S01]  /*bb50*/  MUFU.EX2 R188, R2 ;  /* 0x0000000200bc7308 */ /* 0x0005e20000000800 */
[-C--:B-1----:R-:W-:Y:S08]  /*bb60*/  HMMA.16816.F32.BF16 R52, R72, R92.reuse, R52 ;  /* 0x0000005c4834723c */ /* 0x082ff00000041834 */
[C---:B------:R-:W-:Y:S01]  /*bb70*/  HMMA.16816.F32.BF16 R56, R76.reuse, R92, R56 ;  /* 0x0000005c4c38723c */ /* 0x040fe20000041838 */
[----:B------:R-:W4:Y:S04]  /*bb80*/  LDL.LU R93, [R1+0x2c] ;  /* 0x00002c00015d7983 */ /* 0x000f280000300800 */
[----:B------:R-:W4:Y:S01]  /*bb90*/  LDL.LU R92, [R1+0x34] ;  /* 0x00003400015c7983 */ /* 0x000f220000300800 */
[--C-:B--2---:R-:W-:Y:S02]  /*bba0*/  FFMA.FTZ R2, R177, c[0x0][0x2d0], -R96.reuse ;  /* 0x0000b400b1027a23 */ /* 0x104fe40000010860 */
[-C--:B------:R-:W-:Y:S02]  /*bbb0*/  HMMA.16816.F32.BF16 R60, R76, R94.reuse, R60 ;  /* 0x0000005e4c3c723c */ /* 0x080fe4000004183c */
[----:B------:R1:W-:Y:S05]  /*bbc0*/  MUFU.EX2 R187, R2 ;  /* 0x0000000200bb7308 */ /* 0x0003ea0000000800 */
[----:B------:R-:W-:Y:S01]  /*bbd0*/  F2FP.BF16.PACK_AB R76, R251, R247 ;  /* 0x000000f7fb4c723e */ /* 0x000fe200000010ff */
[----:B------:R-:W-:Y:S04]  /*bbe0*/  HMMA.16816.F32.BF16 R64, R72, R94, R64 ;  /* 0x0000005e4840723c */ /* 0x000fe80000041840 */
[----:B------:R-:W-:Y:S02]  /*bbf0*/  F2FP.BF16.PACK_AB R77, R221, R222 ;  /* 0x000000dedd4d723e */ /* 0x000fe400000010ff */
[----:B------:R-:W-:Y:S02]  /*bc00*/  F2FP.BF16.PACK_AB R78, R207, R208 ;  /* 0x000000d0cf4e723e */ /* 0x000fe400000010ff */
[----:B------:R-:W-:Y:S04]  /*bc10*/  F2FP.BF16.PACK_AB R72, R214, R212 ;  /* 0x000000d4d648723e */ /* 0x000fe800000010ff */
[----:B------:R-:W-:Y:S02]  /*bc20*/  F2FP.BF16.PACK_AB R73, R209, R213 ;  /* 0x000000d5d149723e */ /* 0x000fe400000010ff */
[----:B------:R-:W-:Y:S02]  /*bc30*/  F2FP.BF16.PACK_AB R74, R227, R252 ;  /* 0x000000fce34a723e */ /* 0x000fe400000010ff */
[----:B------:R-:W-:Y:S01]  /*bc40*/  F2FP.BF16.PACK_AB R75, R226, R248 ;  /* 0x000000f8e24b723e */ /* 0x000fe200000010ff */
[--C-:B-1----:R-:W-:Y:S01]  /*bc50*/  FFMA.FTZ R2, R176, c[0x0][0x2d0], -R97.reuse ;  /* 0x0000b400b0027a23 */ /* 0x102fe20000010861 */
[----:B------:R-:W-:Y:S01]  /*bc60*/  F2FP.BF16.PACK_AB R79, R205, R183 ;  /* 0x000000b7cd4f723e */ /* 0x000fe200000010ff */
[----:B------:R-:W-:Y:S02]  /*bc70*/  LDSM.16.MT88.4 R176, [R231+0x3100] ;  /* 0x00310000e7b0783b */ /* 0x000fe40000004200 */
[----:B------:R1:W-:Y:S02]  /*bc80*/  MUFU.EX2 R186, R2 ;  /* 0x0000000200ba7308 */ /* 0x0003e40000000800 */
[-C--:B------:R-:W-:Y:S08]  /*bc90*/  HMMA.16816.F32.BF16 R4, R72, R80.reuse, R4 ;  /* 0x000000504804723c */ /* 0x080ff00000041804 */
[C---:B------:R-:W-:Y:S08]  /*bca0*/  HMMA.16816.F32.BF16 R8, R76.reuse, R80, R8 ;  /* 0x000000504c08723c */ /* 0x040ff00000041808 */
[-C--:B------:R-:W-:Y:S04]  /*bcb0*/  HMMA.16816.F32.BF16 R12, R76, R82.reuse, R12 ;  /* 0x000000524c0c723c */ /* 0x080fe8000004180c */
[--C-:B-1----:R-:W-:Y:S04]  /*bcc0*/  FFMA.FTZ R2, R175, c[0x0][0x2d0], -R97.reuse ;  /* 0x0000b400af027a23 */ /* 0x102fe80000010861 */
[C---:B------:R-:W-:Y:S01]  /*bcd0*/  HMMA.16816.F32.BF16 R16, R72.reuse, R82, R16 ;  /* 0x000000524810723c */ /* 0x040fe20000041810 */
[----:B------:R-:W-:Y:S01]  /*bce0*/  LDSM.16.MT88.4 R80, [R228+0x2100] ;  /* 0x00210000e450783b */ /* 0x000fe20000004200 */
[----:B------:R1:W-:Y:S02]  /*bcf0*/  MUFU.EX2 R185, R2 ;  /* 0x0000000200b97308 */ /* 0x0003e40000000800 */
[----:B------:R-:W-:Y:S04]  /*bd00*/  FFMA.FTZ R97, R71, c[0x0][0x2d0], -R97 ;  /* 0x0000b40047617a23 */ /* 0x000fe80000010861 */
[-C--:B------:R-:W-:Y:S04]  /*bd10*/  HMMA.16816.F32.BF16 R20, R72, R84.reuse, R20 ;  /* 0x000000544814723c */ /* 0x080fe80000041814 */
[----:B------:R-:W-:Y:S04]  /*bd20*/  MUFU.EX2 R97, R97 ;  /* 0x0000006100617308 */ /* 0x000fe80000000800 */
[C---:B------:R-:W-:Y:S08]  /*bd30*/  HMMA.16816.F32.BF16 R24, R76.reuse, R84, R24 ;  /* 0x000000544c18723c */ /* 0x040ff00000041818 */
[-C--:B------:R-:W-:Y:S04]  /*bd40*/  HMMA.16816.F32.BF16 R28, R76, R86.reuse, R28 ;  /* 0x000000564c1c723c */ /* 0x080fe8000004181c */
[--C-:B-1----:R-:W-:Y:S02]  /*bd50*/  FFMA.FTZ R2, R174, c[0x0][0x2d0], -R96.reuse ;  /* 0x0000b400ae027a23 */ /* 0x102fe40000010860 */
[----:B------:R-:W-:Y:S02]  /*bd60*/  FFMA.FTZ R96, R203, c[0x0][0x2d0], -R96 ;  /* 0x0000b400cb607a23 */ /* 0x000fe40000010860 */
[C---:B------:R-:W-:Y:S01]  /*bd70*/  HMMA.16816.F32.BF16 R32, R72.reuse, R86, R32 ;  /* 0x000000564820723c */ /* 0x040fe20000041820 */
[----:B------:R-:W-:Y:S01]  /*bd80*/  LDSM.16.MT88.4 R84, [R231+0x2100] ;  /* 0x00210000e754783b */ /* 0x000fe20000004200 */
[----:B------:R-:W-:Y:S02]  /*bd90*/  MUFU.EX2 R128, R2 ;  /* 0x0000000200807308 */ /* 0x000fe40000000800 */
[----:B---3--:R-:W-:Y:S04]  /*bda0*/  FFMA.FTZ R69, R69, R113, R224 ;  /* 0x0000007145457223 */ /* 0x008fe800000100e0 */
[-C--:B------:R-:W-:Y:S04]  /*bdb0*/  HMMA.16816.F32.BF16 R36, R72, R88.reuse, R36 ;  /* 0x000000584824723c */ /* 0x080fe80000041824 */
[----:B------:R-:W-:Y:S01]  /*bdc0*/  MUFU.EX2 R96, R96 ;  /* 0x0000006000607308 */ /* 0x000fe20000000800 */
[----:B------:R-:W-:Y:S02]  /*bdd0*/  FADD.FTZ R69, R159, R69 ;  /* 0x000000459f457221 */ /* 0x000fe40000010000 */
[----:B------:R-:W-:Y:S01]  /*bde0*/  IMAD.MOV.U32 R159, RZ, RZ, R144 ;  /* 0x000000ffff9f7224 */ /* 0x000fe200078e0090 */
[C---:B------:R-:W-:Y:S04]  /*bdf0*/  HMMA.16816.F32.BF16 R40, R76.reuse, R88, R40 ;  /* 0x000000584c28723c */ /* 0x040fe80000041828 */
[----:B------:R-:W-:Y:S02]  /*be00*/  FFMA.FTZ R68, R68, R112, R111 ;  /* 0x0000007044447223 */ /* 0x000fe4000001006f */
[----:B------:R-:W-:Y:S02]  /*be10*/  MUFU.EX2 R144, R106 ;  /* 0x0000006a00907308 */ /* 0x000fe40000000800 */
[-C--:B------:R-:W-:Y:S08]  /*be20*/  HMMA.16816.F32.BF16 R44, R76, R90.reuse, R44 ;  /* 0x0000005a4c2c723c */ /* 0x080ff0000004182c */
[C---:B------:R-:W-:Y:S01]  /*be30*/  HMMA.16816.F32.BF16 R48, R72.reuse, R90, R48 ;  /* 0x0000005a4830723c */ /* 0x040fe20000041830 */
[----:B------:R-:W-:Y:S01]  /*be40*/  LDSM.16.MT88.4 R88, [R229+0x2100] ;  /* 0x00210000e558783b */ /* 0x000fe20000004200 */
[----:B------:R-:W-:Y:S10]  /*be50*/  MUFU.EX2 R112, R102 ;  /* 0x0000006600707308 */ /* 0x000ff40000000800 */
[----:B------:R-:W-:Y:S10]  /*be60*/  MUFU.EX2 R111, R103 ;  /* 0x00000067006f7308 */ /* 0x000ff40000000800 */
[----:B------:R-:W-:Y:S10]  /*be70*/  MUFU.EX2 R113, R100 ;  /* 0x0000006400717308 */ /* 0x000ff40000000800 */
[----:B------:R-:W-:Y:S10]  /*be80*/  MUFU.EX2 R106, R117 ;  /* 0x00000075006a7308 */ /* 0x000ff40000000800 */
[----:B------:R-:W1:Y:S10]  /*be90*/  MUFU.EX2 R103, R126 ;  /* 0x0000007e00677308 */ /* 0x000e740000000800 */
[----:B------:R-:W-:Y:S10]  /*bea0*/  MUFU.EX2 R102, R125 ;  /* 0x0000007d00667308 */ /* 0x000ff40000000800 */
[----:B------:R-:W2:Y:S01]  /*beb0*/  MUFU.EX2 R100, R116 ;  /* 0x0000007400647308 */ /* 0x000ea20000000800 */
[----:B-1----:R-:W-:Y:S02]  /*bec0*/  F2FP.BF16.PACK_AB R138, R103, R105 ;  /* 0x00000069678a723e */ /* 0x002fe400000010ff */
[----:B--2---:R-:W-:Y:S01]  /*bed0*/  F2FP.BF16.PACK_AB R132, R99, R100 ;  /* 0x000000646384723e */ /* 0x004fe200000010ff */
[----:B----4-:R-:W-:Y:S06]  /*bee0*/  FFMA.FTZ R71, R3, R93, R110 ;  /* 0x0000005d03477223 */ /* 0x010fec000001006e */
[----:B------:R-:W-:Y:S01]  /*bef0*/  MUFU.EX2 R110, R101 ;  /* 0x00000065006e7308 */ /* 0x000fe20000000800 */
[----:B------:R-:W-:Y:S02]  /*bf00*/  FADD.FTZ R3, R197, R68 ;  /* 0x00000044c5037221 */ /* 0x000fe40000010000 */
[----:B------:R-:W-:Y:S02]  /*bf10*/  FFMA.FTZ R0, R0, R92, R109 ;  /* 0x0000005c00007223 */ /* 0x000fe4000001006d */
[----:B------:R-:W1:Y:S01]  /*bf20*/  LDSM.16.MT88.4 R92, [R230+0x1900] ;  /* 0x00190000e65c783b */ /* 0x000e620000004200 */
[----:B------:R-:W-:Y:S02]  /*bf30*/  FADD.FTZ R2, R160, R71 ;  /* 0x00000047a0027221 */ /* 0x000fe40000010000 */
[----:B------:R-:W-:Y:S02]  /*bf40*/  FADD.FTZ R0, R159, R0 ;  /* 0x000000009f007221 */ /* 0x000fe40000010000 */
[----:B------:R-:W2:Y:S01]  /*bf50*/  MUFU.EX2 R101, R127 ;  /* 0x0000007f00657308 */ /* 0x000ea20000000800 */
[----:B------:R-:W-:Y:S02]  /*bf60*/  FADD.FTZ R68, R158, R69 ;  /* 0x000000459e447221 */ /* 0x000fe40000010000 */
[----:B------:R-:W-:Y:S01]  /*bf70*/  LDSM.16.MT88.4 R160, [R228+0x3100] ;  /* 0x00310000e4a0783b */ /* 0x000fe20000004200 */
[----:B------:R-:W-:Y:S02]  /*bf80*/  FADD.FTZ R0, R70, R0 ;  /* 0x0000000046007221 */ /* 0x000fe40000010000 */
[----:B------:R-:W-:Y:S02]  /*bf90*/  FADD.FTZ R68, R245, R68 ;  /* 0x00000044f5447221 */ /* 0x000fe40000010000 */
[----:B------:R-:W-:Y:S02]  /*bfa0*/  FADD.FTZ R0, R143, R0 ;  /* 0x000000008f007221 */ /* 0x000fe40000010000 */
[----:B------:R-:W3:Y:S01]  /*bfb0*/  MUFU.EX2 R71, R124 ;  /* 0x0000007c00477308 */ /* 0x000ee20000000800 */
[----:B------:R-:W4:Y:S01]  /*bfc0*/  LDL.LU R70, [R1+0xc4] ;  /* 0x0000c40001467983 */ /* 0x000f220000300800 */
[----:B------:R-:W-:Y:S02]  /*bfd0*/  FADD.FTZ R98, R246, R0 ;  /* 0x00000000f6627221 */ /* 0x000fe40000010000 */
[----:B------:R-:W-:Y:S01]  /*bfe0*/  FADD.FTZ R3, R157, R3 ;  /* 0x000000039d037221 */ /* 0x000fe20000010000 */
[----:B------:R4:W5:Y:S01]  /*bff0*/  LDL.LU R245, [R1+0xc0] ;  /* 0x0000c00001f57983 */ /* 0x0009620000300800 */
[----:B------:R-:W-:Y:S02]  /*c000*/  FADD.FTZ R2, R156, R2 ;  /* 0x000000029c027221 */ /* 0x000fe40000010000 */
[----:B------:R-:W-:Y:S02]  /*c010*/  FADD.FTZ R3, R140, R3 ;  /* 0x000000038c037221 */ /* 0x000fe40000010000 */
[----:B------:R-:W4:Y:S01]  /*c020*/  LDL.LU R140, [R1+0xbc] ;  /* 0x0000bc00018c7983 */ /* 0x000f220000300800 */
[----:B------:R-:W-:Y:S01]  /*c030*/  FADD.FTZ R2, R142, R2 ;  /* 0x000000028e027221 */ /* 0x000fe20000010000 */
[----:B------:R-:W-:Y:S01]  /*c040*/  MUFU.EX2 R109, R104 ;  /* 0x00000068006d7308 */ /* 0x000fe20000000800 */
[----:B------:R-:W-:Y:S01]  /*c050*/  FADD.FTZ R68, R155, R68 ;  /* 0x000000449b447221 */ /* 0x000fe20000010000 */
[----:B------:R-:W4:Y:S01]  /*c060*/  LDL.LU R142, [R1+0xb8] ;  /* 0x0000b800018e7983 */ /* 0x000f220000300800 */
[----:B------:R-:W-:Y:S01]  /*c070*/  FADD.FTZ R69, R153, R2 ;  /* 0x0000000299457221 */ /* 0x000fe20000010000 */
[----:B--2---:R-:W-:Y:S01]  /*c080*/  F2FP.BF16.PACK_AB R139, R101, R102 ;  /* 0x00000066658b723e */ /* 0x004fe200000010ff */
[----:B------:R-:W-:Y:S01]  /*c090*/  FADD.FTZ R2, R220, R68 ;  /* 0x00000044dc027221 */ /* 0x000fe20000010000 */
[----:B------:R-:W2:Y:S01]  /*c0a0*/  LDL.LU R143, [R1+0xb4] ;  /* 0x0000b400018f7983 */ /* 0x000ea20000300800 */
[----:B------:R-:W-:Y:S02]  /*c0b0*/  FADD.FTZ R68, R236, R69 ;  /* 0x00000045ec447221 */ /* 0x000fe40000010000 */
[----:B------:R-:W-:Y:S01]  /*c0c0*/  FADD.FTZ R2, R235, R2 ;  /* 0x00000002eb027221 */ /* 0x000fe20000010000 */
[----:B------:R-:W2:Y:S01]  /*c0d0*/  LDL.LU R246, [R1+0xb0] ;  /* 0x0000b00001f67983 */ /* 0x000ea20000300800 */
[----:B------:R-:W-:Y:S01]  /*c0e0*/  FADD.FTZ R68, R240, R68 ;  /* 0x00000044f0447221 */ /* 0x000fe20000010000 */
[----:B---3--:R-:W-:Y:S01]  /*c0f0*/  F2FP.BF16.PACK_AB R135, R97, R71 ;  /* 0x000000476187723e */ /* 0x008fe200000010ff */
[-C--:B-1----:R-:W-:Y:S01]  /*c100*/  HMMA.16816.F32.BF16 R52, R72, R92.reuse, R52 ;  /* 0x0000005c4834723c */ /* 0x082fe20000041834 */
[----:B------:R-:W-:Y:S01]  /*c110*/  LDSM.16.MT88.4 R124, [R229+0x3100] ;  /* 0x00310000e57c783b */ /* 0x000fe20000004200 */
[----:B------:R-:W1:Y:S01]  /*c120*/  MUFU.EX2 R104, R122 ;  /* 0x0000007a00687308 */ /* 0x000e620000000800 */
[----:B------:R-:W-:Y:S02]  /*c130*/  FADD.FTZ R69, R242, R2 ;  /* 0x00000002f2457221 */ /* 0x000fe40000010000 */
[----:B------:R-:W-:Y:S03]  /*c140*/  FADD.FTZ R3, R154, R3 ;  /* 0x000000039a037221 */ /* 0x000fe60000010000 */
[C---:B------:R-:W-:Y:S01]  /*c150*/  HMMA.16816.F32.BF16 R56, R76.reuse, R92, R56 ;  /* 0x0000005c4c38723c */ /* 0x040fe20000041838 */
[----:B------:R-:W3:Y:S03]  /*c160*/  LDL R117, [R1+0x38] ;  /* 0x0000380001757983 */ /* 0x000ee60000100800 */
[----:B------:R-:W-:Y:S01]  /*c170*/  FADD.FTZ R0, R232, R3 ;  /* 0x00000003e8007221 */ /* 0x000fe20000010000 */
[----:B------:R-:W3:Y:S01]  /*c180*/  LDL.LU R220, [R1+0xac] ;  /* 0x0000ac0001dc7983 */ /* 0x000ee20000300800 */
[----:B------:R-:W-:Y:S02]  /*c190*/  FADD.FTZ R3, R233, R98 ;  /* 0x00000062e9037221 */ /* 0x000fe40000010000 */
[-C--:B------:R-:W-:Y:S01]  /*c1a0*/  HMMA.16816.F32.BF16 R60, R76, R94.reuse, R60 ;  /* 0x0000005e4c3c723c */ /* 0x080fe2000004183c */
[----:B------:R1:W5:Y:S03]  /*c1b0*/  LDL.LU R232, [R1+0xa8] ;  /* 0x0000a80001e87983 */ /* 0x0003660000300800 */
[----:B------:R-:W-:Y:S01]  /*c1c0*/  FADD.FTZ R0, R239, R0 ;  /* 0x00000000ef007221 */ /* 0x000fe20000010000 */
[----:B------:R1:W5:Y:S01]  /*c1d0*/  LDL.LU R236, [R1+0xa4] ;  /* 0x0000a40001ec7983 */ /* 0x0003620000300800 */
        /* <DEDUP_REMOVED lines=9> */
[----:B------:R1:W5:Y:S03]  /*c270*/  LDL.LU R233, [R1+0xa0] ;  /* 0x0000a00001e97983 */ /* 0x0003660000300800 */
[----:B------:R-:W-:Y:S01]  /*c280*/  F2FP.BF16.PACK_AB R73, R199, R181 ;  /* 0x000000b5c749723e */ /* 0x000fe200000010ff */
[----:B------:R1:W5:Y:S01]  /*c290*/  LDL.LU R235, [R1+0x9c] ;  /* 0x00009c0001eb7983 */ /* 0x0003620000300800 */
[----:B------:R-:W-:Y:S01]  /*c2a0*/  F2FP.BF16.PACK_AB R74, R198, R194 ;  /* 0x000000c2c64a723e */ /* 0x000fe200000010ff */
[----:B------:R-:W-:Y:S01]  /*c2b0*/  FADD.FTZ R2, R237, R2 ;  /* 0x00000002ed027221 */ /* 0x000fe20000010000 */
[----:B------:R-:W-:Y:S01]  /*c2c0*/  F2FP.BF16.PACK_AB R75, R192, R193 ;  /* 0x000000c1c04b723e */ /* 0x000fe200000010ff */
[----:B------:R1:W5:Y:S01]  /*c2d0*/  LDL.LU R239, [R1+0x98] ;  /* 0x0000980001ef7983 */ /* 0x0003620000300800 */
[----:B------:R-:W-:Y:S01]  /*c2e0*/  FADD.FTZ R0, R238, R0 ;  /* 0x00000000ee007221 */ /* 0x000fe20000010000 */
[----:B------:R-:W-:Y:S01]  /*c2f0*/  F2FP.BF16.PACK_AB R79, R185, R186 ;  /* 0x000000bab94f723e */ /* 0x000fe200000010ff */
[----:B------:R-:W-:Y:S01]  /*c300*/  FADD.FTZ R68, R148, R3 ;  /* 0x0000000394447221 */ /* 0x000fe20000010000 */
[----:B------:R2:W5:Y:S01]  /*c310*/  LDL.LU R240, [R1+0x94] ;  /* 0x0000940001f07983 */ /* 0x0005620000300800 */
[----:B------:R-:W-:Y:S01]  /*c320*/  FADD.FTZ R3, R244, R69 ;  /* 0x00000045f4037221 */ /* 0x000fe20000010000 */
[-C--:B------:R-:W-:Y:S02]  /*c330*/  HMMA.16816.F32.BF16 R4, R72, R80.reuse, R4 ;  /* 0x000000504804723c */ /* 0x080fe40000041804 */
[----:B------:R2:W5:Y:S01]  /*c340*/  LDL.LU R241, [R1+0x90] ;  /* 0x0000900001f17983 */ /* 0x0005620000300800 */
[----:B-1----:R-:W-:Y:S03]  /*c350*/  F2FP.BF16.PACK_AB R137, R104, R106 ;  /* 0x0000006a6889723e */ /* 0x002fe600000010ff */
[----:B------:R1:W5:Y:S02]  /*c360*/  LDL.LU R242, [R1+0x8c] ;  /* 0x00008c0001f27983 */ /* 0x0003640000300800 */
[C---:B------:R-:W-:Y:S02]  /*c370*/  HMMA.16816.F32.BF16 R8, R76.reuse, R80, R8 ;  /* 0x000000504c08723c */ /* 0x040fe40000041808 */
[----:B------:R1:W5:Y:S04]  /*c380*/  LDL.LU R243, [R1+0x88] ;  /* 0x0000880001f37983 */ /* 0x0003680000300800 */
[----:B------:R1:W5:Y:S02]  /*c390*/  LDL.LU R244, [R1+0x84] ;  /* 0x0000840001f47983 */ /* 0x0003640000300800 */
[-C--:B------:R-:W-:Y:S02]  /*c3a0*/  HMMA.16816.F32.BF16 R12, R76, R82.reuse, R12 ;  /* 0x000000524c0c723c */ /* 0x080fe4000004180c */
[----:B------:R1:W5:Y:S04]  /*c3b0*/  LDL.LU R237, [R1+0x80] ;  /* 0x0000800001ed7983 */ /* 0x0003680000300800 */
[----:B------:R1:W5:Y:S02]  /*c3c0*/  LDL.LU R238, [R1+0x7c] ;  /* 0x00007c0001ee7983 */ /* 0x0003640000300800 */
[C---:B------:R-:W-:Y:S02]  /*c3d0*/  HMMA.16816.F32.BF16 R16, R72.reuse, R82, R16 ;  /* 0x000000524810723c */ /* 0x040fe40000041810 */
[----:B------:R-:W1:Y:S06]  /*c3e0*/  LDSM.16.MT88.4 R80, [R228+0x2900] ;  /* 0x00290000e450783b */ /* 0x000e6c0000004200 */
[-C--:B------:R-:W-:Y:S08]  /*c3f0*/  HMMA.16816.F32.BF16 R20, R72, R84.reuse, R20 ;  /* 0x000000544814723c */ /* 0x080ff00000041814 */
[C---:B------:R-:W-:Y:S08]  /*c400*/  HMMA.16816.F32.BF16 R24, R76.reuse, R84, R24 ;  /* 0x000000544c18723c */ /* 0x040ff00000041818 */
[-C--:B------:R-:W-:Y:S08]  /*c410*/  HMMA.16816.F32.BF16 R28, R76, R86.reuse, R28 ;  /* 0x000000564c1c723c */ /* 0x080ff0000004181c */
[C---:B------:R-:W-:Y:S01]  /*c420*/  HMMA.16816.F32.BF16 R32, R72.reuse, R86, R32 ;  /* 0x000000564820723c */ /* 0x040fe20000041820 */
[----:B------:R-:W1:Y:S07]  /*c430*/  LDSM.16.MT88.4 R84, [R231+0x2900] ;  /* 0x00290000e754783b */ /* 0x000e6e0000004200 */
[-C--:B------:R-:W-:Y:S08]  /*c440*/  HMMA.16816.F32.BF16 R36, R72, R88.reuse, R36 ;  /* 0x000000584824723c */ /* 0x080ff00000041824 */
[C---:B------:R-:W-:Y:S08]  /*c450*/  HMMA.16816.F32.BF16 R40, R76.reuse, R88, R40 ;  /* 0x000000584c28723c */ /* 0x040ff00000041828 */
[-C--:B------:R-:W-:Y:S08]  /*c460*/  HMMA.16816.F32.BF16 R44, R76, R90.reuse, R44 ;  /* 0x0000005a4c2c723c */ /* 0x080ff0000004182c */
[C---:B------:R-:W-:Y:S01]  /*c470*/  HMMA.16816.F32.BF16 R48, R72.reuse, R90, R48 ;  /* 0x0000005a4830723c */ /* 0x040fe20000041830 */
[----:B------:R-:W1:Y:S07]  /*c480*/  LDSM.16.MT88.4 R88, [R229+0x2900] ;  /* 0x00290000e558783b */ /* 0x000e6e0000004200 */
[-C--:B------:R-:W-:Y:S08]  /*c490*/  HMMA.16816.F32.BF16 R52, R72, R92.reuse, R52 ;  /* 0x0000005c4834723c */ /* 0x080ff00000041834 */
[C---:B------:R-:W-:Y:S08]  /*c4a0*/  HMMA.16816.F32.BF16 R56, R76.reuse, R92, R56 ;  /* 0x0000005c4c38723c */ /* 0x040ff00000041838 */
[-C--:B------:R-:W-:Y:S07]  /*c4b0*/  HMMA.16816.F32.BF16 R60, R76, R94.reuse, R60 ;  /* 0x0000005e4c3c723c */ /* 0x080fee000004183c */
[----:B------:R-:W-:Y:S01]  /*c4c0*/  F2FP.BF16.PACK_AB R76, R115, R128 ;  /* 0x00000080734c723e */ /* 0x000fe200000010ff */
[----:B------:R-:W-:Y:S01]  /*c4d0*/  HMMA.16816.F32.BF16 R64, R72, R94, R64 ;  /* 0x0000005e4840723c */ /* 0x000fe20000041840 */
[----:B------:R-:W4:Y:S03]  /*c4e0*/  LDSM.16.MT88.4 R92, [R230+0x2900] ;  /* 0x00290000e65c783b */ /* 0x000f260000004200 */
[----:B------:R-:W-:Y:S02]  /*c4f0*/  F2FP.BF16.PACK_AB R77, R113, R114 ;  /* 0x00000072714d723e */ /* 0x000fe400000010ff */
[----:B------:R-:W-:Y:S02]  /*c500*/  F2FP.BF16.PACK_AB R78, R111, R112 ;  /* 0x000000706f4e723e */ /* 0x000fe400000010ff */
[----:B------:R-:W-:Y:S04]  /*c510*/  F2FP.BF16.PACK_AB R72, R131, R184 ;  /* 0x000000b88348723e */ /* 0x000fe800000010ff */
[----:B------:R-:W-:Y:S02]  /*c520*/  F2FP.BF16.PACK_AB R73, R129, R130 ;  /* 0x000000828149723e */ /* 0x000fe400000010ff */
[----:B------:R-:W-:Y:S02]  /*c530*/  F2FP.BF16.PACK_AB R74, R145, R146 ;  /* 0x00000092914a723e */ /* 0x000fe400000010ff */
[----:B------:R-:W-:Y:S02]  /*c540*/  F2FP.BF16.PACK_AB R75, R141, R144 ;  /* 0x000000908d4b723e */ /* 0x000fe400000010ff */
[----:B------:R-:W-:Y:S05]  /*c550*/  F2FP.BF16.PACK_AB R79, R109, R110 ;  /* 0x0000006e6d4f723e */ /* 0x000fea00000010ff */
[-C--:B-1----:R-:W-:Y:S08]  /*c560*/  HMMA.16816.F32.BF16 R4, R72, R80.reuse, R4 ;  /* 0x000000504804723c */ /* 0x082ff00000041804 */
[C---:B------:R-:W-:Y:S01]  /*c570*/  HMMA.16816.F32.BF16 R8, R76.reuse, R80, R8 ;  /* 0x000000504c08723c */ /* 0x040fe20000041808 */
[----:B------:R-:W-:Y:S07]  /*c580*/  MUFU.EX2 R81, R121 ;  /* 0x0000007900517308 */ /* 0x000fee0000000800 */
[-C--:B------:R-:W-:Y:S03]  /*c590*/  HMMA.16816.F32.BF16 R12, R76, R82.reuse, R12 ;  /* 0x000000524c0c723c */ /* 0x080fe6000004180c */
[----:B------:R-:W1:Y:S05]  /*c5a0*/  MUFU.EX2 R80, R123 ;  /* 0x0000007b00507308 */ /* 0x000e6a0000000800 */
[C---:B------:R-:W-:Y:S05]  /*c5b0*/  HMMA.16816.F32.BF16 R16, R72.reuse, R82, R16 ;  /* 0x000000524810723c */ /* 0x040fea0000041810 */
[----:B------:R-:W1:Y:S03]  /*c5c0*/  MUFU.EX2 R82, R118 ;  /* 0x0000007600527308 */ /* 0x000e660000000800 */
[-C--:B------:R-:W-:Y:S08]  /*c5d0*/  HMMA.16816.F32.BF16 R20, R72, R84.reuse, R20 ;  /* 0x000000544814723c */ /* 0x080ff00000041814 */
[C---:B------:R-:W-:Y:S04]  /*c5e0*/  HMMA.16816.F32.BF16 R24, R76.reuse, R84, R24 ;  /* 0x000000544c18723c */ /* 0x040fe80000041818 */
[----:B-1----:R-:W-:Y:S04]  /*c5f0*/  F2FP.BF16.PACK_AB R134, R96, R80 ;  /* 0x000000506086723e */ /* 0x002fe800000010ff */
[-C--:B------:R-:W-:Y:S04]  /*c600*/  HMMA.16816.F32.BF16 R28, R76, R86.reuse, R28 ;  /* 0x000000564c1c723c */ /* 0x080fe8000004181c */
[----:B------:R-:W-:Y:S04]  /*c610*/  F2FP.BF16.PACK_AB R133, R81, R82 ;  /* 0x000000525185723e */ /* 0x000fe800000010ff */
[C---:B------:R-:W-:Y:S08]  /*c620*/  HMMA.16816.F32.BF16 R32, R72.reuse, R86, R32 ;  /* 0x000000564820723c */ /* 0x040ff00000041820 */
[-C--:B------:R-:W-:Y:S08]  /*c630*/  HMMA.16816.F32.BF16 R36, R72, R88.reuse, R36 ;  /* 0x000000584824723c */ /* 0x080ff00000041824 */
[C---:B------:R-:W-:Y:S08]  /*c640*/  HMMA.16816.F32.BF16 R40, R76.reuse, R88, R40 ;  /* 0x000000584c28723c */ /* 0x040ff00000041828 */
[-C--:B------:R-:W-:Y:S08]  /*c650*/  HMMA.16816.F32.BF16 R44, R76, R90.reuse, R44 ;  /* 0x0000005a4c2c723c */ /* 0x080ff0000004182c */
[C---:B------:R-:W-:Y:S08]  /*c660*/  HMMA.16816.F32.BF16 R48, R72.reuse, R90, R48 ;  /* 0x0000005a4830723c */ /* 0x040ff00000041830 */
[-C--:B----4-:R-:W-:Y:S08]  /*c670*/  HMMA.16816.F32.BF16 R52, R72, R92.reuse, R52 ;  /* 0x0000005c4834723c */ /* 0x090ff00000041834 */
[C---:B------:R-:W-:Y:S08]  /*c680*/  HMMA.16816.F32.BF16 R56, R76.reuse, R92, R56 ;  /* 0x0000005c4c38723c */ /* 0x040ff00000041838 */
[-C--:B------:R-:W-:Y:S08]  /*c690*/  HMMA.16816.F32.BF16 R60, R76, R94.reuse, R60 ;  /* 0x0000005e4c3c723c */ /* 0x080ff0000004183c */
[----:B------:R-:W-:Y:S04]  /*c6a0*/  HMMA.16816.F32.BF16 R64, R72, R94, R64 ;  /* 0x0000005e4840723c */ /* 0x000fe80000041840 */
[----:B---3--:R-:W-:Y:S01]  /*c6b0*/  ISETP.GT.AND P0, PT, R220, R117, PT ;  /* 0x00000075dc00720c */ /* 0x008fe20003f04270 */
[----:B--2---:R-:W-:Y:S03]  /*c6c0*/  IMAD.MOV.U32 R220, RZ, RZ, R246 ;  /* 0x000000ffffdc7224 */ /* 0x004fe600078e00f6 */
[-C--:B------:R-:W-:Y:S07]  /*c6d0*/  HMMA.16816.F32.BF16 R148, R136, R160.reuse, R4 ;  /* 0x000000a08894723c */ /* 0x080fee0000041804 */
[----:B------:R-:W-:Y:S01]  /*c6e0*/  FADD.FTZ R7, R147, R68 ;  /* 0x0000004493077221 */ /* 0x000fe20000010000 */
[C---:B------:R-:W-:Y:S01]  /*c6f0*/  HMMA.16816.F32.BF16 R152, R132.reuse, R160, R8 ;  /* 0x000000a08498723c */ /* 0x040fe20000041808 */
[----:B------:R1:W5:Y:S03]  /*c700*/  LDL.LU R147, [R1+0x78] ;  /* 0x0000780001937983 */ /* 0x0003660000300800 */
[----:B------:R-:W-:Y:S02]  /*c710*/  FADD.FTZ R6, R234, R3 ;  /* 0x00000003ea067221 */ /* 0x000fe40000010000 */
[----:B------:R-:W-:Y:S01]  /*c720*/  FADD.FTZ R5, R173, R2 ;  /* 0x00000002ad057221 */ /* 0x000fe20000010000 */
[----:B------:R1:W5:Y:S01]  /*c730*/  LDL.LU R234, [R1+0x74] ;  /* 0x0000740001ea7983 */ /* 0x0003620000300800 */
        /* <DEDUP_REMOVED lines=59> */
[----:B------:R-:W-:Y:S02]  /*caf0*/  FADD.FTZ R10, R129, R3 ;  /* 0x00000003810a7221 */ /* 0x000fe40000010000 */
        /* <DEDUP_REMOVED lines=31> */
[----:B------:R-:W-:Y:S02]  /*ccf0*/  IMAD.MOV.U32 R145, RZ, RZ, R70 ;  /* 0x000000ffff917224 */ /* 0x000fe400078e0046 */
[----:B------:R-:W-:Y:S01]  /*cd00*/  IMAD.MOV.U32 R141, RZ, RZ, R142 ;  /* 0x000000ffff8d7224 */ /* 0x000fe200078e008e */
[----:B------:R1:W-:Y:S01]  /*cd10*/  STL [R1+0x2c], R2 ;  /* 0x00002c0201007387 */ /* 0x0003e20000100800 */
[----:B------:R-:W-:Y:S03]  /*cd20*/  IMAD.MOV.U32 R144, RZ, RZ, R140 ;  /* 0x000000ffff907224 */ /* 0x000fe600078e008c */
[----:B------:R1:W-:Y:S01]  /*cd30*/  STL [R1+0x34], R0 ;  /* 0x0000340001007387 */ /* 0x0003e20000100800 */
[----:B--2---:R-:W-:Y:S01]  /*cd40*/  IMAD.MOV.U32 R3, RZ, RZ, R143 ;  /* 0x000000ffff037224 */ /* 0x004fe200078e008f */
[----:B------:R-:W-:-:S05]  /*cd50*/  @P0 BRA `(.L_x_603) ;  /* 0xffffa9f000000947 */ /* 0x000fca000383ffff */
.L_x_602:
[----:B-1----:R-:W-:-:S13]  /*cd60*/  ISETP.GE.AND P0, PT, R246, RZ, PT ;  /* 0x000000fff600720c */ /* 0x002fda0003f06270 */
[----:B------:R-:W-:Y:S05]  /*cd70*/  @!P0 BRA `(.L_x_604) ;  /* 0x00003e4000008947 */ /* 0x000fea0003800000 */
[----:B------:R-:W2:Y:S01]  /*cd80*/  LDL.LU.64 R6, [R1+0x58] ;  /* 0x0000580001067983 */ /* 0x000ea20000300a00 */
[----:B------:R-:W-:Y:S01]  /*cd90*/  ULDC.64 UR4, c[0x0][0x208] ;  /* 0x0000820000047ab9 */ /* 0x000fe20000000a00 */
[----:B------:R-:W-:Y:S01]  /*cda0*/  MOV R3, R142 ;  /* 0x0000008e00037202 */ /* 0x000fe20000000f00 */
[----:B------:R-:W-:Y:S01]  /*cdb0*/  UIMAD.WIDE.U32 UR12, UR4, 0x70, URZ ;  /* 0x00000070040c78a5 */ /* 0x000fe2000f8e003f */
[----:B------:R-:W2:Y:S01]  /*cdc0*/  LDL.LU.64 R4, [R1+0x68] ;  /* 0x0000680001047983 */ /* 0x000ea20000300a00 */
[----:B------:R-:W-:Y:S01]  /*cdd0*/  UIMAD UR5, UR5, 0x70, URZ ;  /* 0x00000070050578a4 */ /* 0x000fe2000f8e023f */
[----:B------:R-:W-:Y:S01]  /*cde0*/  MOV R0, R143 ;  /* 0x0000008f00007202 */ /* 0x000fe20000000f00 */
[----:B------:R-:W-:Y:S01]  /*cdf0*/  ULDC.64 UR6, c[0x0][0x1e0] ;  /* 0x0000780000067ab9 */ /* 0x000fe20000000a00 */
[----:B------:R-:W-:Y:S01]  /*ce00*/  IMAD.MOV.U32 R146, RZ, RZ, R70 ;  /* 0x000000ffff927224 */ /* 0x000fe200078e0046 */
[----:B------:R-:W-:Y:S01]  /*ce10*/  MOV R141, R140 ;  /* 0x0000008c008d7202 */ /* 0x000fe20000000f00 */
[----:B------:R-:W-:-:S02]  /*ce20*/  USHF.L.U64.HI UR7, UR6, 0x5, UR7 ;  /* 0x0000000506077899 */ /* 0x000fc40008010207 */
[----:B------:R-:W-:Y:S02]  /*ce30*/  USHF.L.U32 UR6, UR6, 0x5, URZ ;  /* 0x0000000506067899 */ /* 0x000fe4000800063f */
[----:B------:R-:W-:Y:S01]  /*ce40*/  UIADD3 UR5, UR13, UR5, URZ ;  /* 0x000000050d057290 */ /* 0x000fe2000fffe03f */
[----:B--2---:R-:W-:-:S05]  /*ce50*/  IMAD.MOV.U32 R5, RZ, RZ, R7 ;  /* 0x000000ffff057224 */ /* 0x004fca00078e0007 */
[----:B------:R1:W-:Y:S04]  /*ce60*/  STL.64 [R1], R4 ;  /* 0x0000000401007387 */ /* 0x0003e80000100a00 */
.L_x_605:
[----:B------:R-:W2:Y:S01]  /*ce70*/  LDL.64 R78, [R1] ;  /* 0x00000000014e7983 */ /* 0x000ea20000100a00 */
[----:B------:R-:W-:Y:S04]  /*ce80*/  DEPBAR.LE SB0, 0x0 ;  /* 0x000080000000791a */ /* 0x000fe80000000000 */
[----:B------:R-:W-:Y:S01]  /*ce90*/  SHF.R.S32.HI R76, RZ, 0x1f, R246 ;  /* 0x0000001fff4c7819 */ /* 0x000fe200000114f6 */
[----:B------:R-:W-:Y:S01]  /*cea0*/  BAR.SYNC.DEFER_BLOCKING 0x0 ;  /* 0x0000000000007b1d */ /* 0x000fe20000010000 */
[----:B------:R-:W-:Y:S04]  /*ceb0*/  IMAD R2, R246, UR5, RZ ;  /* 0x00000005f6027c24 */ /* 0x000fe8000f8e02ff */
[----:B------:R-:W-:Y:S03]  /*cec0*/  IMAD R2, R76, UR12, R2 ;  /* 0x0000000c4c027c24 */ /* 0x000fe6000f8e0202 */
        /* <DEDUP_REMOVED lines=30> */
[-C--:B------:R-:W-:Y:S08]  /*d0b0*/  HMMA.16816.F32.BF16 R52, R112, R64.reuse, RZ ;  /* 0x000000407034723c */ /* 0x080ff000000418ff */
[C---:B------:R-:W-:Y:S08]  /*d0c0*/  HMMA.16816.F32.BF16 R56, R108.reuse, R64, RZ ;  /* 0x000000406c38723c */ /* 0x040ff000000418ff */
[-C--:B------:R-:W-:Y:S08]  /*d0d0*/  HMMA.16816.F32.BF16 R60, R108, R66.reuse, RZ ;  /* 0x000000426c3c723c */ /* 0x080ff000000418ff */
[C---:B------:R-:W-:Y:S08]  /*d0e0*/  HMMA.16816.F32.BF16 R64, R112.reuse, R66, RZ ;  /* 0x000000427040723c */ /* 0x040ff000000418ff */
[-C--:B-1----:R-:W-:Y:S08]  /*d0f0*/  HMMA.16816.F32.BF16 R68, R112, R80.reuse, RZ ;  /* 0x000000507044723c */ /* 0x082ff000000418ff */
[C---:B------:R-:W-:Y:S04]  /*d100*/  HMMA.16816.F32.BF16 R72, R108.reuse, R80, RZ ;  /* 0x000000506c48723c */ /* 0x040fe800000418ff */
[----:B--2---:R-:W-:Y:S04]  /*d110*/  IMAD.WIDE.U32 R84, R246, UR12, R78 ;  /* 0x0000000cf6547c25 */ /* 0x004fe8000f8e004e */
[-C--:B------:R-:W-:Y:S01]  /*d120*/  HMMA.16816.F32.BF16 R76, R108, R82.reuse, RZ ;  /* 0x000000526c4c723c */ /* 0x080fe200000418ff */
[C---:B------:R-:W-:Y:S03]  /*d130*/  LEA R92, P0, R84.reuse, c[0x0][0x1f8], 0x1 ;  /* 0x00007e00545c7a11 */ /* 0x040fe600078008ff */
[----:B------:R-:W-:Y:S04]  /*d140*/  IADD3 R2, R85, R2, RZ ;  /* 0x0000000255027210 */ /* 0x000fe80007ffe0ff */
[C---:B------:R-:W-:Y:S04]  /*d150*/  HMMA.16816.F32.BF16 R80, R112.reuse, R82, RZ ;  /* 0x000000527050723c */ /* 0x040fe800000418ff */
[----:B------:R-:W-:Y:S02]  /*d160*/  LEA.HI.X R93, R84, c[0x0][0x1fc], R2, 0x1, P0 ;  /* 0x00007f00545d7a11 */ /* 0x000fe400000f0c02 */
[----:B------:R-:W-:Y:S02]  /*d170*/  IADD3 R102, P0, R92, UR9, RZ ;  /* 0x000000095c667c10 */ /* 0x000fe4000ff1e0ff */
[-C--:B---3--:R-:W-:Y:S01]  /*d180*/  HMMA.16816.F32.BF16 R84, R112, R96.reuse, RZ ;  /* 0x000000607054723c */ /* 0x088fe200000418ff */
[----:B------:R-:W-:Y:S01]  /*d190*/  @!PT LDS RZ, [RZ] ;  /* 0x00000000fffff984 */ /* 0x000fe20000000800 */
[----:B------:R-:W-:Y:S01]  /*d1a0*/  @!PT LDS RZ, [RZ] ;  /* 0x00000000fffff984 */ /* 0x000fe20000000800 */
[----:B------:R-:W-:Y:S01]  /*d1b0*/  @!PT LDS RZ, [RZ] ;  /* 0x00000000fffff984 */ /* 0x000fe20000000800 */
[----:B------:R1:W-:Y:S03]  /*d1c0*/  LDGSTS.E.BYPASS.LTC128B.128 [R245+0x100], [R92.64], !P6 ;  /* 0x001000005cf57fae */ /* 0x0003e6000f101d4a */
[----:B------:R-:W-:Y:S02]  /*d1d0*/  IADD3.X R103, R93, UR8, RZ, P0, !PT ;  /* 0x000000085d677c10 */ /* 0x000fe400087fe4ff */
[----:B------:R-:W-:Y:S02]  /*d1e0*/  IADD3 R100, P1, R102, UR9, RZ ;  /* 0x0000000966647c10 */ /* 0x000fe4000ff3e0ff */
[C---:B------:R-:W-:Y:S01]  /*d1f0*/  HMMA.16816.F32.BF16 R88, R108.reuse, R96, RZ ;  /* 0x000000606c58723c */ /* 0x040fe200000418ff */
[----:B------:R4:W-:Y:S03]  /*d200*/  LDGSTS.E.BYPASS.LTC128B.128 [R245+0x900], [R102.64], !P6 ;  /* 0x0090000066f57fae */ /* 0x0009e6000f101d4a */
[----:B------:R-:W-:Y:S02]  /*d210*/  IADD3.X R101, R103, UR8, RZ, P1, !PT ;  /* 0x0000000867657c10 */ /* 0x000fe40008ffe4ff */
[----:B------:R-:W-:Y:S03]  /*d220*/  IADD3 R106, P0, R100, UR9, RZ ;  /* 0x00000009646a7c10 */ /* 0x000fe6000ff1e0ff */
[----:B------:R4:W-:Y:S03]  /*d230*/  LDGSTS.E.BYPASS.LTC128B.128 [R245+0x1100], [R100.64], !P6 ;  /* 0x0110000064f57fae */ /* 0x0009e6000f101d4a */
[----:B------:R-:W-:Y:S02]  /*d240*/  IADD3.X R107, R101, UR8, RZ, P0, !PT ;  /* 0x00000008656b7c10 */ /* 0x000fe400087fe4ff */
[----:B------:R-:W-:Y:S03]  /*d250*/  IADD3 R104, P1, R106, UR9, RZ ;  /* 0x000000096a687c10 */ /* 0x000fe6000ff3e0ff */
[----:B------:R2:W-:Y:S01]  /*d260*/  LDGSTS.E.BYPASS.LTC128B.128 [R245+0x1900], [R106.64], !P6 ;  /* 0x019000006af57fae */ /* 0x0005e2000f101d4a */
[----:B------:R-:W-:Y:S01]  /*d270*/  IADD3.X R105, R107, UR8, RZ, P1, !PT ;  /* 0x000000086b697c10 */ /* 0x000fe20008ffe4ff */
[-C--:B-1----:R-:W-:Y:S01]  /*d280*/  HMMA.16816.F32.BF16 R92, R108, R98.reuse, RZ ;  /* 0x000000626c5c723c */ /* 0x082fe200000418ff */
[----:B------:R-:W-:Y:S05]  /*d290*/  IADD3 R142, P0, R104, UR9, RZ ;  /* 0x00000009688e7c10 */ /* 0x000fea000ff1e0ff */
[----:B------:R1:W-:Y:S01]  /*d2a0*/  LDGSTS.E.BYPASS.LTC128B.128 [R245+0x2100], [R104.64], !P6 ;  /* 0x0210000068f57fae */ /* 0x0003e2000f101d4a */
[----:B------:R-:W-:Y:S01]  /*d2b0*/  IADD3.X R143, R105, UR8, RZ, P0, !PT ;  /* 0x00000008698f7c10 */ /* 0x000fe200087fe4ff */
[C---:B------:R-:W-:Y:S06]  /*d2c0*/  HMMA.16816.F32.BF16 R96, R112.reuse, R98, RZ ;  /* 0x000000627060723c */ /* 0x040fec00000418ff */
[----:B------:R3:W-:Y:S02]  /*d2d0*/  LDGSTS.E.BYPASS.LTC128B.128 [R245+0x2900], [R142.64], !P6 ;  /* 0x029000008ef57fae */ /* 0x0007e4000f101d4a */
[-C--:B----4-:R-:W-:Y:S01]  /*d2e0*/  HMMA.16816.F32.BF16 R100, R112, R188.reuse, RZ ;  /* 0x000000bc7064723c */ /* 0x090fe200000418ff */
[----:B-1----:R-:W-:Y:S04]  /*d2f0*/  IADD3 R104, P0, R142, UR9, RZ ;  /* 0x000000098e687c10 */ /* 0x002fe8000ff1e0ff */
[----:B------:R-:W-:Y:S02]  /*d300*/  IADD3.X R105, R143, UR8, RZ, P0, !PT ;  /* 0x000000088f697c10 */ /* 0x000fe400087fe4ff */
[C---:B------:R-:W-:Y:S02]  /*d310*/  ISETP.GT.AND P0, PT, R246.reuse, RZ, PT ;  /* 0x000000fff600720c */ /* 0x040fe40003f04270 */
[----:B------:R-:W-:Y:S01]  /*d320*/  IADD3 R246, R246, -0x1, RZ ;  /* 0xfffffffff6f67810 */ /* 0x000fe20007ffe0ff */
[----:B------:R2:W-:Y:S08]  /*d330*/  LDGSTS.E.BYPASS.LTC128B.128 [R245+0x3100], [R104.64], !P6 ;  /* 0x0310000068f57fae */ /* 0x0005f0000f101d4a */
[----:B------:R-:W0:Y:S01]  /*d340*/  LDGDEPBAR ;  /* 0x00000000000079af */ /* 0x000e220000000000 */
[C---:B--2---:R-:W-:Y:S08]  /*d350*/  HMMA.16816.F32.BF16 R104, R108.reuse, R188, RZ ;  /* 0x000000bc6c68723c */ /* 0x044ff000000418ff */
        /* <DEDUP_REMOVED lines=35> */
[-C--:B------:R-:W-:Y:S01]  /*d590*/  HMMA.16816.F32.BF16 R108, R200, R226.reuse, R108 ;  /* 0x000000e2c86c723c */ /* 0x080fe2000004186c */
[----:B------:R-:W3:Y:S07]  /*d5a0*/  LDSM.16.M88.4 R200, [R233+0x6100] ;  /* 0x00610000e9c8783b */ /* 0x000eee0000000200 */
[----:B------:R-:W-:Y:S01]  /*d5b0*/  HMMA.16816.F32.BF16 R112, R192, R226, R112 ;  /* 0x000000e2c070723c */ /* 0x000fe20000041870 */
[----:B------:R-:W3:Y:S07]  /*d5c0*/  LDSM.16.M88.4 R192, [R233+0x6900] ;  /* 0x00690000e9c0783b */ /* 0x000eee0000000200 */
[-C--:B-1----:R-:W-:Y:S01]  /*d5d0*/  HMMA.16816.F32.BF16 R4, R188, R196.reuse, R4 ;  /* 0x000000c4bc04723c */ /* 0x082fe20000041804 */
[----:B------:R-:W-:Y:S07]  /*d5e0*/  LDSM.16.M88.4 R224, [R232+0x2000] ;  /* 0x00200000e8e0783b */ /* 0x000fee0000000200 */
[C---:B--2---:R-:W-:Y:S08]  /*d5f0*/  HMMA.16816.F32.BF16 R8, R204.reuse, R196, R8 ;  /* 0x000000c4cc08723c */ /* 0x044ff00000041808 */
[-C--:B------:R-:W-:Y:S08]  /*d600*/  HMMA.16816.F32.BF16 R12, R204, R198.reuse, R12 ;  /* 0x000000c6cc0c723c */ /* 0x080ff0000004180c */
[C---:B------:R-:W-:Y:S01]  /*d610*/  HMMA.16816.F32.BF16 R16, R188.reuse, R198, R16 ;  /* 0x000000c6bc10723c */ /* 0x040fe20000041810 */
[----:B------:R-:W-:Y:S07]  /*d620*/  LDSM.16.M88.4 R196, [R236+0x7100] ;  /* 0x00710000ecc4783b */ /* 0x000fee0000000200 */
[-C--:B----4-:R-:W-:Y:S08]  /*d630*/  HMMA.16816.F32.BF16 R20, R188, R208.reuse, R20 ;  /* 0x000000d0bc14723c */ /* 0x090ff00000041814 */
        /* <DEDUP_REMOVED lines=19> */
[-C--:B---3--:R-:W-:Y:S08]  /*d770*/  HMMA.16816.F32.BF16 R84, R188, R200.reuse, R84 ;  /* 0x000000c8bc54723c */ /* 0x088ff00000041854 */
[C---:B------:R-:W-:Y:S08]  /*d780*/  HMMA.16816.F32.BF16 R88, R204.reuse, R200, R88 ;  /* 0x000000c8cc58723c */ /* 0x040ff00000041858 */
[-C--:B------:R-:W-:Y:S08]  /*d790*/  HMMA.16816.F32.BF16 R92, R204, R202.reuse, R92 ;  /* 0x000000cacc5c723c */ /* 0x080ff0000004185c */
[C---:B------:R-:W-:Y:S01]  /*d7a0*/  HMMA.16816.F32.BF16 R96, R188.reuse, R202, R96 ;  /* 0x000000cabc60723c */ /* 0x040fe20000041860 */
[----:B------:R-:W2:Y:S07]  /*d7b0*/  LDSM.16.M88.4 R200, [R236+0x9100] ;  /* 0x00910000ecc8783b */ /* 0x000eae0000000200 */
[-C--:B------:R-:W-:Y:S08]  /*d7c0*/  HMMA.16816.F32.BF16 R100, R188, R192.reuse, R100 ;  /* 0x000000c0bc64723c */ /* 0x080ff00000041864 */
[C---:B------:R-:W-:Y:S08]  /*d7d0*/  HMMA.16816.F32.BF16 R104, R204.reuse, R192, R104 ;  /* 0x000000c0cc68723c */ /* 0x040ff00000041868 */
[-C--:B------:R-:W-:Y:S08]  /*d7e0*/  HMMA.16816.F32.BF16 R108, R204, R194.reuse, R108 ;  /* 0x000000c2cc6c723c */ /* 0x080ff0000004186c */
[----:B------:R-:W-:Y:S01]  /*d7f0*/  HMMA.16816.F32.BF16 R112, R188, R194, R112 ;  /* 0x000000c2bc70723c */ /* 0x000fe20000041870 */
[----:B------:R-:W3:Y:S07]  /*d800*/  LDSM.16.M88.4 R188, [R232+0x2800] ;  /* 0x00280000e8bc783b */ /* 0x000eee0000000200 */
[-C--:B-1----:R-:W-:Y:S01]  /*d810*/  HMMA.16816.F32.BF16 R4, R196, R208.reuse, R4 ;  /* 0x000000d0c404723c */ /* 0x082fe20000041804 */
[----:B------:R-:W1:Y:S01]  /*d820*/  LDSM.16.M88.4 R192, [R232+0x3000] ;  /* 0x00300000e8c0783b */ /* 0x000e620000000200 */
[----:B------:R-:W-:Y:S06]  /*d830*/  DEPBAR.LE SB0, 0x0 ;  /* 0x000080000000791a */ /* 0x000fec0000000000 */
[C---:B--2---:R-:W-:Y:S01]  /*d840*/  HMMA.16816.F32.BF16 R8, R200.reuse, R208, R8 ;  /* 0x000000d0c808723c */ /* 0x044fe20000041808 */
[----:B------:R-:W-:Y:S07]  /*d850*/  BAR.SYNC.DEFER_BLOCKING 0x0 ;  /* 0x0000000000007b1d */ /* 0x000fee0000010000 */
[-C--:B------:R-:W-:Y:S08]  /*d860*/  HMMA.16816.F32.BF16 R12, R200, R210.reuse, R12 ;  /* 0x000000d2c80c723c */ /* 0x080ff0000004180c */
[C---:B------:R-:W-:Y:S04]  /*d870*/  HMMA.16816.F32.BF16 R16, R196.reuse, R210, R16 ;  /* 0x000000d2c410723c */ /* 0x040fe80000041810 */
[----:B------:R-:W-:Y:S02]  /*d880*/  FMNMX.FTZ R2, R4, R0, !PT ;  /* 0x0000000004027209 */ /* 0x000fe40007810000 */
[----:B------:R-:W-:Y:S02]  /*d890*/  FMNMX.FTZ R140, R6, R3, !PT ;  /* 0x00000003068c7209 */ /* 0x000fe40007810000 */
[-C--:B------:R-:W-:Y:S01]  /*d8a0*/  HMMA.16816.F32.BF16 R20, R196, R212.reuse, R20 ;  /* 0x000000d4c414723c */ /* 0x080fe20000041814 */
[----:B------:R-:W2:Y:S03]  /*d8b0*/  LDL.64 R210, [R1+0x48] ;  /* 0x0000480001d27983 */ /* 0x000ea60000100a00 */
[----:B------:R-:W-:Y:S02]  /*d8c0*/  FMNMX.FTZ R2, R5, R2, !PT ;  /* 0x0000000205027209 */ /* 0x000fe40007810000 */
[----:B------:R-:W-:Y:S02]  /*d8d0*/  FMNMX.FTZ R140, R7, R140, !PT ;  /* 0x0000008c078c7209 */ /* 0x000fe40007810000 */
[C---:B------:R-:W-:Y:S01]  /*d8e0*/  HMMA.16816.F32.BF16 R24, R200.reuse, R212, R24 ;  /* 0x000000d4c818723c */ /* 0x040fe20000041818 */
[----:B------:R-:W4:Y:S03]  /*d8f0*/  LDL.64 R212, [R1+0x40] ;  /* 0x0000400001d47983 */ /* 0x000f260000100a00 */
        /* <DEDUP_REMOVED lines=123> */
[----:B---3--:R-:W-:Y:S02]  /*e0b0*/  FMNMX.FTZ R2, R2, R145, !PT ;  /* 0x0000009102027209 */ /* 0x008fe40007810000 */
[----:B------:R-:W-:Y:S01]  /*e0c0*/  FMNMX.FTZ R142, R75, R142, !PT ;  /* 0x0000008e4b8e7209 */ /* 0x000fe20007810000 */
[----:B------:R-:W3:Y:S03]  /*e0d0*/  SHFL.BFLY PT, R144, R140, 0x2, 0x1f ;  /* 0x0c401f008c907f89 */ /* 0x000ee600000e0000 */
[----:B------:R-:W-:Y:S04]  /*e0e0*/  FMNMX.FTZ R142, R78, R142, !PT ;  /* 0x0000008e4e8e7209 */ /* 0x000fe80007810000 */
[----:B------:R-:W-:Y:S01]  /*e0f0*/  FMNMX.FTZ R142, R79, R142, !PT ;  /* 0x0000008e4f8e7209 */ /* 0x000fe20007810000 */
[----:B------:R-:W2:Y:S03]  /*e100*/  SHFL.BFLY PT, R145, R2, 0x1, 0x1f ;  /* 0x0c201f0002917f89 */ /* 0x000ea600000e0000 */
        /* <DEDUP_REMOVED lines=8> */
[----:B---3--:R-:W-:Y:S01]  /*e190*/  FMNMX.FTZ R140, R140, R144, !PT ;  /* 0x000000908c8c7209 */ /* 0x008fe20007810000 */
[--C-:B------:R-:W-:Y:S01]  /*e1a0*/  FFMA.FTZ R21, R21, c[0x0][0x2d0], -R192.reuse ;  /* 0x0000b40015157a23 */ /* 0x100fe200000108c0 */
[----:B------:R-:W-:Y:S01]  /*e1b0*/  FMNMX.FTZ R144, R106, R142, !PT ;  /* 0x0000008e6a907209 */ /* 0x000fe20007810000 */
[----:B------:R-:W-:Y:S01]  /*e1c0*/  MUFU.EX2 R251, R20 ;  /* 0x0000001400fb7308 */ /* 0x000fe20000000800 */
[--C-:B------:R-:W-:Y:S01]  /*e1d0*/  FFMA.FTZ R52, R52, c[0x0][0x2d0], -R192.reuse ;  /* 0x0000b40034347a23 */ /* 0x100fe200000108c0 */
[----:B------:R-:W1:Y:S01]  /*e1e0*/  SHFL.BFLY PT, R189, R140, 0x1, 0x1f ;  /* 0x0c201f008cbd7f89 */ /* 0x000e6200000e0000 */
[----:B--2---:R-:W-:Y:S01]  /*e1f0*/  FMNMX.FTZ R142, R2, R145, !PT ;  /* 0x00000091028e7209 */ /* 0x004fe20007810000 */
        /* <DEDUP_REMOVED lines=8> */
[----:B------:R-:W-:Y:S02]  /*e280*/  FMUL.FTZ R194, R142, c[0x0][0x2d0] ;  /* 0x0000b4008ec27a20 */ /* 0x000fe40000410000 */
[----:B------:R-:W-:Y:S02]  /*e290*/  FFMA.FTZ R16, R16, c[0x0][0x2d0], -R192 ;  /* 0x0000b40010107a23 */ /* 0x000fe400000108c0 */
[----:B------:R-:W-:Y:S02]  /*e2a0*/  FFMA.FTZ R22, R22, c[0x0][0x2d0], -R194 ;  /* 0x0000b40016167a23 */ /* 0x000fe400000108c2 */
        /* <DEDUP_REMOVED lines=12> */
[----:B------:R-:W-:Y:S02]  /*e370*/  FFMA.FTZ R7, R7, c[0x0][0x2d0], -R194 ;  /* 0x0000b40007077a23 */ /* 0x000fe400000108c2 */
[----:B------:R-:W-:Y:S01]  /*e380*/  MUFU.EX2 R216, R6 ;  /* 0x0000000600d87308 */ /* 0x000fe20000000800 */
[----:B------:R-:W-:Y:S02]  /*e390*/  FMUL.FTZ R2, R2, c[0x0][0x2d0] ;  /* 0x0000b40002027a20 */ /* 0x000fe40000410000 */
        /* <DEDUP_REMOVED lines=9> */
[--C-:B------:R-:W-:Y:S02]  /*e430*/  FFMA.FTZ R57, R57, c[0x0][0x2d0], -R193.reuse ;  /* 0x0000b40039397a23 */ /* 0x100fe400000108c1 */
[--C-:B------:R-:W-:Y:S01]  /*e440*/  FFMA.FTZ R60, R60, c[0x0][0x2d0], -R193.reuse ;  /* 0x0000b4003c3c7a23 */ /* 0x100fe200000108c1 */
[----:B------:R1:W1:Y:S01]  /*e450*/  MUFU.EX2 R144, R2 ;  /* 0x0000000200907308 */ /* 0x0002620000000800 */
[----:B--2---:R-:W-:Y:S01]  /*e460*/  FMNMX.FTZ R0, R0, R3, !PT ;  /* 0x0000000300007209 */ /* 0x004fe20007810000 */
[----:B------:R-:W-:Y:S02]  /*e470*/  FFMA.FTZ R5, R5, c[0x0][0x2d0], -R192 ;  /* 0x0000b40005057a23 */ /* 0x000fe400000108c0 */
[--C-:B------:R-:W-:Y:S02]  /*e480*/  FFMA.FTZ R61, R61, c[0x0][0x2d0], -R193.reuse ;  /* 0x0000b4003d3d7a23 */ /* 0x100fe400000108c1 */
[--C-:B------:R-:W-:Y:S02]  /*e490*/  FFMA.FTZ R18, R18, c[0x0][0x2d0], -R194.reuse ;  /* 0x0000b40012127a23 */ /* 0x100fe400000108c2 */
[----:B------:R-:W-:Y:S02]  /*e4a0*/  FFMA.FTZ R19, R19, c[0x0][0x2d0], -R194 ;  /* 0x0000b40013137a23 */ /* 0x000fe400000108c2 */
[----:B------:R2:W-:Y:S01]  /*e4b0*/  MUFU.EX2 R221, R5 ;  /* 0x0000000500dd7308 */ /* 0x0005e20000000800 */
[--C-:B------:R-:W-:Y:S02]  /*e4c0*/  FFMA.FTZ R8, R8, c[0x0][0x2d0], -R193.reuse ;  /* 0x0000b40008087a23 */ /* 0x100fe400000108c1 */
[--C-:B------:R-:W-:Y:S02]  /*e4d0*/  FFMA.FTZ R9, R9, c[0x0][0x2d0], -R193.reuse ;  /* 0x0000b40009097a23 */ /* 0x100fe400000108c1 */
[--C-:B------:R-:W-:Y:S02]  /*e4e0*/  FFMA.FTZ R12, R12, c[0x0][0x2d0], -R193.reuse ;  /* 0x0000b4000c0c7a23 */ /* 0x100fe400000108c1 */
[----:B------:R-:W-:Y:S02]  /*e4f0*/  FFMA.FTZ R13, R13, c[0x0][0x2d0], -R193 ;  /* 0x0000b4000d0d7a23 */ /* 0x000fe400000108c1 */
[--C-:B------:R-:W-:Y:S01]  /*e500*/  FFMA.FTZ R32, R32, c[0x0][0x2d0], -R192.reuse ;  /* 0x0000b40020207a23 */ /* 0x100fe200000108c0 */
[----:B------:R4:W-:Y:S01]  /*e510*/  MUFU.EX2 R215, R8 ;  /* 0x0000000800d77308 */ /* 0x0009e20000000800 */
[----:B------:R-:W-:Y:S02]  /*e520*/  FFMA.FTZ R33, R33, c[0x0][0x2d0], -R192 ;  /* 0x0000b40021217a23 */ /* 0x000fe400000108c0 */
[--C-:B------:R-:W-:Y:S02]  /*e530*/  FFMA.FTZ R34, R34, c[0x0][0x2d0], -R194.reuse ;  /* 0x0000b40022227a23 */ /* 0x100fe400000108c2 */
[----:B-1----:R-:W-:Y:S02]  /*e540*/  FADD.FTZ R2, -R140, R141 ;  /* 0x0000008d8c027221 */ /* 0x002fe40000010100 */
[----:B------:R-:W-:Y:S02]  /*e550*/  FFMA.FTZ R35, R35, c[0x0][0x2d0], -R194 ;  /* 0x0000b40023237a23 */ /* 0x000fe400000108c2 */
[----:B------:R-:W-:Y:S01]  /*e560*/  FMUL.FTZ R2, R2, c[0x0][0x2d0] ;  /* 0x0000b40002027a20 */ /* 0x000fe20000410000 */
[----:B------:R1:W-:Y:S01]  /*e570*/  MUFU.EX2 R249, R9 ;  /* 0x0000000900f97308 */ /* 0x0003e20000000800 */
[C---:B---3--:R-:W-:Y:S02]  /*e580*/  FMUL.FTZ R116, R145.reuse, R116 ;  /* 0x0000007491747220 */ /* 0x048fe40000410000 */
[C---:B------:R-:W-:Y:S02]  /*e590*/  FMUL.FTZ R117, R145.reuse, R117 ;  /* 0x0000007591757220 */ /* 0x040fe40000410000 */
[C---:B------:R-:W-:Y:S02]  /*e5a0*/  FMUL.FTZ R118, R144.reuse, R118 ;  /* 0x0000007690767220 */ /* 0x040fe40000410000 */
[----:B------:R-:W-:Y:S02]  /*e5b0*/  FMUL.FTZ R119, R144, R119 ;  /* 0x0000007790777220 */ /* 0x000fe40000410000 */
[C---:B------:R-:W-:Y:S01]  /*e5c0*/  FMUL.FTZ R124, R145.reuse, R124 ;  /* 0x0000007c917c7220 */ /* 0x040fe20000410000 */
[----:B------:R3:W3:Y:S01]  /*e5d0*/  MUFU.EX2 R141, R2 ;  /* 0x00000002008d7308 */ /* 0x0006e20000000800 */
[----:B------:R-:W-:Y:S02]  /*e5e0*/  @P0 IMAD R6, R4, c[0x0][0x1e0], RZ ;  /* 0x0000780004060a24 */ /* 0x000fe400078e02ff */
[C---:B--2---:R-:W-:Y:S01]  /*e5f0*/  @P0 IMAD.WIDE.U32 R4, R246.reuse, c[0x0][0x1e0], RZ ;  /* 0x00007800f6040a25 */ /* 0x044fe200078e00ff */
[----:B----4-:R-:W-:Y:S03]  /*e600*/  @P0 MOV R8, R210 ;  /* 0x000000d200080202 */ /* 0x010fe60000000f00 */
[----:B------:R-:W-:Y:S02]  /*e610*/  @P0 IMAD R6, R246, c[0x0][0x1e4], R6 ;  /* 0x00007900f6060a24 */ /* 0x000fe400078e0206 */
[----:B------:R-:W-:Y:S01]  /*e620*/  FMUL.FTZ R125, R145, R125 ;  /* 0x0000007d917d7220 */ /* 0x000fe20000410000 */
[----:B------:R-:W-:Y:S01]  /*e630*/  MUFU.EX2 R226, R22 ;  /* 0x0000001600e27308 */ /* 0x000fe20000000800 */
[C---:B------:R-:W-:Y:S01]  /*e640*/  FMUL.FTZ R126, R144.reuse, R126 ;  /* 0x0000007e907e7220 */ /* 0x040fe20000410000 */
[----:B------:R-:W-:Y:S01]  /*e650*/  @P0 IADD3 R6, R5, R6, RZ ;  /* 0x0000000605060210 */ /* 0x000fe20007ffe0ff */
[----:B------:R-:W-:Y:S01]  /*e660*/  FMUL.FTZ R127, R144, R127 ;  /* 0x0000007f907f7220 */ /* 0x000fe20000410000 */
[----:B-1----:R-:W-:Y:S01]  /*e670*/  @P0 MOV R9, R213 ;  /* 0x000000d500090202 */ /* 0x002fe20000000f00 */
[C---:B------:R-:W-:Y:S02]  /*e680*/  FMUL.FTZ R136, R145.reuse, R136 ;  /* 0x0000008891887220 */ /* 0x040fe40000410000 */
[----:B------:R-:W-:Y:S02]  /*e690*/  FMUL.FTZ R137, R145, R137 ;  /* 0x0000008991897220 */ /* 0x000fe40000410000 */
[----:B------:R-:W-:Y:S01]  /*e6a0*/  @P0 IMAD.WIDE.U32 R8, R4, 0x70, R8 ;  /* 0x0000007004080825 */ /* 0x000fe200078e0008 */
[----:B------:R-:W-:Y:S03]  /*e6b0*/  MUFU.EX2 R247, R23 ;  /* 0x0000001700f77308 */ /* 0x000fe60000000800 */
[----:B------:R-:W-:Y:S01]  /*e6c0*/  @P0 IMAD R4, R6, 0x70, RZ ;  /* 0x0000007006040824 */ /* 0x000fe200078e02ff */
[----:B---3--:R-:W1:Y:S01]  /*e6d0*/  SHFL.BFLY PT, R2, R0, 0x1, 0x1f ;  /* 0x0c201f0000027f89 */ /* 0x008e6200000e0000 */
[----:B------:R-:W-:Y:S01]  /*e6e0*/  @P0 LEA R6, P2, R8, c[0x0][0x1c8], 0x1 ;  /* 0x0000720008060a11 */ /* 0x000fe200078408ff */
[----:B------:R-:W-:Y:S02]  /*e6f0*/  FMUL.FTZ R120, R141, R120 ;  /* 0x000000788d787220 */ /* 0x000fe40000410000 */
[----:B------:R-:W-:Y:S01]  /*e700*/  @P0 IADD3 R5, R9, R4, RZ ;  /* 0x0000000409050210 */ /* 0x000fe20007ffe0ff */
[C---:B------:R-:W-:Y:S01]  /*e710*/  FMUL.FTZ R121, R141.reuse, R121 ;  /* 0x000000798d797220 */ /* 0x040fe20000410000 */
[----:B------:R2:W-:Y:S01]  /*e720*/  MUFU.EX2 R209, R16 ;  /* 0x0000001000d17308 */ /* 0x0005e20000000800 */
[----:B------:R-:W-:Y:S01]  /*e730*/  @P0 IADD3 R4, P1, R6, UR6, RZ ;  /* 0x0000000606040c10 */ /* 0x000fe2000ff3e0ff */
[C---:B------:R-:W-:Y:S01]  /*e740*/  FMUL.FTZ R128, R141.reuse, R128 ;  /* 0x000000808d807220 */ /* 0x040fe20000410000 */
[----:B------:R-:W-:Y:S01]  /*e750*/  @P0 LEA.HI.X R7, R8, c[0x0][0x1cc], R5, 0x1, P2 ;  /* 0x0000730008070a11 */ /* 0x000fe200010f0c05 */
[C---:B------:R-:W-:Y:S02]  /*e760*/  FMUL.FTZ R129, R141.reuse, R129 ;  /* 0x000000818d817220 */ /* 0x040fe40000410000 */
[----:B------:R-:W-:Y:S01]  /*e770*/  FMUL.FTZ R132, R141, R132 ;  /* 0x000000848d847220 */ /* 0x000fe20000410000 */
[----:B------:R-:W-:Y:S01]  /*e780*/  @P0 IADD3.X R5, R7, UR7, RZ, P1, !PT ;  /* 0x0000000707050c10 */ /* 0x000fe20008ffe4ff */
[----:B------:R3:W-:Y:S01]  /*e790*/  @P0 LDGSTS.E.BYPASS.LTC128B.128 [R245+0x3900], [R6.64], !P6 ;  /* 0x0390000006f50fae */ /* 0x0007e2000f101d4a */
[----:B------:R-:W-:Y:S01]  /*e7a0*/  FMUL.FTZ R133, R141, R133 ;  /* 0x000000858d857220 */ /* 0x000fe20000410000 */
[----:B------:R4:W-:Y:S01]  /*e7b0*/  MUFU.EX2 R205, R17 ;  /* 0x0000001100cd7308 */ /* 0x0009e20000000800 */
[C---:B------:R-:W-:Y:S02]  /*e7c0*/  FMUL.FTZ R138, R144.reuse, R138 ;  /* 0x0000008a908a7220 */ /* 0x040fe40000410000 */
[----:B------:R-:W-:Y:S02]  /*e7d0*/  FMUL.FTZ R139, R144, R139 ;  /* 0x0000008b908b7220 */ /* 0x000fe40000410000 */
[--C-:B------:R-:W-:Y:S01]  /*e7e0*/  FFMA.FTZ R24, R24, c[0x0][0x2d0], -R193.reuse ;  /* 0x0000b40018187a23 */ /* 0x100fe200000108c1 */
[----:B------:R3:W-:Y:S01]  /*e7f0*/  @P0 LDGSTS.E.BYPASS.LTC128B.128 [R245+0x4100], [R4.64], !P6 ;  /* 0x0410000004f50fae */ /* 0x0007e2000f101d4a */
[--C-:B------:R-:W-:Y:S01]  /*e800*/  FFMA.FTZ R25, R25, c[0x0][0x2d0], -R193.reuse ;  /* 0x0000b40019197a23 */ /* 0x100fe200000108c1 */
[----:B-1----:R-:W-:Y:S01]  /*e810*/  FMNMX.FTZ R2, R0, R2, !PT ;  /* 0x0000000200027209 */ /* 0x002fe20007810000 */
[--C-:B------:R-:W-:Y:S01]  /*e820*/  FFMA.FTZ R28, R28, c[0x0][0x2d0], -R193.reuse ;  /* 0x0000b4001c1c7a23 */ /* 0x100fe200000108c1 */
[----:B------:R1:W-:Y:S01]  /*e830*/  MUFU.EX2 R204, R18 ;  /* 0x0000001200cc7308 */ /* 0x0003e20000000800 */
[----:B------:R-:W-:Y:S02]  /*e840*/  FFMA.FTZ R29, R29, c[0x0][0x2d0], -R193 ;  /* 0x0000b4001d1d7a23 */ /* 0x000fe400000108c1 */
[C---:B------:R-:W-:Y:S02]  /*e850*/  FMUL.FTZ R3, R2.reuse, c[0x0][0x2d0] ;  /* 0x0000b40002037a20 */ /* 0x040fe40000410000 */
[----:B------:R-:W-:Y:S02]  /*e860*/  FADD.FTZ R0, -R2, R146 ;  /* 0x0000009202007221 */ /* 0x000fe40000010100 */
[--C-:B------:R-:W-:Y:S02]  /*e870*/  FFMA.FTZ R10, R10, c[0x0][0x2d0], -R3.reuse ;  /* 0x0000b4000a0a7a23 */ /* 0x100fe40000010803 */
[----:B--2---:R-:W-:Y:S01]  /*e880*/  FMUL.FTZ R16, R145, R160 ;  /* 0x000000a091107220 */ /* 0x004fe20000410000 */
[----:B------:R2:W-:Y:S01]  /*e890*/  MUFU.EX2 R206, R19 ;  /* 0x0000001300ce7308 */ /* 0x0005e20000000800 */
[--C-:B------:R-:W-:Y:S02]  /*e8a0*/  FFMA.FTZ R42, R42, c[0x0][0x2d0], -R3.reuse ;  /* 0x0000b4002a2a7a23 */ /* 0x100fe40000010803 */
[--C-:B------:R-:W-:Y:S02]  /*e8b0*/  FFMA.FTZ R43, R43, c[0x0][0x2d0], -R3.reuse ;  /* 0x0000b4002b2b7a23 */ /* 0x100fe40000010803 */
        /* <DEDUP_REMOVED lines=14> */
[----:B------:R-:W-:Y:S01]  /*e9a0*/  FMUL.FTZ R0, R0, c[0x0][0x2d0] ;  /* 0x0000b40000007a20 */ /* 0x000fe20000410000 */
[----:B------:R2:W-:Y:S01]  /*e9b0*/  MUFU.EX2 R200, R11 ;  /* 0x0000000b00c87308 */ /* 0x0005e20000000800 */
[--C-:B------:R-:W-:Y:S02]  /*e9c0*/  FFMA.FTZ R26, R26, c[0x0][0x2d0], -R3.reuse ;  /* 0x0000b4001a1a7a23 */ /* 0x100fe40000010803 */
[--C-:B------:R-:W-:Y:S01]  /*e9d0*/  FFMA.FTZ R27, R27, c[0x0][0x2d0], -R3.reuse ;  /* 0x0000b4001b1b7a23 */ /* 0x100fe20000010803 */
[----:B----4-:R-:W-:Y:S01]  /*e9e0*/  @P0 IADD3 R10, P3, R4, UR6, RZ ;  /* 0x00000006040a0c10 */ /* 0x010fe2000ff7e0ff */
[--C-:B------:R-:W-:Y:S02]  /*e9f0*/  FFMA.FTZ R30, R30, c[0x0][0x2d0], -R3.reuse ;  /* 0x0000b4001e1e7a23 */ /* 0x100fe40000010803 */
[----:B------:R-:W-:Y:S01]  /*ea00*/  FFMA.FTZ R31, R31, c[0x0][0x2d0], -R3 ;  /* 0x0000b4001f1f7a23 */ /* 0x000fe20000010803 */
[----:B------:R-:W-:Y:S01]  /*ea10*/  @P0 IADD3 R8, P2, R10, UR6, RZ ;  /* 0x000000060a080c10 */ /* 0x000fe2000ff5e0ff */
[--C-:B------:R-:W-:Y:S01]  /*ea20*/  FFMA.FTZ R48, R48, c[0x0][0x2d0], -R192.reuse ;  /* 0x0000b40030307a23 */ /* 0x100fe200000108c0 */
[----:B------:R-:W4:Y:S01]  /*ea30*/  MUFU.EX2 R0, R0 ;  /* 0x0000000000007308 */ /* 0x000f220000000800 */
[--C-:B------:R-:W-:Y:S01]  /*ea40*/  FFMA.FTZ R36, R36, c[0x0][0x2d0], -R192.reuse ;  /* 0x0000b40024247a23 */ /* 0x100fe200000108c0 */
[----:B---3--:R-:W-:Y:S01]  /*ea50*/  @P0 IADD3 R6, P1, R8, UR6, RZ ;  /* 0x0000000608060c10 */ /* 0x008fe2000ff3e0ff */
[----:B------:R-:W-:Y:S02]  /*ea60*/  FFMA.FTZ R37, R37, c[0x0][0x2d0], -R192 ;  /* 0x0000b40025257a23 */ /* 0x000fe400000108c0 */
[----:B-1----:R-:W-:Y:S02]  /*ea70*/  FMUL.FTZ R12, R141, R156 ;  /* 0x0000009c8d0c7220 */ /* 0x002fe40000410000 */
[----:B------:R-:W-:Y:S02]  /*ea80*/  FFMA.FTZ R38, R38, c[0x0][0x2d0], -R194 ;  /* 0x0000b40026267a23 */ /* 0x000fe400000108c2 */
[----:B------:R-:W-:Y:S01]  /*ea90*/  FFMA.FTZ R49, R49, c[0x0][0x2d0], -R192 ;  /* 0x0000b40031317a23 */ /* 0x000fe200000108c0 */
[----:B------:R1:W3:Y:S01]  /*eaa0*/  MUFU.EX2 R207, R13 ;  /* 0x0000000d00cf7308 */ /* 0x0002e20000000800 */
[----:B------:R-:W-:Y:S02]  /*eab0*/  FFMA.FTZ R50, R50, c[0x0][0x2d0], -R194 ;  /* 0x0000b40032327a23 */ /* 0x000fe400000108c2 */
[----:B------:R-:W-:Y:S01]  /*eac0*/  FFMA.FTZ R113, R113, c[0x0][0x2d0], -R192 ;  /* 0x0000b40071717a23 */ /* 0x000fe200000108c0 */
[----:B--2---:R-:W-:Y:S01]  /*ead0*/  @P0 IADD3.X R11, R5, UR7, RZ, P3, !PT ;  /* 0x00000007050b0c10 */ /* 0x004fe20009ffe4ff */
[----:B------:R-:W-:Y:S02]  /*eae0*/  FFMA.FTZ R115, R115, c[0x0][0x2d0], -R194 ;  /* 0x0000b40073737a23 */ /* 0x000fe400000108c2 */
[--C-:B------:R-:W-:Y:S01]  /*eaf0*/  FFMA.FTZ R109, R109, c[0x0][0x2d0], -R193.reuse ;  /* 0x0000b4006d6d7a23 */ /* 0x100fe200000108c1 */
[----:B------:R-:W-:Y:S01]  /*eb00*/  @P0 IADD3.X R9, R11, UR7, RZ, P2, !PT ;  /* 0x000000070b090c10 */ /* 0x000fe200097fe4ff */
[----:B------:R2:W-:Y:S01]  /*eb10*/  @P0 LDGSTS.E.BYPASS.LTC128B.128 [R245+0x4900], [R10.64], !P6 ;  /* 0x049000000af50fae */ /* 0x0005e2000f101d4a */
[----:B------:R3:W-:Y:S01]  /*eb20*/  MUFU.EX2 R201, R14 ;  /* 0x0000000e00c97308 */ /* 0x0007e20000000800 */
[----:B------:R-:W-:Y:S01]  /*eb30*/  @P0 IADD3 R4, P2, R6, UR6, RZ ;  /* 0x0000000606040c10 */ /* 0x000fe2000ff5e0ff */
[--C-:B------:R-:W-:Y:S01]  /*eb40*/  FFMA.FTZ R68, R68, c[0x0][0x2d0], -R192.reuse ;  /* 0x0000b40044447a23 */ /* 0x100fe200000108c0 */
[----:B------:R-:W-:Y:S01]  /*eb50*/  @P0 IADD3.X R7, R9, UR7, RZ, P1, !PT ;  /* 0x0000000709070c10 */ /* 0x000fe20008ffe4ff */
[C---:B----4-:R-:W-:Y:S02]  /*eb60*/  FMUL.FTZ R122, R0.reuse, R122 ;  /* 0x0000007a007a7220 */ /* 0x050fe40000410000 */
[C---:B------:R-:W-:Y:S01]  /*eb70*/  FMUL.FTZ R123, R0.reuse, R123 ;  /* 0x0000007b007b7220 */ /* 0x040fe20000410000 */
[----:B------:R4:W-:Y:S01]  /*eb80*/  @P0 LDGSTS.E.BYPASS.LTC128B.128 [R245+0x5100], [R8.64], !P6 ;  /* 0x0510000008f50fae */ /* 0x0009e2000f101d4a */
[----:B------:R-:W-:Y:S01]  /*eb90*/  @P0 IADD3.X R5, R7, UR7, RZ, P2, !PT ;  /* 0x0000000707050c10 */ /* 0x000fe200097fe4ff */
[C---:B------:R-:W-:Y:S01]  /*eba0*/  FMUL.FTZ R130, R0.reuse, R130 ;  /* 0x0000008200827220 */ /* 0x040fe20000410000 */
[----:B------:R4:W4:Y:S01]  /*ebb0*/  MUFU.EX2 R202, R15 ;  /* 0x0000000f00ca7308 */ /* 0x0009220000000800 */
[C---:B------:R-:W-:Y:S02]  /*ebc0*/  FMUL.FTZ R131, R0.reuse, R131 ;  /* 0x0000008300837220 */ /* 0x040fe40000410000 */
[C---:B------:R-:W-:Y:S02]  /*ebd0*/  FMUL.FTZ R134, R0.reuse, R134 ;  /* 0x0000008600867220 */ /* 0x040fe40000410000 */
[----:B------:R4:W-:Y:S01]  /*ebe0*/  @P0 LDGSTS.E.BYPASS.LTC128B.128 [R245+0x5900], [R6.64], !P6 ;  /* 0x0590000006f50fae */ /* 0x0009e2000f101d4a */
[----:B-1----:R-:W-:Y:S02]  /*ebf0*/  FMUL.FTZ R13, R141, R157 ;  /* 0x0000009d8d0d7220 */ /* 0x002fe40000410000 */
[C---:B------:R-:W-:Y:S02]  /*ec00*/  FMUL.FTZ R135, R0.reuse, R135 ;  /* 0x0000008700877220 */ /* 0x040fe40000410000 */
[----:B------:R1:W-:Y:S01]  /*ec10*/  MUFU.EX2 R223, R24 ;  /* 0x0000001800df7308 */ /* 0x0003e20000000800 */
[--C-:B------:R-:W-:Y:S02]  /*ec20*/  FFMA.FTZ R69, R69, c[0x0][0x2d0], -R192.reuse ;  /* 0x0000b40045457a23 */ /* 0x100fe400000108c0 */
[----:B------:R1:W-:Y:S01]  /*ec30*/  @P0 LDGSTS.E.BYPASS.LTC128B.128 [R245+0x6100], [R4.64], !P6 ;  /* 0x0610000004f50fae */ /* 0x0003e2000f101d4a */
[----:B---3--:R-:W-:Y:S01]  /*ec40*/  FMUL.FTZ R14, R0, R158 ;  /* 0x0000009e000e7220 */ /* 0x008fe20000410000 */
[----:B--2---:R-:W-:Y:S01]  /*ec50*/  @P0 IADD3 R10, P1, R4, UR6, RZ ;  /* 0x00000006040a0c10 */ /* 0x004fe2000ff3e0ff */
[--C-:B------:R-:W-:Y:S02]  /*ec60*/  FFMA.FTZ R80, R80, c[0x0][0x2d0], -R192.reuse ;  /* 0x0000b40050507a23 */ /* 0x100fe400000108c0 */
[----:B------:R-:W-:Y:S02]  /*ec70*/  FFMA.FTZ R81, R81, c[0x0][0x2d0], -R192 ;  /* 0x0000b40051517a23 */ /* 0x000fe400000108c0 */
[----:B------:R2:W-:Y:S01]  /*ec80*/  MUFU.EX2 R224, R25 ;  /* 0x0000001900e07308 */ /* 0x0005e20000000800 */
[----:B------:R-:W-:Y:S01]  /*ec90*/  @P0 IADD3.X R11, R5, UR7, RZ, P1, !PT ;  /* 0x00000007050b0c10 */ /* 0x000fe20008ffe4ff */
[--C-:B------:R-:W-:Y:S02]  /*eca0*/  FFMA.FTZ R70, R70, c[0x0][0x2d0], -R194.reuse ;  /* 0x0000b40046467a23 */ /* 0x100fe400000108c2 */
[----:B----4-:R-:W-:Y:S01]  /*ecb0*/  FMUL.FTZ R8, R141, R152 ;  /* 0x000000988d087220 */ /* 0x010fe20000410000 */
[----:B------:R-:W-:Y:S01]  /*ecc0*/  F2FP.BF16.PACK_AB R152, R249, R215 ;  /* 0x000000d7f998723e */ /* 0x000fe200000010ff */
[----:B------:R3:W-:Y:S01]  /*ecd0*/  @P0 LDGSTS.E.BYPASS.LTC128B.128 [R245+0x6900], [R10.64], !P6 ;  /* 0x069000000af50fae */ /* 0x0007e2000f101d4a */
[----:B------:R-:W-:Y:S01]  /*ece0*/  FMUL.FTZ R9, R141, R153 ;  /* 0x000000998d097220 */ /* 0x000fe20000410000 */
[----:B------:R-:W-:Y:S01]  /*ecf0*/  F2FP.BF16.PACK_AB R153, R200, R195 ;  /* 0x000000c3c899723e */ /* 0x000fe200000010ff */
[----:B------:R-:W-:Y:S01]  /*ed00*/  FMUL.FTZ R15, R0, R159 ;  /* 0x0000009f000f7220 */ /* 0x000fe20000410000 */
[----:B------:R4:W-:Y:S01]  /*ed10*/  MUFU.EX2 R196, R26 ;  /* 0x0000001a00c47308 */ /* 0x0009e20000000800 */
[--C-:B------:R-:W-:Y:S02]  /*ed20*/  FFMA.FTZ R71, R71, c[0x0][0x2d0], -R194.reuse ;  /* 0x0000b40047477a23 */ /* 0x100fe400000108c2 */
[C---:B------:R-:W-:Y:S01]  /*ed30*/  FMUL.FTZ R6, R144.reuse, R150 ;  /* 0x0000009690067220 */ /* 0x040fe20000410000 */
[----:B------:R-:W4:Y:S01]  /*ed40*/  LDSM.16.MT88.4 R20, [R228+0x100] ;  /* 0x00010000e414783b */ /* 0x000f220000004200 */
[----:B------:R-:W-:Y:S01]  /*ed50*/  FMUL.FTZ R7, R144, R151 ;  /* 0x0000009790077220 */ /* 0x000fe20000410000 */
[----:B------:R-:W-:Y:S01]  /*ed60*/  F2FP.BF16.PACK_AB R150, R205, R209 ;  /* 0x000000d1cd96723e */ /* 0x000fe200000010ff */
[----:B-1----:R-:W-:Y:S01]  /*ed70*/  FMUL.FTZ R24, R141, R168 ;  /* 0x000000a88d187220 */ /* 0x002fe20000410000 */
[----:B------:R-:W-:Y:S01]  /*ed80*/  F2FP.BF16.PACK_AB R151, R206, R204 ;  /* 0x000000ccce97723e */ /* 0x000fe200000010ff */
[--C-:B------:R-:W-:Y:S01]  /*ed90*/  FFMA.FTZ R82, R82, c[0x0][0x2d0], -R194.reuse ;  /* 0x0000b40052527a23 */ /* 0x100fe200000108c2 */
[----:B------:R1:W-:Y:S01]  /*eda0*/  MUFU.EX2 R199, R27 ;  /* 0x0000001b00c77308 */ /* 0x0003e20000000800 */
[----:B------:R-:W-:Y:S01]  /*edb0*/  FMUL.FTZ R4, R145, R148 ;  /* 0x0000009491047220 */ /* 0x000fe20000410000 */
[----:B------:R-:W-:Y:S01]  /*edc0*/  F2FP.BF16.PACK_AB R148, R221, R217 ;  /* 0x000000d9dd94723e */ /* 0x000fe200000010ff */
[----:B------:R-:W-:Y:S01]  /*edd0*/  FMUL.FTZ R5, R145, R149 ;  /* 0x0000009591057220 */ /* 0x000fe20000410000 */
[----:B------:R-:W-:Y:S01]  /*ede0*/  F2FP.BF16.PACK_AB R149, R218, R216 ;  /* 0x000000d8da95723e */ /* 0x000fe200000010ff */
[----:B------:R-:W4:Y:S01]  /*edf0*/  LDSM.16.MT88.4 R188, [R231+0x100] ;  /* 0x00010000e7bc783b */ /* 0x000f220000004200 */
[----:B--2---:R-:W-:Y:S02]  /*ee00*/  FMUL.FTZ R25, R141, R169 ;  /* 0x000000a98d197220 */ /* 0x004fe40000410000 */
[----:B------:R-:W-:Y:S02]  /*ee10*/  FFMA.FTZ R83, R83, c[0x0][0x2d0], -R194 ;  /* 0x0000b40053537a23 */ /* 0x000fe400000108c2 */
[----:B------:R-:W-:Y:S01]  /*ee20*/  MUFU.EX2 R211, R41 ;  /* 0x0000002900d37308 */ /* 0x000fe20000000800 */
[--C-:B------:R-:W-:Y:S02]  /*ee30*/  FFMA.FTZ R72, R72, c[0x0][0x2d0], -R193.reuse ;  /* 0x0000b40048487a23 */ /* 0x100fe400000108c1 */
[----:B------:R-:W2:Y:S01]  /*ee40*/  LDSM.16.MT88.4 R156, [R229+0x100] ;  /* 0x00010000e59c783b */ /* 0x000ea20000004200 */
[C---:B---3--:R-:W-:Y:S01]  /*ee50*/  FMUL.FTZ R10, R0.reuse, R154 ;  /* 0x0000009a000a7220 */ /* 0x048fe20000410000 */
[----:B------:R-:W-:Y:S01]  /*ee60*/  F2FP.BF16.PACK_AB R154, R207, R252 ;  /* 0x000000fccf9a723e */ /* 0x000fe200000010ff */
[----:B------:R-:W-:Y:S01]  /*ee70*/  FMUL.FTZ R11, R0, R155 ;  /* 0x0000009b000b7220 */ /* 0x000fe20000410000 */
[----:B------:R-:W-:Y:S01]  /*ee80*/  F2FP.BF16.PACK_AB R155, R202, R201 ;  /* 0x000000c9ca9b723e */ /* 0x000fe200000010ff */
[C---:B----4-:R-:W-:Y:S01]  /*ee90*/  FMUL.FTZ R26, R0.reuse, R170 ;  /* 0x000000aa001a7220 */ /* 0x050fe20000410000 */
[----:B------:R-:W-:Y:S01]  /*eea0*/  MOV R170, R204 ;  /* 0x000000cc00aa7202 */ /* 0x000fe20000000f00 */
[----:B------:R-:W-:Y:S01]  /*eeb0*/  MUFU.EX2 R210, R44 ;  /* 0x0000002c00d27308 */ /* 0x000fe20000000800 */
[----:B------:R-:W3:Y:S01]  /*eec0*/  LDSM.16.MT88.4 R160, [R230+0x100] ;  /* 0x00010000e6a0783b */ /* 0x000ee20000004200 */
[--C-:B------:R-:W-:Y:S02]  /*eed0*/  FFMA.FTZ R73, R73, c[0x0][0x2d0], -R193.reuse ;  /* 0x0000b40049497a23 */ /* 0x100fe400000108c1 */
[----:B-1----:R-:W-:Y:S01]  /*eee0*/  FMUL.FTZ R27, R0, R171 ;  /* 0x000000ab001b7220 */ /* 0x002fe20000410000 */
[----:B------:R-:W-:Y:S01]  /*eef0*/  MOV R171, R209 ;  /* 0x000000d100ab7202 */ /* 0x000fe20000000f00 */
[--C-:B------:R-:W-:Y:S02]  /*ef00*/  FFMA.FTZ R76, R76, c[0x0][0x2d0], -R193.reuse ;  /* 0x0000b4004c4c7a23 */ /* 0x100fe400000108c1 */
[----:B------:R-:W-:Y:S01]  /*ef10*/  FFMA.FTZ R77, R77, c[0x0][0x2d0], -R193 ;  /* 0x0000b4004d4d7a23 */ /* 0x000fe200000108c1 */
[----:B------:R-:W0:Y:S01]  /*ef20*/  LDGDEPBAR ;  /* 0x00000000000079af */ /* 0x000e220000000000 */
[----:B------:R-:W-:Y:S01]  /*ef30*/  MUFU.EX2 R209, R45 ;  /* 0x0000002d00d17308 */ /* 0x000fe20000000800 */
[--C-:B------:R-:W-:Y:S02]  /*ef40*/  FFMA.FTZ R74, R74, c[0x0][0x2d0], -R3.reuse ;  /* 0x0000b4004a4a7a23 */ /* 0x100fe40000010803 */
[--C-:B------:R-:W-:Y:S01]  /*ef50*/  FFMA.FTZ R75, R75, c[0x0][0x2d0], -R3.reuse ;  /* 0x0000b4004b4b7a23 */ /* 0x100fe20000010803 */
[-C--:B------:R-:W-:Y:S05]  /*ef60*/  HMMA.16816.F32.BF16 R4, R148, R20.reuse, R4 ;  /* 0x000000149404723c */ /* 0x080fea0000041804 */
[--C-:B------:R-:W-:Y:S01]  /*ef70*/  FFMA.FTZ R78, R78, c[0x0][0x2d0], -R3.reuse ;  /* 0x0000b4004e4e7a23 */ /* 0x100fe20000010803 */
[----:B------:R-:W-:Y:S01]  /*ef80*/  MUFU.EX2 R204, R54 ;  /* 0x0000003600cc7308 */ /* 0x000fe20000000800 */
[--C-:B------:R-:W-:Y:S01]  /*ef90*/  FFMA.FTZ R79, R79, c[0x0][0x2d0], -R3.reuse ;  /* 0x0000b4004f4f7a23 */ /* 0x100fe20000010803 */
[C---:B------:R-:W-:Y:S04]  /*efa0*/  HMMA.16816.F32.BF16 R8, R152.reuse, R20, R8 ;  /* 0x000000149808723c */ /* 0x040fe80000041808 */
[--C-:B------:R-:W-:Y:S02]  /*efb0*/  FFMA.FTZ R84, R84, c[0x0][0x2d0], -R192.reuse ;  /* 0x0000b40054547a23 */ /* 0x100fe400000108c0 */
[--C-:B------:R-:W-:Y:S02]  /*efc0*/  FFMA.FTZ R85, R85, c[0x0][0x2d0], -R192.reuse ;  /* 0x0000b40055557a23 */ /* 0x100fe400000108c0 */
[-C--:B------:R-:W-:Y:S01]  /*efd0*/  HMMA.16816.F32.BF16 R12, R152, R22.reuse, R12 ;  /* 0x00000016980c723c */ /* 0x080fe2000004180c */
[----:B------:R1:W-:Y:S03]  /*efe0*/  MUFU.EX2 R225, R28 ;  /* 0x0000001c00e17308 */ /* 0x0003e60000000800 */
[C---:B------:R-:W-:Y:S01]  /*eff0*/  FMUL.FTZ R20, R145.reuse, R164 ;  /* 0x000000a491147220 */ /* 0x040fe20000410000 */
[----:B------:R-:W-:Y:S01]  /*f000*/  MOV R164, R208 ;  /* 0x000000d000a47202 */ /* 0x000fe20000000f00 */
[----:B------:R-:W-:Y:S01]  /*f010*/  FMUL.FTZ R21, R145, R165 ;  /* 0x000000a591157220 */ /* 0x000fe20000410000 */
[----:B------:R-:W-:Y:S01]  /*f020*/  MOV R165, R207 ;  /* 0x000000cf00a57202 */ /* 0x000fe20000000f00 */
[C---:B------:R-:W-:Y:S03]  /*f030*/  HMMA.16816.F32.BF16 R16, R148.reuse, R22, R16 ;  /* 0x000000169410723c */ /* 0x040fe60000041810 */
[----:B------:R4:W-:Y:S01]  /*f040*/  MUFU.EX2 R227, R29 ;  /* 0x0000001d00e37308 */ /* 0x0009e20000000800 */
[--C-:B------:R-:W-:Y:S02]  /*f050*/  FFMA.FTZ R96, R96, c[0x0][0x2d0], -R192.reuse ;  /* 0x0000b40060607a23 */ /* 0x100fe400000108c0 */
[----:B------:R-:W-:Y:S02]  /*f060*/  FFMA.FTZ R97, R97, c[0x0][0x2d0], -R192 ;  /* 0x0000b40061617a23 */ /* 0x000fe400000108c0 */
[C---:B------:R-:W-:Y:S01]  /*f070*/  FMUL.FTZ R22, R144.reuse, R166 ;  /* 0x000000a690167220 */ /* 0x040fe20000410000 */
[----:B------:R-:W-:Y:S03]  /*f080*/  MOV R166, R206 ;  /* 0x000000ce00a67202 */ /* 0x000fe60000000f00 */
[----:B------:R-:W-:Y:S01]  /*f090*/  FMUL.FTZ R23, R144, R167 ;  /* 0x000000a790177220 */ /* 0x000fe20000410000 */
[----:B------:R2:W-:Y:S01]  /*f0a0*/  MUFU.EX2 R198, R30 ;  /* 0x0000001e00c67308 */ /* 0x0005e20000000800 */
[----:B------:R-:W-:Y:S01]  /*f0b0*/  MOV R167, R205 ;  /* 0x000000cd00a77202 */ /* 0x000fe20000000f00 */
[--C-:B------:R-:W-:Y:S02]  /*f0c0*/  FFMA.FTZ R86, R86, c[0x0][0x2d0], -R194.reuse ;  /* 0x0000b40056567a23 */ /* 0x100fe400000108c2 */
[----:B-1----:R-:W-:Y:S02]  /*f0d0*/  FMUL.FTZ R28, R141, R172 ;  /* 0x000000ac8d1c7220 */ /* 0x002fe40000410000 */
[-C--:B------:R-:W-:Y:S03]  /*f0e0*/  HMMA.16816.F32.BF16 R20, R148, R188.reuse, R20 ;  /* 0x000000bc9414723c */ /* 0x080fe60000041814 */
[--C-:B------:R-:W-:Y:S01]  /*f0f0*/  FFMA.FTZ R87, R87, c[0x0][0x2d0], -R194.reuse ;  /* 0x0000b40057577a23 */ /* 0x100fe200000108c2 */
[----:B------:R1:W-:Y:S01]  /*f100*/  MUFU.EX2 R197, R31 ;  /* 0x0000001f00c57308 */ /* 0x0003e20000000800 */
[--C-:B------:R-:W-:Y:S02]  /*f110*/  FFMA.FTZ R98, R98, c[0x0][0x2d0], -R194.reuse ;  /* 0x0000b40062627a23 */ /* 0x100fe400000108c2 */
[----:B------:R-:W-:Y:S01]  /*f120*/  FFMA.FTZ R99, R99, c[0x0][0x2d0], -R194 ;  /* 0x0000b40063637a23 */ /* 0x000fe200000108c2 */
[C---:B------:R-:W-:Y:S04]  /*f130*/  HMMA.16816.F32.BF16 R24, R152.reuse, R188, R24 ;  /* 0x000000bc9818723c */ /* 0x040fe80000041818 */
[----:B----4-:R-:W-:Y:S02]  /*f140*/  FMUL.FTZ R29, R141, R173 ;  /* 0x000000ad8d1d7220 */ /* 0x010fe40000410000 */
[----:B------:R4:W3:Y:S01]  /*f150*/  MUFU.EX2 R146, R32 ;  /* 0x0000002000927308 */ /* 0x0008e20000000800 */
[--C-:B------:R-:W-:Y:S02]  /*f160*/  FFMA.FTZ R90, R90, c[0x0][0x2d0], -R3.reuse ;  /* 0x0000b4005a5a7a23 */ /* 0x100fe40000010803 */
[--C-:B------:R-:W-:Y:S03]  /*f170*/  FFMA.FTZ R91, R91, c[0x0][0x2d0], -R3.reuse ;  /* 0x0000b4005b5b7a23 */ /* 0x100fe60000010803 */
[----:B--2---:R-:W-:Y:S02]  /*f180*/  FMUL.FTZ R30, R0, R174 ;  /* 0x000000ae001e7220 */ /* 0x004fe40000410000 */
[--C-:B------:R-:W-:Y:S02]  /*f190*/  FFMA.FTZ R94, R94, c[0x0][0x2d0], -R3.reuse ;  /* 0x0000b4005e5e7a23 */ /* 0x100fe40000010803 */
[----:B------:R2:W2:Y:S01]  /*f1a0*/  MUFU.EX2 R203, R33 ;  /* 0x0000002100cb7308 */ /* 0x0004a20000000800 */
[----:B------:R-:W-:Y:S02]  /*f1b0*/  FFMA.FTZ R95, R95, c[0x0][0x2d0], -R3 ;  /* 0x0000b4005f5f7a23 */ /* 0x000fe40000010803 */
[--C-:B------:R-:W-:Y:S02]  /*f1c0*/  FFMA.FTZ R100, R100, c[0x0][0x2d0], -R192.reuse ;  /* 0x0000b40064647a23 */ /* 0x100fe400000108c0 */
[----:B-1----:R-:W-:Y:S02]  /*f1d0*/  FMUL.FTZ R31, R0, R175 ;  /* 0x000000af001f7220 */ /* 0x002fe40000410000 */
[--C-:B------:R-:W-:Y:S02]  /*f1e0*/  FFMA.FTZ R101, R101, c[0x0][0x2d0], -R192.reuse ;  /* 0x0000b40065657a23 */ /* 0x100fe400000108c0 */
[----:B------:R-:W-:Y:S01]  /*f1f0*/  FFMA.FTZ R112, R112, c[0x0][0x2d0], -R192 ;  /* 0x0000b40070707a23 */ /* 0x000fe200000108c0 */
[----:B------:R1:W-:Y:S01]  /*f200*/  MUFU.EX2 R250, R34 ;  /* 0x0000002200fa7308 */ /* 0x0003e20000000800 */
[--C-:B------:R-:W-:Y:S01]  /*f210*/  FFMA.FTZ R102, R102, c[0x0][0x2d0], -R194.reuse ;  /* 0x0000b40066667a23 */ /* 0x100fe200000108c2 */
[-C--:B------:R-:W-:Y:S03]  /*f220*/  HMMA.16816.F32.BF16 R28, R152, R190.reuse, R28 ;  /* 0x000000be981c723c */ /* 0x080fe6000004181c */
[----:B----4-:R-:W-:Y:S01]  /*f230*/  FMUL.FTZ R32, R145, R176 ;  /* 0x000000b091207220 */ /* 0x010fe20000410000 */
[----:B---3--:R-:W-:Y:S01]  /*f240*/  MOV R169, R146 ;  /* 0x0000009200a97202 */ /* 0x008fe20000000f00 */
[--C-:B------:R-:W-:Y:S01]  /*f250*/  FFMA.FTZ R146, R51, c[0x0][0x2d0], -R194.reuse ;  /* 0x0000b40033927a23 */ /* 0x100fe200000108c2 */
[----:B------:R-:W3:Y:S01]  /*f260*/  LDL.LU R176, [R1+0x34] ;  /* 0x0000340001b07983 */ /* 0x000ee20000300800 */
[----:B------:R-:W-:Y:S01]  /*f270*/  FMUL.FTZ R51, R144, R187 ;  /* 0x000000bb90337220 */ /* 0x000fe20000410000 */
[----:B------:R4:W4:Y:S01]  /*f280*/  MUFU.EX2 R248, R35 ;  /* 0x0000002300f87308 */ /* 0x0009220000000800 */
[--C-:B------:R-:W-:Y:S03]  /*f290*/  FFMA.FTZ R103, R103, c[0x0][0x2d0], -R194.reuse ;  /* 0x0000b40067677a23 */ /* 0x100fe600000108c2 */
[----:B--2---:R-:W-:Y:S01]  /*f2a0*/  FMUL.FTZ R33, R145, R177 ;  /* 0x000000b191217220 */ /* 0x004fe20000410000 */
[----:B------:R-:W-:Y:S01]  /*f2b0*/  MOV R168, R203 ;  /* 0x000000cb00a87202 */ /* 0x000fe20000000f00 */
[----:B------:R-:W2:Y:S01]  /*f2c0*/  LDL.LU R177, [R1+0x2c] ;  /* 0x00002c0001b17983 */ /* 0x000ea20000300800 */
[--C-:B------:R-:W-:Y:S02]  /*f2d0*/  FFMA.FTZ R114, R114, c[0x0][0x2d0], -R194.reuse ;  /* 0x0000b40072727a23 */ /* 0x100fe400000108c2 */
[--C-:B------:R-:W-:Y:S01]  /*f2e0*/  FFMA.FTZ R105, R105, c[0x0][0x2d0], -R193.reuse ;  /* 0x0000b40069697a23 */ /* 0x100fe200000108c1 */
[----:B------:R4:W-:Y:S01]  /*f2f0*/  MUFU.EX2 R220, R48 ;  /* 0x0000003000dc7308 */ /* 0x0009e20000000800 */
[----:B------:R-:W-:Y:S02]  /*f300*/  FFMA.FTZ R108, R108, c[0x0][0x2d0], -R193 ;  /* 0x0000b4006c6c7a23 */ /* 0x000fe400000108c1 */
[--C-:B------:R-:W-:Y:S02]  /*f310*/  FFMA.FTZ R106, R106, c[0x0][0x2d0], -R3.reuse ;  /* 0x0000b4006a6a7a23 */ /* 0x100fe40000010803 */
[----:B-1----:R-:W-:Y:S02]  /*f320*/  FMUL.FTZ R34, R144, R178 ;  /* 0x000000b290227220 */ /* 0x002fe40000410000 */
[----:B------:R-:W2:Y:S01]  /*f330*/  LDL.LU R178, [R1+0x30] ;  /* 0x0000300001b27983 */ /* 0x000ea20000300800 */
[--C-:B------:R-:W-:Y:S02]  /*f340*/  FFMA.FTZ R107, R107, c[0x0][0x2d0], -R3.reuse ;  /* 0x0000b4006b6b7a23 */ /* 0x100fe40000010803 */
[----:B------:R1:W-:Y:S01]  /*f350*/  MUFU.EX2 R175, R37 ;  /* 0x0000002500af7308 */ /* 0x0003e20000000800 */
[--C-:B------:R-:W-:Y:S02]  /*f360*/  FFMA.FTZ R110, R110, c[0x0][0x2d0], -R3.reuse ;  /* 0x0000b4006e6e7a23 */ /* 0x100fe40000010803 */
[----:B------:R-:W-:Y:S02]  /*f370*/  FFMA.FTZ R3, R111, c[0x0][0x2d0], -R3 ;  /* 0x0000b4006f037a23 */ /* 0x000fe40000010803 */
[----:B----4-:R-:W-:Y:S02]  /*f380*/  FMUL.FTZ R35, R144, R179 ;  /* 0x000000b390237220 */ /* 0x010fe40000410000 */
[----:B------:R-:W4:Y:S01]  /*f390*/  LDL.LU R179, [R1+0x28] ;  /* 0x0000280001b37983 */ /* 0x000f220000300800 */
[--C-:B------:R-:W-:Y:S02]  /*f3a0*/  FFMA.FTZ R88, R88, c[0x0][0x2d0], -R193.reuse ;  /* 0x0000b40058587a23 */ /* 0x100fe400000108c1 */
[----:B------:R1:W1:Y:S01]  /*f3b0*/  MUFU.EX2 R222, R36 ;  /* 0x0000002400de7308 */ /* 0x0002620000000800 */
[--C-:B------:R-:W-:Y:S01]  /*f3c0*/  FFMA.FTZ R89, R89, c[0x0][0x2d0], -R193.reuse ;  /* 0x0000b40059597a23 */ /* 0x100fe200000108c1 */
[C---:B------:R-:W-:Y:S04]  /*f3d0*/  HMMA.16816.F32.BF16 R32, R148.reuse, R190, R32 ;  /* 0x000000be9420723c */ /* 0x040fe80000041820 */
[----:B------:R-:W-:Y:S02]  /*f3e0*/  FFMA.FTZ R48, R39, c[0x0][0x2d0], -R194 ;  /* 0x0000b40027307a23 */ /* 0x000fe400000108c2 */
[----:B------:R-:W-:Y:S02]  /*f3f0*/  FMUL.FTZ R39, R0, R183 ;  /* 0x000000b700277220 */ /* 0x000fe40000410000 */
[-C--:B------:R-:W-:Y:S01]  /*f400*/  HMMA.16816.F32.BF16 R116, R148, R156.reuse, R116 ;  /* 0x0000009c9474723c */ /* 0x080fe20000041874 */
[----:B------:R1:W-:Y:S03]  /*f410*/  MUFU.EX2 R174, R38 ;  /* 0x0000002600ae7308 */ /* 0x0003e60000000800 */
[----:B-1----:R-:W-:Y:S02]  /*f420*/  FMUL.FTZ R37, R141, R181 ;  /* 0x000000b58d257220 */ /* 0x002fe40000410000 */
[--C-:B------:R-:W-:Y:S02]  /*f430*/  FFMA.FTZ R92, R92, c[0x0][0x2d0], -R193.reuse ;  /* 0x0000b4005c5c7a23 */ /* 0x100fe400000108c1 */
[C---:B------:R-:W-:Y:S03]  /*f440*/  HMMA.16816.F32.BF16 R120, R152.reuse, R156, R120 ;  /* 0x0000009c9878723c */ /* 0x040fe60000041878 */
[----:B------:R1:W1:Y:S01]  /*f450*/  MUFU.EX2 R214, R48 ;  /* 0x0000003000d67308 */ /* 0x0002620000000800 */
[--C-:B------:R-:W-:Y:S02]  /*f460*/  FFMA.FTZ R93, R93, c[0x0][0x2d0], -R193.reuse ;  /* 0x0000b4005d5d7a23 */ /* 0x100fe400000108c1 */
[----:B------:R-:W-:Y:S02]  /*f470*/  FMUL.FTZ R36, R141, R180 ;  /* 0x000000b48d247220 */ /* 0x000fe40000410000 */
[----:B------:R-:W-:Y:S05]  /*f480*/  FFMA.FTZ R104, R104, c[0x0][0x2d0], -R193 ;  /* 0x0000b40068687a23 */ /* 0x000fea00000108c1 */
[----:B------:R1:W-:Y:S01]  /*f490*/  MUFU.EX2 R213, R50 ;  /* 0x0000003200d57308 */ /* 0x0003e20000000800 */
[----:B------:R-:W-:Y:S09]  /*f4a0*/  FMUL.FTZ R38, R0, R182 ;  /* 0x000000b600267220 */ /* 0x000ff20000410000 */
[----:B------:R1:W1:Y:S01]  /*f4b0*/  MUFU.EX2 R219, R49 ;  /* 0x0000003100db7308 */ /* 0x0002620000000800 */
[-C--:B------:R-:W-:Y:S03]  /*f4c0*/  HMMA.16816.F32.BF16 R36, R152, R158.reuse, R36 ;  /* 0x0000009e9824723c */ /* 0x080fe60000041824 */
[C---:B-1----:R-:W-:Y:S05]  /*f4d0*/  FMUL.FTZ R48, R145.reuse, R184 ;  /* 0x000000b891307220 */ /* 0x042fea0000410000 */
[C---:B------:R-:W-:Y:S01]  /*f4e0*/  HMMA.16816.F32.BF16 R124, R148.reuse, R158, R124 ;  /* 0x0000009e947c723c */ /* 0x040fe2000004187c */
[----:B------:R-:W1:Y:S01]  /*f4f0*/  LDSM.16.MT88.4 R156, [R228+0x900] ;  /* 0x00090000e49c783b */ /* 0x000e620000004200 */
[----:B------:R-:W1:Y:S02]  /*f500*/  MUFU.EX2 R173, R40 ;  /* 0x0000002800ad7308 */ /* 0x000e640000000800 */
[----:B------:R-:W-:Y:S08]  /*f510*/  FMUL.FTZ R50, R144, R186 ;  /* 0x000000ba90327220 */ /* 0x000ff00000410000 */
[----:B------:R-:W-:Y:S01]  /*f520*/  MUFU.EX2 R172, R42 ;  /* 0x0000002a00ac7308 */ /* 0x000fe20000000800 */
[----:B------:R-:W-:Y:S07]  /*f530*/  FMUL.FTZ R49, R145, R185 ;  /* 0x000000b991317220 */ /* 0x000fee0000410000 */
[-C--:B------:R-:W-:Y:S02]  /*f540*/  HMMA.16816.F32.BF16 R48, R148, R160.reuse, R48 ;  /* 0x000000a09430723c */ /* 0x080fe40000041830 */
[----:B------:R1:W1:Y:S06]  /*f550*/  MUFU.EX2 R184, R43 ;  /* 0x0000002b00b87308 */ /* 0x00026c0000000800 */
[C---:B------:R-:W-:Y:S04]  /*f560*/  HMMA.16816.F32.BF16 R128, R152.reuse, R160, R128 ;  /* 0x000000a09880723c */ /* 0x040fe80000041880 */
[----:B------:R-:W-:Y:S04]  /*f570*/  MUFU.EX2 R183, R46 ;  /* 0x0000002e00b77308 */ /* 0x000fe80000000800 */
[-C--:B------:R-:W-:Y:S06]  /*f580*/  HMMA.16816.F32.BF16 R132, R152, R162.reuse, R132 ;  /* 0x000000a29884723c */ /* 0x080fec0000041884 */
[----:B------:R1:W-:Y:S01]  /*f590*/  MUFU.EX2 R185, R47 ;  /* 0x0000002f00b97308 */ /* 0x0003e20000000800 */
[----:B------:R-:W-:Y:S01]  /*f5a0*/  F2FP.BF16.PACK_AB R152, R224, R223 ;  /* 0x000000dfe098723e */ /* 0x000fe200000010ff */
[----:B------:R-:W-:Y:S01]  /*f5b0*/  HMMA.16816.F32.BF16 R136, R148, R162, R136 ;  /* 0x000000a29488723c */ /* 0x000fe20000041888 */
[----:B------:R-:W1:Y:S03]  /*f5c0*/  LDSM.16.MT88.4 R160, [R231+0x900] ;  /* 0x00090000e7a0783b */ /* 0x000e660000004200 */
[----:B------:R-:W-:Y:S02]  /*f5d0*/  F2FP.BF16.PACK_AB R154, R227, R225 ;  /* 0x000000e1e39a723e */ /* 0x000fe400000010ff */
[----:B------:R-:W-:Y:S02]  /*f5e0*/  F2FP.BF16.PACK_AB R153, R199, R196 ;  /* 0x000000c4c799723e */ /* 0x000fe400000010ff */
[----:B------:R-:W-:Y:S01]  /*f5f0*/  MUFU.EX2 R208, R52 ;  /* 0x0000003400d07308 */ /* 0x000fe20000000800 */
[----:B------:R-:W-:Y:S01]  /*f600*/  F2FP.BF16.PACK_AB R148, R164, R251 ;  /* 0x000000fba494723e */ /* 0x000fe200000010ff */
[----:B-1----:R-:W1:Y:S02]  /*f610*/  LDSM.16.MT88.4 R40, [R229+0x900] ;  /* 0x00090000e528783b */ /* 0x002e640000004200 */
[----:B------:R-:W-:Y:S02]  /*f620*/  F2FP.BF16.PACK_AB R150, R168, R169 ;  /* 0x000000a9a896723e */ /* 0x000fe400000010ff */
[----:B------:R-:W-:Y:S02]  /*f630*/  F2FP.BF16.PACK_AB R149, R247, R226 ;  /* 0x000000e2f795723e */ /* 0x000fe400000010ff */
[----:B------:R-:W-:Y:S02]  /*f640*/  F2FP.BF16.PACK_AB R151, R248, R250 ;  /* 0x000000faf897723e */ /* 0x000fe400000010ff */
[----:B------:R-:W-:Y:S01]  /*f650*/  MUFU.EX2 R207, R53 ;  /* 0x0000003500cf7308 */ /* 0x000fe20000000800 */
[----:B------:R-:W-:Y:S01]  /*f660*/  F2FP.BF16.PACK_AB R155, R197, R198 ;  /* 0x000000c6c59b723e */ /* 0x000fe200000010ff */
[----:B------:R-:W1:Y:S03]  /*f670*/  LDSM.16.MT88.4 R44, [R230+0x900] ;  /* 0x00090000e62c783b */ /* 0x000e660000004200 */
[-C--:B------:R-:W-:Y:S05]  /*f680*/  HMMA.16816.F32.BF16 R4, R148, R156.reuse, R4 ;  /* 0x0000009c9404723c */ /* 0x080fea0000041804 */
[----:B------:R1:W-:Y:S03]  /*f690*/  MUFU.EX2 R203, R55 ;  /* 0x0000003700cb7308 */ /* 0x0003e60000000800 */
[C---:B------:R-:W-:Y:S07]  /*f6a0*/  HMMA.16816.F32.BF16 R8, R152.reuse, R156, R8 ;  /* 0x0000009c9808723c */ /* 0x040fee0000041808 */
[----:B------:R-:W-:Y:S01]  /*f6b0*/  MUFU.EX2 R206, R64 ;  /* 0x0000004000ce7308 */ /* 0x000fe20000000800 */
[-C--:B------:R-:W-:Y:S08]  /*f6c0*/  HMMA.16816.F32.BF16 R12, R152, R158.reuse, R12 ;  /* 0x0000009e980c723c */ /* 0x080ff0000004180c */
[C---:B------:R-:W-:Y:S01]  /*f6d0*/  HMMA.16816.F32.BF16 R16, R148.reuse, R158, R16 ;  /* 0x0000009e9410723c */ /* 0x040fe20000041810 */
[----:B------:R-:W-:Y:S01]  /*f6e0*/  MUFU.EX2 R205, R65 ;  /* 0x0000004100cd7308 */ /* 0x000fe20000000800 */
[----:B-1----:R-:W1:Y:S06]  /*f6f0*/  LDSM.16.MT88.4 R52, [R228+0x1100] ;  /* 0x00110000e434783b */ /* 0x002e6c0000004200 */
[-C--:B------:R-:W-:Y:S03]  /*f700*/  HMMA.16816.F32.BF16 R20, R148, R160.reuse, R20 ;  /* 0x000000a09414723c */ /* 0x080fe60000041814 */
[----:B------:R-:W-:Y:S05]  /*f710*/  MUFU.EX2 R190, R66 ;  /* 0x0000004200be7308 */ /* 0x000fea0000000800 */
[C---:B------:R-:W-:Y:S05]  /*f720*/  HMMA.16816.F32.BF16 R24, R152.reuse, R160, R24 ;  /* 0x000000a09818723c */ /* 0x040fea0000041818 */
[----:B------:R1:W-:Y:S03]  /*f730*/  MUFU.EX2 R191, R67 ;  /* 0x0000004300bf7308 */ /* 0x0003e60000000800 */
[-C--:B------:R-:W-:Y:S07]  /*f740*/  HMMA.16816.F32.BF16 R28, R152, R162.reuse, R28 ;  /* 0x000000a2981c723c */ /* 0x080fee000004181c */
[----:B------:R-:W-:Y:S01]  /*f750*/  MUFU.EX2 R189, R56 ;  /* 0x0000003800bd7308 */ /* 0x000fe20000000800 */
[C---:B------:R-:W-:Y:S01]  /*f760*/  HMMA.16816.F32.BF16 R32, R148.reuse, R162, R32 ;  /* 0x000000a29420723c */ /* 0x040fe20000041820 */
[----:B------:R-:W-:Y:S07]  /*f770*/  LDSM.16.MT88.4 R160, [R228+0x3100] ;  /* 0x00310000e4a0783b */ /* 0x000fee0000004200 */
[-C--:B------:R-:W-:Y:S01]  /*f780*/  HMMA.16816.F32.BF16 R116, R148, R40.reuse, R116 ;  /* 0x000000289474723c */ /* 0x080fe20000041874 */
[----:B------:R-:W-:Y:S01]  /*f790*/  MUFU.EX2 R188, R57 ;  /* 0x0000003900bc7308 */ /* 0x000fe20000000800 */
[----:B-1----:R-:W1:Y:S06]  /*f7a0*/  LDSM.16.MT88.4 R64, [R231+0x1100] ;  /* 0x00110000e740783b */ /* 0x002e6c0000004200 */
[C---:B------:R-:W-:Y:S03]  /*f7b0*/  HMMA.16816.F32.BF16 R120, R152.reuse, R40, R120 ;  /* 0x000000289878723c */ /* 0x040fe60000041878 */
[----:B------:R-:W-:Y:S04]  /*f7c0*/  MUFU.EX2 R182, R58 ;  /* 0x0000003a00b67308 */ /* 0x000fe80000000800 */
[----:B------:R-:W-:Y:S01]  /*f7d0*/  F2FP.BF16.PACK_AB R40, R175, R222 ;  /* 0x000000deaf28723e */ /* 0x000fe200000010ff */
[-C--:B------:R-:W-:Y:S04]  /*f7e0*/  HMMA.16816.F32.BF16 R36, R152, R42.reuse, R36 ;  /* 0x0000002a9824723c */ /* 0x080fe80000041824 */
[----:B------:R-:W-:Y:S01]  /*f7f0*/  F2FP.BF16.PACK_AB R41, R214, R174 ;  /* 0x000000aed629723e */ /* 0x000fe200000010ff */
[----:B------:R1:W-:Y:S03]  /*f800*/  MUFU.EX2 R181, R59 ;  /* 0x0000003b00b57308 */ /* 0x0003e60000000800 */
[C---:B------:R-:W-:Y:S07]  /*f810*/  HMMA.16816.F32.BF16 R124, R148.reuse, R42, R124 ;  /* 0x0000002a947c723c */ /* 0x040fee000004187c */
[----:B------:R-:W-:Y:S01]  /*f820*/  MUFU.EX2 R187, R60 ;  /* 0x0000003c00bb7308 */ /* 0x000fe20000000800 */
[-C--:B------:R-:W-:Y:S04]  /*f830*/  HMMA.16816.F32.BF16 R48, R148, R44.reuse, R48 ;  /* 0x0000002c9430723c */ /* 0x080fe80000041830 */
[----:B------:R-:W-:Y:S04]  /*f840*/  F2FP.BF16.PACK_AB R42, R219, R220 ;  /* 0x000000dcdb2a723e */ /* 0x000fe800000010ff */
[C---:B------:R-:W-:Y:S01]  /*f850*/  HMMA.16816.F32.BF16 R128, R152.reuse, R44, R128 ;  /* 0x0000002c9880723c */ /* 0x040fe20000041880 */
[----:B------:R-:W1:Y:S02]  /*f860*/  MUFU.EX2 R212, R146 ;  /* 0x0000009200d47308 */ /* 0x000e640000000800 */
[----:B-1----:R-:W-:Y:S04]  /*f870*/  LDSM.16.MT88.4 R56, [R228+0x1900] ;  /* 0x00190000e438783b */ /* 0x002fe80000004200 */
[----:B------:R-:W-:Y:S01]  /*f880*/  F2FP.BF16.PACK_AB R44, R211, R173 ;  /* 0x000000add32c723e */ /* 0x000fe200000010ff */
[-C--:B------:R-:W-:Y:S03]  /*f890*/  HMMA.16816.F32.BF16 R132, R152, R46.reuse, R132 ;  /* 0x0000002e9884723c */ /* 0x080fe60000041884 */
[----:B------:R-:W1:Y:S01]  /*f8a0*/  MUFU.EX2 R186, R61 ;  /* 0x0000003d00ba7308 */ /* 0x000e620000000800 */
[----:B------:R-:W-:Y:S04]  /*f8b0*/  F2FP.BF16.PACK_AB R45, R184, R172 ;  /* 0x000000acb82d723e */ /* 0x000fe800000010ff */
[----:B------:R-:W-:Y:S01]  /*f8c0*/  HMMA.16816.F32.BF16 R136, R148, R46, R136 ;  /* 0x0000002e9488723c */ /* 0x000fe20000041888 */
[----:B------:R-:W1:Y:S04]  /*f8d0*/  LDSM.16.MT88.4 R148, [R229+0x1100] ;  /* 0x00110000e594783b */ /* 0x000e680000004200 */
[----:B------:R-:W-:Y:S02]  /*f8e0*/  MUFU.EX2 R180, R62 ;  /* 0x0000003e00b47308 */ /* 0x000fe40000000800 */
[----:B------:R-:W-:Y:S02]  /*f8f0*/  F2FP.BF16.PACK_AB R46, R209, R210 ;  /* 0x000000d2d12e723e */ /* 0x000fe400000010ff */
[----:B------:R-:W-:Y:S03]  /*f900*/  F2FP.BF16.PACK_AB R43, R212, R213 ;  /* 0x000000d5d42b723e */ /* 0x000fe600000010ff */
[----:B------:R-:W-:Y:S03]  /*f910*/  F2FP.BF16.PACK_AB R47, R185, R183 ;  /* 0x000000b7b92f723e */ /* 0x000fe600000010ff */
[----:B------:R2:W1:Y:S01]  /*f920*/  MUFU.EX2 R146, R63 ;  /* 0x0000003f00927308 */ /* 0x0004620000000800 */
[-C--:B------:R-:W-:Y:S08]  /*f930*/  HMMA.16816.F32.BF16 R4, R40, R52.reuse, R4 ;  /* 0x000000342804723c */ /* 0x080ff00000041804 */
[C---:B------:R-:W-:Y:S01]  /*f940*/  HMMA.16816.F32.BF16 R8, R44.reuse, R52, R8 ;  /* 0x000000342c08723c */ /* 0x040fe20000041808 */
[----:B------:R-:W-:Y:S03]  /*f950*/  MUFU.EX2 R113, R113 ;  /* 0x0000007100717308 */ /* 0x000fe60000000800 */
[----:B---3--:R-:W-:Y:S04]  /*f960*/  FFMA.FTZ R0, R0, R176, R195 ;  /* 0x000000b000007223 */ /* 0x008fe800000100c3 */
[-C--:B------:R-:W-:Y:S03]  /*f970*/  HMMA.16816.F32.BF16 R12, R44, R54.reuse, R12 ;  /* 0x000000362c0c723c */ /* 0x080fe6000004180c */
[----:B------:R-:W-:Y:S01]  /*f980*/  MUFU.EX2 R115, R115 ;  /* 0x0000007300737308 */ /* 0x000fe20000000800 */
[----:B------:R-:W-:Y:S02]  /*f990*/  FADD.FTZ R0, R200, R0 ;  /* 0x00000000c8007221 */ /* 0x000fe40000010000 */
[----:B--2---:R-:W-:Y:S01]  /*f9a0*/  FFMA.FTZ R141, R141, R177, R215 ;  /* 0x000000b18d8d7223 */ /* 0x004fe200000100d7 */
[----:B------:R-:W-:Y:S01]  /*f9b0*/  LDSM.16.MT88.4 R60, [R229+0x1900] ;  /* 0x00190000e53c783b */ /* 0x000fe20000004200 */
[C---:B------:R-:W-:Y:S05]  /*f9c0*/  HMMA.16816.F32.BF16 R16, R40.reuse, R54, R16 ;  /* 0x000000362810723c */ /* 0x040fea0000041810 */
[----:B------:R-:W-:Y:S02]  /*f9d0*/  MUFU.EX2 R109, R109 ;  /* 0x0000006d006d7308 */ /* 0x000fe40000000800 */
[----:B------:R-:W2:Y:S01]  /*f9e0*/  LDSM.16.MT88.4 R52, [R230+0x1100] ;  /* 0x00110000e634783b */ /* 0x000ea20000004200 */
[-C--:B------:R-:W-:Y:S04]  /*f9f0*/  HMMA.16816.F32.BF16 R20, R40, R64.reuse, R20 ;  /* 0x000000402814723c */ /* 0x080fe80000041814 */
[----:B------:R-:W-:Y:S03]  /*fa00*/  FFMA.FTZ R144, R144, R178, R216 ;  /* 0x000000b290907223 */ /* 0x000fe600000100d8 */
[----:B------:R-:W-:Y:S01]  /*fa10*/  MUFU.EX2 R68, R68 ;  /* 0x0000004400447308 */ /* 0x000fe20000000800 */
[C---:B------:R-:W-:Y:S04]  /*fa20*/  HMMA.16816.F32.BF16 R24, R44.reuse, R64, R24 ;  /* 0x000000402c18723c */ /* 0x040fe80000041818 */
[----:B----4-:R-:W-:Y:S02]  /*fa30*/  FFMA.FTZ R145, R145, R179, R217 ;  /* 0x000000b391917223 */ /* 0x010fe400000100d9 */
[----:B------:R-:W-:Y:S01]  /*fa40*/  LDSM.16.MT88.4 R176, [R231+0x3100] ;  /* 0x00310000e7b0783b */ /* 0x000fe20000004200 */
[----:B------:R-:W-:Y:S01]  /*fa50*/  FADD.FTZ R144, R218, R144 ;  /* 0x00000090da907221 */ /* 0x000fe20000010000 */
[-C--:B------:R-:W-:Y:S01]  /*fa60*/  HMMA.16816.F32.BF16 R28, R44, R66.reuse, R28 ;  /* 0x000000422c1c723c */ /* 0x080fe2000004181c */
[----:B------:R-:W-:Y:S03]  /*fa70*/  MUFU.EX2 R69, R69 ;  /* 0x0000004500457308 */ /* 0x000fe60000000800 */
[----:B------:R-:W-:Y:S04]  /*fa80*/  FADD.FTZ R145, R221, R145 ;  /* 0x00000091dd917221 */ /* 0x000fe80000010000 */
[C---:B------:R-:W-:Y:S01]  /*fa90*/  HMMA.16816.F32.BF16 R32, R40.reuse, R66, R32 ;  /* 0x000000422820723c */ /* 0x040fe20000041820 */
[----:B------:R-:W-:Y:S02]  /*faa0*/  LDSM.16.MT88.4 R64, [R229+0x2900] ;  /* 0x00290000e540783b */ /* 0x000fe40000004200 */
[----:B------:R-:W-:Y:S05]  /*fab0*/  MUFU.EX2 R80, R80 ;  /* 0x0000005000507308 */ /* 0x000fea0000000800 */
[-C--:B-1----:R-:W-:Y:S05]  /*fac0*/  HMMA.16816.F32.BF16 R116, R40, R148.reuse, R116 ;  /* 0x000000942874723c */ /* 0x082fea0000041874 */
[----:B------:R-:W-:Y:S03]  /*fad0*/  MUFU.EX2 R81, R81 ;  /* 0x0000005100517308 */ /* 0x000fe60000000800 */
[C---:B------:R-:W-:Y:S07]  /*fae0*/  HMMA.16816.F32.BF16 R120, R44.reuse, R148, R120 ;  /* 0x000000942c78723c */ /* 0x040fee0000041878 */
[----:B------:R-:W-:Y:S01]  /*faf0*/  MUFU.EX2 R70, R70 ;  /* 0x0000004600467308 */ /* 0x000fe20000000800 */
[-C--:B------:R-:W-:Y:S08]  /*fb00*/  HMMA.16816.F32.BF16 R36, R44, R150.reuse, R36 ;  /* 0x000000962c24723c */ /* 0x080ff00000041824 */
[C---:B------:R-:W-:Y:S01]  /*fb10*/  HMMA.16816.F32.BF16 R124, R40.reuse, R150, R124 ;  /* 0x00000096287c723c */ /* 0x040fe2000004187c */
[----:B------:R-:W-:Y:S07]  /*fb20*/  MUFU.EX2 R71, R71 ;  /* 0x0000004700477308 */ /* 0x000fee0000000800 */
[-C--:B--2---:R-:W-:Y:S03]  /*fb30*/  HMMA.16816.F32.BF16 R48, R40, R52.reuse, R48 ;  /* 0x000000342830723c */ /* 0x084fe60000041830 */
[----:B------:R-:W-:Y:S05]  /*fb40*/  MUFU.EX2 R82, R82 ;  /* 0x0000005200527308 */ /* 0x000fea0000000800 */
[C---:B------:R-:W-:Y:S05]  /*fb50*/  HMMA.16816.F32.BF16 R128, R44.reuse, R52, R128 ;  /* 0x000000342c80723c */ /* 0x040fea0000041880 */
[----:B------:R-:W-:Y:S03]  /*fb60*/  MUFU.EX2 R83, R83 ;  /* 0x0000005300537308 */ /* 0x000fe60000000800 */
[-C--:B------:R-:W-:Y:S07]  /*fb70*/  HMMA.16816.F32.BF16 R132, R44, R54.reuse, R132 ;  /* 0x000000362c84723c */ /* 0x080fee0000041884 */
[----:B------:R-:W-:Y:S01]  /*fb80*/  F2FP.BF16.PACK_AB R44, R188, R189 ;  /* 0x000000bdbc2c723e */ /* 0x000fe200000010ff */
[----:B------:R-:W-:Y:S01]  /*fb90*/  HMMA.16816.F32.BF16 R136, R40, R54, R136 ;  /* 0x000000362888723c */ /* 0x000fe20000041888 */
[----:B------:R-:W1:Y:S01]  /*fba0*/  LDSM.16.MT88.4 R52, [R231+0x1900] ;  /* 0x00190000e734783b */ /* 0x000e620000004200 */
[----:B------:R-:W-:Y:S02]  /*fbb0*/  MUFU.EX2 R72, R72 ;  /* 0x0000004800487308 */ /* 0x000fe40000000800 */
[----:B------:R-:W-:Y:S02]  /*fbc0*/  F2FP.BF16.PACK_AB R46, R186, R187 ;  /* 0x000000bbba2e723e */ /* 0x000fe400000010ff */
[----:B------:R-:W-:Y:S02]  /*fbd0*/  F2FP.BF16.PACK_AB R45, R181, R182 ;  /* 0x000000b6b52d723e */ /* 0x000fe400000010ff */
[----:B------:R-:W-:Y:S04]  /*fbe0*/  F2FP.BF16.PACK_AB R40, R207, R208 ;  /* 0x000000d0cf28723e */ /* 0x000fe800000010ff */
[----:B------:R-:W-:Y:S01]  /*fbf0*/  F2FP.BF16.PACK_AB R42, R205, R206 ;  /* 0x000000cecd2a723e */ /* 0x000fe200000010ff */
[----:B------:R-:W2:Y:S01]  /*fc00*/  MUFU.EX2 R73, R73 ;  /* 0x0000004900497308 */ /* 0x000ea20000000800 */
[----:B------:R-:W-:Y:S02]  /*fc10*/  F2FP.BF16.PACK_AB R41, R203, R204 ;  /* 0x000000cccb29723e */ /* 0x000fe400000010ff */
[----:B------:R-:W-:Y:S02]  /*fc20*/  F2FP.BF16.PACK_AB R43, R191, R190 ;  /* 0x000000bebf2b723e */ /* 0x000fe400000010ff */
[----:B------:R-:W-:Y:S05]  /*fc30*/  F2FP.BF16.PACK_AB R47, R146, R180 ;  /* 0x000000b4922f723e */ /* 0x000fea00000010ff */
[-C--:B------:R-:W-:Y:S01]  /*fc40*/  HMMA.16816.F32.BF16 R4, R40, R56.reuse, R4 ;  /* 0x000000382804723c */ /* 0x080fe20000041804 */
[----:B------:R-:W-:Y:S07]  /*fc50*/  MUFU.EX2 R76, R76 ;  /* 0x0000004c004c7308 */ /* 0x000fee0000000800 */
[C---:B------:R-:W-:Y:S03]  /*fc60*/  HMMA.16816.F32.BF16 R8, R44.reuse, R56, R8 ;  /* 0x000000382c08723c */ /* 0x040fe60000041808 */
[----:B------:R-:W3:Y:S05]  /*fc70*/  MUFU.EX2 R77, R77 ;  /* 0x0000004d004d7308 */ /* 0x000eea0000000800 */
[-C--:B------:R-:W-:Y:S05]  /*fc80*/  HMMA.16816.F32.BF16 R12, R44, R58.reuse, R12 ;  /* 0x0000003a2c0c723c */ /* 0x080fea000004180c */
[----:B------:R-:W-:Y:S03]  /*fc90*/  MUFU.EX2 R74, R74 ;  /* 0x0000004a004a7308 */ /* 0x000fe60000000800 */
[C---:B------:R-:W-:Y:S01]  /*fca0*/  HMMA.16816.F32.BF16 R16, R40.reuse, R58, R16 ;  /* 0x0000003a2810723c */ /* 0x040fe20000041810 */
[----:B------:R-:W4:Y:S06]  /*fcb0*/  LDSM.16.MT88.4 R56, [R230+0x1900] ;  /* 0x00190000e638783b */ /* 0x000f2c0000004200 */
[----:B------:R-:W2:Y:S01]  /*fcc0*/  MUFU.EX2 R75, R75 ;  /* 0x0000004b004b7308 */ /* 0x000ea20000000800 */
[-C--:B-1----:R-:W-:Y:S08]  /*fcd0*/  HMMA.16816.F32.BF16 R20, R40, R52.reuse, R20 ;  /* 0x000000342814723c */ /* 0x082ff00000041814 */
[C---:B------:R-:W-:Y:S01]  /*fce0*/  HMMA.16816.F32.BF16 R24, R44.reuse, R52, R24 ;  /* 0x000000342c18723c */ /* 0x040fe20000041818 */
[----:B------:R-:W-:Y:S07]  /*fcf0*/  MUFU.EX2 R78, R78 ;  /* 0x0000004e004e7308 */ /* 0x000fee0000000800 */
[-C--:B------:R-:W-:Y:S03]  /*fd00*/  HMMA.16816.F32.BF16 R28, R44, R54.reuse, R28 ;  /* 0x000000362c1c723c */ /* 0x080fe6000004181c */
[----:B------:R-:W1:Y:S05]  /*fd10*/  MUFU.EX2 R79, R79 ;  /* 0x0000004f004f7308 */ /* 0x000e6a0000000800 */
[C---:B------:R-:W-:Y:S01]  /*fd20*/  HMMA.16816.F32.BF16 R32, R40.reuse, R54, R32 ;  /* 0x000000362820723c */ /* 0x040fe20000041820 */
[----:B------:R-:W1:Y:S04]  /*fd30*/  LDSM.16.MT88.4 R52, [R228+0x2100] ;  /* 0x00210000e434783b */ /* 0x000e680000004200 */
[----:B------:R-:W-:Y:S03]  /*fd40*/  MUFU.EX2 R84, R84 ;  /* 0x0000005400547308 */ /* 0x000fe60000000800 */
[-C--:B------:R-:W-:Y:S07]  /*fd50*/  HMMA.16816.F32.BF16 R116, R40, R60.reuse, R116 ;  /* 0x0000003c2874723c */ /* 0x080fee0000041874 */
[----:B------:R-:W-:Y:S01]  /*fd60*/  MUFU.EX2 R85, R85 ;  /* 0x0000005500557308 */ /* 0x000fe20000000800 */
[C---:B------:R-:W-:Y:S08]  /*fd70*/  HMMA.16816.F32.BF16 R120, R44.reuse, R60, R120 ;  /* 0x0000003c2c78723c */ /* 0x040ff00000041878 */
[-C--:B------:R-:W-:Y:S01]  /*fd80*/  HMMA.16816.F32.BF16 R36, R44, R62.reuse, R36 ;  /* 0x0000003e2c24723c */ /* 0x080fe20000041824 */
[----:B------:R-:W-:Y:S07]  /*fd90*/  MUFU.EX2 R96, R96 ;  /* 0x0000006000607308 */ /* 0x000fee0000000800 */
[C---:B------:R-:W-:Y:S01]  /*fda0*/  HMMA.16816.F32.BF16 R124, R40.reuse, R62, R124 ;  /* 0x0000003e287c723c */ /* 0x040fe2000004187c */
[----:B------:R-:W-:Y:S02]  /*fdb0*/  LDSM.16.MT88.4 R60, [R229+0x2100] ;  /* 0x00210000e53c783b */ /* 0x000fe40000004200 */
[----:B------:R-:W-:Y:S05]  /*fdc0*/  MUFU.EX2 R97, R97 ;  /* 0x0000006100617308 */ /* 0x000fea0000000800 */
[-C--:B----4-:R-:W-:Y:S05]  /*fdd0*/  HMMA.16816.F32.BF16 R48, R40, R56.reuse, R48 ;  /* 0x000000382830723c */ /* 0x090fea0000041830 */
[----:B------:R-:W-:Y:S03]  /*fde0*/  MUFU.EX2 R86, R86 ;  /* 0x0000005600567308 */ /* 0x000fe60000000800 */
[C---:B------:R-:W-:Y:S07]  /*fdf0*/  HMMA.16816.F32.BF16 R128, R44.reuse, R56, R128 ;  /* 0x000000382c80723c */ /* 0x040fee0000041880 */
[----:B------:R-:W-:Y:S01]  /*fe00*/  MUFU.EX2 R87, R87 ;  /* 0x0000005700577308 */ /* 0x000fe20000000800 */
[-C--:B------:R-:W-:Y:S07]  /*fe10*/  HMMA.16816.F32.BF16 R132, R44, R58.reuse, R132 ;  /* 0x0000003a2c84723c */ /* 0x080fee0000041884 */
[----:B--2---:R-:W-:Y:S01]  /*fe20*/  F2FP.BF16.PACK_AB R44, R73, R72 ;  /* 0x00000048492c723e */ /* 0x004fe200000010ff */
[----:B------:R-:W-:Y:S01]  /*fe30*/  HMMA.16816.F32.BF16 R136, R40, R58, R136 ;  /* 0x0000003a2888723c */ /* 0x000fe20000041888 */
[----:B------:R-:W2:Y:S01]  /*fe40*/  LDSM.16.MT88.4 R56, [R231+0x2100] ;  /* 0x00210000e738783b */ /* 0x000ea20000004200 */
[----:B------:R-:W-:Y:S02]  /*fe50*/  MUFU.EX2 R98, R98 ;  /* 0x0000006200627308 */ /* 0x000fe40000000800 */
[----:B---3--:R-:W-:Y:S02]  /*fe60*/  F2FP.BF16.PACK_AB R46, R77, R76 ;  /* 0x0000004c4d2e723e */ /* 0x008fe400000010ff */
[----:B------:R-:W-:Y:S02]  /*fe70*/  F2FP.BF16.PACK_AB R45, R75, R74 ;  /* 0x0000004a4b2d723e */ /* 0x000fe400000010ff */
[----:B------:R-:W-:Y:S04]  /*fe80*/  F2FP.BF16.PACK_AB R40, R69, R68 ;  /* 0x000000444528723e */ /* 0x000fe800000010ff */
[----:B------:R-:W-:Y:S01]  /*fe90*/  F2FP.BF16.PACK_AB R42, R81, R80 ;  /* 0x00000050512a723e */ /* 0x000fe200000010ff */
[----:B------:R-:W-:Y:S01]  /*fea0*/  MUFU.EX2 R99, R99 ;  /* 0x0000006300637308 */ /* 0x000fe20000000800 */
[----:B------:R-:W-:Y:S02]  /*feb0*/  F2FP.BF16.PACK_AB R41, R71, R70 ;  /* 0x000000464729723e */ /* 0x000fe400000010ff */
[----:B------:R-:W-:Y:S02]  /*fec0*/  F2FP.BF16.PACK_AB R43, R83, R82 ;  /* 0x00000052532b723e */ /* 0x000fe400000010ff */
[----:B-1----:R-:W-:Y:S05]  /*fed0*/  F2FP.BF16.PACK_AB R47, R79, R78 ;  /* 0x0000004e4f2f723e */ /* 0x002fea00000010ff */
[-C--:B------:R-:W-:Y:S01]  /*fee0*/  HMMA.16816.F32.BF16 R4, R40, R52.reuse, R4 ;  /* 0x000000342804723c */ /* 0x080fe20000041804 */
        /* <DEDUP_REMOVED lines=8> */
[-C--:B--2---:R-:W-:Y:S08]  /*ff70*/  HMMA.16816.F32.BF16 R20, R40, R56.reuse, R20 ;  /* 0x000000382814723c */ /* 0x084ff00000041814 */
[C---:B------:R-:W-:Y:S01]  /*ff80*/  HMMA.16816.F32.BF16 R24, R44.reuse, R56, R24 ;  /* 0x000000382c18723c */ /* 0x040fe20000041818 */
[----:B------:R-:W-:Y:S07]  /*ff90*/  MUFU.EX2 R103, R103 ;  /* 0x0000006700677308 */ /* 0x000fee0000000800 */
[-C--:B------:R-:W-:Y:S03]  /*ffa0*/  HMMA.16816.F32.BF16 R28, R44, R58.reuse, R28 ;  /* 0x0000003a2c1c723c */ /* 0x080fe6000004181c */
[----:B------:R-:W-:Y:S05]  /*ffb0*/  MUFU.EX2 R114, R114 ;  /* 0x0000007200727308 */ /* 0x000fea0000000800 */
[C---:B------:R-:W-:Y:S01]  /*ffc0*/  HMMA.16816.F32.BF16 R32, R40.reuse, R58, R32 ;  /* 0x0000003a2820723c */ /* 0x040fe20000041820 */
[----:B------:R-:W2:Y:S04]  /*ffd0*/  LDSM.16.MT88.4 R56, [R228+0x2900] ;  /* 0x00290000e438783b */ /* 0x000ea80000004200 */
[----:B------:R-:W-:Y:S03]  /*ffe0*/  MUFU.EX2 R105, R105 ;  /* 0x0000006900697308 */ /* 0x000fe60000000800 */
[-C--:B------:R-:W-:Y:S07]  /*fff0*/  HMMA.16816.F32.BF16 R116, R40, R60.reuse, R116 ;  /* 0x0000003c2874723c */ /* 0x080fee0000041874 */
[----:B------:R-:W-:Y:S01]  /*10000*/  MUFU.EX2 R108, R108 ;  /* 0x0000006c006c7308 */ /* 0x000fe20000000800 */
[C---:B------:R-:W-:Y:S08]  /*10010*/  HMMA.16816.F32.BF16 R120, R44.reuse, R60, R120 ;  /* 0x0000003c2c78723c */ /* 0x040ff00000041878 */
[-C--:B------:R-:W-:Y:S01]  /*10020*/  HMMA.16816.F32.BF16 R36, R44, R62.reuse, R36 ;  /* 0x0000003e2c24723c */ /* 0x080fe20000041824 */
[----:B------:R-:W-:Y:S07]  /*10030*/  MUFU.EX2 R110, R110 ;  /* 0x0000006e006e7308 */ /* 0x000fee0000000800 */
[C---:B------:R-:W-:Y:S01]  /*10040*/  HMMA.16816.F32.BF16 R124, R40.reuse, R62, R124 ;  /* 0x0000003e287c723c */ /* 0x040fe2000004187c */
[----:B------:R-:W3:Y:S02]  /*10050*/  LDSM.16.MT88.4 R60, [R231+0x2900] ;  /* 0x00290000e73c783b */ /* 0x000ee40000004200 */
[----:B------:R-:W-:Y:S05]  /*10060*/  MUFU.EX2 R88, R88 ;  /* 0x0000005800587308 */ /* 0x000fea0000000800 */
[-C--:B-1----:R-:W-:Y:S05]  /*10070*/  HMMA.16816.F32.BF16 R48, R40, R52.reuse, R48 ;  /* 0x000000342830723c */ /* 0x082fea0000041830 */
[----:B------:R-:W1:Y:S03]  /*10080*/  MUFU.EX2 R89, R89 ;  /* 0x0000005900597308 */ /* 0x000e660000000800 */
[C---:B------:R-:W-:Y:S07]  /*10090*/  HMMA.16816.F32.BF16 R128, R44.reuse, R52, R128 ;  /* 0x000000342c80723c */ /* 0x040fee0000041880 */
[----:B------:R-:W-:Y:S01]  /*100a0*/  MUFU.EX2 R92, R92 ;  /* 0x0000005c005c7308 */ /* 0x000fe20000000800 */
[-C--:B------:R-:W-:Y:S08]  /*100b0*/  HMMA.16816.F32.BF16 R132, R44, R54.reuse, R132 ;  /* 0x000000362c84723c */ /* 0x080ff00000041884 */
[----:B------:R-:W-:Y:S01]  /*100c0*/  HMMA.16816.F32.BF16 R136, R40, R54, R136 ;  /* 0x000000362888723c */ /* 0x000fe20000041888 */
[----:B------:R-:W4:Y:S01]  /*100d0*/  MUFU.EX2 R93, R93 ;  /* 0x0000005d005d7308 */ /* 0x000f220000000800 */
[----:B------:R-:W3:Y:S02]  /*100e0*/  LDSM.16.MT88.4 R52, [R230+0x2900] ;  /* 0x00290000e634783b */ /* 0x000ee40000004200 */
[----:B-1----:R-:W-:Y:S03]  /*100f0*/  F2FP.BF16.PACK_AB R44, R89, R88 ;  /* 0x00000058592c723e */ /* 0x002fe600000010ff */
[----:B------:R-:W-:Y:S02]  /*10100*/  F2FP.BF16.PACK_AB R40, R85, R84 ;  /* 0x000000545528723e */ /* 0x000fe400000010ff */
[----:B------:R-:W-:Y:S02]  /*10110*/  F2FP.BF16.PACK_AB R42, R97, R96 ;  /* 0x00000060612a723e */ /* 0x000fe400000010ff */
[----:B------:R-:W-:Y:S01]  /*10120*/  MUFU.EX2 R90, R90 ;  /* 0x0000005a005a7308 */ /* 0x000fe20000000800 */
[----:B------:R-:W-:Y:S02]  /*10130*/  F2FP.BF16.PACK_AB R41, R87, R86 ;  /* 0x000000565729723e */ /* 0x000fe400000010ff */
[----:B------:R-:W-:Y:S07]  /*10140*/  F2FP.BF16.PACK_AB R43, R99, R98 ;  /* 0x00000062632b723e */ /* 0x000fee00000010ff */
[-C--:B--2---:R-:W-:Y:S01]  /*10150*/  HMMA.16816.F32.BF16 R4, R40, R56.reuse, R4 ;  /* 0x000000382804723c */ /* 0x084fe20000041804 */
[----:B------:R-:W1:Y:S02]  /*10160*/  MUFU.EX2 R91, R91 ;  /* 0x0000005b005b7308 */ /* 0x000e640000000800 */
[----:B----4-:R-:W-:Y:S08]  /*10170*/  F2FP.BF16.PACK_AB R46, R93, R92 ;  /* 0x0000005c5d2e723e */ /* 0x010ff000000010ff */
[----:B------:R-:W-:Y:S10]  /*10180*/  MUFU.EX2 R94, R94 ;  /* 0x0000005e005e7308 */ /* 0x000ff40000000800 */
[----:B------:R-:W2:Y:S01]  /*10190*/  MUFU.EX2 R95, R95 ;  /* 0x0000005f005f7308 */ /* 0x000ea20000000800 */
[----:B-1----:R-:W-:Y:S09]  /*101a0*/  F2FP.BF16.PACK_AB R45, R91, R90 ;  /* 0x0000005a5b2d723e */ /* 0x002ff200000010ff */
[----:B------:R-:W1:Y:S10]  /*101b0*/  MUFU.EX2 R104, R104 ;  /* 0x0000006800687308 */ /* 0x000e740000000800 */
[----:B------:R-:W-:Y:S01]  /*101c0*/  MUFU.EX2 R106, R106 ;  /* 0x0000006a006a7308 */ /* 0x000fe20000000800 */
[----:B--2---:R-:W-:Y:S09]  /*101d0*/  F2FP.BF16.PACK_AB R47, R95, R94 ;  /* 0x0000005e5f2f723e */ /* 0x004ff200000010ff */
[----:B------:R-:W2:Y:S01]  /*101e0*/  MUFU.EX2 R107, R107 ;  /* 0x0000006b006b7308 */ /* 0x000ea20000000800 */
[C---:B------:R-:W-:Y:S07]  /*101f0*/  HMMA.16816.F32.BF16 R8, R44.reuse, R56, R8 ;  /* 0x000000382c08723c */ /* 0x040fee0000041808 */
[----:B------:R-:W-:Y:S01]  /*10200*/  FADD.FTZ R56, R201, R0 ;  /* 0x00000000c9387221 */ /* 0x000fe20000010000 */
[-C--:B------:R-:W-:Y:S04]  /*10210*/  HMMA.16816.F32.BF16 R12, R44, R58.reuse, R12 ;  /* 0x0000003a2c0c723c */ /* 0x080fe8000004180c */
[----:B------:R-:W-:Y:S01]  /*10220*/  FADD.FTZ R57, R249, R141 ;  /* 0x0000008df9397221 */ /* 0x000fe20000010000 */
[----:B------:R-:W-:Y:S03]  /*10230*/  MOV R141, R140 ;  /* 0x0000008c008d7202 */ /* 0x000fe60000000f00 */
[C---:B------:R-:W-:Y:S01]  /*10240*/  HMMA.16816.F32.BF16 R16, R40.reuse, R58, R16 ;  /* 0x0000003a2810723c */ /* 0x040fe20000041810 */
[----:B------:R4:W1:Y:S03]  /*10250*/  MUFU.EX2 R58, R3 ;  /* 0x00000003003a7308 */ /* 0x0008660000000800 */
[----:B------:R-:W-:Y:S04]  /*10260*/  FADD.FTZ R57, R252, R57 ;  /* 0x00000039fc397221 */ /* 0x000fe80000010000 */
[-C--:B---3--:R-:W-:Y:S04]  /*10270*/  HMMA.16816.F32.BF16 R20, R40, R60.reuse, R20 ;  /* 0x0000003c2814723c */ /* 0x088fe80000041814 */
        /* <DEDUP_REMOVED lines=8> */
[-C--:B------:R-:W-:Y:S08]  /*10300*/  HMMA.16816.F32.BF16 R48, R40, R52.reuse, R48 ;  /* 0x000000342830723c */ /* 0x080ff00000041830 */
[C---:B------:R-:W-:Y:S07]  /*10310*/  HMMA.16816.F32.BF16 R128, R44.reuse, R52, R128 ;  /* 0x000000342c80723c */ /* 0x040fee0000041880 */
[----:B------:R-:W-:Y:S01]  /*10320*/  FADD.FTZ R52, R171, R145 ;  /* 0x00000091ab347221 */ /* 0x000fe20000010000 */
[-C--:B------:R-:W-:Y:S04]  /*10330*/  HMMA.16816.F32.BF16 R132, R44, R54.reuse, R132 ;  /* 0x000000362c84723c */ /* 0x080fe80000041884 */
[----:B------:R-:W-:Y:S03]  /*10340*/  FADD.FTZ R53, R170, R144 ;  /* 0x00000090aa357221 */ /* 0x000fe60000010000 */
[----:B------:R-:W-:Y:S01]  /*10350*/  FADD.FTZ R44, R167, R52 ;  /* 0x00000034a72c7221 */ /* 0x000fe20000010000 */
[----:B------:R-:W-:Y:S04]  /*10360*/  HMMA.16816.F32.BF16 R136, R40, R54, R136 ;  /* 0x000000362888723c */ /* 0x000fe80000041888 */
[----:B------:R-:W-:Y:S01]  /*10370*/  FADD.FTZ R45, R202, R56 ;  /* 0x00000038ca2d7221 */ /* 0x000fe20000010000 */
[----:B------:R-:W-:Y:S01]  /*10380*/  F2FP.BF16.PACK_AB R46, R109, R108 ;  /* 0x0000006c6d2e723e */ /* 0x000fe200000010ff */
[----:B------:R-:W-:Y:S01]  /*10390*/  FADD.FTZ R44, R251, R44 ;  /* 0x0000002cfb2c7221 */ /* 0x000fe20000010000 */
[----:B------:R-:W-:Y:S01]  /*103a0*/  F2FP.BF16.PACK_AB R40, R101, R100 ;  /* 0x000000646528723e */ /* 0x000fe200000010ff */
[----:B----4-:R-:W-:Y:S01]  /*103b0*/  FADD.FTZ R3, R166, R53 ;  /* 0x00000035a6037221 */ /* 0x010fe20000010000 */
[----:B------:R-:W-:Y:S03]  /*103c0*/  F2FP.BF16.PACK_AB R42, R113, R112 ;  /* 0x00000070712a723e */ /* 0x000fe600000010ff */
[----:B------:R-:W-:Y:S01]  /*103d0*/  FADD.FTZ R53, R196, R45 ;  /* 0x0000002dc4357221 */ /* 0x000fe20000010000 */
[----:B------:R-:W-:Y:S01]  /*103e0*/  F2FP.BF16.PACK_AB R41, R103, R102 ;  /* 0x000000666729723e */ /* 0x000fe200000010ff */
[----:B------:R-:W-:Y:S01]  /*103f0*/  FADD.FTZ R52, R164, R44 ;  /* 0x0000002ca4347221 */ /* 0x000fe20000010000 */
[----:B------:R-:W-:Y:S01]  /*10400*/  F2FP.BF16.PACK_AB R43, R115, R114 ;  /* 0x00000072732b723e */ /* 0x000fe200000010ff */
[----:B------:R-:W-:Y:S01]  /*10410*/  FADD.FTZ R3, R226, R3 ;  /* 0x00000003e2037221 */ /* 0x000fe20000010000 */
[----:B-1----:R-:W-:Y:S01]  /*10420*/  F2FP.BF16.PACK_AB R44, R105, R104 ;  /* 0x00000068692c723e */ /* 0x002fe200000010ff */
[----:B------:R-:W-:Y:S01]  /*10430*/  FADD.FTZ R56, R223, R0 ;  /* 0x00000000df387221 */ /* 0x000fe20000010000 */
[----:B--2---:R-:W-:Y:S01]  /*10440*/  F2FP.BF16.PACK_AB R45, R107, R106 ;  /* 0x0000006a6b2d723e */ /* 0x004fe200000010ff */
[----:B------:R-:W-:Y:S01]  /*10450*/  FADD.FTZ R0, R247, R3 ;  /* 0x00000003f7007221 */ /* 0x000fe20000010000 */
[----:B------:R-:W-:Y:S01]  /*10460*/  F2FP.BF16.PACK_AB R47, R58, R110 ;  /* 0x0000006e3a2f723e */ /* 0x000fe200000010ff */
[----:B------:R-:W-:Y:S01]  /*10470*/  FADD.FTZ R3, R169, R52 ;  /* 0x00000034a9037221 */ /* 0x000fe20000010000 */
[-C--:B------:R-:W-:Y:S01]  /*10480*/  HMMA.16816.F32.BF16 R148, R40, R160.reuse, R4 ;  /* 0x000000a02894723c */ /* 0x080fe20000041804 */
[----:B------:R-:W1:Y:S02]  /*10490*/  LDSM.16.MT88.4 R4, [R229+0x3100] ;  /* 0x00310000e504783b */ /* 0x000e640000004200 */
[----:B------:R-:W-:Y:S05]  /*104a0*/  FADD.FTZ R0, R250, R0 ;  /* 0x00000000fa007221 */ /* 0x000fea0000010000 */
        /* <DEDUP_REMOVED lines=17> */
[----:B------:R-:W-:Y:S02]  /*105c0*/  FADD.FTZ R9, R175, R0 ;  /* 0x00000000af097221 */ /* 0x000fe40000010000 */
        /* <DEDUP_REMOVED lines=8> */
[----:B------:R-:W2:Y:S01]  /*10650*/  LDSM.16.MT88.4 R8, [R230+0x3100] ;  /* 0x00310000e608783b */ /* 0x000ea20000004200 */
[-C--:B-1----:R-:W-:Y:S03]  /*10660*/  HMMA.16816.F32.BF16 R116, R40, R4.reuse, R116 ;  /* 0x000000042874723c */ /* 0x082fe60000041874 */
        /* <DEDUP_REMOVED lines=27> */
[-C--:B------:R-:W-:Y:S01]  /*10820*/  MOV R70, R2.reuse ;  /* 0x0000000200467202 */ /* 0x080fe20000000f00 */
        /* <DEDUP_REMOVED lines=57> */
.L_x_604:
[----:B------:R-:W2:Y:S04]  /*10bc0*/  LDL.LU R6, [R1+0x28] ;  /* 0x0000280001067983 */ /* 0x000ea80000300800 */
        /* <DEDUP_REMOVED lines=16> */
[----:B---3--:R-:W-:Y:S02]  /*10cd0*/  FADD.FTZ R7, R7, R2 ;  /* 0x0000000207077221 */ /* 0x008fe40000010000 */
[----:B-1----:R-:W-:-:S03]  /*10ce0*/  FADD.FTZ R6, R6, R8 ;  /* 0x0000000806067221 */ /* 0x002fc60000010000 */
[----:B------:R-:W1:Y:S01]  /*10cf0*/  SHFL.BFLY PT, R8, R7, 0x1, 0x1f ;  /* 0x0c201f0007087f89 */ /* 0x000e6200000e0000 */
[----:B--2---:R-:W-:Y:S01]  /*10d00*/  FADD.FTZ R4, R4, R0 ;  /* 0x0000000004047221 */ /* 0x004fe20000010000 */
[----:B------:R-:W-:Y:S02]  /*10d10*/  MOV R0, RZ ;  /* 0x000000ff00007202 */ /* 0x000fe40000000f00 */
[----:B------:R-:W2:Y:S01]  /*10d20*/  SHFL.BFLY PT, R2, R6, 0x1, 0x1f ;  /* 0x0c201f0006027f89 */ /* 0x000ea200000e0000 */
[----:B----4-:R-:W-:Y:S01]  /*10d30*/  FADD.FTZ R5, R5, R3 ;  /* 0x0000000305057221 */ /* 0x010fe20000010000 */
[----:B------:R-:W-:-:S04]  /*10d40*/  FSETP.NE.FTZ.AND P4, PT, R4, RZ, PT ;  /* 0x000000ff0400720b */ /* 0x000fc80003f95000 */
[----:B------:R-:W-:-:S09]  /*10d50*/  FSETP.NE.FTZ.AND P3, PT, R5, RZ, PT ;  /* 0x000000ff0500720b */ /* 0x000fd20003f75000 */
[----:B------:R-:W3:Y:S01]  /*10d60*/  @P4 MUFU.RCP R0, R4 ;  /* 0x0000000400004308 */ /* 0x000ee20000001000 */
[----:B-1----:R-:W-:Y:S02]  /*10d70*/  FADD.FTZ R7, R8, R7 ;  /* 0x0000000708077221 */ /* 0x002fe40000010000 */
[----:B--2---:R-:W-:-:S03]  /*10d80*/  FADD.FTZ R6, R6, R2 ;  /* 0x0000000206067221 */ /* 0x004fc60000010000 */
[----:B------:R-:W-:Y:S01]  /*10d90*/  FSETP.NE.FTZ.AND P1, PT, R7, RZ, PT ;  /* 0x000000ff0700720b */ /* 0x000fe20003f35000 */
[----:B------:R-:W-:Y:S01]  /*10da0*/  CS2R R2, SRZ ;  /* 0x0000000000027805 */ /* 0x000fe2000001ff00 */
[----:B------:R-:W-:Y:S01]  /*10db0*/  @P3 MUFU.LG2 R8, R5 ;  /* 0x0000000500083308 */ /* 0x000fe20000000c00 */
[----:B------:R-:W-:Y:S01]  /*10dc0*/  FSETP.NE.FTZ.AND P2, PT, R6, RZ, PT ;  /* 0x000000ff0600720b */ /* 0x000fe20003f55000 */
[C---:B---3--:R-:W-:Y:S02]  /*10dd0*/  FMUL.FTZ R148, R0.reuse, R148 ;  /* 0x0000009400947220 */ /* 0x048fe40000410000 */
[----:B------:R-:W-:-:S04]  /*10de0*/  FMUL.FTZ R149, R0, R149 ;  /* 0x0000009500957220 */ /* 0x000fc80000410000 */
[----:B------:R-:W-:Y:S01]  /*10df0*/  @P3 MUFU.RCP R3, R5 ;  /* 0x0000000500033308 */ /* 0x000fe20000001000 */
        /* <DEDUP_REMOVED lines=16> */
[----:B------:R-:W-:Y:S01]  /*10f00*/  FMUL.FTZ R137, R0, R137 ;  /* 0x0000008900897220 */ /* 0x000fe20000410000 */
[----:B------:R-:W-:Y:S01]  /*10f10*/  MOV R0, RZ ;  /* 0x000000ff00007202 */ /* 0x000fe20000000f00 */
[C---:B-1----:R-:W-:Y:S02]  /*10f20*/  FMUL.FTZ R152, R2.reuse, R152 ;  /* 0x0000009802987220 */ /* 0x042fe40000410000 */
[C---:B------:R-:W-:Y:S01]  /*10f30*/  FMUL.FTZ R34, R2.reuse, R153 ;  /* 0x0000009902227220 */ /* 0x040fe20000410000 */
        /* <DEDUP_REMOVED lines=64> */
.L_x_586:
[----:B------:R-:W-:Y:S05]  /*11340*/  @P0 BRA `(.L_x_606) ;  /* 0x0000131000000947 */ /* 0x000fea0003800000 */
[----:B------:R-:W3:Y:S01]  /*11350*/  LDL R43, [R1+0x70] ;  /* 0x00007000012b7983 */ /* 0x000ee20000100800 */
[----:B------:R-:W-:Y:S01]  /*11360*/  F2FP.BF16.PACK_AB R7, R151, R150 ;  /* 0x000000969707723e */ /* 0x000fe200000010ff */
[----:B------:R-:W-:Y:S01]  /*11370*/  IMAD.MOV.U32 R6, RZ, RZ, -0x10 ;  /* 0xfffffff0ff067424 */ /* 0x000fe200078e00ff */
[----:B------:R-:W-:Y:S01]  /*11380*/  F2FP.BF16.PACK_AB R5, R149, R148 ;  /* 0x000000949505723e */ /* 0x000fe200000010ff */
[----:B------:R-:W4:Y:S01]  /*11390*/  S2R R41, SR_TID.X ;  /* 0x0000000000297919 */ /* 0x000f220000002100 */
        /* <DEDUP_REMOVED lines=12> */
[----:B----4-:R-:W-:Y:S02]  /*11460*/  SHF.R.S32.HI R42, RZ, 0x1f, R41 ;  /* 0x0000001fff2a7819 */ /* 0x010fe40000011429 */
[----:B------:R-:W-:Y:S02]  /*11470*/  F2FP.BF16.PACK_AB R31, R31, R172 ;  /* 0x000000ac1f1f723e */ /* 0x000fe400000010ff */
[CC--:B------:R-:W-:Y:S02]  /*11480*/  LEA.HI R2, R42.reuse, R41.reuse, RZ, 0x2 ;  /* 0x000000292a027211 */ /* 0x0c0fe400078f10ff */
[----:B-1----:R-:W-:-:S02]  /*11490*/  LEA.HI R36, R42, R41, RZ, 0x5 ;  /* 0x000000292a247211 */ /* 0x002fc400078f28ff */
[--C-:B------:R-:W-:Y:S02]  /*114a0*/  SHF.R.S32.HI R4, RZ, 0x2, R2.reuse ;  /* 0x00000002ff047819 */ /* 0x100fe40000011402 */
[----:B------:R-:W-:Y:S02]  /*114b0*/  SHF.R.S32.HI R0, RZ, 0x1f, R2 ;  /* 0x0000001fff007819 */ /* 0x000fe40000011402 */
[----:B--2---:R-:W-:Y:S02]  /*114c0*/  SHF.R.S32.HI R35, RZ, 0x5, R36 ;  /* 0x00000005ff237819 */ /* 0x004fe40000011424 */
        /* <DEDUP_REMOVED lines=38> */
[----:B------:R2:W-:Y:S01]  /*11730*/  STS [R2+0x80], R5 ;  /* 0x0000800502007388 */ /* 0x0005e20000000800 */
[----:B------:R-:W-:-:S03]  /*11740*/  ISETP.NE.U32.AND P0, PT, RZ, c[0x0][0x500], PT ;  /* 0x00014000ff007a0c */ /* 0x000fc60003f05070 */
[----:B------:R-:W-:Y:S01]  /*11750*/  STS [R3+0x80], R26 ;  /* 0x0000801a03007388 */ /* 0x000fe20000000800 */
[----:B------:R-:W-:-:S03]  /*11760*/  ISETP.NE.AND.EX P0, PT, RZ, c[0x0][0x504], PT, P0 ;  /* 0x00014100ff007a0c */ /* 0x000fc60003f05300 */
[----:B------:R-:W-:Y:S04]  /*11770*/  STS [R3+0x480], R30 ;  /* 0x0004801e03007388 */ /* 0x000fe80000000800 */
[----:B------:R-:W-:Y:S04]  /*11780*/  STS [R2+0x2080], R34 ;  /* 0x0020802202007388 */ /* 0x000fe80000000800 */
[----:B------:R4:W-:Y:S04]  /*11790*/  STS [R2+0x2480], R154 ;  /* 0x0024809a02007388 */ /* 0x0009e80000000800 */
[----:B------:R-:W-:Y:S01]  /*117a0*/  STS [R3+0x2080], R33 ;  /* 0x0020802103007388 */ /* 0x000fe20000000800 */
[----:B-1----:R-:W-:-:S03]  /*117b0*/  IMAD.MOV.U32 R7, RZ, RZ, 0x20 ;  /* 0x00000020ff077424 */ /* 0x002fc600078e00ff */
[----:B------:R-:W-:Y:S02]  /*117c0*/  STS [R3+0x2480], R158 ;  /* 0x0024809e03007388 */ /* 0x000fe40000000800 */
[----:B------:R-:W-:Y:S02]  /*117d0*/  SEL R7, R7, 0xffffffe0, !P1 ;  /* 0xffffffe007077807 */ /* 0x000fe40004800000 */
[----:B------:R-:W-:-:S03]  /*117e0*/  ISETP.NE.U32.AND P1, PT, RZ, c[0x0][0x508], PT ;  /* 0x00014200ff007a0c */ /* 0x000fc60003f25070 */
[----:B--2---:R-:W-:Y:S01]  /*117f0*/  IMAD.IADD R5, R2, 0x1, R7 ;  /* 0x0000000102057824 */ /* 0x004fe200078e0207 */
[----:B------:R-:W-:Y:S01]  /*11800*/  ISETP.NE.AND.EX P1, PT, RZ, c[0x0][0x50c], PT, P1 ;  /* 0x00014300ff007a0c */ /* 0x000fe20003f25310 */
[----:B------:R-:W-:-:S03]  /*11810*/  IMAD.IADD R4, R7, 0x1, R3 ;  /* 0x0000000107047824 */ /* 0x000fc600078e0203 */
[----:B------:R-:W-:Y:S04]  /*11820*/  STS [R5+0x80], R29 ;  /* 0x0000801d05007388 */ /* 0x000fe80000000800 */
[----:B------:R-:W-:Y:S01]  /*11830*/  STS [R5+0x480], R28 ;  /* 0x0004801c05007388 */ /* 0x000fe20000000800 */
[----:B----4-:R-:W-:-:S03]  /*11840*/  IADD3 R2, R7, 0x400, R0 ;  /* 0x0000040007027810 */ /* 0x010fc60007ffe000 */
[----:B------:R-:W-:Y:S04]  /*11850*/  STS [R4+0x80], R13 ;  /* 0x0000800d04007388 */ /* 0x000fe80000000800 */
[----:B------:R-:W-:Y:S04]  /*11860*/  STS [R4+0x480], R25 ;  /* 0x0004801904007388 */ /* 0x000fe80000000800 */
[----:B------:R-:W-:Y:S04]  /*11870*/  STS [R5+0x2080], R32 ;  /* 0x0020802005007388 */ /* 0x000fe80000000800 */
[----:B------:R1:W-:Y:S04]  /*11880*/  STS [R5+0x2480], R170 ;  /* 0x002480aa05007388 */ /* 0x0003e80000000800 */
[----:B------:R-:W-:Y:S04]  /*11890*/  STS [R4+0x2080], R31 ;  /* 0x0020801f04007388 */ /* 0x000fe80000000800 */
[----:B------:R-:W-:Y:S04]  /*118a0*/  STS [R4+0x2480], R174 ;  /* 0x002480ae04007388 */ /* 0x000fe80000000800 */
[----:B------:R-:W-:Y:S04]  /*118b0*/  STS [R0], R24 ;  /* 0x0000001800007388 */ /* 0x000fe80000000800 */
[----:B------:R-:W-:Y:S01]  /*118c0*/  STS [R0+0x400], R23 ;  /* 0x0004001700007388 */ /* 0x000fe20000000800 */
[----:B-1----:R-:W-:-:S02]  /*118d0*/  IMAD.IADD R5, R6, 0x1, R2 ;  /* 0x0000000106057824 */ /* 0x002fc400078e0202 */
[----:B------:R-:W-:-:S04]  /*118e0*/  IMAD.IADD R2, R6, 0x1, R0 ;  /* 0x0000000106027824 */ /* 0x000fc800078e0200 */
        /* <DEDUP_REMOVED lines=9> */
[----:B--2---:R-:W-:-:S03]  /*11980*/  IMAD.MOV.U32 R2, RZ, RZ, 0x4 ;  /* 0x00000004ff027424 */ /* 0x004fc600078e00ff */
[----:B------:R-:W-:Y:S04]  /*11990*/  STS [R0+0x400], R15 ;  /* 0x0004000f00007388 */ /* 0x000fe80000000800 */
[----:B------:R-:W-:Y:S04]  /*119a0*/  STS [R3], R11 ;  /* 0x0000000b03007388 */ /* 0x000fe80000000800 */
[----:B------:R-:W-:Y:S04]  /*119b0*/  STS [R5], R10 ;  /* 0x0000000a05007388 */ /* 0x000fe80000000800 */
[----:B------:R-:W-:Y:S04]  /*119c0*/  STS [R0+0x2000], R12 ;  /* 0x0020000c00007388 */ /* 0x000fe80000000800 */
[----:B------:R-:W-:Y:S04]  /*119d0*/  STS [R0+0x2400], R14 ;  /* 0x0024000e00007388 */ /* 0x000fe80000000800 */
[----:B------:R1:W-:Y:S04]  /*119e0*/  STS [R3+0x2000], R9 ;  /* 0x0020000903007388 */ /* 0x0003e80000000800 */
[----:B------:R2:W-:Y:S01]  /*119f0*/  STS [R5+0x2000], R8 ;  /* 0x0020000805007388 */ /* 0x0005e20000000800 */
[----:B------:R-:W-:-:S02]  /*11a00*/  IMAD.MOV.U32 R19, RZ, RZ, c[0x0][0x388] ;  /* 0x0000e200ff137624 */ /* 0x000fc400078e00ff */
[CC--:B---3--:R-:W-:Y:S01]  /*11a10*/  IMAD.WIDE R6, R43.reuse, R2.reuse, c[0x0][0x500] ;  /* 0x000140002b067625 */ /* 0x0c8fe200078e0202 */
[----:B------:R-:W-:Y:S03]  /*11a20*/  BAR.SYNC.DEFER_BLOCKING 0x1, 0x80 ;  /* 0x0042000000007b1d */ /* 0x000fe60000010000 */
[----:B-1----:R-:W-:-:S03]  /*11a30*/  @P1 IMAD.WIDE R2, R43, R2, c[0x0][0x508] ;  /* 0x000142002b021625 */ /* 0x002fc600078e0202 */
[----:B------:R-:W3:Y:S04]  /*11a40*/  @P0 LDG.E R0, [R6.64] ;  /* 0x0000000a06000981 */ /* 0x000ee8000c1e1900 */
[----:B------:R1:W5:Y:S01]  /*11a50*/  @P1 LDG.E R19, [R2.64] ;  /* 0x0000000a02131981 */ /* 0x000362000c1e1900 */
[----:B--2---:R-:W-:Y:S02]  /*11a60*/  CS2R R4, SRZ ;  /* 0x0000000000047805 */ /* 0x004fe4000001ff00 */
[--C-:B---3--:R-:W-:Y:S01]  /*11a70*/  @P0 SHF.R.S32.HI R5, RZ, 0x1f, R0.reuse ;  /* 0x0000001fff050819 */ /* 0x108fe20000011400 */
[----:B------:R-:W-:Y:S01]  /*11a80*/  @P0 IMAD.MOV.U32 R4, RZ, RZ, R0 ;  /* 0x000000ffff040224 */ /* 0x000fe200078e0000 */
[----:B------:R-:W-:Y:S05]  /*11a90*/  @P1 BRA `(.L_x_607) ;  /* 0x0000004000001947 */ /* 0x000fea0003800000 */
[----:B-1----:R-:W-:Y:S05]  /*11aa0*/  @!P0 BRA `(.L_x_607) ;  /* 0x0000003000008947 */ /* 0x002fea0003800000 */
[----:B------:R-:W2:Y:S04]  /*11ab0*/  LDG.E R2, [R6.64] ;  /* 0x0000000a06027981 */ /* 0x000ea8000c1e1900 */
[----:B------:R-:W2:Y:S02]  /*11ac0*/  LDG.E R0, [R6.64+0x4] ;  /* 0x0000040a06007981 */ /* 0x000ea4000c1e1900 */
[----:B--2--5:R-:W-:-:S02]  /*11ad0*/  IADD3 R19, -R2, R0, RZ ;  /* 0x0000000002137210 */ /* 0x024fc40007ffe1ff */
.L_x_607:
[----:B-1----:R-:W-:Y:S01]  /*11ae0*/  IMAD.MOV.U32 R2, RZ, RZ, c[0x0][0x4e8] ;  /* 0x00013a00ff027624 */ /* 0x002fe200078e00ff */
        /* <DEDUP_REMOVED lines=15> */
[----:B------:R-:W-:Y:S01]  /*11be0*/  SHF.R.S32.HI R20, RZ, 0x3, R20 ;  /* 0x00000003ff147819 */ /* 0x000fe20000011414 */
[----:B------:R-:W-:Y:S01]  /*11bf0*/  IMAD.IADD R13, R41, 0x1, -R3 ;  /* 0x00000001290d7824 */ /* 0x000fe200078e0a03 */
[----:B------:R-:W-:Y:S01]  /*11c00*/  SHF.R.S32.HI R10, RZ, 0x1f, R0 ;  /* 0x0000001fff0a7819 */ /* 0x000fe20000011400 */
[----:B------:R-:W-:Y:S01]  /*11c10*/  IMAD.WIDE.U32 R2, R4, c[0x0][0x3a0], RZ ;  /* 0x0000e80004027a25 */ /* 0x000fe200078e00ff */
[----:B------:R-:W-:Y:S02]  /*11c20*/  LOP3.LUT R9, R8, 0xffffffc, RZ, 0xc0, !PT ;  /* 0x0ffffffc08097812 */ /* 0x000fe400078ec0ff */
[----:B------:R-:W-:Y:S01]  /*11c30*/  LEA.HI R10, R10, R0, RZ, 0x2 ;  /* 0x000000000a0a7211 */ /* 0x000fe200078f10ff */
[----:B------:R-:W-:Y:S01]  /*11c40*/  IMAD.IADD R3, R3, 0x1, R7 ;  /* 0x0000000103037824 */ /* 0x000fe200078e0207 */
[----:B------:R-:W-:Y:S01]  /*11c50*/  LOP3.LUT R8, R6, 0xffffffc0, RZ, 0xc0, !PT ;  /* 0xffffffc006087812 */ /* 0x000fe200078ec0ff */
[----:B-1----:R-:W-:Y:S01]  /*11c60*/  IMAD.WIDE.U32 R14, R18, c[0x0][0x490], R4 ;  /* 0x00012400120e7a25 */ /* 0x002fe200078e0004 */
[----:B------:R-:W-:-:S02]  /*11c70*/  LOP3.LUT P1, RZ, R0, 0x3, RZ, 0xc0, !PT ;  /* 0x0000000300ff7812 */ /* 0x000fc4000782c0ff */
[----:B------:R-:W-:Y:S01]  /*11c80*/  SHF.R.S32.HI R6, RZ, 0x2, R10 ;  /* 0x00000002ff067819 */ /* 0x000fe2000001140a */
[----:B------:R-:W-:Y:S01]  /*11c90*/  IMAD.IADD R0, R35, 0x1, -R9 ;  /* 0x0000000123007824 */ /* 0x000fe200078e0a09 */
[----:B------:R-:W-:Y:S01]  /*11ca0*/  SHF.R.S32.HI R7, RZ, 0x1f, R18 ;  /* 0x0000001fff077819 */ /* 0x000fe20000011412 */
[----:B------:R-:W-:Y:S01]  /*11cb0*/  IMAD R8, R11, 0x8, R8 ;  /* 0x000000080b087824 */ /* 0x000fe200078e0208 */
[----:B------:R-:W-:Y:S01]  /*11cc0*/  SHF.R.S32.HI R9, RZ, 0x1f, R43 ;  /* 0x0000001fff097819 */ /* 0x000fe2000001142b */
[----:B------:R-:W-:Y:S01]  /*11cd0*/  IMAD R16, R0, 0x10, R6 ;  /* 0x0000001000107824 */ /* 0x000fe200078e0206 */
[----:B------:R-:W-:Y:S01]  /*11ce0*/  LEA.HI R22, R42, R41, RZ, 0x6 ;  /* 0x000000292a167211 */ /* 0x000fe200078f30ff */
[----:B------:R-:W-:Y:S01]  /*11cf0*/  IMAD R0, R7, c[0x0][0x490], RZ ;  /* 0x0001240007007a24 */ /* 0x000fe200078e02ff */
[----:B------:R-:W-:Y:S01]  /*11d00*/  SEL R9, R9, RZ, !P0 ;  /* 0x000000ff09097207 */ /* 0x000fe20004000000 */
[----:B------:R-:W-:Y:S02]  /*11d10*/  IMAD.SHL.U32 R4, R20, 0x40, RZ ;  /* 0x0000004014047824 */ /* 0x000fe400078e00ff */
[----:B------:R-:W-:-:S02]  /*11d20*/  IMAD R5, R18, c[0x0][0x494], R0 ;  /* 0x0001250012057a24 */ /* 0x000fc400078e0200 */
[----:B------:R-:W-:Y:S01]  /*11d30*/  IMAD.IADD R0, R16, 0x1, R8 ;  /* 0x0000000110007824 */ /* 0x000fe200078e0208 */
[----:B------:R-:W-:Y:S01]  /*11d40*/  LOP3.LUT R4, R4, 0x1c0, RZ, 0xc0, !PT ;  /* 0x000001c004047812 */ /* 0x000fe200078ec0ff */
[----:B------:R-:W-:Y:S02]  /*11d50*/  IMAD.SHL.U32 R8, R13, 0x8, RZ ;  /* 0x000000080d087824 */ /* 0x000fe400078e00ff */
[----:B--2---:R-:W-:Y:S02]  /*11d60*/  IMAD R6, R23, 0x80, R0 ;  /* 0x0000008017067824 */ /* 0x004fe400078e0200 */
[----:B------:R-:W-:Y:S01]  /*11d70*/  IMAD R12, R7, c[0x0][0x3e8], RZ ;  /* 0x0000fa00070c7a24 */ /* 0x000fe200078e02ff */
[----:B------:R-:W-:Y:S01]  /*11d80*/  LOP3.LUT R11, R4, 0x38, R8, 0xf8, !PT ;  /* 0x00000038040b7812 */ /* 0x000fe200078ef808 */
[----:B------:R-:W-:Y:S01]  /*11d90*/  @P2 IMAD.HI.U32 R10, R6, c[0x0][0x4ec], RZ ;  /* 0x00013b00060a2a27 */ /* 0x000fe200078e00ff */
[----:B------:R-:W-:Y:S02]  /*11da0*/  SHF.R.U32.HI R7, RZ, 0x3, R4 ;  /* 0x00000003ff077819 */ /* 0x000fe40000011604 */
[----:B------:R-:W-:Y:S01]  /*11db0*/  ISETP.GE.AND P6, PT, R8, c[0x0][0x3c8], PT ;  /* 0x0000f20008007a0c */ /* 0x000fe20003fc6270 */
[----:B------:R-:W-:Y:S01]  /*11dc0*/  IMAD.MOV.U32 R0, RZ, RZ, R6 ;  /* 0x000000ffff007224 */ /* 0x000fe200078e0006 */
[----:B------:R-:W-:Y:S01]  /*11dd0*/  @P2 SHF.R.U32.HI R0, RZ, c[0x0][0x4f0], R10 ;  /* 0x00013c00ff002a19 */ /* 0x000fe2000001160a */
[C---:B------:R-:W-:Y:S01]  /*11de0*/  IMAD R12, R18.reuse, c[0x0][0x3ec], R12 ;  /* 0x0000fb00120c7a24 */ /* 0x040fe200078e020c */
[----:B------:R-:W-:Y:S01]  /*11df0*/  SEL R10, R43, RZ, !P0 ;  /* 0x000000ff2b0a7207 */ /* 0x000fe20004000000 */
[----:B------:R-:W-:Y:S01]  /*11e00*/  IMAD.WIDE.U32 R2, R18, c[0x0][0x3e8], R2 ;  /* 0x0000fa0012027a25 */ /* 0x000fe200078e0002 */
[----:B------:R-:W-:-:S02]  /*11e10*/  LOP3.LUT R21, R11, R7, RZ, 0x3c, !PT ;  /* 0x000000070b157212 */ /* 0x000fc400078e3cff */
[----:B------:R-:W-:Y:S01]  /*11e20*/  SHF.R.S32.HI R53, RZ, 0x1f, R8 ;  /* 0x0000001fff357819 */ /* 0x000fe20000011408 */
[----:B------:R-:W-:Y:S02]  /*11e30*/  IMAD.IADD R5, R15, 0x1, R5 ;  /* 0x000000010f057824 */ /* 0x000fe400078e0205 */
[----:B------:R-:W-:Y:S02]  /*11e40*/  IMAD.MOV.U32 R4, RZ, RZ, R14 ;  /* 0x000000ffff047224 */ /* 0x000fe400078e000e */
[----:B------:R-:W-:Y:S02]  /*11e50*/  IMAD R7, R13, 0x10, R20 ;  /* 0x000000100d077824 */ /* 0x000fe400078e0214 */
[----:B------:R-:W-:Y:S02]  /*11e60*/  IMAD.MOV R11, RZ, RZ, -R0 ;  /* 0x000000ffff0b7224 */ /* 0x000fe400078e0a00 */
[----:B------:R-:W-:Y:S02]  /*11e70*/  IMAD.IADD R3, R3, 0x1, R12 ;  /* 0x0000000103037824 */ /* 0x000fe400078e020c */
[----:B------:R-:W-:-:S02]  /*11e80*/  IMAD R13, R9, c[0x0][0x498], RZ ;  /* 0x00012600090d7a24 */ /* 0x000fc400078e02ff */
        /* <DEDUP_REMOVED lines=12> */
[----:B------:R-:W-:-:S04]  /*11f50*/  IMAD.WIDE.U32 R4, R7, c[0x0][0x488], R4 ;  /* 0x0001220007047a25 */ /* 0x000fc800078e0004 */
[----:B------:R-:W-:Y:S01]  /*11f60*/  IMAD R9, R7, c[0x0][0x48c], R0 ;  /* 0x0001230007097a24 */ /* 0x000fe200078e0200 */
[----:B------:R-:W-:Y:S01]  /*11f70*/  LEA R7, P0, R4, c[0x0][0x450], 0x2 ;  /* 0x0001140004077a11 */ /* 0x000fe200078010ff */
[----:B------:R-:W-:Y:S01]  /*11f80*/  IMAD.MOV.U32 R6, RZ, RZ, R12 ;  /* 0x000000ffff067224 */ /* 0x000fe200078e000c */
[----:B------:R-:W-:Y:S01]  /*11f90*/  @P2 SHF.R.U32.HI R6, RZ, c[0x0][0x4f0], R14 ;  /* 0x00013c00ff062a19 */ /* 0x000fe2000001160e */
[----:B------:R-:W-:Y:S02]  /*11fa0*/  IMAD.IADD R5, R5, 0x1, R9 ;  /* 0x0000000105057824 */ /* 0x000fe400078e0209 */
[----:B------:R-:W-:Y:S01]  /*11fb0*/  IMAD.WIDE.U32 R2, R10, c[0x0][0x3f0], R2 ;  /* 0x0000fc000a027a25 */ /* 0x000fe200078e0002 */
[--C-:B------:R-:W-:Y:S01]  /*11fc0*/  SHF.R.S32.HI R13, RZ, 0x1f, R6.reuse ;  /* 0x0000001fff0d7819 */ /* 0x100fe20000011406 */
[----:B------:R-:W-:Y:S01]  /*11fd0*/  SHFL.IDX PT, R14, R7, 0x1, 0x1c1f ;  /* 0x003c1f00070e7f89 */ /* 0x000fe200000e0000 */
[----:B------:R-:W-:Y:S01]  /*11fe0*/  LEA.HI.X R4, R4, c[0x0][0x454], R5, 0x2, P0 ;  /* 0x0001150004047a11 */ /* 0x000fe200000f1405 */
[----:B------:R-:W-:-:S02]  /*11ff0*/  IMAD.MOV R10, RZ, RZ, -R6 ;  /* 0x000000ffff0a7224 */ /* 0x000fc400078e0a06 */
[----:B------:R-:W-:Y:S02]  /*12000*/  IMAD.IADD R3, R3, 0x1, R11 ;  /* 0x0000000103037824 */ /* 0x000fe400078e020b */
[----:B------:R-:W-:Y:S01]  /*12010*/  IMAD R0, R13, c[0x0][0x3e0], RZ ;  /* 0x0000f8000d007a24 */ /* 0x000fe200078e02ff */
[----:B------:R-:W-:Y:S01]  /*12020*/  SHFL.IDX PT, R17, R4, RZ, 0x1c1f ;  /* 0x001c1fff04117589 */ /* 0x000fe200000e0000 */
[----:B------:R-:W-:Y:S02]  /*12030*/  IMAD R5, R23, 0x80, R16 ;  /* 0x0000008017057824 */ /* 0x000fe400078e0210 */
[----:B------:R-:W-:Y:S01]  /*12040*/  IMAD R18, R10, c[0x0][0x4e8], R12 ;  /* 0x00013a000a127a24 */ /* 0x000fe200078e020c */
[----:B------:R-:W1:Y:S01]  /*12050*/  SHFL.IDX PT, R16, R7, RZ, 0x1c1f ;  /* 0x001c1fff07107589 */ /* 0x000e6200000e0000 */
[C---:B------:R-:W-:Y:S02]  /*12060*/  IMAD R9, R6.reuse, c[0x0][0x3e4], R0 ;  /* 0x0000f90006097a24 */ /* 0x040fe400078e0200 */
[----:B------:R-:W-:Y:S01]  /*12070*/  IMAD.WIDE.U32 R2, R6, c[0x0][0x3e0], R2 ;  /* 0x0000f80006027a25 */ /* 0x000fe200078e0002 */
[----:B------:R-:W2:Y:S01]  /*12080*/  SHFL.IDX PT, R15, R4, 0x1, 0x1c1f ;  /* 0x003c1f00040f7f89 */ /* 0x000ea200000e0000 */
[----:B------:R-:W-:-:S02]  /*12090*/  SHF.R.S32.HI R6, RZ, 0x1f, R18 ;  /* 0x0000001fff067819 */ /* 0x000fc40000011412 */
[----:B-----5:R-:W-:Y:S01]  /*120a0*/  IMAD R0, R19, c[0x0][0x4e8], RZ ;  /* 0x00013a0013007a24 */ /* 0x020fe200078e02ff */
[----:B------:R-:W-:Y:S01]  /*120b0*/  SHFL.IDX PT, R12, R7, 0x2, 0x1c1f ;  /* 0x005c1f00070c7f89 */ /* 0x000fe200000e0000 */
[----:B------:R-:W-:Y:S01]  /*120c0*/  IMAD.IADD R3, R3, 0x1, R9 ;  /* 0x0000000103037824 */ /* 0x000fe200078e0209 */
[C---:B------:R-:W-:Y:S01]  /*120d0*/  IADD3 R9, R5.reuse, 0x8, RZ ;  /* 0x0000000805097810 */ /* 0x040fe20007ffe0ff */
[----:B------:R-:W-:Y:S01]  /*120e0*/  IMAD R6, R6, c[0x0][0x3d8], RZ ;  /* 0x0000f60006067a24 */ /* 0x000fe200078e02ff */
[----:B------:R-:W3:Y:S01]  /*120f0*/  SHFL.IDX PT, R13, R4, 0x2, 0x1c1f ;  /* 0x005c1f00040d7f89 */ /* 0x000ee200000e0000 */
[-C--:B------:R-:W-:Y:S02]  /*12100*/  ISETP.GE.OR P4, PT, R5, R0.reuse, P1 ;  /* 0x000000000500720c */ /* 0x080fe40000f86670 */
[----:B------:R-:W-:Y:S01]  /*12110*/  ISETP.GE.OR P3, PT, R9, R0, P1 ;  /* 0x000000000900720c */ /* 0x000fe20000f66670 */
[----:B------:R4:W-:Y:S01]  /*12120*/  SHFL.IDX PT, R11, R4, 0x3, 0x1c1f ;  /* 0x007c1f00040b7f89 */ /* 0x0009e200000e0000 */
[----:B------:R-:W-:-:S02]  /*12130*/  IMAD R19, R18, c[0x0][0x3dc], R6 ;  /* 0x0000f70012137a24 */ /* 0x000fc400078e0206 */
[----:B------:R-:W-:Y:S01]  /*12140*/  IMAD.SHL.U32 R9, R22, 0x8, RZ ;  /* 0x0000000816097824 */ /* 0x000fe200078e00ff */
[----:B------:R3:W3:Y:S06]  /*12150*/  SHFL.IDX PT, R10, R7, 0x3, 0x1c1f ;  /* 0x007c1f00070a7f89 */ /* 0x0006ec00000e0000 */
[----:B-1----:R-:W-:Y:S04]  /*12160*/  @!P4 ST.E [R16.64], R37 ;  /* 0x000000251000c985 */ /* 0x002fe8000c10190a */
[----:B--2---:R-:W-:Y:S01]  /*12170*/  @!P3 ST.E [R14.64], R38 ;  /* 0x000000260e00b985 */ /* 0x004fe2000c10190a */
[----:B----4-:R-:W-:-:S04]  /*12180*/  IADD3 R4, R5, 0x40, RZ ;  /* 0x0000004005047810 */ /* 0x010fc80007ffe0ff */
[-C--:B------:R-:W-:Y:S01]  /*12190*/  ISETP.GE.OR P2, PT, R4, R0.reuse, P1 ;  /* 0x000000000400720c */ /* 0x080fe20000f46670 */
[----:B---3--:R-:W-:Y:S01]  /*121a0*/  IMAD.WIDE.U32 R6, R18, c[0x0][0x3d8], R2 ;  /* 0x0000f60012067a25 */ /* 0x008fe200078e0002 */
        /* <DEDUP_REMOVED lines=11> */
[----:B------:R-:W-:Y:S01]  /*12260*/  @!P2 ST.E [R12.64], R39 ;  /* 0x000000270c00a985 */ /* 0x000fe2000c10190a */
        /* <DEDUP_REMOVED lines=63> */
.L_x_606:
[----:B------:R-:W3:Y:S01]  /*12660*/  LDL R8, [R1+0x70] ;  /* 0x0000700001087983 */ /* 0x000ee20000100800 */
[----:B------:R-:W-:Y:S01]  /*12670*/  ISETP.NE.U32.AND P0, PT, RZ, c[0x0][0x508], PT ;  /* 0x00014200ff007a0c */ /* 0x000fe20003f05070 */
[----:B------:R-:W-:Y:S01]  /*12680*/  IMAD.MOV.U32 R2, RZ, RZ, 0x4 ;  /* 0x00000004ff027424 */ /* 0x000fe200078e00ff */
[----:B------:R-:W-:Y:S02]  /*12690*/  ISETP.NE.U32.AND P1, PT, RZ, c[0x0][0x500], PT ;  /* 0x00014000ff007a0c */ /* 0x000fe40003f25070 */
[----:B------:R-:W-:Y:S02]  /*126a0*/  ISETP.NE.AND.EX P0, PT, RZ, c[0x0][0x50c], PT, P0 ;  /* 0x00014300ff007a0c */ /* 0x000fe40003f05300 */
[----:B------:R-:W-:Y:S01]  /*126b0*/  ISETP.NE.AND.EX P1, PT, RZ, c[0x0][0x504], PT, P1 ;  /* 0x00014100ff007a0c */ /* 0x000fe20003f25310 */
[----:B------:R-:W-:Y:S02]  /*126c0*/  IMAD.MOV.U32 R18, RZ, RZ, c[0x0][0x388] ;  /* 0x0000e200ff127624 */ /* 0x000fe400078e00ff */
[----:B---3--:R-:W-:-:S08]  /*126d0*/  IMAD.WIDE R6, R8, R2, c[0x0][0x500] ;  /* 0x0001400008067625 */ /* 0x008fd000078e0202 */
[----:B------:R-:W-:Y:S02]  /*126e0*/  @P0 IMAD.WIDE R2, R8, R2, c[0x0][0x508] ;  /* 0x0001420008020625 */ /* 0x000fe400078e0202 */
[----:B------:R-:W3:Y:S04]  /*126f0*/  @P1 LDG.E R0, [R6.64] ;  /* 0x0000000a06001981 */ /* 0x000ee8000c1e1900 */
[----:B------:R4:W5:Y:S01]  /*12700*/  @P0 LDG.E R18, [R2.64] ;  /* 0x0000000a02120981 */ /* 0x000962000c1e1900 */
[----:B------:R-:W-:Y:S02]  /*12710*/  CS2R R4, SRZ ;  /* 0x0000000000047805 */ /* 0x000fe4000001ff00 */
[--C-:B---3--:R-:W-:Y:S01]  /*12720*/  @P1 SHF.R.S32.HI R5, RZ, 0x1f, R0.reuse ;  /* 0x0000001fff051819 */ /* 0x108fe20000011400 */
[----:B------:R-:W-:Y:S01]  /*12730*/  @P1 IMAD.MOV.U32 R4, RZ, RZ, R0 ;  /* 0x000000ffff041224 */ /* 0x000fe200078e0000 */
[----:B------:R-:W-:Y:S05]  /*12740*/  @P0 BRA `(.L_x_608) ;  /* 0x0000004000000947 */ /* 0x000fea0003800000 */
[----:B----4-:R-:W-:Y:S05]  /*12750*/  @!P1 BRA `(.L_x_608) ;  /* 0x0000003000009947 */ /* 0x010fea0003800000 */
[----:B------:R3:W4:Y:S04]  /*12760*/  LDG.E R0, [R6.64] ;  /* 0x0000000a06007981 */ /* 0x000728000c1e1900 */
[----:B---3--:R-:W4:Y:S02]  /*12770*/  LDG.E R6, [R6.64+0x4] ;  /* 0x0000040a06067981 */ /* 0x008f24000c1e1900 */
[----:B----45:R-:W-:-:S02]  /*12780*/  IADD3 R18, -R0, R6, RZ ;  /* 0x0000000600127210 */ /* 0x030fc40007ffe1ff */
.L_x_608:
[----:B----4-:R-:W3:Y:S01]  /*12790*/  S2R R12, SR_TID.X ;  /* 0x00000000000c7919 */ /* 0x010ee20000002100 */
[----:B------:R-:W-:Y:S01]  /*127a0*/  SHF.R.S32.HI R0, RZ, 0x1f, R8 ;  /* 0x0000001fff007819 */ /* 0x000fe20000011408 */
[----:B------:R-:W-:Y:S01]  /*127b0*/  BSSY B0, `(.L_x_609) ;  /* 0x0000028000007945 */ /* 0x000fe20003800000 */
[----:B------:R-:W-:-:S02]  /*127c0*/  SEL R10, R8, RZ, !P1 ;  /* 0x000000ff080a7207 */ /* 0x000fc40004800000 */
[----:B------:R-:W-:Y:S02]  /*127d0*/  SEL R11, R0, RZ, !P1 ;  /* 0x000000ff000b7207 */ /* 0x000fe40004800000 */
[----:B---3--:R-:W-:-:S13]  /*127e0*/  ISETP.GT.AND P0, PT, R12, 0x7f, PT ;  /* 0x0000007f0c00780c */ /* 0x008fda0003f04270 */
[----:B------:R-:W-:Y:S05]  /*127f0*/  @P0 BRA `(.L_x_610) ;  /* 0x0000023000000947 */ /* 0x000fea0003800000 */
[----:B------:R-:W3:Y:S01]  /*12800*/  S2R R9, SR_CTAID.X ;  /* 0x0000000000097919 */ /* 0x000ee20000002500 */
[----:B-----5:R-:W-:Y:S01]  /*12810*/  IMAD R0, R18, c[0x0][0x4e8], RZ ;  /* 0x00013a0012007a24 */ /* 0x020fe200078e02ff */
[----:B---3--:R-:W-:-:S04]  /*12820*/  LEA R9, R9, R12, 0x7 ;  /* 0x0000000c09097211 */ /* 0x008fc800078e38ff */
[----:B------:R-:W-:-:S13]  /*12830*/  ISETP.GE.AND P0, PT, R9, R0, PT ;  /* 0x000000000900720c */ /* 0x000fda0003f06270 */
[----:B------:R-:W-:Y:S05]  /*12840*/  @P0 BRA `(.L_x_610) ;  /* 0x000001e000000947 */ /* 0x000fea0003800000 */
[----:B------:R-:W3:Y:S01]  /*12850*/  S2R R8, SR_CTAID.Y ;  /* 0x0000000000087919 */ /* 0x000ee20000002600 */
[----:B------:R-:W-:Y:S01]  /*12860*/  MOV R0, c[0x0][0x4e8] ;  /* 0x00013a0000007a02 */ /* 0x000fe20000000f00 */
[----:B------:R-:W-:Y:S01]  /*12870*/  IMAD.MOV.U32 R3, RZ, RZ, R5 ;  /* 0x000000ffff037224 */ /* 0x000fe200078e0005 */
[----:B------:R-:W-:Y:S02]  /*12880*/  MOV R2, R4 ;  /* 0x0000000400027202 */ /* 0x000fe40000000f00 */
[----:B------:R-:W-:-:S13]  /*12890*/  ISETP.NE.AND P0, PT, R0, 0x1, PT ;  /* 0x000000010000780c */ /* 0x000fda0003f05270 */
[----:B------:R-:W-:Y:S01]  /*128a0*/  @P0 IMAD.HI.U32 R7, R9, c[0x0][0x4ec], RZ ;  /* 0x00013b0009070a27 */ /* 0x000fe200078e00ff */
[----:B---3--:R-:W-:-:S03]  /*128b0*/  SHF.R.S32.HI R0, RZ, 0x1f, R8 ;  /* 0x0000001fff007819 */ /* 0x008fc60000011408 */
        /* <DEDUP_REMOVED lines=23> */
.L_x_610:
[----:B------:R-:W-:Y:S05]  /*12a30*/  BSYNC B0 ;  /* 0x0000000000007941 */ /* 0x000fea0003800000 */
.L_x_609:
[----:B---3--:R-:W3:Y:S01]  /*12a40*/  S2R R6, SR_CTAID.Y ;  /* 0x0000000000067919 */ /* 0x008ee20000002600 */
[----:B------:R-:W-:Y:S01]  /*12a50*/  IMAD R0, R5, c[0x0][0x3a0], RZ ;  /* 0x0000e80005007a24 */ /* 0x000fe200078e02ff */
[----:B------:R-:W-:Y:S01]  /*12a60*/  SHF.R.S32.HI R5, RZ, 0x1f, R12 ;  /* 0x0000001fff057819 */ /* 0x000fe2000001140c */
[C---:B------:R-:W-:Y:S01]  /*12a70*/  IMAD.WIDE.U32 R2, R4.reuse, c[0x0][0x3a0], RZ ;  /* 0x0000e80004027a25 */ /* 0x040fe200078e00ff */
[----:B------:R-:W4:Y:S02]  /*12a80*/  S2R R13, SR_CTAID.X ;  /* 0x00000000000d7919 */ /* 0x000f240000002500 */
        /* <DEDUP_REMOVED lines=10> */
[----:B---3--:R-:W-:Y:S01]  /*12b30*/  SHF.R.S32.HI R7, RZ, 0x1f, R6 ;  /* 0x0000001fff077819 */ /* 0x008fe20000011406 */
[----:B------:R-:W-:-:S04]  /*12b40*/  IMAD.WIDE.U32 R2, R6, c[0x0][0x3e8], R2 ;  /* 0x0000fa0006027a25 */ /* 0x000fc800078e0002 */
[----:B------:R-:W-:Y:S02]  /*12b50*/  IMAD R0, R7, c[0x0][0x3e8], RZ ;  /* 0x0000fa0007007a24 */ /* 0x000fe400078e02ff */
[----:B----4-:R-:W-:Y:S02]  /*12b60*/  IMAD R4, R13, 0x80, R4 ;  /* 0x000000800d047824 */ /* 0x010fe400078e0204 */
        /* <DEDUP_REMOVED lines=22> */
[----:B------:R-:W3:Y:S01]  /*12cd0*/  SHFL.IDX PT, R6, R4, RZ, 0x181f ;  /* 0x00181fff04067589 */ /* 0x000ee200000e0000 */
[----:B------:R-:W-:Y:S02]  /*12ce0*/  IMAD.SHL.U32 R0, R8, 0x8, RZ ;  /* 0x0000000808007824 */ /* 0x000fe400078e00ff */
[----:B------:R-:W-:Y:S01]  /*12cf0*/  LEA.HI.X R3, R2, c[0x0][0x384], R3, 0x1, P0 ;  /* 0x0000e10002037a11 */ /* 0x000fe200000f0c03 */
[----:B------:R-:W-:Y:S01]  /*12d00*/  IMAD R2, R13, 0x80, R9 ;  /* 0x000000800d027824 */ /* 0x000fe200078e0209 */
[----:B------:R-:W-:Y:S01]  /*12d10*/  SHFL.IDX PT, R5, R4, 0x1, 0x181f ;  /* 0x00381f0004057f89 */ /* 0x000fe200000e0000 */
[----:B------:R-:W-:Y:S02]  /*12d20*/  ISETP.GE.AND P0, PT, R0, c[0x0][0x3c8], PT ;  /* 0x0000f20000007a0c */ /* 0x000fe40003f06270 */
[----:B------:R-:W-:Y:S01]  /*12d30*/  SHF.R.S32.HI R19, RZ, 0x1f, R0 ;  /* 0x0000001fff137819 */ /* 0x000fe20000011400 */
[----:B------:R-:W4:Y:S01]  /*12d40*/  SHFL.IDX PT, R7, R3, RZ, 0x181f ;  /* 0x00181fff03077589 */ /* 0x000f2200000e0000 */
[----:B------:R-:W-:-:S02]  /*12d50*/  ISETP.GE.OR P2, PT, R2, R18, P0 ;  /* 0x000000120200720c */ /* 0x000fc40000746670 */
[C---:B------:R-:W-:Y:S01]  /*12d60*/  IADD3 R8, R2.reuse, 0x10, RZ ;  /* 0x0000001002087810 */ /* 0x040fe20007ffe0ff */
[----:B------:R-:W1:Y:S01]  /*12d70*/  SHFL.IDX PT, R9, R3, 0x1, 0x181f ;  /* 0x00381f0003097f89 */ /* 0x000e6200000e0000 */
[----:B------:R-:W-:Y:S02]  /*12d80*/  IADD3 R14, R2, 0x20, RZ ;  /* 0x00000020020e7810 */ /* 0x000fe40007ffe0ff */
[-C--:B------:R-:W-:Y:S01]  /*12d90*/  ISETP.GE.OR P4, PT, R8, R18.reuse, P0 ;  /* 0x000000120800720c */ /* 0x080fe20000786670 */
[----:B------:R-:W-:Y:S01]  /*12da0*/  SHFL.IDX PT, R12, R3, 0x2, 0x181f ;  /* 0x00581f00030c7f89 */ /* 0x000fe200000e0000 */
[C---:B------:R-:W-:Y:S02]  /*12db0*/  IADD3 R10, R2.reuse, 0x40, RZ ;  /* 0x00000040020a7810 */ /* 0x040fe40007ffe0ff */
[----:B------:R-:W-:Y:S01]  /*12dc0*/  IADD3 R13, R2, 0x30, RZ ;  /* 0x00000030020d7810 */ /* 0x000fe20007ffe0ff */
[----:B------:R-:W2:Y:S01]  /*12dd0*/  SHFL.IDX PT, R8, R4, 0x2, 0x181f ;  /* 0x00581f0004087f89 */ /* 0x000ea200000e0000 */
[----:B------:R-:W-:-:S02]  /*12de0*/  ISETP.GE.OR P3, PT, R14, R18, P0 ;  /* 0x000000120e00720c */ /* 0x000fc40000766670 */
[----:B---3--:R-:W-:Y:S01]  /*12df0*/  @!P2 LEA R6, P1, R0, R6, 0x1 ;  /* 0x000000060006a211 */ /* 0x008fe200078208ff */
[----:B------:R-:W-:Y:S01]  /*12e00*/  SHFL.IDX PT, R11, R4, 0x3, 0x181f ;  /* 0x00781f00040b7f89 */ /* 0x000fe200000e0000 */
[----:B------:R-:W-:-:S03]  /*12e10*/  ISETP.GE.OR P6, PT, R10, R18, P0 ;  /* 0x000000120a00720c */ /* 0x000fc600007c6670 */
[----:B------:R-:W-:Y:S01]  /*12e20*/  SHFL.IDX PT, R14, R3, 0x3, 0x181f ;  /* 0x00781f00030e7f89 */ /* 0x000fe200000e0000 */
[----:B----4-:R-:W-:-:S03]  /*12e30*/  @!P2 LEA.HI.X R7, R0, R7, R19, 0x1, P1 ;  /* 0x000000070007a211 */ /* 0x010fc600008f0c13 */
[----:B------:R-:W3:Y:S01]  /*12e40*/  SHFL.IDX PT, R10, R4, 0x4, 0x181f ;  /* 0x00981f00040a7f89 */ /* 0x000ee200000e0000 */
[----:B------:R-:W-:-:S03]  /*12e50*/  ISETP.GE.OR P1, PT, R13, R18, P0 ;  /* 0x000000120d00720c */ /* 0x000fc60000726670 */
[----:B------:R4:W-:Y:S04]  /*12e60*/  @!P2 ST.E.128 [R6.64], RZ ;  /* 0x000000ff0600a985 */ /* 0x0009e8000c101d0a */
[----:B------:R-:W-:Y:S04]  /*12e70*/  SHFL.IDX PT, R13, R4, 0x5, 0x181f ;  /* 0x00b81f00040d7f89 */ /* 0x000fe800000e0000 */
[----:B------:R-:W1:Y:S04]  /*12e80*/  SHFL.IDX PT, R17, R3, 0x4, 0x181f ;  /* 0x00981f0003117f89 */ /* 0x000e6800000e0000 */
[----:B------:R-:W2:Y:S04]  /*12e90*/  SHFL.IDX PT, R16, R3, 0x5, 0x181f ;  /* 0x00b81f0003107f89 */ /* 0x000ea800000e0000 */
[----:B------:R-:W-:Y:S04]  /*12ea0*/  SHFL.IDX PT, R15, R3, 0x6, 0x181f ;  /* 0x00d81f00030f7f89 */ /* 0x000fe800000e0000 */
[----:B------:R-:W-:Y:S01]  /*12eb0*/  SHFL.IDX PT, R3, R3, 0x7, 0x181f ;  /* 0x00f81f0003037f89 */ /* 0x000fe200000e0000 */
[----:B----4-:R-:W-:-:S02]  /*12ec0*/  @!P4 LEA R6, P2, R0, R5, 0x1 ;  /* 0x000000050006c211 */ /* 0x010fc400078408ff */
[----:B------:R-:W-:Y:S01]  /*12ed0*/  IADD3 R7, R2, 0x50, RZ ;  /* 0x0000005002077810 */ /* 0x000fe20007ffe0ff */
[----:B------:R-:W4:Y:S03]  /*12ee0*/  SHFL.IDX PT, R5, R4, 0x6, 0x181f ;  /* 0x00d81f0004057f89 */ /* 0x000f2600000e0000 */
[----:B------:R-:W-:Y:S01]  /*12ef0*/  ISETP.GE.OR P5, PT, R7, R18, P0 ;  /* 0x000000120700720c */ /* 0x000fe200007a6670 */
[----:B------:R-:W4:Y:S01]  /*12f00*/  SHFL.IDX PT, R4, R4, 0x7, 0x181f ;  /* 0x00f81f0004047f89 */ /* 0x000f2200000e0000 */
[----:B-1----:R-:W-:Y:S02]  /*12f10*/  @!P4 LEA.HI.X R7, R0, R9, R19, 0x1, P2 ;  /* 0x000000090007c211 */ /* 0x002fe400010f0c13 */
[----:B------:R-:W-:Y:S02]  /*12f20*/  IADD3 R9, R2, 0x60, RZ ;  /* 0x0000006002097810 */ /* 0x000fe40007ffe0ff */
[----:B--2---:R-:W-:Y:S01]  /*12f30*/  @!P3 LEA R8, P2, R0, R8, 0x1 ;  /* 0x000000080008b211 */ /* 0x004fe200078408ff */
[----:B------:R1:W-:Y:S01]  /*12f40*/  @!P4 ST.E.128 [R6.64], RZ ;  /* 0x000000ff0600c985 */ /* 0x0003e2000c101d0a */
[----:B------:R-:W-:-:S02]  /*12f50*/  ISETP.GE.OR P4, PT, R9, R18, P0 ;  /* 0x000000120900720c */ /* 0x000fc40000786670 */
[----:B------:R-:W-:Y:S02]  /*12f60*/  @!P3 LEA.HI.X R9, R0, R12, R19, 0x1, P2 ;  /* 0x0000000c0009b211 */ /* 0x000fe400010f0c13 */
[----:B------:R-:W-:-:S03]  /*12f70*/  IADD3 R2, R2, 0x70, RZ ;  /* 0x0000007002027810 */ /* 0x000fc60007ffe0ff */
[----:B------:R2:W-:Y:S01]  /*12f80*/  @!P3 ST.E.128 [R8.64], RZ ;  /* 0x000000ff0800b985 */ /* 0x0005e2000c101d0a */
[----:B------:R-:W-:Y:S02]  /*12f90*/  ISETP.GE.OR P0, PT, R2, R18, P0 ;  /* 0x000000120200720c */ /* 0x000fe40000706670 */
[C---:B---3--:R-:W-:Y:S02]  /*12fa0*/  @!P6 LEA R10, P3, R0.reuse, R10, 0x1 ;  /* 0x0000000a000ae211 */ /* 0x048fe400078608ff */
[C---:B-1----:R-:W-:Y:S02]  /*12fb0*/  @!P1 LEA R6, P2, R0.reuse, R11, 0x1 ;  /* 0x0000000b00069211 */ /* 0x042fe400078408ff */
[C-C-:B------:R-:W-:Y:S02]  /*12fc0*/  @!P6 LEA.HI.X R11, R0.reuse, R17, R19.reuse, 0x1, P3 ;  /* 0x00000011000be211 */ /* 0x140fe400018f0c13 */
[C---:B------:R-:W-:Y:S02]  /*12fd0*/  @!P1 LEA.HI.X R7, R0.reuse, R14, R19, 0x1, P2 ;  /* 0x0000000e00079211 */ /* 0x040fe400010f0c13 */
[----:B--2---:R-:W-:-:S03]  /*12fe0*/  @!P5 LEA R8, P2, R0, R13, 0x1 ;  /* 0x0000000d0008d211 */ /* 0x004fc600078408ff */
[----:B------:R4:W-:Y:S01]  /*12ff0*/  @!P1 ST.E.128 [R6.64], RZ ;  /* 0x000000ff06009985 */ /* 0x0009e2000c101d0a */
[----:B------:R-:W-:-:S03]  /*13000*/  @!P5 LEA.HI.X R9, R0, R16, R19, 0x1, P2 ;  /* 0x000000100009d211 */ /* 0x000fc600010f0c13 */
[----:B------:R1:W-:Y:S04]  /*13010*/  @!P6 ST.E.128 [R10.64], RZ ;  /* 0x000000ff0a00e985 */ /* 0x0003e8000c101d0a */
[----:B------:R1:W-:Y:S01]  /*13020*/  @!P5 ST.E.128 [R8.64], RZ ;  /* 0x000000ff0800d985 */ /* 0x0003e2000c101d0a */
[----:B----4-:R-:W-:-:S04]  /*13030*/  @!P4 LEA R6, P1, R0, R5, 0x1 ;  /* 0x000000050006c211 */ /* 0x010fc800078208ff */
[----:B------:R-:W-:-:S05]  /*13040*/  @!P4 LEA.HI.X R7, R0, R15, R19, 0x1, P1 ;  /* 0x0000000f0007c211 */ /* 0x000fca00008f0c13 */
[----:B------:R1:W-:Y:S01]  /*13050*/  @!P4 ST.E.128 [R6.64], RZ ;  /* 0x000000ff0600c985 */ /* 0x0003e2000c101d0a */
[----:B------:R-:W-:Y:S05]  /*13060*/  @P0 EXIT ;  /* 0x000000000000094d */ /* 0x000fea0003800000 */
[----:B------:R-:W-:-:S04]  /*13070*/  LEA R2, P0, R0, R4, 0x1 ;  /* 0x0000000400027211 */ /* 0x000fc800078008ff */
[----:B------:R-:W-:-:S05]  /*13080*/  LEA.HI.X R3, R0, R3, R19, 0x1, P0 ;  /* 0x0000000300037211 */ /* 0x000fca00000f0c13 */
[----:B------:R-:W-:Y:S01]  /*13090*/  ST.E.128 [R2.64], RZ ;  /* 0x000000ff02007985 */ /* 0x000fe2000c101d0a */
[----:B------:R-:W-:Y:S05]  /*130a0*/  EXIT ;  /* 0x000000000000794d */ /* 0x000fea0003800000 */
.L_x_611:
        /* <DEDUP_REMOVED lines=13> */
.L_x_744:


//--------------------- .text._ZN7cutlass13device_kernelIN5flash19enable_sm80_to_sm89INS1_16FlashAttnFwdSm80INS1_25CollectiveMainloopFwdSm80ILi4ELi1ELb0EN4cute5tupleIJNS5_1CILi128EEENS7_ILi112EEENS7_ILi64EEEEEELi64ENS_10bfloat16_tEfNS_4arch4Sm80ELb1ELb0ELb0ELb1ELb0ELb1ELb1ELb0EEENS1_21CollectiveEpilogueFwdINS6_IJS8_SA_S9_EEENS6_IJNS7_ILi1EEESI_SI_EEESC_SE_Li128ELb1ELb1ELb0ELb0EEENS1_19SingleTileSchedulerILb1ELb0ELb1ELi128EEEEEEEEEvNT_6ParamsE --------------------------
	.section	.text._ZN7cutlass13device_kernelIN5flash19enable_sm80_to_sm89INS1_16FlashAttnFwdSm80INS1_25CollectiveMainloopFwdSm80ILi4ELi1ELb0EN4cute5tupleIJNS5_1CILi128EEENS7_ILi112EEENS7_ILi64EEEEEELi64ENS_10bfloat16_tEfNS_4arch4Sm80ELb1ELb0ELb0ELb1ELb0ELb1ELb1ELb0EEENS1_21CollectiveEpilogueFwdINS6_IJS8_SA_S9_EEENS6_IJNS7_ILi1EEESI_SI_EEESC_SE_Li128ELb1ELb1ELb0ELb0EEENS1_19SingleTileSchedulerILb1ELb0ELb1ELi128EEEEEEEEEvNT_6ParamsE,"ax",@progbits
	.sectioninfo	@"SHI_REGISTERS=255"
	.align	128
.text._ZN7cutlass13device_kernelIN5flash19enable_sm80_to_sm89INS1_16FlashAttnFwdSm80INS1_25CollectiveMainloopFwdSm80ILi4ELi1ELb0EN4cute5tupleIJNS5_1CILi128EEENS7_ILi112EEENS7_ILi64EEEEEELi64ENS_10bfloat16_tEfNS_4arch4Sm80ELb1ELb0ELb0ELb1ELb0ELb1ELb1ELb0EEENS1_21CollectiveEpilogueFwdINS6_IJS8_SA_S9_EEENS6_IJNS7_ILi1EEESI_SI_EEESC_SE_Li128ELb1ELb1ELb0ELb0EEENS1_19SingleTileSchedulerILb1ELb0ELb1ELi128EEEEEEEEEvNT_6ParamsE:
        .type           _ZN7cutlass13device_kernelIN5flash19enable_sm80_to_sm89INS1_16FlashAttnFwdSm80INS1_25CollectiveMainloopFwdSm80ILi4ELi1ELb0EN4cute5tupleIJNS5_1CILi128EEENS7_ILi112EEENS7_ILi64EEEEEELi64ENS_10bfloat16_tEfNS_4arch4Sm80ELb1ELb0ELb0ELb1ELb0ELb1ELb1ELb0EEENS1_21CollectiveEpilogueFwdINS6_IJS8_SA_S9_EEENS6_IJNS7_ILi1EEESI_SI_EEESC_SE_Li128ELb1ELb1ELb0ELb0EEENS1_19SingleTileSchedulerILb1ELb0ELb1ELi128EEEEEEEEEvNT_6ParamsE,@function
        .size           _ZN7cutlass13device_kernelIN5flash19enable_sm80_to_sm89INS1_16FlashAttnFwdSm80INS1_25CollectiveMainloopFwdSm80ILi4ELi1ELb0EN4cute5tupleIJNS5_1CILi128EEENS7_ILi112EEENS7_ILi64EEEEEELi64ENS_10bfloat16_tEfNS_4arch4Sm80ELb1ELb0ELb0ELb1ELb0ELb1ELb1ELb0EEENS1_21CollectiveEpilogueFwdINS6_IJS8_SA_S9_EEENS6_IJNS7_ILi1EEESI_SI_EEESC_SE_Li128ELb1ELb1ELb0ELb0EEENS1_19SingleTileSchedulerILb1ELb0ELb1ELi128EEEEEEEEEvNT_6ParamsE,(.L_x_745 - _ZN7cutlass13device_kernelIN5flash19enable_sm80_to_sm89INS1_16FlashAttnFwdSm80INS1_25CollectiveMainloopFwdSm80ILi4ELi1ELb0EN4cute5tupleIJNS5_1CILi128EEENS7_ILi112EEENS7_ILi64EEEEEELi64ENS_10bfloat16_tEfNS_4arch4Sm80ELb1ELb0ELb0ELb1ELb0ELb1ELb1ELb0EEENS1_21CollectiveEpilogueFwdINS6_IJS8_SA_S9_EEENS6_IJNS7_ILi1EEESI_SI_EEESC_SE_Li128ELb1ELb1ELb0ELb0EEENS1_19SingleTileSchedulerILb1ELb0ELb1ELi128EEEEEEEEEvNT_6ParamsE)
        .other          _ZN7cutlass13device_kernelIN5flash19enable_sm80_to_sm89INS1_16FlashAttnFwdSm80INS1_25CollectiveMainloopFwdSm80ILi4ELi1ELb0EN4cute5tupleIJNS5_1CILi128EEENS7_ILi112EEENS7_ILi64EEEEEELi64ENS_10bfloat16_tEfNS_4arch4Sm80ELb1ELb0ELb0ELb1ELb0ELb1ELb1ELb0EEENS1_21CollectiveEpilogueFwdINS6_IJS8_SA_S9_EEENS6_IJNS7_ILi1EEESI_SI_EEESC_SE_Li128ELb1ELb1ELb0ELb0EEENS1_19SingleTileSchedulerILb1ELb0ELb1ELi128EEEEEEEEEvNT_6ParamsE,@"STO_CUDA_ENTRY STV_DEFAULT"
_ZN7cutlass13device_kernelIN5flash19enable_sm80_to_sm89INS1_16FlashAttnFwdSm80INS1_25CollectiveMainloopFwdSm80ILi4ELi1ELb0EN4cute5tupleIJNS5_1CILi128EEENS7_ILi112EEENS7_ILi64EEEEEELi64ENS_10bfloat16_tEfNS_4arch4Sm80ELb1ELb0ELb0ELb1ELb0ELb1ELb1ELb0EEENS1_21CollectiveEpilogueFwdINS6_IJS8_SA_S9_EEENS6_IJNS7_ILi1EEESI_SI_EEESC_SE_Li128ELb1ELb1ELb0ELb0EEENS1_19SingleTileSchedulerILb1ELb0ELb1ELi128EEEEEEEEEvNT_6ParamsE:
        /* <DEDUP_REMOVED lines=17> */
.L_x_613:
        /* <DEDUP_REMOVED lines=8> */
.L_x_615:
[----:B------:R-:W-:-:S04]  /*0190*/  MOV R0, c[0x0][0x54c] ;  /* 0x0001530000007a02 */ /* 0x000fc80000000f00 */
.L_x_614:
[----:B------:R-:W-:Y:S01]  /*01a0*/  USHF.L.U32 UR4, UR4, 0x7, URZ ;  /* 0x0000000704047899 */ /* 0x000fe2000800063f */
[----:B-----5:R-:W-:-:S05]  /*01b0*/  IMAD R0, R0, c[0x0][0x548], RZ ;  /* 0x0001520000007a24 */ /* 0x020fca00078e02ff */
[----:B------:R-:W-:-:S04]  /*01c0*/  MOV R12, UR4 ;  /* 0x00000004000c7c02 */ /* 0x000fc80008000f00 */
[----:B------:R-:W-:-:S04]  /*01d0*/  ISETP.GE.AND P0, PT, R12, R0, PT ;  /* 0x000000000c00720c */ /* 0x000fc80003f06270 */
[----:B------:R-:W-:-:S05]  /*01e0*/  SEL R0, R5, 0xffffffff, !P0 ;  /* 0xffffffff05007807 */ /* 0x000fca0004000000 */
[----:B------:R2:W-:Y:S01]  /*01f0*/  STL [R1+0x68], R0 ;  /* 0x0000680001007387 */ /* 0x0005e20000100800 */
[----:B------:R-:W-:Y:S05]  /*0200*/  BRA `(.L_x_616) ;  /* 0x0000014000007947 */ /* 0x000fea0003800000 */
.L_x_612:
[----:B------:R-:W-:-:S04]  /*0210*/  ISETP.NE.U32.AND P0, PT, RZ, c[0x0][0x568], PT ;  /* 0x00015a00ff007a0c */ /* 0x000fc80003f05070 */
[----:B------:R-:W-:-:S13]  /*0220*/  ISETP.NE.AND.EX P0, PT, RZ, c[0x0][0x56c], PT, P0 ;  /* 0x00015b00ff007a0c */ /* 0x000fda0003f05300 */
[----:B------:R-:W-:Y:S05]  /*0230*/  @!P0 BRA `(.L_x_617) ;  /* 0x0000002000008947 */ /* 0x000fea0003800000 */
[----:B------:R1:W5:Y:S01]  /*0240*/  LDG.E R0, [R2.64] ;  /* 0x0000000802007981 */ /* 0x000362000c1e1900 */
[----:B------:R-:W-:Y:S05]  /*0250*/  BRA `(.L_x_618) ;  /* 0x0000009000007947 */ /* 0x000fea0003800000 */
.L_x_617:
        /* <DEDUP_REMOVED lines=8> */
.L_x_619:
[----:B------:R-:W-:-:S04]  /*02e0*/  MOV R0, c[0x0][0x54c] ;  /* 0x0001530000007a02 */ /* 0x000fc80000000f00 */
.L_x_618:
[----:B------:R-:W-:Y:S01]  /*02f0*/  USHF.L.U32 UR4, UR4, 0x7, URZ ;  /* 0x0000000704047899 */ /* 0x000fe2000800063f */
[----:B-----5:R-:W-:-:S05]  /*0300*/  IMAD R0, R0, c[0x0][0x548], RZ ;  /* 0x0001520000007a24 */ /* 0x020fca00078e02ff */
[----:B------:R-:W-:-:S04]  /*0310*/  MOV R12, UR4 ;  /* 0x00000004000c7c02 */ /* 0x000fc80008000f00 */
[----:B------:R-:W-:-:S04]  /*0320*/  ISETP.GE.AND P0, PT, R12, R0, PT ;  /* 0x000000000c00720c */ /* 0x000fc80003f06270 */
[----:B------:R-:W-:-:S05]  /*0330*/  SEL R0, R5, 0xffffffff, !P0 ;  /* 0xffffffff05007807 */ /* 0x000fca0004000000 */
[----:B------:R2:W-:Y:S04]  /*0340*/  STL [R1+0x68], R0 ;  /* 0x0000680001007387 */ /* 0x0005e80000100800 */
.L_x_616:
        /* <DEDUP_REMOVED lines=18> */
[----:B------:R-:W-:Y:S01]  /*0470*/  @P2 IMAD.WIDE R10, R38, R15, c[0x0][0x370] ;  /* 0x0000dc00260a2625 */ /* 0x000fe200078e020f */
[----:B------:R-:W-:-:S03]  /*0480*/  ISETP.NE.AND.EX P3, PT, RZ, c[0x0][0x35c], PT, P3 ;  /* 0x0000d700ff007a0c */ /* 0x000fc60003f65330 */
[CC--:B------:R-:W-:Y:S01]  /*0490*/  @P0 IMAD.WIDE R8, R38.reuse, R15.reuse, c[0x0][0x360] ;  /* 0x0000d80026080625 */ /* 0x0c0fe200078e020f */
[----:B------:R2:W5:Y:S03]  /*04a0*/  @P2 LDG.E R186, [R10.64] ;  /* 0x000000080aba2981 */ /* 0x000566000c1e1900 */
[----:B-1----:R-:W-:Y:S01]  /*04b0*/  IMAD.WIDE R2, R38, R15, c[0x0][0x358] ;  /* 0x0000d60026027625 */ /* 0x002fe200078e020f */
[----:B------:R-:W3:Y:S04]  /*04c0*/  @P0 LDG.E R0, [R8.64] ;  /* 0x0000000808000981 */ /* 0x000ee8000c1e1900 */
[----:B------:R2:W5:Y:S04]  /*04d0*/  @P1 LDG.E R187, [R6.64] ;  /* 0x0000000806bb1981 */ /* 0x000568000c1e1900 */
[----:B------:R2:W5:Y:S04]  /*04e0*/  @P5 LDG.E R190, [R4.64] ;  /* 0x0000000804be5981 */ /* 0x000568000c1e1900 */
[----:B------:R2:W5:Y:S04]  /*04f0*/  @P3 LDG.E R13, [R2.64] ;  /* 0x00000008020d3981 */ /* 0x000568000c1e1900 */
[----:B------:R-:W1:Y:S01]  /*0500*/  S2R R40, SR_CTAID.Y ;  /* 0x0000000000287919 */ /* 0x000e620000002600 */
[----:B------:R-:W-:Y:S01]  /*0510*/  IMAD.MOV.U32 R14, RZ, RZ, c[0x0][0x1d0] ;  /* 0x00007400ff0e7624 */ /* 0x000fe200078e00ff */
[----:B-1----:R-:W-:-:S02]  /*0520*/  SHF.R.S32.HI R217, RZ, 0x1f, R40 ;  /* 0x0000001fffd97819 */ /* 0x002fc40000011428 */
[----:B---3--:R1:W-:Y:S01]  /*0530*/  STL [R1+0x60], R0 ;  /* 0x0000600001007387 */ /* 0x0083e20000100800 */
[----:B------:R-:W-:Y:S02]  /*0540*/  IMAD.MOV.U32 R9, RZ, RZ, R0 ;  /* 0x000000ffff097224 */ /* 0x000fe400078e0000 */
[----:B-1----:R-:W-:Y:S01]  /*0550*/  IMAD.MOV.U32 R0, RZ, RZ, c[0x0][0x228] ;  /* 0x00008a00ff007624 */ /* 0x002fe200078e00ff */
[----:B------:R-:W-:Y:S05]  /*0560*/  @P0 BRA `(.L_x_620) ;  /* 0x0000005000000947 */ /* 0x000fea0003800000 */
[----:B--2---:R-:W-:Y:S05]  /*0570*/  @!P1 BRA `(.L_x_620) ;  /* 0x0000004000009947 */ /* 0x004fea0003800000 */
[----:B------:R1:W2:Y:S04]  /*0580*/  LDG.E R8, [R6.64] ;  /* 0x0000000806087981 */ /* 0x0002a8000c1e1900 */
[----:B-1----:R-:W2:Y:S02]  /*0590*/  LDG.E R6, [R6.64+0x4] ;  /* 0x0000040806067981 */ /* 0x002ea4000c1e1900 */
[----:B--2---:R-:W-:-:S05]  /*05a0*/  IADD3 R9, -R8, R6, RZ ;  /* 0x0000000608097210 */ /* 0x004fca0007ffe1ff */
[----:B------:R1:W-:Y:S02]  /*05b0*/  STL [R1+0x60], R9 ;  /* 0x0000600901007387 */ /* 0x0003e40000100800 */
.L_x_620:
[----:B--2---:R-:W-:-:S04]  /*05c0*/  ISETP.NE.U32.AND P0, PT, RZ, c[0x0][0x368], PT ;  /* 0x0000da00ff007a0c */ /* 0x004fc80003f05070 */
[----:B------:R-:W-:-:S13]  /*05d0*/  ISETP.NE.AND.EX P0, PT, RZ, c[0x0][0x36c], PT, P0 ;  /* 0x0000db00ff007a0c */ /* 0x000fda0003f05300 */
[----:B------:R-:W-:Y:S05]  /*05e0*/  @!P0 BRA `(.L_x_621) ;  /* 0x0000003000008947 */ /* 0x000fea0003800000 */
[----:B------:R-:W-:-:S05]  /*05f0*/  IMAD.WIDE R4, R38, R15, c[0x0][0x368] ;  /* 0x0000da0026047625 */ /* 0x000fca00078e020f */
[----:B------:R2:W5:Y:S01]  /*0600*/  LDG.E R14, [R4.64] ;  /* 0x00000008040e7981 */ /* 0x000562000c1e1900 */
[----:B------:R-:W-:Y:S05]  /*0610*/  BRA `(.L_x_622) ;  /* 0x0000004000007947 */ /* 0x000fea0003800000 */
.L_x_621:
[----:B------:R-:W-:Y:S05]  /*0620*/  @!P5 BRA `(.L_x_622) ;  /* 0x000000300000d947 */ /* 0x000fea0003800000 */
[----:B------:R2:W3:Y:S04]  /*0630*/  LDG.E R6, [R4.64] ;  /* 0x0000000804067981 */ /* 0x0004e8000c1e1900 */
[----:B--2---:R-:W3:Y:S02]  /*0640*/  LDG.E R4, [R4.64+0x4] ;  /* 0x0000040804047981 */ /* 0x004ee4000c1e1900 */
[----:B---3--:R-:W-:Y:S02]  /*0650*/  IADD3 R14, -R6, R4, RZ ;  /* 0x00000004060e7210 */ /* 0x008fe40007ffe1ff */
.L_x_622:
[----:B--2---:R2:W3:Y:S04]  /*0660*/  @P3 LDG.E R5, [R2.64] ;  /* 0x0000000802053981 */ /* 0x0044e8000c1e1900 */
[----:B------:R2:W3:Y:S01]  /*0670*/  @P3 LDG.E R4, [R2.64+0x4] ;  /* 0x0000040802043981 */ /* 0x0004e2000c1e1900 */
[----:B------:R-:W-:Y:S01]  /*0680*/  ISETP.NE.U32.AND P0, PT, RZ, c[0x0][0x378], PT ;  /* 0x0000de00ff007a0c */ /* 0x000fe20003f05070 */
[----:B-----5:R-:W-:-:S03]  /*0690*/  IMAD.MOV.U32 R169, RZ, RZ, R14 ;  /* 0x000000ffffa97224 */ /* 0x020fc600078e000e */
[----:B------:R-:W-:Y:S01]  /*06a0*/  ISETP.NE.AND.EX P0, PT, RZ, c[0x0][0x37c], PT, P0 ;  /* 0x0000df00ff007a0c */ /* 0x000fe20003f05300 */
[----:B------:R-:W-:-:S12]  /*06b0*/  IMAD.MOV.U32 R6, RZ, RZ, c[0x0][0x2c4] ;  /* 0x0000b100ff067624 */ /* 0x000fd800078e00ff */
[----:B--2---:R-:W-:-:S05]  /*06c0*/  @P0 IMAD.WIDE R2, R38, R15, c[0x0][0x378] ;  /* 0x0000de0026020625 */ /* 0x004fca00078e020f */
[----:B------:R2:W5:Y:S01]  /*06d0*/  @P0 LDG.E R169, [R2.64] ;  /* 0x0000000802a90981 */ /* 0x000562000c1e1900 */
[----:B------:R-:W-:Y:S01]  /*06e0*/  ISETP.NE.AND P0, PT, R6, 0x1, PT ;  /* 0x000000010600780c */ /* 0x000fe20003f05270 */
[----:B------:R-:W-:Y:S02]  /*06f0*/  IMAD.IADD R6, R14, 0x1, -R186 ;  /* 0x000000010e067824 */ /* 0x000fe400078e0aba */
[----:B--2---:R-:W-:Y:S01]  /*0700*/  IMAD.MOV.U32 R2, RZ, RZ, R12 ;  /* 0x000000ffff027224 */ /* 0x004fe200078e000c */
[----:B------:R-:W-:-:S04]  /*0710*/  IADD3 R3, R12, 0x7f, RZ ;  /* 0x0000007f0c037810 */ /* 0x000fc80007ffe0ff */
[----:B------:R2:W-:Y:S05]  /*0720*/  STL [R1+0x18], R2 ;  /* 0x0000180201007387 */ /* 0x0005ea0000100800 */
[----:B--2---:R-:W-:-:S05]  /*0730*/  @P0 IADD3 R2, R2, 0x7f, RZ ;  /* 0x0000007f02020810 */ /* 0x004fca0007ffe0ff */
[----:B------:R-:W-:-:S05]  /*0740*/  @P0 IMAD.HI.U32 R2, R2, c[0x0][0x2c8], RZ ;  /* 0x0000b20002020a27 */ /* 0x000fca00078e00ff */
[----:B------:R-:W-:Y:S01]  /*0750*/  @P0 SHF.R.U32.HI R3, RZ, c[0x0][0x2cc], R2 ;  /* 0x0000b300ff030a19 */ /* 0x000fe20000011602 */
[----:B------:R-:W-:Y:S02]  /*0760*/  IMAD.MOV.U32 R2, RZ, RZ, RZ ;  /* 0x000000ffff027224 */ /* 0x000fe400078e00ff */
[----:B---3--:R-:W-:Y:S02]  /*0770*/  @P3 IMAD.IADD R0, R4, 0x1, -R5 ;  /* 0x0000000104003824 */ /* 0x008fe400078e0a05 */
[----:B------:R-:W-:Y:S02]  /*0780*/  IMAD.MOV.U32 R4, RZ, RZ, RZ ;  /* 0x000000ffff047224 */ /* 0x000fe400078e00ff */
[----:B------:R-:W-:-:S05]  /*0790*/  IMAD.IADD R5, R6, 0x1, R0 ;  /* 0x0000000106057824 */ /* 0x000fca00078e0200 */
[----:B------:R-:W-:Y:S01]  /*07a0*/  IADD3 R199, R5, 0x70, -R9 ;  /* 0x0000007005c77810 */ /* 0x000fe20007ffe809 */
[----:B------:R2:W-:Y:S04]  /*07b0*/  STL [R1+0x64], R5 ;  /* 0x0000640501007387 */ /* 0x0005e80000100800 */
[----:B------:R-:W-:-:S04]  /*07c0*/  IMAD.IADD R3, R199, 0x1, R3 ;  /* 0x00000001c7037824 */ /* 0x000fc800078e0203 */
[----:B------:R-:W-:-:S05]  /*07d0*/  IMAD.HI R2, R3, -0x6db6db6d, R2 ;  /* 0x9249249303027827 */ /* 0x000fca00078e0202 */
[----:B------:R-:W-:-:S04]  /*07e0*/  SHF.R.U32.HI R3, RZ, 0x1f, R2 ;  /* 0x0000001fff037819 */ /* 0x000fc80000011602 */
[----:B------:R-:W-:Y:S02]  /*07f0*/  LEA.HI.SX32 R2, R2, R3, 0x1a ;  /* 0x0000000302027211 */ /* 0x000fe400078fd2ff */
[----:B--2---:R-:W-:-:S05]  /*0800*/  IADD3 R5, R5, 0x6f, RZ ;  /* 0x0000006f05057810 */ /* 0x004fca0007ffe0ff */
[----:B------:R-:W-:-:S05]  /*0810*/  IMAD.HI R4, R5, -0x6db6db6d, R4 ;  /* 0x9249249305047827 */ /* 0x000fca00078e0204 */
[----:B------:R-:W-:-:S04]  /*0820*/  SHF.R.U32.HI R5, RZ, 0x1f, R4 ;  /* 0x0000001fff057819 */ /* 0x000fc80000011604 */
[----:B------:R-:W-:-:S04]  /*0830*/  LEA.HI.SX32 R198, R4, R5, 0x1a ;  /* 0x0000000504c67211 */ /* 0x000fc800078fd2ff */
[----:B------:R-:W-:Y:S01]  /*0840*/  IMNMX R3, R198, R2, PT ;  /* 0x00000002c6037217 */ /* 0x000fe20003800200 */
[----:B------:R-:W-:-:S04]  /*0850*/  IMAD.MOV R2, RZ, RZ, -R6 ;  /* 0x000000ffff027224 */ /* 0x000fc800078e0a06 */
[----:B------:R-:W-:Y:S01]  /*0860*/  IMAD R3, R3, 0x70, -R6 ;  /* 0x0000007003037824 */ /* 0x000fe200078e0a06 */
[----:B------:R-:W-:-:S04]  /*0870*/  IMNMX R2, RZ, R2, !PT ;  /* 0x00000002ff027217 */ /* 0x000fc80007800200 */
[----:B------:R-:W-:-:S04]  /*0880*/  IMNMX R3, R3, R0, PT ;  /* 0x0000000003037217 */ /* 0x000fc80003800200 */
[----:B------:R-:W-:Y:S02]  /*0890*/  ISETP.GT.AND P0, PT, R3, R2, PT ;  /* 0x000000020300720c */ /* 0x000fe40003f04270 */
[----:B------:R-:W-:-:S05]  /*08a0*/  SHF.R.U32.HI R2, RZ, 0x4, R2 ;  /* 0x00000004ff027819 */ /* 0x000fca0000011602 */
[----:B------:R-:W-:-:S04]  /*08b0*/  IMAD.WIDE.U32 R4, R2, 0x24924925, RZ ;  /* 0x2492492502047825 */ /* 0x000fc800078e00ff */
[----:B------:R-:W-:Y:S02]  /*08c0*/  IMAD.MOV.U32 R164, RZ, RZ, R5 ;  /* 0x000000ffffa47224 */ /* 0x000fe400078e0005 */
[----:B------:R-:W-:Y:S01]  /*08d0*/  @P0 IADD3 R3, R3, 0x6f, RZ ;  /* 0x0000006f03030810 */ /* 0x000fe20007ffe0ff */
[----:B------:R-:W-:Y:S02]  /*08e0*/  @P0 IMAD.MOV.U32 R2, RZ, RZ, RZ ;  /* 0x000000ffff020224 */ /* 0x000fe400078e00ff */
[----:B------:R-:W-:Y:S02]  /*08f0*/  IMAD.MOV.U32 R6, RZ, RZ, R164 ;  /* 0x000000ffff067224 */ /* 0x000fe400078e00a4 */
[----:B------:R-:W-:-:S05]  /*0900*/  @P0 IMAD.HI R2, R3, -0x6db6db6d, R2 ;  /* 0x9249249303020827 */ /* 0x000fca00078e0202 */
[----:B------:R-:W-:-:S04]  /*0910*/  @P0 SHF.R.U32.HI R3, RZ, 0x1f, R2 ;  /* 0x0000001fff030819 */ /* 0x000fc80000011602 */
[----:B------:R-:W-:-:S04]  /*0920*/  @P0 LEA.HI.SX32 R6, R2, R3, 0x1a ;  /* 0x0000000302060211 */ /* 0x000fc800078fd2ff */
[----:B------:R-:W-:-:S13]  /*0930*/  ISETP.GT.AND P0, PT, R6, R164, PT ;  /* 0x000000a40600720c */ /* 0x000fda0003f04270 */
[----:B------:R-:W-:Y:S05]  /*0940*/  @!P0 BRA `(.L_x_623) ;  /* 0x000077c000008947 */ /* 0x000fea0003800000 */
[----:B------:R-:W-:-:S04]  /*0950*/  ISETP.NE.U32.AND P0, PT, RZ, c[0x0][0x340], PT ;  /* 0x0000d000ff007a0c */ /* 0x000fc80003f05070 */
[----:B------:R-:W-:-:S13]  /*0960*/  ISETP.NE.AND.EX P4, PT, RZ, c[0x0][0x344], PT, P0 ;  /* 0x0000d100ff007a0c */ /* 0x000fda0003f85300 */
[----:B------:R-:W-:-:S05]  /*0970*/  @P4 IMAD.WIDE R2, R38, R15, c[0x0][0x340] ;  /* 0x0000d00026024625 */ /* 0x000fca00078e020f */
[----:B------:R2:W3:Y:S01]  /*0980*/  @P4 LDG.E R34, [R2.64] ;  /* 0x0000000802224981 */ /* 0x0004e2000c1e1900 */
        /* <DEDUP_REMOVED lines=24> */
[-C--:B--2---:R-:W-:Y:S01]  /*0b10*/  LEA.HI R3, R36, R250.reuse, RZ, 0x3 ;  /* 0x000000fa24037211 */ /* 0x084fe200078f18ff */
        /* <DEDUP_REMOVED lines=11> */
[----:B------:R-:W-:Y:S01]  /*0bd0*/  IADD3 R117, R26, 0x20, RZ ;  /* 0x000000201a757810 */ /* 0x000fe20007ffe0ff */
[----:B------:R-:W-:Y:S01]  /*0be0*/  IMAD.SHL.U32 R10, R2, 0x8, RZ ;  /* 0x00000008020a7824 */ /* 0x000fe200078e00ff */
[C---:B------:R-:W-:Y:S01]  /*0bf0*/  LEA.HI.X.SX32 R165, R5.reuse, R3, 0x1, P0 ;  /* 0x0000000305a57211 */ /* 0x040fe200000f0eff */
[----:B------:R-:W-:Y:S01]  /*0c00*/  IMAD.SHL.U32 R5, R5, 0x40, RZ ;  /* 0x0000004005057824 */ /* 0x000fe200078e00ff */
[----:B------:R-:W-:Y:S01]  /*0c10*/  SHF.R.S32.HI R27, RZ, 0x1f, R26 ;  /* 0x0000001fff1b7819 */ /* 0x000fe2000001141a */
[----:B------:R-:W-:Y:S01]  /*0c20*/  IMAD R13, R39, -0x70, R140 ;  /* 0xffffff90270d7824 */ /* 0x000fe200078e028c */
[----:B------:R-:W-:Y:S01]  /*0c30*/  SHF.R.S32.HI R11, RZ, 0x1f, R10 ;  /* 0x0000001fff0b7819 */ /* 0x000fe2000001140a */
[----:B------:R-:W-:Y:S01]  /*0c40*/  IMAD R2, R165, c[0x0][0x238], RZ ;  /* 0x00008e00a5027a24 */ /* 0x000fe200078e02ff */
[----:B------:R-:W-:Y:S01]  /*0c50*/  ISETP.GE.AND P6, PT, R10, c[0x0][0x1d4], PT ;  /* 0x000075000a007a0c */ /* 0x000fe20003fc6270 */
[----:B------:R-:W-:Y:S01]  /*0c60*/  IMAD R16, R101, c[0x0][0x284], R16 ;  /* 0x0000a10065107a24 */ /* 0x000fe200078e0210 */
[C---:B------:R-:W-:Y:S01]  /*0c70*/  ISETP.GE.AND P1, PT, R13.reuse, 0x1, PT ;  /* 0x000000010d00780c */ /* 0x040fe20003f26270 */
[C---:B------:R-:W-:Y:S01]  /*0c80*/  IMAD R4, R160.reuse, c[0x0][0x23c], R2 ;  /* 0x00008f00a0047a24 */ /* 0x040fe200078e0202 */
[C---:B------:R-:W-:Y:S01]  /*0c90*/  ISETP.GE.AND P0, PT, R13.reuse, 0x11, PT ;  /* 0x000000110d00780c */ /* 0x040fe20003f06270 */
        /* <DEDUP_REMOVED lines=40> */
[----:B------:R-:W-:Y:S01]  /*0f20*/  IMAD.WIDE.U32 R14, R101, c[0x0][0x280], R32 ;  /* 0x0000a000650e7a25 */ /* 0x000fe200078e0020 */
[----:B------:R-:W-:-:S03]  /*0f30*/  @P1 LEA R4, P2, R22, c[0x0][0x220], 0x1 ;  /* 0x0000880016041a11 */ /* 0x000fc600078408ff */
[----:B------:R-:W-:Y:S01]  /*0f40*/  IMAD.SHL.U32 R94, R2, 0x2, RZ ;  /* 0x00000002025e7824 */ /* 0x000fe200078e00ff */
[----:B------:R-:W-:Y:S01]  /*0f50*/  @P1 LEA.HI.X R5, R22, c[0x0][0x224], R3, 0x1, P2 ;  /* 0x0000890016051a11 */ /* 0x000fe200010f0c03 */
[----:B------:R-:W-:Y:S01]  /*0f60*/  IMAD.IADD R115, R15, 0x1, R16 ;  /* 0x000000010f737824 */ /* 0x000fe200078e0210 */
[----:B------:R-:W-:Y:S01]  /*0f70*/  @P0 LEA R2, P2, R166, R22, 0x4 ;  /* 0x00000016a6020211 */ /* 0x000fe200078420ff */
[----:B------:R-:W-:Y:S02]  /*0f80*/  IMAD.MOV.U32 R114, RZ, RZ, R14 ;  /* 0x000000ffff727224 */ /* 0x000fe400078e000e */
[----:B------:R-:W-:Y:S01]  /*0f90*/  @!PT LDS RZ, [RZ] ;  /* 0x00000000fffff984 */ /* 0x000fe20000000800 */
[----:B------:R-:W-:Y:S01]  /*0fa0*/  @!PT LDS RZ, [RZ] ;  /* 0x00000000fffff984 */ /* 0x000fe20000000800 */
[----:B------:R-:W-:Y:S01]  /*0fb0*/  @!PT LDS RZ, [RZ] ;  /* 0x00000000fffff984 */ /* 0x000fe20000000800 */
[----:B------:R2:W-:Y:S01]  /*0fc0*/  @P1 LDGSTS.E.BYPASS.LTC128B.128 [R94+0x3900], [R4.64], !P6 ;  /* 0x03900000045e1fae */ /* 0x0005e2000f101d48 */
[----:B------:R-:W-:Y:S01]  /*0fd0*/  ISETP.GE.AND P1, PT, R13, 0x31, PT ;  /* 0x000000310d00780c */ /* 0x000fe20003f26270 */
[----:B------:R-:W-:-:S04]  /*0fe0*/  IMAD.WIDE.U32 R188, R101, c[0x0][0x1e0], RZ ;  /* 0x0000780065bc7a25 */ /* 0x000fc800078e00ff */
[----:B------:R-:W-:Y:S02]  /*0ff0*/  IMAD.SHL.U32 R215, R180, 0x40, RZ ;  /* 0x00000040b4d77824 */ /* 0x000fe400078e00ff */
[C---:B------:R-:W-:Y:S02]  /*1000*/  IMAD R201, R172.reuse, c[0x0][0x294], RZ ;  /* 0x0000a500acc97a24 */ /* 0x040fe400078e02ff */
[C---:B------:R-:W-:Y:S02]  /*1010*/  IMAD R202, R172.reuse, c[0x0][0x284], RZ ;  /* 0x0000a100acca7a24 */ /* 0x040fe400078e02ff */
[C---:B------:R-:W-:Y:S02]  /*1020*/  IMAD R203, R172.reuse, c[0x0][0x1e4], RZ ;  /* 0x00007900accb7a24 */ /* 0x040fe400078e02ff */
[----:B------:R-:W-:Y:S02]  /*1030*/  @P1 IMAD R12, R37, 0x30, RZ ;  /* 0x00000030250c1824 */ /* 0x000fe400078e02ff */
[----:B------:R-:W-:-:S04]  /*1040*/  IMAD.WIDE.U32 R176, R172, c[0x0][0x290], RZ ;  /* 0x0000a400acb07a25 */ /* 0x000fc800078e00ff */
[----:B------:R-:W-:-:S04]  /*1050*/  IMAD.WIDE.U32 R174, R172, c[0x0][0x280], RZ ;  /* 0x0000a000acae7a25 */ /* 0x000fc800078e00ff */
[----:B------:R-:W-:Y:S01]  /*1060*/  IMAD.WIDE.U32 R180, R180, 0x60, RZ ;  /* 0x00000060b4b47825 */ /* 0x000fe200078e00ff */
[----:B--2---:R-:W-:-:S03]  /*1070*/  @P0 LEA.HI.X R5, R166, R3, R37, 0x4, P2 ;  /* 0x00000003a6050211 */ /* 0x004fc600010f2425 */
[----:B------:R-:W-:Y:S01]  /*1080*/  IMAD.WIDE.U32 R194, R168, c[0x0][0x1e0], RZ ;  /* 0x00007800a8c27a25 */ /* 0x000fe200078e00ff */
[----:B------:R-:W-:Y:S02]  /*1090*/  @P0 LEA R4, P2, R2, c[0x0][0x220], 0x1 ;  /* 0x0000880002040a11 */ /* 0x000fe400078408ff */
[----:B------:R-:W-:Y:S01]  /*10a0*/  IADD3 R200, R181, UR10, RZ ;  /* 0x0000000ab5c87c10 */ /* 0x000fe2000fffe0ff */
[----:B------:R-:W-:Y:S01]  /*10b0*/  IMAD.WIDE.U32 R172, R172, c[0x0][0x1e0], RZ ;  /* 0x00007800acac7a25 */ /* 0x000fe200078e00ff */
[----:B------:R-:W-:Y:S02]  /*10c0*/  @P0 LEA.HI.X R5, R2, c[0x0][0x224], R5, 0x1, P2 ;  /* 0x0000890002050a11 */ /* 0x000fe400010f0c05 */
[----:B------:R-:W-:Y:S01]  /*10d0*/  @P3 IADD3 R6, P2, R22, R6, RZ ;  /* 0x0000000616063210 */ /* 0x000fe20007f5e0ff */
[----:B------:R-:W-:Y:S02]  /*10e0*/  IMAD.SHL.U32 R2, R37, 0x20, RZ ;  /* 0x0000002025027824 */ /* 0x000fe400078e00ff */
[----:B------:R2:W-:Y:S01]  /*10f0*/  @P0 LDGSTS.E.BYPASS.LTC128B.128 [R94+0x4100], [R4.64], !P6 ;  /* 0x04100000045e0fae */ /* 0x0005e2000f101d48 */
[----:B------:R-:W-:Y:S01]  /*1100*/  @P3 LEA R8, P0, R6, c[0x0][0x220], 0x1 ;  /* 0x0000880006083a11 */ /* 0x000fe200078008ff */
[----:B------:R-:W-:Y:S01]  /*1110*/  IMAD.WIDE.U32 R196, R170, c[0x0][0x1e0], RZ ;  /* 0x00007800aac47a25 */ /* 0x000fe200078e00ff */
[----:B------:R-:W-:-:S02]  /*1120*/  @P3 IADD3.X R7, R3, R7, R2, P2, !PT ;  /* 0x0000000703073210 */ /* 0x000fc400017fe402 */
[----:B------:R-:W-:Y:S01]  /*1130*/  @P1 MOV R2, R22 ;  /* 0x0000001600021202 */ /* 0x000fe20000000f00 */
[----:B------:R-:W-:Y:S01]  /*1140*/  IMAD.WIDE.U32 R192, R167, c[0x0][0x1e0], RZ ;  /* 0x00007800a7c07a25 */ /* 0x000fe200078e00ff */
[----:B------:R-:W-:Y:S02]  /*1150*/  ISETP.GE.AND P2, PT, R13, 0x41, PT ;  /* 0x000000410d00780c */ /* 0x000fe40003f46270 */
[----:B-1----:R-:W-:Y:S01]  /*1160*/  @P3 LEA.HI.X R9, R6, c[0x0][0x224], R7, 0x1, P0 ;  /* 0x0000890006093a11 */ /* 0x002fe200000f0c07 */
[----:B-----5:R-:W-:-:S04]  /*1170*/  IMAD.WIDE.U32 R114, R169, c[0x0][0x280], R114 ;  /* 0x0000a000a9727a25 */ /* 0x020fc800078e0072 */
[----:B------:R1:W-:Y:S01]  /*1180*/  @P3 LDGSTS.E.BYPASS.LTC128B.128 [R94+0x4900], [R8.64], !P6 ;  /* 0x04900000085e3fae */ /* 0x0003e2000f101d48 */
[----:B------:R-:W-:Y:S02]  /*1190*/  IMAD.IADD R201, R177, 0x1, R201 ;  /* 0x00000001b1c97824 */ /* 0x000fe400078e02c9 */
[----:B------:R-:W-:Y:S02]  /*11a0*/  IMAD.IADD R202, R175, 0x1, R202 ;  /* 0x00000001afca7824 */ /* 0x000fe400078e02ca */
[----:B------:R-:W-:Y:S02]  /*11b0*/  IMAD.IADD R203, R173, 0x1, R203 ;  /* 0x00000001adcb7824 */ /* 0x000fe400078e02cb */
[----:B--2---:R-:W-:-:S04]  /*11c0*/  @P1 IMAD.WIDE.U32 R4, R166, 0x30, R2 ;  /* 0x00000030a6041825 */ /* 0x004fc800078e0002 */
        /* <DEDUP_REMOVED lines=8> */
[----:B-1----:R-:W-:Y:S01]  /*1250*/  IMAD R9, R217, c[0x0][0x260], RZ ;  /* 0x00009800d9097a24 */ /* 0x002fe200078e02ff */
        /* <DEDUP_REMOVED lines=15> */
[----:B--2---:R-:W-:-:S03]  /*1350*/  IMAD R6, R31, c[0x0][0x1e0], RZ ;  /* 0x000078001f067a24 */ /* 0x004fc600078e02ff */
[----:B------:R-:W-:Y:S02]  /*1360*/  SEL R23, RZ, 0xffffffff, P0 ;  /* 0xffffffffff177807 */ /* 0x000fe40000000000 */
[----:B------:R-:W-:Y:S01]  /*1370*/  ISETP.GT.AND P0, PT, R13, 0x60, PT ;  /* 0x000000600d00780c */ /* 0x000fe20003f04270 */
[----:B------:R-:W-:-:S04]  /*1380*/  IMAD R6, R28, c[0x0][0x1e4], R6 ;  /* 0x000079001c067a24 */ /* 0x000fc800078e0206 */
[----:B------:R-:W-:-:S04]  /*1390*/  IMAD.IADD R5, R5, 0x1, R6 ;  /* 0x0000000105057824 */ /* 0x000fc800078e0206 */
        /* <DEDUP_REMOVED lines=32> */
[----:B------:R-:W-:Y:S01]  /*15a0*/  @P1 IMAD R6, R37, 0x50, RZ ;  /* 0x0000005025061824 */ /* 0x000fe200078e02ff */
[----:B------:R-:W-:Y:S01]  /*15b0*/  LEA.HI R7, R36, R250, RZ, 0x5 ;  /* 0x000000fa24077211 */ /* 0x000fe200078f28ff */
[----:B------:R-:W-:Y:S01]  /*15c0*/  @P1 IMAD.WIDE.U32 R4, R166, 0x50, R4 ;  /* 0x00000050a6041825 */ /* 0x000fe200078e0004 */
[C---:B------:R-:W-:Y:S02]  /*15d0*/  LOP3.LUT R98, R24.reuse, 0x1, RZ, 0xc0, !PT ;  /* 0x0000000118627812 */ /* 0x040fe400078ec0ff */
[----:B------:R-:W-:Y:S01]  /*15e0*/  LOP3.LUT R99, R24, 0x2, RZ, 0xc0, !PT ;  /* 0x0000000218637812 */ /* 0x000fe200078ec0ff */
[----:B------:R-:W-:Y:S01]  /*15f0*/  @P1 IMAD.IADD R5, R5, 0x1, R6 ;  /* 0x0000000105051824 */ /* 0x000fe200078e0206 */
[----:B------:R-:W-:Y:S01]  /*1600*/  @P1 LEA R8, P2, R4, c[0x0][0x220], 0x1 ;  /* 0x0000880004081a11 */ /* 0x000fe200078408ff */
[----:B------:R-:W-:-:S02]  /*1610*/  IMAD.IADD R2, R101, 0x1, -R2 ;  /* 0x0000000165027824 */ /* 0x000fc400078e0a02 */
        /* <DEDUP_REMOVED lines=11> */
[----:B------:R-:W-:Y:S01]  /*16d0*/  IMAD.WIDE.U32 R112, R169, c[0x0][0x290], R112 ;  /* 0x0000a400a9707a25 */ /* 0x000fe200078e0070 */
        /* <DEDUP_REMOVED lines=14> */
[----:B------:R-:W-:Y:S01]  /*17c0*/  IMAD.IADD R104, R103, 0x1, R104 ;  /* 0x0000000167687824 */ /* 0x000fe200078e0268 */
[----:B------:R-:W-:Y:S02]  /*17d0*/  SHF.R.U32.HI R7, RZ, 0x3, R4 ;  /* 0x00000003ff077819 */ /* 0x000fe40000011604 */
[----:B------:R-:W-:Y:S02]  /*17e0*/  LOP3.LUT R11, R4, 0x38, R20, 0xf8, !PT ;  /* 0x00000038040b7812 */ /* 0x000fe400078ef814 */
[----:B------:R-:W-:Y:S02]  /*17f0*/  LOP3.LUT R97, R6, R12, R5, 0xf6, !PT ;  /* 0x0000000c06617212 */ /* 0x000fe400078ef605 */
[----:B------:R-:W-:Y:S02]  /*1800*/  LOP3.LUT R4, R4, 0x38, R100, 0xf8, !PT ;  /* 0x0000003804047812 */ /* 0x000fe400078ef864 */
[----:B------:R-:W-:-:S02]  /*1810*/  LOP3.LUT R12, R2, 0x38, R20, 0xf8, !PT ;  /* 0x00000038020c7812 */ /* 0x000fc400078ef814 */
[----:B--2---:R-:W-:Y:S02]  /*1820*/  SHF.R.S32.HI R8, RZ, 0x1f, R168 ;  /* 0x0000001fff087819 */ /* 0x004fe400000114a8 */
[----:B------:R-:W-:Y:S02]  /*1830*/  LOP3.LUT R2, R2, 0x38, R100, 0xf8, !PT ;  /* 0x0000003802027812 */ /* 0x000fe400078ef864 */
[C-C-:B-1----:R-:W-:Y:S02]  /*1840*/  LOP3.LUT R19, R10.reuse, R11, R7.reuse, 0xf6, !PT ;  /* 0x0000000b0a137212 */ /* 0x142fe400078ef607 */
        /* <DEDUP_REMOVED lines=31> */
[----:B---3--:R-:W-:-:S02]  /*1a40*/  @P4 SHF.R.S32.HI R3, RZ, 0x1f, R34 ;  /* 0x0000001fff034819 */ /* 0x008fc40000011422 */
        /* <DEDUP_REMOVED lines=19> */
[----:B------:R-:W-:Y:S01]  /*1b80*/  SHF.L.U64.HI R184, R5, R185, c[0x0][0x284] ;  /* 0x0000a10005b87619 */ /* 0x000fe200000102b9 */
        /* <DEDUP_REMOVED lines=41> */
[C---:B------:R-:W-:Y:S01]  /*1e20*/  IMAD.X R142, R191.reuse, 0x1, R143, P1 ;  /* 0x00000001bf8e7824 */ /* 0x040fe200008e068f */
        /* <DEDUP_REMOVED lines=27> */
.L_x_670:
        /* <DEDUP_REMOVED lines=48> */
.L_x_628:
[----:B------:R-:W-:Y:S05]  /*22e0*/  BSYNC B0 ;  /* 0x0000000000007941 */ /* 0x000fea0003800000 */
.L_x_627:
        /* <DEDUP_REMOVED lines=37> */
.L_x_630:
[----:B------:R-:W-:Y:S05]  /*2540*/  BSYNC B0 ;  /* 0x0000000000007941 */ /* 0x000fea0003800000 */
.L_x_629:
        /* <DEDUP_REMOVED lines=40> */
.L_x_632:
[----:B------:R-:W-:Y:S05]  /*27d0*/  BSYNC B0 ;  /* 0x0000000000007941 */ /* 0x000fea0003800000 */
.L_x_631:
        /* <DEDUP_REMOVED lines=38> */
.L_x_634:
[----:B------:R-:W-:Y:S05]  /*2a40*/  BSYNC B0 ;  /* 0x0000000000007941 */ /* 0x000fea0003800000 */
.L_x_633:
        /* <DEDUP_REMOVED lines=76> */
.L_x_638:
[----:B------:R-:W-:Y:S05]  /*2f10*/  BSYNC B0 ;  /* 0x0000000000007941 */ /* 0x000fea0003800000 */
.L_x_637:
        /* <DEDUP_REMOVED lines=59> */
.L_x_636:
[----:B------:R-:W-:Y:S05]  /*32d0*/  BSYNC B1 ;  /* 0x0000000000017941 */ /* 0x000fea0003800000 */
.L_x_635:
        /* <DEDUP_REMOVED lines=64> */
.L_x_642:
[----:B------:R-:W-:Y:S05]  /*36e0*/  BSYNC B0 ;  /* 0x0000000000007941 */ /* 0x000fea0003800000 */
.L_x_641:
        /* <DEDUP_REMOVED lines=59> */
.L_x_640:
[----:B------:R-:W-:Y:S05]  /*3aa0*/  BSYNC B1 ;  /* 0x0000000000017941 */ /* 0x000fea0003800000 */
.L_x_639:
        /* <DEDUP_REMOVED lines=63> */
.L_x_646:
[----:B------:R-:W-:Y:S05]  /*3ea0*/  BSYNC B0 ;  /* 0x0000000000007941 */ /* 0x000fea0003800000 */
.L_x_645:
        /* <DEDUP_REMOVED lines=59> */
.L_x_644:
[----:B------:R-:W-:Y:S05]  /*4260*/  BSYNC B1 ;  /* 0x0000000000017941 */ /* 0x000fea0003800000 */
.L_x_643:
        /* <DEDUP_REMOVED lines=62> */
.L_x_649:
[----:B------:R-:W-:Y:S05]  /*4650*/  BSYNC B0 ;  /* 0x0000000000007941 */ /* 0x000fea0003800000 */
.L_x_648:
        /* <DEDUP_REMOVED lines=60> */
.L_x_626:
        /* <DEDUP_REMOVED lines=223> */
.L_x_651:
[----:B------:R-:W-:Y:S05]  /*5810*/  BSYNC B0 ;  /* 0x0000000000007941 */ /* 0x000fea0003800000 */
.L_x_650:
        /* <DEDUP_REMOVED lines=115> */
.L_x_653:
[----:B------:R-:W-:Y:S05]  /*5f50*/  BSYNC B0 ;  /* 0x0000000000007941 */ /* 0x000fea0003800000 */
.L_x_652:
        /* <DEDUP_REMOVED lines=115> */
.L_x_655:
[----:B------:R-:W-:Y:S05]  /*6690*/  BSYNC B0 ;  /* 0x0000000000007941 */ /* 0x000fea0003800000 */
.L_x_654:
        /* <DEDUP_REMOVED lines=115> */
.L_x_625:
        /* <DEDUP_REMOVED lines=20> */
.L_x_657:
[----:B------:R-:W-:Y:S05]  /*6f10*/  BSYNC B0 ;  /* 0x0000000000007941 */ /* 0x000fea0003800000 */
.L_x_656:
        /* <DEDUP_REMOVED lines=20> */
.L_x_659:
[----:B------:R-:W-:Y:S05]  /*7060*/  BSYNC B0 ;  /* 0x0000000000007941 */ /* 0x000fea0003800000 */
.L_x_658:
        /* <DEDUP_REMOVED lines=20> */
.L_x_661:
[----:B------:R-:W-:Y:S05]  /*71b0*/  BSYNC B0 ;  /* 0x0000000000007941 */ /* 0x000fea0003800000 */
.L_x_660:
        /* <DEDUP_REMOVED lines=19> */
.L_x_647:
[----:B------:R-:W-:Y:S05]  /*72f0*/  BSYNC B2 ;  /* 0x0000000000027941 */ /* 0x000fea0003800000 */
.L_x_624:
        /* <DEDUP_REMOVED lines=125> */
.L_x_663:
[----:B-1----:R-:W-:Y:S05]  /*7ad0*/  BSYNC B0 ;  /* 0x0000000000007941 */ /* 0x002fea0003800000 */
.L_x_662:
        /* <DEDUP_REMOVED lines=20> */
.L_x_665:
[----:B------:R-:W-:Y:S05]  /*7c20*/  BSYNC B0 ;  /* 0x0000000000007941 */ /* 0x000fea0003800000 */
.L_x_664:
        /* <DEDUP_REMOVED lines=20> */
.L_x_667:
[----:B------:R-:W-:Y:S05]  /*7d70*/  BSYNC B0 ;  /* 0x0000000000007941 */ /* 0x000fea0003800000 */
.L_x_666:
        /* <DEDUP_REMOVED lines=20> */
.L_x_669:
[----:B------:R-:W-:Y:S05]  /*7ec0*/  BSYNC B0 ;  /* 0x0000000000007941 */ /* 0x000fea0003800000 */
.L_x_668:
        /* <DEDUP_REMOVED lines=18> */
[-C--:B------:R-:W-:Y:S02]  /*7ff0*/  @P0 IADD3 R6, P2, R8, R171.reuse, RZ ;  /* 0x000000ab08060210 */ /* 0x080fe40007f5e0ff */
[----:B------:R2:W-:Y:S01]  /*8000*/  @P0 LDGSTS.E.BYPASS.LTC128B.128 [R94+0x4100], [R12.64], !P6 ;  /* 0x041000000c5e0fae */ /* 0x0005e2000f101d48 */
[-C--:B------:R-:W-:Y:S02]  /*8010*/  @P0 IADD3.X R9, R13, R166.reuse, RZ, P1, !PT ;  /* 0x000000a60d090210 */ /* 0x080fe40000ffe4ff */
[-C--:B------:R-:W-:Y:S03]  /*8020*/  @P0 IADD3 R4, P1, R6, R171.reuse, RZ ;  /* 0x000000ab06040210 */ /* 0x080fe60007f3e0ff */
[----:B------:R2:W-:Y:S01]  /*8030*/  @P0 LDGSTS.E.BYPASS.LTC128B.128 [R94+0x4900], [R8.64], !P6 ;  /* 0x04900000085e0fae */ /* 0x0005e2000f101d48 */
[--C-:B------:R-:W-:Y:S01]  /*8040*/  @P0 IMAD.X R7, R9, 0x1, R166.reuse, P2 ;  /* 0x0000000109070824 */ /* 0x100fe200010e06a6 */
[-C--:B------:R-:W-:Y:S03]  /*8050*/  @P0 IADD3 R2, P2, R4, R171.reuse, RZ ;  /* 0x000000ab04020210 */ /* 0x080fe60007f5e0ff */
        /* <DEDUP_REMOVED lines=11> */
.L_x_623:
[----:B------:R-:W3:Y:S01]  /*8110*/  LDL.LU R27, [R1+0x30] ;  /* 0x00003000011b7983 */ /* 0x000ee20000300800 */
[----:B------:R-:W-:-:S03]  /*8120*/  IMAD.MOV.U32 R0, RZ, RZ, c[0x0][0x2c4] ;  /* 0x0000b100ff007624 */ /* 0x000fc600078e00ff */
[----:B------:R-:W4:Y:S02]  /*8130*/  LDL R86, [R1+0x18] ;  /* 0x0000180001567983 */ /* 0x000f240000100800 */
[----:B------:R-:W-:Y:S01]  /*8140*/  ISETP.NE.AND P6, PT, R0, 0x1, PT ;  /* 0x000000010000780c */ /* 0x000fe20003fc5270 */
[----:B--2---:R-:W-:Y:S01]  /*8150*/  IMAD.IADD R6, R190, 0x1, R186 ;  /* 0x00000001be067824 */ /* 0x004fe200078e02ba */
[----:B------:R-:W-:Y:S01]  /*8160*/  PLOP3.LUT P4, PT, PT, PT, PT, 0x80, 0x0 ;  /* 0x000000000000781c */ /* 0x000fe20003f8f070 */
[----:B------:R-:W-:Y:S01]  /*8170*/  CS2R R134, SRZ ;  /* 0x0000000000867805 */ /* 0x000fe2000001ff00 */
[----:B------:R-:W-:Y:S01]  /*8180*/  CS2R R132, SRZ ;  /* 0x0000000000847805 */ /* 0x000fe2000001ff00 */
[----:B------:R-:W-:Y:S01]  /*8190*/  IMAD.MOV.U32 R11, RZ, RZ, RZ ;  /* 0x000000ffff0b7224 */ /* 0x000fe200078e00ff */
[----:B------:R-:W-:Y:S01]  /*81a0*/  MOV R186, RZ ;  /* 0x000000ff00ba7202 */ /* 0x000fe20000000f00 */
[----:B------:R-:W-:Y:S01]  /*81b0*/  CS2R R12, SRZ ;  /* 0x00000000000c7805 */ /* 0x000fe2000001ff00 */
[----:B------:R-:W-:Y:S01]  /*81c0*/  IMAD.MOV.U32 R184, RZ, RZ, RZ ;  /* 0x000000ffffb87224 */ /* 0x000fe200078e00ff */
[----:B------:R-:W-:Y:S01]  /*81d0*/  CS2R R16, SRZ ;  /* 0x0000000000107805 */ /* 0x000fe2000001ff00 */
[----:B------:R-:W-:Y:S01]  /*81e0*/  IMAD.MOV.U32 R130, RZ, RZ, RZ ;  /* 0x000000ffff827224 */ /* 0x000fe200078e00ff */
[----:B------:R-:W-:Y:S01]  /*81f0*/  CS2R R14, SRZ ;  /* 0x00000000000e7805 */ /* 0x000fe2000001ff00 */
[----:B------:R-:W-:Y:S01]  /*8200*/  MOV R128, RZ ;  /* 0x000000ff00807202 */ /* 0x000fe20000000f00 */
[----:B------:R-:W-:Y:S01]  /*8210*/  IMAD.MOV.U32 R126, RZ, RZ, RZ ;  /* 0x000000ffff7e7224 */ /* 0x000fe200078e00ff */
[----:B------:R-:W-:Y:S01]  /*8220*/  CS2R R18, SRZ ;  /* 0x0000000000127805 */ /* 0x000fe2000001ff00 */
[----:B------:R-:W-:Y:S01]  /*8230*/  IMAD.MOV.U32 R124, RZ, RZ, RZ ;  /* 0x000000ffff7c7224 */ /* 0x000fe200078e00ff */
[----:B------:R-:W-:Y:S01]  /*8240*/  MOV R26, RZ ;  /* 0x000000ff001a7202 */ /* 0x000fe20000000f00 */
[----:B------:R-:W-:Y:S01]  /*8250*/  IMAD.MOV.U32 R118, RZ, RZ, RZ ;  /* 0x000000ffff767224 */ /* 0x000fe200078e00ff */
[----:B------:R-:W-:Y:S01]  /*8260*/  MOV R122, RZ ;  /* 0x000000ff007a7202 */ /* 0x000fe20000000f00 */
[----:B------:R-:W-:Y:S01]  /*8270*/  IMAD.MOV.U32 R116, RZ, RZ, RZ ;  /* 0x000000ffff747224 */ /* 0x000fe200078e00ff */
[----:B------:R-:W-:Y:S01]  /*8280*/  CS2R R20, SRZ ;  /* 0x0000000000147805 */ /* 0x000fe2000001ff00 */
[----:B------:R-:W-:Y:S01]  /*8290*/  IMAD.MOV.U32 R120, RZ, RZ, RZ ;  /* 0x000000ffff787224 */ /* 0x000fe200078e00ff */
[----:B------:R-:W-:Y:S01]  /*82a0*/  CS2R R22, SRZ ;  /* 0x0000000000167805 */ /* 0x000fe2000001ff00 */
[----:B------:R-:W-:Y:S01]  /*82b0*/  IMAD.MOV.U32 R182, RZ, RZ, RZ ;  /* 0x000000ffffb67224 */ /* 0x000fe200078e00ff */
        /* <DEDUP_REMOVED lines=26> */
[----:B------:R-:W-:-:S02]  /*8460*/  MOV R37, RZ ;  /* 0x000000ff00257202 */ /* 0x000fc40000000f00 */
[----:B----4-:R-:W-:-:S05]  /*8470*/  IADD3 R0, R86, 0x7f, RZ ;  /* 0x0000007f56007810 */ /* 0x010fca0007ffe0ff */
[----:B------:R-:W-:-:S05]  /*8480*/  @P6 IMAD.HI.U32 R2, R0, c[0x0][0x2c8], RZ ;  /* 0x0000b20000026a27 */ /* 0x000fca00078e00ff */
[----:B------:R-:W-:Y:S02]  /*8490*/  @P6 SHF.R.U32.HI R0, RZ, c[0x0][0x2cc], R2 ;  /* 0x0000b300ff006a19 */ /* 0x000fe40000011602 */
[----:B------:R-:W-:-:S03]  /*84a0*/  MOV R2, RZ ;  /* 0x000000ff00027202 */ /* 0x000fc60000000f00 */
[----:B------:R-:W-:Y:S01]  /*84b0*/  IMAD.IADD R3, R199, 0x1, R0 ;  /* 0x00000001c7037824 */ /* 0x000fe200078e0200 */
[----:B---3--:R-:W-:-:S03]  /*84c0*/  LOP3.LUT R27, R27, 0xfffffffd, RZ, 0xc0, !PT ;  /* 0xfffffffd1b1b7812 */ /* 0x008fc600078ec0ff */
[----:B------:R-:W-:Y:S01]  /*84d0*/  IMAD.HI R2, R3, -0x6db6db6d, R2 ;  /* 0x9249249303027827 */ /* 0x000fe200078e0202 */
[----:B------:R-:W-:-:S04]  /*84e0*/  @P6 LOP3.LUT R27, R27, 0x2, RZ, 0xfc, !PT ;  /* 0x000000021b1b6812 */ /* 0x000fc800078efcff */
[----:B------:R-:W-:Y:S01]  /*84f0*/  SHF.R.U32.HI R0, RZ, 0x1f, R2 ;  /* 0x0000001fff007819 */ /* 0x000fe20000011602 */
[----:B------:R2:W-:Y:S03]  /*8500*/  STL [R1+0x30], R27 ;  /* 0x0000301b01007387 */ /* 0x0005e60000100800 */
[----:B------:R-:W-:-:S04]  /*8510*/  LEA.HI.SX32 R2, R2, R0, 0x1a ;  /* 0x0000000002027211 */ /* 0x000fc800078fd2ff */
[----:B------:R-:W-:-:S04]  /*8520*/  IMNMX R239, R198, R2, PT ;  /* 0x00000002c6ef7217 */ /* 0x000fc80003800200 */
[----:B------:R-:W-:-:S13]  /*8530*/  ISETP.GE.AND P0, PT, R239, 0x1, PT ;  /* 0x00000001ef00780c */ /* 0x000fda0003f06270 */
[----:B------:R-:W-:Y:S05]  /*8540*/  @!P0 BRA `(.L_x_671) ;  /* 0x0001563000008947 */ /* 0x000fea0003800000 */
[----:B------:R-:W3:Y:S01]  /*8550*/  LDL R36, [R1+0x68] ;  /* 0x0000680001247983 */ /* 0x000ee20000100800 */
[----:B------:R-:W-:-:S03]  /*8560*/  ISETP.NE.U32.AND P0, PT, RZ, c[0x0][0x340], PT ;  /* 0x0000d000ff007a0c */ /* 0x000fc60003f05070 */
[----:B------:R-:W4:Y:S01]  /*8570*/  LDL R35, [R1+0x60] ;  /* 0x0000600001237983 */ /* 0x000f220000100800 */
[----:B------:R-:W-:-:S13]  /*8580*/  ISETP.NE.AND.EX P2, PT, RZ, c[0x0][0x344], PT, P0 ;  /* 0x0000d100ff007a0c */ /* 0x000fda0003f45300 */
[----:B------:R-:W-:Y:S01]  /*8590*/  @P2 IMAD.MOV.U32 R2, RZ, RZ, 0x4 ;  /* 0x00000004ff022424 */ /* 0x000fe200078e00ff */
[----:B------:R-:W1:Y:S01]  /*85a0*/  S2R R41, SR_CTAID.Y ;  /* 0x0000000000297919 */ /* 0x000e620000002600 */
        /* <DEDUP_REMOVED lines=10> */
[----:B-1----:R-:W-:Y:S02]  /*8650*/  IMAD R4, R41, c[0x0][0x1bc], R5 ;  /* 0x00006f0029047a24 */ /* 0x002fe400078e0205 */
[----:B---3--:R-:W-:-:S05]  /*8660*/  @P2 IMAD.WIDE R2, R36, R2, c[0x0][0x340] ;  /* 0x0000d00024022625 */ /* 0x008fca00078e0202 */
[----:B------:R1:W3:Y:S01]  /*8670*/  @P2 LDG.E R16, [R2.64] ;  /* 0x0000000802102981 */ /* 0x0002e2000c1e1900 */
[----:B------:R-:W-:Y:S01]  /*8680*/  ISETP.NE.U32.AND P0, PT, RZ, c[0x0][0x348], PT ;  /* 0x0000d200ff007a0c */ /* 0x000fe20003f05070 */
[----:B----4-:R-:W-:Y:S01]  /*8690*/  IMAD R25, R35, c[0x0][0x2c4], RZ ;  /* 0x0000b10023197a24 */ /* 0x010fe200078e02ff */
[----:B------:R-:W-:Y:S01]  /*86a0*/  SHF.R.S32.HI R15, RZ, 0x1f, R36 ;  /* 0x0000001fff0f7819 */ /* 0x000fe20000011424 */
[----:B------:R-:W-:Y:S01]  /*86b0*/  BSSY B0, `(.L_x_672) ;  /* 0x0000066000007945 */ /* 0x000fe20003800000 */
[----:B------:R-:W-:Y:S02]  /*86c0*/  ISETP.NE.AND.EX P0, PT, RZ, c[0x0][0x34c], PT, P0 ;  /* 0x0000d300ff007a0c */ /* 0x000fe40003f05300 */
[----:B------:R-:W-:Y:S02]  /*86d0*/  LEA.HI R83, R249, R250, RZ, 0x4 ;  /* 0x000000faf9537211 */ /* 0x000fe400078f20ff */
[----:B------:R-:W-:Y:S02]  /*86e0*/  SHF.R.S32.HI R9, RZ, 0x1f, R6 ;  /* 0x0000001fff097819 */ /* 0x000fe40000011406 */
[----:B------:R-:W-:-:S02]  /*86f0*/  LOP3.LUT R7, R83, 0xfffffff0, RZ, 0xc0, !PT ;  /* 0xfffffff053077812 */ /* 0x000fc400078ec0ff */
[----:B------:R-:W-:Y:S02]  /*8700*/  SHF.R.S32.HI R73, RZ, 0x1f, R72 ;  /* 0x0000001fff497819 */ /* 0x000fe40000011448 */
[----:B------:R-:W-:Y:S02]  /*8710*/  IADD3 R11, -R7, R250, RZ ;  /* 0x000000fa070b7210 */ /* 0x000fe40007ffe1ff */
[----:B------:R-:W-:Y:S02]  /*8720*/  ISETP.NE.U32.AND P1, PT, RZ, c[0x0][0x350], PT ;  /* 0x0000d400ff007a0c */ /* 0x000fe40003f25070 */
[----:B------:R-:W-:Y:S02]  /*8730*/  ISETP.GE.AND P3, PT, R72, c[0x0][0x198], PT ;  /* 0x0000660048007a0c */ /* 0x000fe40003f66270 */
[----:B------:R-:W-:Y:S01]  /*8740*/  ISETP.NE.AND.EX P1, PT, RZ, c[0x0][0x354], PT, P1 ;  /* 0x0000d500ff007a0c */ /* 0x000fe20003f25310 */
[----:B-1----:R-:W-:-:S04]  /*8750*/  IMAD.WIDE.U32 R2, R187, c[0x0][0x178], RZ ;  /* 0x00005e00bb027a25 */ /* 0x002fc800078e00ff */
        /* <DEDUP_REMOVED lines=8> */
[----:B------:R-:W-:Y:S01]  /*87e0*/  IMAD R0, R141, 0x10, R68 ;  /* 0x000000108d007824 */ /* 0x000fe200078e0244 */
[----:B------:R-:W-:-:S04]  /*87f0*/  SEL R4, R15, RZ, !P0 ;  /* 0x000000ff0f047207 */ /* 0x000fc80004000000 */
[----:B------:R-:W-:Y:S02]  /*8800*/  IADD3 R12, R86, R0, RZ ;  /* 0x00000000560c7210 */ /* 0x000fe40007ffe0ff */
[----:B------:R-:W-:Y:S02]  /*8810*/  SEL R0, R36, RZ, !P0 ;  /* 0x000000ff24007207 */ /* 0x000fe40004000000 */
[----:B------:R-:W-:Y:S01]  /*8820*/  IADD3 R5, P0, R68, R6, RZ ;  /* 0x0000000644057210 */ /* 0x000fe20007f1e0ff */
[----:B------:R-:W-:Y:S02]  /*8830*/  IMAD R6, R4, c[0x0][0x1c0], RZ ;  /* 0x0000700004067a24 */ /* 0x000fe400078e02ff */
[----:B------:R-:W-:Y:S01]  /*8840*/  @P6 IMAD.HI.U32 R10, R12, c[0x0][0x2c8], RZ ;  /* 0x0000b2000c0a6a27 */ /* 0x000fe200078e00ff */
[----:B------:R-:W-:Y:S02]  /*8850*/  LEA.HI.X.SX32 R4, R68, R9, 0x1, P0 ;  /* 0x0000000944047211 */ /* 0x000fe400000f0eff */
[----:B------:R-:W-:Y:S01]  /*8860*/  SHF.R.S32.HI R9, RZ, 0x1f, R11 ;  /* 0x0000001fff097819 */ /* 0x000fe2000001140b */
[----:B------:R-:W-:-:S02]  /*8870*/  IMAD R7, R0, c[0x0][0x1c4], R6 ;  /* 0x0000710000077a24 */ /* 0x000fc400078e0206 */
[----:B------:R-:W-:Y:S01]  /*8880*/  IMAD.WIDE.U32 R2, R0, c[0x0][0x1c0], R2 ;  /* 0x0000700000027a25 */ /* 0x000fe200078e0002 */
[----:B------:R-:W-:-:S03]  /*8890*/  LEA.HI R82, R9, R11, RZ, 0x3 ;  /* 0x0000000b09527211 */ /* 0x000fc600078f18ff */
[----:B------:R-:W-:Y:S01]  /*88a0*/  IMAD.MOV.U32 R8, RZ, RZ, R12 ;  /* 0x000000ffff087224 */ /* 0x000fe200078e000c */
[----:B------:R-:W-:Y:S01]  /*88b0*/  @P6 SHF.R.U32.HI R8, RZ, c[0x0][0x2cc], R10 ;  /* 0x0000b300ff086a19 */ /* 0x000fe2000001160a */
[----:B------:R-:W-:Y:S01]  /*88c0*/  IMAD R0, R4, c[0x0][0x208], RZ ;  /* 0x0000820004007a24 */ /* 0x000fe200078e02ff */
[----:B------:R-:W-:Y:S01]  /*88d0*/  LOP3.LUT R10, R82, 0xfffffff8, RZ, 0xc0, !PT ;  /* 0xfffffff8520a7812 */ /* 0x000fe200078ec0ff */
[----:B------:R-:W-:Y:S01]  /*88e0*/  IMAD R6, R4, c[0x0][0x1e0], RZ ;  /* 0x0000780004067a24 */ /* 0x000fe200078e02ff */
[----:B------:R-:W-:Y:S01]  /*88f0*/  IADD3 R9, -R8, RZ, RZ ;  /* 0x000000ff08097210 */ /* 0x000fe20007ffe1ff */
[C---:B------:R-:W-:Y:S01]  /*8900*/  IMAD R14, R5.reuse, c[0x0][0x20c], R0 ;  /* 0x00008300050e7a24 */ /* 0x040fe200078e0200 */
[----:B------:R-:W-:Y:S01]  /*8910*/  SHF.R.S32.HI R0, RZ, 0x1f, R8 ;  /* 0x0000001fff007819 */ /* 0x000fe20000011408 */
[----:B------:R-:W-:Y:S01]  /*8920*/  IMAD R13, R5, c[0x0][0x1e4], R6 ;  /* 0x00007900050d7a24 */ /* 0x000fe200078e0206 */
[----:B------:R-:W-:Y:S01]  /*8930*/  IADD3 R81, R11, -R10, RZ ;  /* 0x8000000a0b517210 */ /* 0x000fe20007ffe0ff */
[----:B------:R-:W-:-:S02]  /*8940*/  IMAD.IADD R3, R3, 0x1, R7 ;  /* 0x0000000103037824 */ /* 0x000fc400078e0207 */
[----:B------:R-:W-:-:S04]  /*8950*/  IMAD.WIDE.U32 R6, R5, c[0x0][0x1e0], R72 ;  /* 0x0000780005067a25 */ /* 0x000fc800078e0048 */
[----:B------:R-:W-:Y:S02]  /*8960*/  IMAD R0, R0, c[0x0][0x1b0], RZ ;  /* 0x00006c0000007a24 */ /* 0x000fe400078e02ff */
[----:B------:R-:W-:Y:S02]  /*8970*/  IMAD.IADD R7, R7, 0x1, R13 ;  /* 0x0000000107077824 */ /* 0x000fe400078e020d */
[C---:B------:R-:W-:Y:S02]  /*8980*/  IMAD R13, R8.reuse, c[0x0][0x1b4], R0 ;  /* 0x00006d00080d7a24 */ /* 0x040fe400078e0200 */
[----:B------:R-:W-:-:S04]  /*8990*/  IMAD.WIDE.U32 R2, R8, c[0x0][0x1b0], R2 ;  /* 0x00006c0008027a25 */ /* 0x000fc800078e0002 */
[----:B------:R-:W-:Y:S01]  /*89a0*/  IMAD.WIDE.U32 R4, R5, c[0x0][0x208], R72 ;  /* 0x0000820005047a25 */ /* 0x000fe200078e0048 */
[----:B------:R-:W-:-:S03]  /*89b0*/  IADD3 R3, R3, R13, RZ ;  /* 0x0000000d03037210 */ /* 0x000fc60007ffe0ff */
[----:B------:R-:W-:Y:S02]  /*89c0*/  IMAD R0, R9, c[0x0][0x2c4], R12 ;  /* 0x0000b10009007a24 */ /* 0x000fe400078e020c */
[----:B------:R-:W-:Y:S02]  /*89d0*/  IMAD.IADD R5, R5, 0x1, R14 ;  /* 0x0000000105057824 */ /* 0x000fe400078e020e */
[----:B------:R-:W-:Y:S01]  /*89e0*/  IMAD.WIDE.U32 R8, R41, c[0x0][0x1e8], R6 ;  /* 0x00007a0029087a25 */ /* 0x000fe200078e0006 */
[----:B------:R-:W-:-:S03]  /*89f0*/  SHF.R.S32.HI R10, RZ, 0x1f, R0 ;  /* 0x0000001fff0a7819 */ /* 0x000fc60000011400 */
[----:B------:R-:W-:-:S04]  /*8a00*/  IMAD.WIDE.U32 R6, R41, c[0x0][0x210], R4 ;  /* 0x0000840029067a25 */ /* 0x000fc800078e0004 */
[----:B------:R-:W-:-:S04]  /*8a10*/  IMAD.WIDE.U32 R4, R0, c[0x0][0x1a8], R2 ;  /* 0x00006a0000047a25 */ /* 0x000fc800078e0002 */
[----:B------:R-:W-:Y:S02]  /*8a20*/  IMAD R10, R10, c[0x0][0x1a8], RZ ;  /* 0x00006a000a0a7a24 */ /* 0x000fe400078e02ff */
[C---:B------:R-:W-:Y:S02]  /*8a30*/  IMAD R12, R217.reuse, c[0x0][0x210], RZ ;  /* 0x00008400d90c7a24 */ /* 0x040fe400078e02ff */
[----:B------:R-:W-:Y:S02]  /*8a40*/  IMAD R10, R0, c[0x0][0x1ac], R10 ;  /* 0x00006b00000a7a24 */ /* 0x000fe400078e020a */
[----:B------:R-:W-:Y:S02]  /*8a50*/  IMAD R11, R217, c[0x0][0x1e8], RZ ;  /* 0x00007a00d90b7a24 */ /* 0x000fe400078e02ff */
[C---:B------:R-:W-:Y:S02]  /*8a60*/  IMAD R12, R41.reuse, c[0x0][0x214], R12 ;  /* 0x00008500290c7a24 */ /* 0x040fe400078e020c */
[----:B------:R-:W-:-:S02]  /*8a70*/  IMAD R11, R41, c[0x0][0x1ec], R11 ;  /* 0x00007b00290b7a24 */ /* 0x000fc400078e020b */
[----:B------:R-:W-:Y:S01]  /*8a80*/  IMAD.IADD R10, R5, 0x1, R10 ;  /* 0x00000001050a7824 */ /* 0x000fe200078e020a */
[----:B------:R-:W-:Y:S01]  /*8a90*/  IADD3 R7, R12, R7, RZ ;  /* 0x000000070c077210 */ /* 0x000fe20007ffe0ff */
[----:B------:R-:W-:Y:S01]  /*8aa0*/  IMAD.IADD R9, R11, 0x1, R9 ;  /* 0x000000010b097824 */ /* 0x000fe200078e0209 */
[----:B------:R-:W-:Y:S01]  /*8ab0*/  LEA R12, P0, R4, c[0x0][0x160], 0x1 ;  /* 0x00005800040c7a11 */ /* 0x000fe200078008ff */
[----:B------:R-:W-:-:S03]  /*8ac0*/  IMAD.IADD R5, R86, 0x1, R68 ;  /* 0x0000000156057824 */ /* 0x000fc600078e0244 */
[----:B------:R-:W-:Y:S01]  /*8ad0*/  LEA.HI.X R10, R4, c[0x0][0x164], R10, 0x1, P0 ;  /* 0x00005900040a7a11 */ /* 0x000fe200000f0c0a */
[----:B------:R1:W4:Y:S01]  /*8ae0*/  SHFL.IDX PT, R13, R12, RZ, 0x181f ;  /* 0x00181fff0c0d7589 */ /* 0x00032200000e0000 */
[----:B------:R-:W-:Y:S02]  /*8af0*/  ISETP.GE.AND P0, PT, R5, R25, PT ;  /* 0x000000190500720c */ /* 0x000fe40003f06270 */
[----:B------:R-:W-:Y:S01]  /*8b00*/  LEA.HI R4, R249, R250, RZ, 0x6 ;  /* 0x000000faf9047211 */ /* 0x000fe200078f30ff */
[----:B------:R1:W2:Y:S03]  /*8b10*/  SHFL.IDX PT, R14, R10, RZ, 0x181f ;  /* 0x00181fff0a0e7589 */ /* 0x0002a600000e0000 */
[----:B------:R-:W-:-:S04]  /*8b20*/  SHF.L.U32 R4, R4, 0x3, RZ ;  /* 0x0000000304047819 */ /* 0x000fc800000006ff */
[----:B------:R-:W-:Y:S02]  /*8b30*/  LOP3.LUT R74, R17, 0xfffffe00, R4, 0xf8, !PT ;  /* 0xfffffe00114a7812 */ /* 0x000fe400078ef804 */
[----:B---3--:R-:W-:Y:S01]  /*8b40*/  @P2 MOV R2, R16 ;  /* 0x0000001000022202 */ /* 0x008fe20000000f00 */
[----:B------:R-:W-:Y:S01]  /*8b50*/  @!P2 IMAD.MOV.U32 R2, RZ, RZ, R36 ;  /* 0x000000ffff02a224 */ /* 0x000fe200078e0024 */
[----:B------:R-:W-:Y:S01]  /*8b60*/  @P2 SHF.R.S32.HI R3, RZ, 0x1f, R16 ;  /* 0x0000001fff032819 */ /* 0x000fe20000011410 */
[----:B------:R-:W-:Y:S01]  /*8b70*/  IMAD.MOV.U32 R16, RZ, RZ, 0x20 ;  /* 0x00000020ff107424 */ /* 0x000fe200078e00ff */
[----:B------:R-:W-:Y:S02]  /*8b80*/  @!P2 MOV R3, R15 ;  /* 0x0000000f0003a202 */ /* 0x000fe40000000f00 */
[----:B------:R-:W-:Y:S02]  /*8b90*/  SEL R0, R2, RZ, !P1 ;  /* 0x000000ff02007207 */ /* 0x000fe40004800000 */
[----:B------:R-:W-:-:S02]  /*8ba0*/  SEL R2, R3, RZ, !P1 ;  /* 0x000000ff03027207 */ /* 0x000fc40004800000 */
[----:B------:R-:W-:Y:S01]  /*8bb0*/  R2P PR, R81, 0x6 ;  /* 0x0000000651007804 */ /* 0x000fe20000000000 */
[----:B------:R-:W-:Y:S01]  /*8bc0*/  IMAD.WIDE.U32 R100, R0, c[0x0][0x218], R6 ;  /* 0x0000860000647a25 */ /* 0x000fe200078e0006 */
[----:B------:R-:W-:-:S03]  /*8bd0*/  MOV R15, 0x10 ;  /* 0x00000010000f7802 */ /* 0x000fc60000000f00 */
[----:B------:R-:W-:Y:S01]  /*8be0*/  IMAD R3, R2, c[0x0][0x1f0], RZ ;  /* 0x00007c0002037a24 */ /* 0x000fe200078e02ff */
[----:B------:R-:W-:Y:S01]  /*8bf0*/  SEL R4, R16, 0xffffffe0, !P2 ;  /* 0xffffffe010047807 */ /* 0x000fe20005000000 */
[----:B------:R-:W-:Y:S02]  /*8c00*/  IMAD R2, R2, c[0x0][0x218], RZ ;  /* 0x0000860002027a24 */ /* 0x000fe400078e02ff */
[C---:B------:R-:W-:Y:S02]  /*8c10*/  IMAD R11, R0.reuse, c[0x0][0x1f4], R3 ;  /* 0x00007d00000b7a24 */ /* 0x040fe400078e0203 */
[C---:B------:R-:W-:Y:S01]  /*8c20*/  IMAD R3, R0.reuse, c[0x0][0x21c], R2 ;  /* 0x0000870000037a24 */ /* 0x040fe200078e0202 */
[----:B------:R-:W-:Y:S01]  /*8c30*/  SEL R2, R15, 0xfffffff0, !P1 ;  /* 0xfffffff00f027807 */ /* 0x000fe20004800000 */
[----:B------:R-:W-:-:S03]  /*8c40*/  IMAD.WIDE.U32 R20, R0, c[0x0][0x1f0], R8 ;  /* 0x00007c0000147a25 */ /* 0x000fc600078e0008 */
[----:B------:R-:W-:Y:S01]  /*8c50*/  IADD3 R85, R101, R3, RZ ;  /* 0x0000000365557210 */ /* 0x000fe20007ffe0ff */
[----:B------:R-:W-:Y:S01]  /*8c60*/  IMAD.IADD R19, R21, 0x1, R11 ;  /* 0x0000000115137824 */ /* 0x000fe200078e020b */
[----:B------:R1:W-:Y:S04]  /*8c70*/  STL.64 [R1+0x48], R20 ;  /* 0x0000481401007387 */ /* 0x0003e80000100a00 */
[----:B------:R1:W-:Y:S04]  /*8c80*/  STL.64 [R1+0x58], R100 ;  /* 0x0000586401007387 */ /* 0x0003e80000100a00 */
[----:B------:R1:W-:Y:S04]  /*8c90*/  STL [R1+0x54], R85 ;  /* 0x0000545501007387 */ /* 0x0003e80000100800 */
[----:B------:R1:W-:Y:S01]  /*8ca0*/  STL [R1+0x44], R19 ;  /* 0x0000441301007387 */ /* 0x0003e20000100800 */
[----:B------:R-:W-:Y:S05]  /*8cb0*/  @P0 BRA `(.L_x_673) ;  /* 0x0000005000000947 */ /* 0x000fea0003800000 */
[----:B--2-4-:R-:W-:Y:S01]  /*8cc0*/  LEA R6, P0, R72, R13, 0x1 ;  /* 0x0000000d48067211 */ /* 0x014fe200078008ff */
[----:B------:R-:W-:-:S03]  /*8cd0*/  IMAD.SHL.U32 R0, R74, 0x2, RZ ;  /* 0x000000024a007824 */ /* 0x000fc600078e00ff */
[----:B------:R-:W-:-:S05]  /*8ce0*/  LEA.HI.X R7, R72, R14, R73, 0x1, P0 ;  /* 0x0000000e48077211 */ /* 0x000fca00000f0c49 */
[----:B------:R-:W-:Y:S01]  /*8cf0*/  @!PT LDS RZ, [RZ] ;  /* 0x00000000fffff984 */ /* 0x000fe20000000800 */
[----:B------:R2:W-:Y:S04]  /*8d00*/  LDGSTS.E.BYPASS.LTC128B.128 [R0+0x7100], [R6.64], !P3 ;  /* 0x0710000006007fae */ /* 0x0005e8000d901d48 */
.L_x_673:
[----:B--2-4-:R-:W-:Y:S05]  /*8d10*/  BSYNC B0 ;  /* 0x0000000000007941 */ /* 0x014fea0003800000 */
.L_x_672:
        /* <DEDUP_REMOVED lines=11> */
.L_x_675:
[----:B------:R-:W-:Y:S05]  /*8dd0*/  BSYNC B0 ;  /* 0x0000000000007941 */ /* 0x000fea0003800000 */
.L_x_674:
        /* <DEDUP_REMOVED lines=11> */
.L_x_677:
[----:B------:R-:W-:Y:S05]  /*8e90*/  BSYNC B0 ;  /* 0x0000000000007941 */ /* 0x000fea0003800000 */
.L_x_676:
        /* <DEDUP_REMOVED lines=11> */
.L_x_679:
[----:B------:R-:W-:Y:S05]  /*8f50*/  BSYNC B0 ;  /* 0x0000000000007941 */ /* 0x000fea0003800000 */
.L_x_678:
        /* <DEDUP_REMOVED lines=11> */
.L_x_681:
[----:B------:R-:W-:Y:S05]  /*9010*/  BSYNC B0 ;  /* 0x0000000000007941 */ /* 0x000fea0003800000 */
.L_x_680:
        /* <DEDUP_REMOVED lines=11> */
.L_x_683:
[----:B------:R-:W-:Y:S05]  /*90d0*/  BSYNC B0 ;  /* 0x0000000000007941 */ /* 0x000fea0003800000 */
.L_x_682:
        /* <DEDUP_REMOVED lines=11> */
.L_x_685:
[----:B------:R-:W-:Y:S05]  /*9190*/  BSYNC B0 ;  /* 0x0000000000007941 */ /* 0x000fea0003800000 */
.L_x_684:
[----:B-12---:R-:W2:Y:S01]  /*91a0*/  LDL R7, [R1+0x64] ;  /* 0x0000640001077983 */ /* 0x006ea20000100800 */
[----:B------:R-:W-:Y:S01]  /*91b0*/  IADD3 R0, R5, 0x70, RZ ;  /* 0x0000007005007810 */ /* 0x000fe20007ffe0ff */
[----:B----4-:R-:W-:Y:S01]  /*91c0*/  IMAD.MOV.U32 R6, RZ, RZ, 0x70 ;  /* 0x00000070ff067424 */ /* 0x010fe200078e00ff */
[C---:B------:R-:W-:Y:S01]  /*91d0*/  IADD3 R96, R239.reuse, -0x1, RZ ;  /* 0xffffffffef607810 */ /* 0x040fe20007ffe0ff */
[----:B------:R-:W1:Y:S01]  /*91e0*/  SHFL.IDX PT, R8, R12, 0x7, 0x181f ;  /* 0x00f81f000c087f89 */ /* 0x000e6200000e0000 */
[----:B------:R-:W-:Y:S01]  /*91f0*/  ISETP.GE.AND P1, PT, R0, R25, PT ;  /* 0x000000190000720c */ /* 0x000fe20003f26270 */
[----:B------:R-:W-:Y:S01]  /*9200*/  IMAD R142, R239, -0x70, R6 ;  /* 0xffffff90ef8e7824 */ /* 0x000fe200078e0206 */
[----:B------:R-:W-:Y:S01]  /*9210*/  SHF.R.S32.HI R97, RZ, 0x1f, R96 ;  /* 0x0000001fff617819 */ /* 0x000fe20000011460 */
[----:B------:R-:W4:Y:S01]  /*9220*/  SHFL.IDX PT, R3, R10, 0x7, 0x181f ;  /* 0x00f81f000a037f89 */ /* 0x000f2200000e0000 */
[----:B------:R-:W-:Y:S01]  /*9230*/  IMAD.MOV.U32 R14, RZ, RZ, R18 ;  /* 0x000000ffff0e7224 */ /* 0x000fe200078e0012 */
[----:B------:R-:W-:Y:S01]  /*9240*/  BSSY B0, `(.L_x_686) ;  /* 0x0000057000007945 */ /* 0x000fe20003800000 */
[----:B------:R-:W-:-:S02]  /*9250*/  IMAD.MOV.U32 R15, RZ, RZ, R19 ;  /* 0x000000ffff0f7224 */ /* 0x000fc400078e0013 */
[C---:B------:R-:W-:Y:S02]  /*9260*/  IMAD R0, R6.reuse, c[0x0][0x1e4], RZ ;  /* 0x0000790006007a24 */ /* 0x040fe400078e02ff */
[----:B------:R-:W-:-:S04]  /*9270*/  IMAD.WIDE.U32 R18, R6, c[0x0][0x1e0], RZ ;  /* 0x0000780006127a25 */ /* 0x000fc800078e00ff */
[----:B------:R-:W-:Y:S02]  /*9280*/  IMAD.IADD R251, R19, 0x1, R0 ;  /* 0x0000000113fb7824 */ /* 0x000fe400078e0200 */
[----:B------:R-:W-:Y:S02]  /*9290*/  IMAD.MOV.U32 R14, RZ, RZ, R20 ;  /* 0x000000ffff0e7224 */ /* 0x000fe400078e0014 */
[----:B------:R-:W-:Y:S02]  /*92a0*/  IMAD R6, R251, R96, RZ ;  /* 0x00000060fb067224 */ /* 0x000fe400078e02ff */
[----:B------:R-:W-:Y:S01]  /*92b0*/  IMAD.MOV.U32 R252, RZ, RZ, c[0x0][0x1e0] ;  /* 0x00007800fffc7624 */ /* 0x000fe200078e00ff */
[----:B------:R3:W-:Y:S01]  /*92c0*/  STL.64 [R1+0x40], R14 ;  /* 0x0000400e01007387 */ /* 0x0007e20000100a00 */
[----:B------:R-:W-:Y:S01]  /*92d0*/  IMAD R6, R97, R18, R6 ;  /* 0x0000001261067224 */ /* 0x000fe200078e0206 */
[----:B-1----:R-:W-:Y:S01]  /*92e0*/  @!P1 LEA R8, P0, R72, R8, 0x1 ;  /* 0x0000000848089211 */ /* 0x002fe200078008ff */
[----:B------:R-:W-:-:S02]  /*92f0*/  IMAD.MOV.U32 R20, RZ, RZ, c[0x0][0x1e4] ;  /* 0x00007900ff147624 */ /* 0x000fc400078e00ff */
[----:B------:R-:W-:Y:S01]  /*9300*/  IMAD.MOV.U32 R16, RZ, RZ, R27 ;  /* 0x000000ffff107224 */ /* 0x000fe200078e001b */
[----:B----4-:R-:W-:Y:S01]  /*9310*/  @!P1 LEA.HI.X R9, R72, R3, R73, 0x1, P0 ;  /* 0x0000000348099211 */ /* 0x010fe200000f0c49 */
[----:B------:R-:W-:Y:S02]  /*9320*/  @!P1 IMAD.SHL.U32 R3, R74, 0x2, RZ ;  /* 0x000000024a039824 */ /* 0x000fe400078e00ff */
[----:B---3--:R-:W-:Y:S01]  /*9330*/  IMAD.WIDE.U32 R12, R252, 0x20, RZ ;  /* 0x00000020fc0c7825 */ /* 0x008fe200078e00ff */
[----:B------:R-:W-:Y:S02]  /*9340*/  LOP3.LUT R16, R16, 0xfffffffe, RZ, 0xc0, !PT ;  /* 0xfffffffe10107812 */ /* 0x000fe400078ec0ff */
[----:B------:R-:W-:Y:S01]  /*9350*/  @!PT LDS RZ, [RZ] ;  /* 0x00000000fffff984 */ /* 0x000fe20000000800 */
[----:B------:R1:W-:Y:S01]  /*9360*/  @!P1 LDGSTS.E.BYPASS.LTC128B.128 [R3+0xa900], [R8.64], !P3 ;  /* 0x0a90000008039fae */ /* 0x0003e2000d901d48 */
[----:B------:R-:W-:-:S03]  /*9370*/  ISETP.GE.AND P3, PT, R72, c[0x0][0x1d4], PT ;  /* 0x0000750048007a0c */ /* 0x000fc60003f66270 */
[----:B------:R-:W0:Y:S10]  /*9380*/  LDGDEPBAR ;  /* 0x00000000000079af */ /* 0x000e340000000000 */
[----:B------:R-:W-:Y:S01]  /*9390*/  @P3 LOP3.LUT R16, R16, 0x1, RZ, 0xfc, !PT ;  /* 0x0000000110103812 */ /* 0x000fe200078efcff */
[----:B------:R-:W-:-:S04]  /*93a0*/  IMAD.WIDE.U32 R14, R96, R18, R14 ;  /* 0x00000012600e7225 */ /* 0x000fc800078e000e */
[----:B------:R3:W-:Y:S01]  /*93b0*/  STL [R1+0x30], R16 ;  /* 0x0000301001007387 */ /* 0x0007e20000100800 */
[----:B-1----:R-:W-:-:S03]  /*93c0*/  IMAD.SHL.U32 R3, R20, 0x20, RZ ;  /* 0x0000002014037824 */ /* 0x002fc600078e00ff */
[----:B------:R-:W-:Y:S01]  /*93d0*/  BAR.SYNC.DEFER_BLOCKING 0x0 ;  /* 0x0000000000007b1d */ /* 0x000fe20000010000 */
[----:B--2---:R-:W-:Y:S01]  /*93e0*/  IADD3 R75, R142, R7, -R68 ;  /* 0x000000078e4b7210 */ /* 0x004fe20007ffe844 */
[----:B------:R-:W-:-:S03]  /*93f0*/  IMAD.IADD R7, R15, 0x1, R6 ;  /* 0x000000010f077824 */ /* 0x000fc600078e0206 */
[C---:B------:R-:W-:Y:S02]  /*9400*/  ISETP.GE.AND P2, PT, R75.reuse, 0x11, PT ;  /* 0x000000114b00780c */ /* 0x040fe40003f46270 */
[C---:B------:R-:W-:Y:S02]  /*9410*/  ISETP.GE.AND P4, PT, R75.reuse, 0x1, PT ;  /* 0x000000014b00780c */ /* 0x040fe40003f86270 */
[----:B------:R-:W-:-:S09]  /*9420*/  ISETP.GE.AND P5, PT, R75, 0x21, PT ;  /* 0x000000214b00780c */ /* 0x000fd20003fa6270 */
[----:B------:R-:W-:Y:S02]  /*9430*/  @P2 LEA R0, P0, R252, R14, 0x4 ;  /* 0x0000000efc002211 */ /* 0x000fe400078020ff */
[----:B------:R-:W-:Y:S02]  /*9440*/  @P4 LEA R8, P1, R14, c[0x0][0x1c8], 0x1 ;  /* 0x000072000e084a11 */ /* 0x000fe400078208ff */
[----:B------:R-:W-:Y:S02]  /*9450*/  @P2 LEA.HI.X R5, R252, R7, R20, 0x4, P0 ;  /* 0x00000007fc052211 */ /* 0x000fe400000f2414 */
[----:B------:R-:W-:Y:S02]  /*9460*/  @P2 LEA R10, P0, R0, c[0x0][0x1c8], 0x1 ;  /* 0x00007200000a2a11 */ /* 0x000fe400078008ff */
[----:B------:R-:W-:Y:S02]  /*9470*/  @P4 LEA.HI.X R9, R14, c[0x0][0x1cc], R7, 0x1, P1 ;  /* 0x000073000e094a11 */ /* 0x000fe400008f0c07 */
[----:B------:R-:W-:Y:S01]  /*9480*/  @P2 LEA.HI.X R11, R0, c[0x0][0x1cc], R5, 0x1, P0 ;  /* 0x00007300000b2a11 */ /* 0x000fe200000f0c05 */
[----:B------:R-:W-:Y:S01]  /*9490*/  @P4 IMAD.SHL.U32 R5, R74, 0x2, RZ ;  /* 0x000000024a054824 */ /* 0x000fe200078e00ff */
[----:B------:R-:W-:-:S02]  /*94a0*/  ISETP.GE.AND P1, PT, R75, 0x31, PT ;  /* 0x000000314b00780c */ /* 0x000fc40003f26270 */
[----:B------:R-:W-:Y:S02]  /*94b0*/  @P5 IADD3 R0, P0, R14, R12, RZ ;  /* 0x0000000c0e005210 */ /* 0x000fe40007f1e0ff */
[----:B------:R-:W-:Y:S01]  /*94c0*/  @!PT LDS RZ, [RZ] ;  /* 0x00000000fffff984 */ /* 0x000fe20000000800 */
[----:B------:R-:W-:Y:S01]  /*94d0*/  @!PT LDS RZ, [RZ] ;  /* 0x00000000fffff984 */ /* 0x000fe20000000800 */
[----:B------:R-:W-:Y:S01]  /*94e0*/  @!PT LDS RZ, [RZ] ;  /* 0x00000000fffff984 */ /* 0x000fe20000000800 */
[----:B------:R1:W-:Y:S01]  /*94f0*/  @P4 LDGSTS.E.BYPASS.LTC128B.128 [R5+0x3900], [R8.64], !P3 ;  /* 0x0390000008054fae */ /* 0x0003e2000d901d48 */
[----:B------:R-:W-:Y:S02]  /*9500*/  LOP3.LUT P4, RZ, R16, 0x1, RZ, 0xc0, !PT ;  /* 0x0000000110ff7812 */ /* 0x000fe4000788c0ff */
[----:B------:R-:W-:Y:S01]  /*9510*/  @P5 IADD3.X R12, R7, R13, R3, P0, !PT ;  /* 0x0000000d070c5210 */ /* 0x000fe200007fe403 */
[----:B------:R-:W-:Y:S01]  /*9520*/  @P2 IMAD.SHL.U32 R3, R74, 0x2, RZ ;  /* 0x000000024a032824 */ /* 0x000fe200078e00ff */
[C---:B------:R-:W-:Y:S02]  /*9530*/  @P5 LEA R18, P3, R0.reuse, c[0x0][0x1c8], 0x1 ;  /* 0x0000720000125a11 */ /* 0x040fe400078608ff */
[----:B------:R-:W-:Y:S02]  /*9540*/  ISETP.GE.AND P0, PT, R75, 0x51, PT ;  /* 0x000000514b00780c */ /* 0x000fe40003f06270 */
[----:B------:R-:W-:Y:S01]  /*9550*/  @P1 IMAD.MOV.U32 R6, RZ, RZ, R14 ;  /* 0x000000ffff061224 */ /* 0x000fe200078e000e */
[----:B------:R-:W-:-:S04]  /*9560*/  @P5 LEA.HI.X R19, R0, c[0x0][0x1cc], R12, 0x1, P3 ;  /* 0x0000730000135a11 */ /* 0x000fc800018f0c0c */
[----:B------:R2:W-:Y:S01]  /*9570*/  @P2 LDGSTS.E.BYPASS.LTC128B.128 [R3+0x4100], [R10.64], !P4 ;  /* 0x041000000a032fae */ /* 0x0005e2000e101d48 */
[----:B------:R-:W-:Y:S01]  /*9580*/  ISETP.GE.AND P2, PT, R75, 0x41, PT ;  /* 0x000000414b00780c */ /* 0x000fe20003f46270 */
[----:B-1----:R-:W-:-:S04]  /*9590*/  @P1 IMAD.WIDE.U32 R8, R252, 0x30, R6 ;  /* 0x00000030fc081825 */ /* 0x002fc800078e0006 */
[----:B------:R-:W-:Y:S01]  /*95a0*/  @P0 IMAD R5, R20, 0x50, RZ ;  /* 0x0000005014050824 */ /* 0x000fe200078e02ff */
[----:B---3--:R-:W-:Y:S01]  /*95b0*/  @P1 LEA R16, P3, R8, c[0x0][0x1c8], 0x1 ;  /* 0x0000720008101a11 */ /* 0x008fe200078608ff */
[----:B--2---:R-:W-:-:S04]  /*95c0*/  @P1 IMAD R3, R20, 0x30, RZ ;  /* 0x0000003014031824 */ /* 0x004fc800078e02ff */
[----:B------:R-:W-:Y:S02]  /*95d0*/  @P1 IMAD.IADD R0, R9, 0x1, R3 ;  /* 0x0000000109001824 */ /* 0x000fe400078e0203 */
[----:B------:R-:W-:-:S03]  /*95e0*/  @P0 IMAD.MOV.U32 R9, RZ, RZ, R7 ;  /* 0x000000ffff090224 */ /* 0x000fc600078e0007 */
[----:B------:R-:W-:Y:S01]  /*95f0*/  @P1 LEA.HI.X R17, R8, c[0x0][0x1cc], R0, 0x1, P3 ;  /* 0x0000730008111a11 */ /* 0x000fe200018f0c00 */
[----:B------:R-:W-:Y:S01]  /*9600*/  @P0 IMAD.MOV.U32 R8, RZ, RZ, R14 ;  /* 0x000000ffff080224 */ /* 0x000fe200078e000e */
[----:B------:R-:W-:-:S03]  /*9610*/  @P2 LEA R0, P3, R252, R14, 0x6 ;  /* 0x0000000efc002211 */ /* 0x000fc600078630ff */
[C---:B------:R-:W-:Y:S01]  /*9620*/  @P0 IMAD.WIDE.U32 R8, R252.reuse, 0x50, R8 ;  /* 0x00000050fc080825 */ /* 0x040fe200078e0008 */
[----:B------:R-:W-:Y:S02]  /*9630*/  @P2 LEA.HI.X R3, R252, R7, R20, 0x6, P3 ;  /* 0x00000007fc032211 */ /* 0x000fe400018f3414 */
[----:B------:R-:W-:-:S04]  /*9640*/  @P2 LEA R12, P3, R0, c[0x0][0x1c8], 0x1 ;  /* 0x00007200000c2a11 */ /* 0x000fc800078608ff */
[----:B------:R-:W-:Y:S01]  /*9650*/  @P2 LEA.HI.X R13, R0, c[0x0][0x1cc], R3, 0x1, P3 ;  /* 0x00007300000d2a11 */ /* 0x000fe200018f0c03 */
[----:B------:R-:W-:Y:S01]  /*9660*/  @P5 IMAD.SHL.U32 R3, R74, 0x2, RZ ;  /* 0x000000024a035824 */ /* 0x000fe200078e00ff */
[----:B------:R-:W-:Y:S01]  /*9670*/  @P0 LEA R10, P3, R8, c[0x0][0x1c8], 0x1 ;  /* 0x00007200080a0a11 */ /* 0x000fe200078608ff */
[----:B------:R-:W-:Y:S02]  /*9680*/  @P0 IMAD.IADD R0, R9, 0x1, R5 ;  /* 0x0000000109000824 */ /* 0x000fe400078e0205 */
[----:B------:R-:W-:Y:S01]  /*9690*/  @P1 IMAD.SHL.U32 R5, R74, 0x2, RZ ;  /* 0x000000024a051824 */ /* 0x000fe200078e00ff */
[----:B------:R1:W-:Y:S02]  /*96a0*/  @P5 LDGSTS.E.BYPASS.LTC128B.128 [R3+0x4900], [R18.64], !P4 ;  /* 0x0490000012035fae */ /* 0x0003e4000e101d48 */
[----:B------:R-:W-:Y:S01]  /*96b0*/  @P0 LEA.HI.X R11, R8, c[0x0][0x1cc], R0, 0x1, P3 ;  /* 0x00007300080b0a11 */ /* 0x000fe200018f0c00 */
[C---:B------:R-:W-:Y:S01]  /*96c0*/  @P0 IMAD.SHL.U32 R0, R74.reuse, 0x2, RZ ;  /* 0x000000024a000824 */ /* 0x040fe200078e00ff */
[----:B------:R2:W-:Y:S01]  /*96d0*/  @P1 LDGSTS.E.BYPASS.LTC128B.128 [R5+0x5100], [R16.64], !P4 ;  /* 0x0510000010051fae */ /* 0x0005e2000e101d48 */
[----:B-1----:R-:W-:-:S05]  /*96e0*/  @P2 IMAD.SHL.U32 R3, R74, 0x2, RZ ;  /* 0x000000024a032824 */ /* 0x002fca00078e00ff */
[----:B------:R2:W-:Y:S04]  /*96f0*/  @P2 LDGSTS.E.BYPASS.LTC128B.128 [R3+0x5900], [R12.64], !P4 ;  /* 0x059000000c032fae */ /* 0x0005e8000e101d48 */
[----:B------:R2:W-:Y:S01]  /*9700*/  @P0 LDGSTS.E.BYPASS.LTC128B.128 [R0+0x6100], [R10.64], !P4 ;  /* 0x061000000a000fae */ /* 0x0005e2000e101d48 */
[----:B------:R-:W-:-:S13]  /*9710*/  ISETP.GE.AND P0, PT, R75, 0x61, PT ;  /* 0x000000614b00780c */ /* 0x000fda0003f06270 */
[----:B------:R-:W-:Y:S05]  /*9720*/  @!P0 BRA `(.L_x_687) ;  /* 0x0000008000008947 */ /* 0x000fea0003800000 */
[----:B------:R-:W-:Y:S01]  /*9730*/  MOV R6, R14 ;  /* 0x0000000e00067202 */ /* 0x000fe20000000f00 */
[----:B--2---:R-:W-:-:S04]  /*9740*/  IMAD R0, R20, 0x60, RZ ;  /* 0x0000006014007824 */ /* 0x004fc800078e02ff */
[----:B------:R-:W-:-:S05]  /*9750*/  IMAD.WIDE.U32 R8, R252, 0x60, R6 ;  /* 0x00000060fc087825 */ /* 0x000fca00078e0006 */
[----:B------:R-:W-:Y:S02]  /*9760*/  IADD3 R0, R0, R9, RZ ;  /* 0x0000000900007210 */ /* 0x000fe40007ffe0ff */
[----:B------:R-:W-:-:S04]  /*9770*/  LEA R6, P0, R8, c[0x0][0x1c8], 0x1 ;  /* 0x0000720008067a11 */ /* 0x000fc800078008ff */
[----:B------:R-:W-:Y:S02]  /*9780*/  LEA.HI.X R7, R8, c[0x0][0x1cc], R0, 0x1, P0 ;  /* 0x0000730008077a11 */ /* 0x000fe400000f0c00 */
[----:B------:R-:W-:-:S05]  /*9790*/  SHF.L.U32 R0, R74, 0x1, RZ ;  /* 0x000000014a007819 */ /* 0x000fca00000006ff */
[----:B------:R1:W-:Y:S02]  /*97a0*/  LDGSTS.E.BYPASS.LTC128B.128 [R0+0x6900], [R6.64], !P4 ;  /* 0x0690000006007fae */ /* 0x0003e4000e101d48 */
.L_x_687:
[----:B------:R-:W-:Y:S05]  /*97b0*/  BSYNC B0 ;  /* 0x0000000000007941 */ /* 0x000fea0003800000 */
.L_x_686:
[----:B------:R-:W-:Y:S01]  /*97c0*/  ISETP.LT.AND P0, PT, RZ, c[0x0][0x27c], PT ;  /* 0x00009f00ff007a0c */ /* 0x000fe20003f01270 */
[----:B------:R-:W0:Y:S01]  /*97d0*/  LDGDEPBAR ;  /* 0x00000000000079af */ /* 0x000e220000000000 */
[----:B------:R-:W-:-:S04]  /*97e0*/  LEA.HI R246, R249, R250, RZ, 0x5 ;  /* 0x000000faf9f67211 */ /* 0x000fc800078f28ff */
[----:B------:R-:W-:-:S07]  /*97f0*/  SHF.R.S32.HI R248, RZ, 0x5, R246 ;  /* 0x00000005fff87819 */ /* 0x000fce00000114f6 */
[----:B------:R-:W-:Y:S05]  /*9800*/  @P0 BRA `(.L_x_688) ;  /* 0x0000002000000947 */ /* 0x000fea0003800000 */
[----:B------:R-:W-:-:S04]  /*9810*/  DEPBAR.LE SB0, 0x1 ;  /* 0x000080400000791a */ /* 0x000fc80000000000 */
[----:B------:R-:W-:Y:S05]  /*9820*/  BRA `(.L_x_689) ;  /* 0x00004d7000007947 */ /* 0x000fea0003800000 */
.L_x_688:
[----:B------:R-:W-:Y:S01]  /*9830*/  ULDC.U8 UR4, c[0x0][0x298] ;  /* 0x0000a60000047ab9 */ /* 0x000fe20000000000 */
[----:B-12--5:R-:W-:Y:S01]  /*9840*/  SHF.R.S32.HI R0, RZ, 0x1f, R169 ;  /* 0x0000001fff007819 */ /* 0x026fe200000114a9 */
        /* <DEDUP_REMOVED lines=18> */
[----:B------:R-:W-:Y:S01]  /*9970*/  @P6 IMAD.HI.U32 R3, R0, c[0x0][0x2c8], RZ ;  /* 0x0000b20000036a27 */ /* 0x000fe200078e00ff */
[----:B------:R-:W-:Y:S01]  /*9980*/  MOV R8, R12 ;  /* 0x0000000c00087202 */ /* 0x000fe20000000f00 */
[----:B------:R-:W-:Y:S01]  /*9990*/  BSSY B0, `(.L_x_691) ;  /* 0x000002e000007945 */ /* 0x000fe20003800000 */
[----:B------:R-:W-:Y:S01]  /*99a0*/  MOV R6, R10 ;  /* 0x0000000a00067202 */ /* 0x000fe20000000f00 */
[----:B------:R-:W-:Y:S01]  /*99b0*/  IMAD.SHL.U32 R17, R14, 0x4, RZ ;  /* 0x000000040e117824 */ /* 0x000fe200078e00ff */
[----:B------:R-:W-:Y:S01]  /*99c0*/  @P6 SHF.R.U32.HI R0, RZ, c[0x0][0x2cc], R3 ;  /* 0x0000b300ff006a19 */ /* 0x000fe20000011603 */
[----:B------:R-:W-:Y:S01]  /*99d0*/  CS2R R38, SRZ ;  /* 0x0000000000267805 */ /* 0x000fe2000001ff00 */
[----:B------:R-:W-:Y:S01]  /*99e0*/  CS2R R26, SRZ ;  /* 0x00000000001a7805 */ /* 0x000fe2000001ff00 */
[----:B------:R-:W-:Y:S01]  /*99f0*/  CS2R R14, SRZ ;  /* 0x00000000000e7805 */ /* 0x000fe2000001ff00 */
[----:B------:R-:W-:Y:S01]  /*9a00*/  SHF.R.S32.HI R3, RZ, 0x1f, R0 ;  /* 0x0000001fff037819 */ /* 0x000fe20000011400 */
[----:B------:R-:W-:Y:S01]  /*9a10*/  IMAD.WIDE.U32 R8, R0, c[0x0][0x280], R8 ;  /* 0x0000a00000087a25 */ /* 0x000fe200078e0008 */
[----:B------:R-:W-:Y:S01]  /*9a20*/  CS2R R28, SRZ ;  /* 0x00000000001c7805 */ /* 0x000fe2000001ff00 */
[----:B------:R-:W-:-:S02]  /*9a30*/  CS2R R18, SRZ ;  /* 0x0000000000127805 */ /* 0x000fc4000001ff00 */
        /* <DEDUP_REMOVED lines=35> */
.L_x_692:
[----:B------:R-:W-:Y:S05]  /*9c70*/  BSYNC B0 ;  /* 0x0000000000007941 */ /* 0x000fea0003800000 */
.L_x_691:
        /* <DEDUP_REMOVED lines=41> */
.L_x_694:
[----:B------:R-:W-:Y:S05]  /*9f10*/  BSYNC B0 ;  /* 0x0000000000007941 */ /* 0x000fea0003800000 */
.L_x_693:
        /* <DEDUP_REMOVED lines=43> */
.L_x_696:
[----:B------:R-:W-:Y:S05]  /*a1d0*/  BSYNC B0 ;  /* 0x0000000000007941 */ /* 0x000fea0003800000 */
.L_x_695:
[----:B------:R-:W-:Y:S01]  /*a1e0*/  IADD3 R0, R24, 0x60, RZ ;  /* 0x0000006018007810 */ /* 0x000fe20007ffe0ff */
[----:B--2--5:R-:W-:Y:S01]  /*a1f0*/  IMAD.MOV.U32 R10, RZ, RZ, R44 ;  /* 0x000000ffff0a7224 */ /* 0x024fe200078e002c */
[----:B------:R-:W2:Y:S01]  /*a200*/  SHFL.IDX PT, R9, R20, 0x3, 0x1c1f ;  /* 0x007c1f0014097f89 */ /* 0x000ea200000e0000 */
[----:B------:R-:W-:Y:S01]  /*a210*/  IMAD.MOV.U32 R5, RZ, RZ, R45 ;  /* 0x000000ffff057224 */ /* 0x000fe200078e002d */
[----:B------:R-:W-:Y:S01]  /*a220*/  ISETP.GE.AND P0, PT, R0, R25, PT ;  /* 0x000000190000720c */ /* 0x000fe20003f06270 */
[----:B------:R-:W-:Y:S01]  /*a230*/  IMAD.MOV.U32 R3, RZ, RZ, R40 ;  /* 0x000000ffff037224 */ /* 0x000fe200078e0028 */
[----:B------:R-:W4:Y:S01]  /*a240*/  SHFL.IDX PT, R8, R21, 0x3, 0x1c1f ;  /* 0x007c1f0015087f89 */ /* 0x000f2200000e0000 */
[----:B------:R-:W-:Y:S01]  /*a250*/  IMAD.MOV.U32 R0, RZ, RZ, R41 ;  /* 0x000000ffff007224 */ /* 0x000fe200078e0029 */
[----:B------:R-:W-:Y:S01]  /*a260*/  PRMT R65, R5, 0x5410, R10 ;  /* 0x0000541005417816 */ /* 0x000fe2000000000a */
[----:B------:R-:W-:Y:S01]  /*a270*/  IMAD.MOV.U32 R5, RZ, RZ, R47 ;  /* 0x000000ffff057224 */ /* 0x000fe200078e002f */
[----:B------:R-:W-:Y:S01]  /*a280*/  MOV R10, R46 ;  /* 0x0000002e000a7202 */ /* 0x000fe20000000f00 */
[----:B-1----:R-:W1:Y:S01]  /*a290*/  SHFL.IDX PT, R7, R16, 0x3, 0x1c1f ;  /* 0x007c1f0010077f89 */ /* 0x002e6200000e0000 */
[----:B------:R-:W-:Y:S01]  /*a2a0*/  PRMT R63, R0, 0x5410, R3 ;  /* 0x00005410003f7816 */ /* 0x000fe20000000003 */
[----:B------:R-:W-:Y:S01]  /*a2b0*/  IMAD.MOV.U32 R3, RZ, RZ, R42 ;  /* 0x000000ffff037224 */ /* 0x000fe200078e002a */
[----:B------:R-:W-:Y:S01]  /*a2c0*/  MOV R0, R43 ;  /* 0x0000002b00007202 */ /* 0x000fe20000000f00 */
[----:B---3--:R3:W1:Y:S01]  /*a2d0*/  SHFL.IDX PT, R6, R22, 0x3, 0x1c1f ;  /* 0x007c1f0016067f89 */ /* 0x00866200000e0000 */
[----:B------:R-:W-:Y:S01]  /*a2e0*/  BSSY B0, `(.L_x_697) ;  /* 0x0000019000007945 */ /* 0x000fe20003800000 */
[----:B------:R-:W-:Y:S01]  /*a2f0*/  PRMT R64, R5, 0x5410, R10 ;  /* 0x0000541005407816 */ /* 0x000fe2000000000a */
[----:B------:R-:W-:Y:S01]  /*a300*/  CS2R R50, SRZ ;  /* 0x0000000000327805 */ /* 0x000fe2000001ff00 */
[----:B------:R-:W-:Y:S01]  /*a310*/  PRMT R62, R0, 0x5410, R3 ;  /* 0x00005410003e7816 */ /* 0x000fe20000000003 */
[----:B------:R-:W-:Y:S01]  /*a320*/  CS2R R48, SRZ ;  /* 0x0000000000307805 */ /* 0x000fe2000001ff00 */
[----:B---34-:R-:W-:Y:S01]  /*a330*/  CS2R R22, SRZ ;  /* 0x0000000000167805 */ /* 0x018fe2000001ff00 */
[----:B------:R-:W-:Y:S05]  /*a340*/  @P0 BRA `(.L_x_698) ;  /* 0x0000012000000947 */ /* 0x000fea0003800000 */
[C---:B-12---:R-:W-:Y:S01]  /*a350*/  IADD3 R3, R17.reuse, 0x10, RZ ;  /* 0x0000001011037810 */ /* 0x046fe20007ffe0ff */
[----:B------:R-:W-:Y:S01]  /*a360*/  CS2R R22, SRZ ;  /* 0x0000000000167805 */ /* 0x000fe2000001ff00 */
[----:B------:R-:W-:Y:S01]  /*a370*/  ISETP.GE.AND P1, PT, R17, c[0x0][0x27c], PT ;  /* 0x00009f0011007a0c */ /* 0x000fe20003f26270 */
[----:B------:R-:W-:Y:S01]  /*a380*/  CS2R R48, SRZ ;  /* 0x0000000000307805 */ /* 0x000fe2000001ff00 */
[----:B------:R-:W-:Y:S01]  /*a390*/  ISETP.GE.AND P0, PT, R3, c[0x0][0x27c], PT ;  /* 0x00009f0003007a0c */ /* 0x000fe20003f06270 */
[----:B------:R-:W-:Y:S01]  /*a3a0*/  CS2R R52, SRZ ;  /* 0x0000000000347805 */ /* 0x000fe2000001ff00 */
[----:B------:R-:W-:-:S09]  /*a3b0*/  CS2R R50, SRZ ;  /* 0x0000000000327805 */ /* 0x000fd2000001ff00 */
[----:B------:R-:W-:Y:S02]  /*a3c0*/  @!P1 IMAD.WIDE R12, R17, 0x2, R8 ;  /* 0x00000002110c9825 */ /* 0x000fe400078e0208 */
[----:B------:R-:W-:-:S03]  /*a3d0*/  @!P0 SHF.R.S32.HI R0, RZ, 0x1f, R3 ;  /* 0x0000001fff008819 */ /* 0x000fc60000011403 */
[----:B------:R1:W5:Y:S01]  /*a3e0*/  @!P1 LD.E.64 R22, [R12.64] ;  /* 0x000000080c169980 */ /* 0x000362000c101b00 */
[----:B------:R-:W-:-:S04]  /*a3f0*/  @!P0 LEA.HI R0, R0, R3, RZ, 0x2 ;  /* 0x0000000300008211 */ /* 0x000fc800078f10ff */
[----:B------:R-:W-:-:S05]  /*a400*/  @!P0 LOP3.LUT R0, R0, 0xfffffffc, RZ, 0xc0, !PT ;  /* 0xfffffffc00008812 */ /* 0x000fca00078ec0ff */
[----:B------:R-:W-:-:S04]  /*a410*/  @!P0 IMAD.WIDE R10, R0, 0x2, R8 ;  /* 0x00000002000a8825 */ /* 0x000fc800078e0208 */
[--C-:B------:R-:W-:Y:S01]  /*a420*/  @!P0 IMAD.WIDE R8, R0, 0x2, R6.reuse ;  /* 0x0000000200088825 */ /* 0x100fe200078e0206 */
[----:B------:R1:W5:Y:S03]  /*a430*/  @!P0 LD.E.64 R52, [R10.64] ;  /* 0x000000080a348980 */ /* 0x000366000c101b00 */
[----:B------:R-:W-:Y:S01]  /*a440*/  @!P1 IMAD.WIDE R6, R17, 0x2, R6 ;  /* 0x0000000211069825 */ /* 0x000fe200078e0206 */
[----:B------:R1:W5:Y:S04]  /*a450*/  @!P0 LD.E.64 R50, [R8.64] ;  /* 0x0000000808328980 */ /* 0x000368000c101b00 */
[----:B------:R1:W5:Y:S02]  /*a460*/  @!P1 LD.E.64 R48, [R6.64] ;  /* 0x0000000806309980 */ /* 0x000364000c101b00 */
.L_x_698:
[----:B-12---:R-:W-:Y:S05]  /*a470*/  BSYNC B0 ;  /* 0x0000000000007941 */ /* 0x006fea0003800000 */
.L_x_697:
[----:B------:R-:W-:Y:S01]  /*a480*/  SHF.R.S32.HI R0, RZ, 0x1f, R60 ;  /* 0x0000001fff007819 */ /* 0x000fe2000001143c */
[----:B-----5:R-:W-:Y:S01]  /*a490*/  IMAD.MOV.U32 R6, RZ, RZ, R52 ;  /* 0x000000ffff067224 */ /* 0x020fe200078e0034 */
[----:B------:R-:W-:-:S04]  /*a4a0*/  DEPBAR.LE SB0, 0x1 ;  /* 0x000080400000791a */ /* 0x000fc80000000000 */
[----:B------:R-:W-:Y:S01]  /*a4b0*/  LEA.HI R0, R0, R60, RZ, 0x3 ;  /* 0x0000003c00007211 */ /* 0x000fe200078f18ff */
[----:B------:R-:W-:Y:S01]  /*a4c0*/  IMAD.MOV.U32 R5, RZ, RZ, R53 ;  /* 0x000000ffff057224 */ /* 0x000fe200078e0035 */
[----:B------:R-:W-:Y:S01]  /*a4d0*/  BSSY B1, `(.L_x_699) ;  /* 0x0000082000017945 */ /* 0x000fe20003800000 */
[----:B------:R-:W-:Y:S01]  /*a4e0*/  IMAD.MOV.U32 R3, RZ, RZ, R22 ;  /* 0x000000ffff037224 */ /* 0x000fe200078e0016 */
[----:B------:R-:W-:Y:S01]  /*a4f0*/  LOP3.LUT R0, R0, 0xfffffff8, RZ, 0xc0, !PT ;  /* 0xfffffff800007812 */ /* 0x000fe200078ec0ff */
[----:B------:R-:W-:Y:S01]  /*a500*/  IMAD.MOV.U32 R7, RZ, RZ, R51 ;  /* 0x000000ffff077224 */ /* 0x000fe200078e0033 */
        /* <DEDUP_REMOVED lines=15> */
[----:B------:R-:W-:Y:S02]  /*a600*/  PRMT R66, R0, 0x7610, R66 ;  /* 0x0000761000427816 */ /* 0x000fe40000000042 */
[----:B------:R-:W-:Y:S01]  /*a610*/  PRMT R67, R7, 0x7610, R67 ;  /* 0x0000761007437816 */ /* 0x000fe20000000043 */
[----:B------:R-:W-:Y:S01]  /*a620*/  IMAD R0, R248, 0x200, R5 ;  /* 0x00000200f8007824 */ /* 0x000fe200078e0205 */
[----:B------:R-:W-:Y:S01]  /*a630*/  IMNMX R25, R3, 0x80, PT ;  /* 0x0000008003197817 */ /* 0x000fe20003800200 */
[----:B------:R-:W-:-:S03]  /*a640*/  IMAD.MOV.U32 R5, RZ, RZ, R49 ;  /* 0x000000ffff057224 */ /* 0x000fc600078e0031 */
[----:B------:R-:W-:Y:S02]  /*a650*/  ISETP.GE.AND P0, PT, R60, R25, PT ;  /* 0x000000193c00720c */ /* 0x000fe40003f06270 */
[C---:B------:R-:W-:Y:S02]  /*a660*/  IADD3 R3, R0.reuse, 0x20, RZ ;  /* 0x0000002000037810 */ /* 0x040fe40007ffe0ff */
[C---:B------:R-:W-:Y:S02]  /*a670*/  @P1 IADD3 R3, R0.reuse, -0x20, RZ ;  /* 0xffffffe000031810 */ /* 0x040fe40007ffe0ff */
[----:B------:R-:W-:Y:S02]  /*a680*/  PRMT R31, R5, 0x5410, R6 ;  /* 0x00005410051f7816 */ /* 0x000fe40000000006 */
[----:B------:R-:W-:Y:S02]  /*a690*/  LEA R21, R0, 0x7100, 0x1 ;  /* 0x0000710000157811 */ /* 0x000fe400078e08ff */
        /* <DEDUP_REMOVED lines=16> */
[----:B------:R-:W-:Y:S01]  /*a7a0*/  IMAD.U32 R19, R3, 0x10000, RZ ;  /* 0x0001000003137824 */ /* 0x000fe200078e00ff */
[C---:B-1----:R-:W-:Y:S01]  /*a7b0*/  LOP3.LUT R5, R10.reuse, 0xffff0000, RZ, 0xc0, !PT ;  /* 0xffff00000a057812 */ /* 0x042fe200078ec0ff */
[----:B------:R-:W-:Y:S01]  /*a7c0*/  IMAD.U32 R6, R10, 0x10000, RZ ;  /* 0x000100000a067824 */ /* 0x000fe200078e00ff */
[C---:B------:R-:W-:Y:S01]  /*a7d0*/  LOP3.LUT R10, R11.reuse, 0xffff0000, RZ, 0xc0, !PT ;  /* 0xffff00000b0a7812 */ /* 0x040fe200078ec0ff */
[----:B------:R-:W-:Y:S01]  /*a7e0*/  IMAD.U32 R12, R11, 0x10000, RZ ;  /* 0x000100000b0c7824 */ /* 0x000fe200078e00ff */
[----:B------:R-:W-:Y:S01]  /*a7f0*/  LOP3.LUT R11, R3, 0xffff0000, RZ, 0xc0, !PT ;  /* 0xffff0000030b7812 */ /* 0x000fe200078ec0ff */
[C---:B------:R-:W-:Y:S01]  /*a800*/  FMUL.FTZ R0, R5.reuse, R18 ;  /* 0x0000001205007220 */ /* 0x040fe20000410000 */
[C---:B------:R-:W-:Y:S01]  /*a810*/  SHF.L.U32 R15, R8.reuse, 0x10, RZ ;  /* 0x00000010080f7819 */ /* 0x040fe200000006ff */
[-C--:B------:R-:W-:Y:S01]  /*a820*/  FMUL.FTZ R5, R5, R19.reuse ;  /* 0x0000001305057220 */ /* 0x080fe20000410000 */
[----:B------:R-:W-:Y:S01]  /*a830*/  LOP3.LUT R7, R8, 0xffff0000, RZ, 0xc0, !PT ;  /* 0xffff000008077812 */ /* 0x000fe200078ec0ff */
[----:B------:R-:W-:Y:S01]  /*a840*/  FFMA.FTZ R19, R6, R19, -R0 ;  /* 0x0000001306137223 */ /* 0x000fe20000010800 */
[C---:B------:R-:W-:Y:S01]  /*a850*/  SHF.L.U32 R16, R9.reuse, 0x10, RZ ;  /* 0x0000001009107819 */ /* 0x040fe200000006ff */
[C---:B------:R-:W-:Y:S01]  /*a860*/  FMUL.FTZ R3, R10.reuse, R20 ;  /* 0x000000140a037220 */ /* 0x040fe20000410000 */
[----:B------:R-:W-:Y:S01]  /*a870*/  LOP3.LUT R8, R9, 0xffff0000, RZ, 0xc0, !PT ;  /* 0xffff000009087812 */ /* 0x000fe200078ec0ff */
[-C--:B------:R-:W-:Y:S01]  /*a880*/  FMUL.FTZ R0, R10, R11.reuse ;  /* 0x0000000b0a007220 */ /* 0x080fe20000410000 */
[----:B------:R-:W-:Y:S01]  /*a890*/  SHF.L.U32 R9, R14, 0x10, RZ ;  /* 0x000000100e097819 */ /* 0x000fe200000006ff */
[C---:B------:R-:W-:Y:S01]  /*a8a0*/  IMAD.U32 R10, R13.reuse, 0x10000, RZ ;  /* 0x000100000d0a7824 */ /* 0x040fe200078e00ff */
[----:B------:R-:W-:Y:S01]  /*a8b0*/  LOP3.LUT R13, R13, 0xffff0000, RZ, 0xc0, !PT ;  /* 0xffff00000d0d7812 */ /* 0x000fe200078ec0ff */
[----:B------:R-:W-:Y:S01]  /*a8c0*/  FFMA.FTZ R18, R6, R18, R5 ;  /* 0x0000001206127223 */ /* 0x000fe20000010005 */
[----:B------:R-:W-:Y:S01]  /*a8d0*/  LOP3.LUT R14, R14, 0xffff0000, RZ, 0xc0, !PT ;  /* 0xffff00000e0e7812 */ /* 0x000fe200078ec0ff */
[----:B------:R-:W-:-:S02]  /*a8e0*/  FFMA.FTZ R6, R12, R11, -R3 ;  /* 0x0000000b0c067223 */ /* 0x000fc40000010803 */
[----:B------:R-:W-:Y:S02]  /*a8f0*/  FFMA.FTZ R11, R12, R20, R0 ;  /* 0x000000140c0b7223 */ /* 0x000fe40000010000 */
[----:B------:R-:W-:Y:S02]  /*a900*/  FMUL.FTZ R5, R7, R10 ;  /* 0x0000000a07057220 */ /* 0x000fe40000410000 */
[C---:B------:R-:W-:Y:S01]  /*a910*/  FMUL.FTZ R0, R8.reuse, R13 ;  /* 0x0000000d08007220 */ /* 0x040fe20000410000 */
[----:B------:R-:W-:Y:S01]  /*a920*/  F2FP.BF16.PACK_AB R11, R11, R6 ;  /* 0x000000060b0b723e */ /* 0x000fe200000010ff */
[-C--:B------:R-:W-:Y:S02]  /*a930*/  FMUL.FTZ R3, R7, R9.reuse ;  /* 0x0000000907037220 */ /* 0x080fe40000410000 */
[----:B------:R-:W-:Y:S02]  /*a940*/  FMUL.FTZ R8, R8, R14 ;  /* 0x0000000e08087220 */ /* 0x000fe40000410000 */
[----:B------:R-:W-:-:S02]  /*a950*/  FFMA.FTZ R5, R15, R9, -R5 ;  /* 0x000000090f057223 */ /* 0x000fc40000010805 */
[----:B------:R-:W-:Y:S01]  /*a960*/  FFMA.FTZ R3, R15, R10, R3 ;  /* 0x0000000a0f037223 */ /* 0x000fe20000010003 */
[----:B------:R-:W-:Y:S01]  /*a970*/  F2FP.BF16.PACK_AB R10, R18, R19 ;  /* 0x00000013120a723e */ /* 0x000fe200000010ff */
[C---:B------:R-:W-:Y:S02]  /*a980*/  FFMA.FTZ R0, R16.reuse, R14, -R0 ;  /* 0x0000000e10007223 */ /* 0x040fe40000010800 */
[----:B------:R-:W-:Y:S01]  /*a990*/  FFMA.FTZ R9, R16, R13, R8 ;  /* 0x0000000d10097223 */ /* 0x000fe20000010008 */
[----:B------:R-:W-:-:S04]  /*a9a0*/  F2FP.BF16.PACK_AB R8, R3, R5 ;  /* 0x000000050308723e */ /* 0x000fc800000010ff */
[----:B------:R-:W-:-:S05]  /*a9b0*/  F2FP.BF16.PACK_AB R9, R9, R0 ;  /* 0x000000000909723e */ /* 0x000fca00000010ff */
[----:B------:R1:W-:Y:S02]  /*a9c0*/  STS.128 [R21], R8 ;  /* 0x0000000815007388 */ /* 0x0003e40000000c00 */
.L_x_702:
[----:B------:R-:W-:Y:S05]  /*a9d0*/  BSYNC B0 ;  /* 0x0000000000007941 */ /* 0x000fea0003800000 */
.L_x_701:
        /* <DEDUP_REMOVED lines=49> */
.L_x_700:
[----:B------:R-:W-:Y:S05]  /*acf0*/  BSYNC B1 ;  /* 0x0000000000017941 */ /* 0x000fea0003800000 */
.L_x_699:
        /* <DEDUP_REMOVED lines=52> */
[----:B------:R1:W-:Y:S02]  /*b040*/  STS.128 [R21+0x1000], R8 ;  /* 0x0010000815007388 */ /* 0x0003e40000000c00 */
.L_x_706:
[----:B------:R-:W-:Y:S05]  /*b050*/  BSYNC B0 ;  /* 0x0000000000007941 */ /* 0x000fea0003800000 */
.L_x_705:
        /* <DEDUP_REMOVED lines=49> */
.L_x_704:
[----:B------:R-:W-:Y:S05]  /*b370*/  BSYNC B1 ;  /* 0x0000000000017941 */ /* 0x000fea0003800000 */
.L_x_703:
        /* <DEDUP_REMOVED lines=53> */
.L_x_710:
[----:B------:R-:W-:Y:S05]  /*b6d0*/  BSYNC B0 ;  /* 0x0000000000007941 */ /* 0x000fea0003800000 */
.L_x_709:
        /* <DEDUP_REMOVED lines=49> */
.L_x_708:
[----:B------:R-:W-:Y:S05]  /*b9f0*/  BSYNC B1 ;  /* 0x0000000000017941 */ /* 0x000fea0003800000 */
.L_x_707:
        /* <DEDUP_REMOVED lines=52> */
.L_x_713:
[----:B------:R-:W-:Y:S05]  /*bd40*/  BSYNC B0 ;  /* 0x0000000000007941 */ /* 0x000fea0003800000 */
.L_x_712:
        /* <DEDUP_REMOVED lines=28> */
[----:B------:R-:W-:Y:S01]  /*bf10*/  FMUL.FTZ R0, R10, R11 ;  /* 0x0000000b0a007220 */ /* 0x000fe20000410000 */
        /* <DEDUP_REMOVED lines=19> */
[----:B------:R1:W-:Y:S01]  /*c050*/  STS.128 [R24+0x3000], R8 ;  /* 0x0030000818007388 */ /* 0x0003e20000000c00 */
[----:B------:R-:W-:Y:S05]  /*c060*/  BRA `(.L_x_711) ;  /* 0x0000252000007947 */ /* 0x000fea0003800000 */
.L_x_690:
[----:B------:R-:W-:Y:S01]  /*c070*/  @P6 IMAD.HI.U32 R3, R0, c[0x0][0x2c8], RZ ;  /* 0x0000b20000036a27 */ /* 0x000fe200078e00ff */
[----:B------:R-:W-:Y:S01]  /*c080*/  ISETP.GE.AND P2, PT, R31, c[0x0][0x27c], PT ;  /* 0x00009f001f007a0c */ /* 0x000fe20003f46270 */
[----:B------:R-:W-:Y:S01]  /*c090*/  CS2R R22, SRZ ;  /* 0x0000000000167805 */ /* 0x000fe2000001ff00 */
[----:B------:R-:W-:Y:S01]  /*c0a0*/  SHF.R.S32.HI R32, RZ, 0x1f, R31 ;  /* 0x0000001fff207819 */ /* 0x000fe2000001141f */
[----:B------:R-:W-:Y:S01]  /*c0b0*/  IMAD.MOV.U32 R8, RZ, RZ, R12 ;  /* 0x000000ffff087224 */ /* 0x000fe200078e000c */
[----:B------:R-:W-:Y:S01]  /*c0c0*/  @P6 SHF.R.U32.HI R0, RZ, c[0x0][0x2cc], R3 ;  /* 0x0000b300ff006a19 */ /* 0x000fe20000011603 */
[----:B------:R-:W-:Y:S01]  /*c0d0*/  IMAD.MOV.U32 R6, RZ, RZ, R10 ;  /* 0x000000ffff067224 */ /* 0x000fe200078e000a */
[----:B------:R-:W-:Y:S02]  /*c0e0*/  CS2R R20, SRZ ;  /* 0x0000000000147805 */ /* 0x000fe4000001ff00 */
        /* <DEDUP_REMOVED lines=20> */
[----:B-1----:R-:W-:-:S04]  /*c230*/  @!P0 IADD3 R8, P1, R8, R0, RZ ;  /* 0x0000000008088210 */ /* 0x002fc80007f3e0ff */
[----:B--2---:R-:W-:Y:S02]  /*c240*/  @!P0 IADD3.X R9, R7, R3, RZ, P1, !PT ;  /* 0x0000000307098210 */ /* 0x004fe40000ffe4ff */
[----:B---3--:R-:W-:Y:S01]  /*c250*/  @!P0 IADD3 R6, P1, R6, R0, RZ ;  /* 0x0000000006068210 */ /* 0x008fe20007f3e0ff */
[----:B------:R-:W-:Y:S02]  /*c260*/  CS2R R18, SRZ ;  /* 0x0000000000127805 */ /* 0x000fe4000001ff00 */
[----:B------:R1:W2:Y:S01]  /*c270*/  @!P0 LD.E.128 R20, [R8.64] ;  /* 0x0000000808148980 */ /* 0x0002a2000c101d00 */
[----:B------:R-:W-:Y:S01]  /*c280*/  CS2R R16, SRZ ;  /* 0x0000000000107805 */ /* 0x000fe2000001ff00 */
        /* <DEDUP_REMOVED lines=39> */
.L_x_715:
[----:B-1-3--:R-:W-:Y:S05]  /*c500*/  BSYNC B0 ;  /* 0x0000000000007941 */ /* 0x00afea0003800000 */
.L_x_714:
        /* <DEDUP_REMOVED lines=65> */
.L_x_717:
[----:B-1-3--:R-:W-:Y:S05]  /*c920*/  BSYNC B0 ;  /* 0x0000000000007941 */ /* 0x00afea0003800000 */
.L_x_716:
        /* <DEDUP_REMOVED lines=28> */
[----:B------:R-:W-:Y:S01]  /*caf0*/  SHF.R.U32.HI R6, RZ, 0x10, R23 ;  /* 0x00000010ff067819 */ /* 0x000fe20000011617 */
[----:B------:R-:W-:Y:S01]  /*cb00*/  IMAD.SHL.U32 R44, R3, 0x2, RZ ;  /* 0x00000002032c7824 */ /* 0x000fe200078e00ff */
[----:B------:R-:W-:Y:S01]  /*cb10*/  SHF.R.U64 R7, R16, 0x10, R17 ;  /* 0x0000001010077819 */ /* 0x000fe20000001211 */
[----:B------:R-:W-:Y:S01]  /*cb20*/  IMAD.SHL.U32 R34, R0, 0x2, RZ ;  /* 0x0000000200227824 */ /* 0x000fe200078e00ff */
[----:B------:R-:W-:-:S02]  /*cb30*/  SHF.R.U64 R0, R20, 0x10, R21 ;  /* 0x0000001014007819 */ /* 0x000fc40000001215 */
[----:B------:R-:W1:Y:S01]  /*cb40*/  LDS.128 R12, [R44+0x7100] ;  /* 0x007100002c0c7984 */ /* 0x000e620000000c00 */
[----:B------:R-:W-:Y:S02]  /*cb50*/  SHF.R.U32.HI R3, RZ, 0x10, R21 ;  /* 0x00000010ff037819 */ /* 0x000fe40000011615 */
[----:B------:R-:W-:Y:S01]  /*cb60*/  SHF.R.U32.HI R17, RZ, 0x10, R17 ;  /* 0x00000010ff117819 */ /* 0x000fe20000011611 */
[----:B------:R-:W2:Y:S01]  /*cb70*/  LDS.128 R8, [R34+0x7100] ;  /* 0x0071000022087984 */ /* 0x000ea20000000c00 */
[--C-:B------:R-:W-:Y:S02]  /*cb80*/  SHF.R.U64 R16, R18, 0x10, R19.reuse ;  /* 0x0000001012107819 */ /* 0x100fe40000001213 */
[----:B------:R-:W-:Y:S02]  /*cb90*/  SHF.R.U32.HI R18, RZ, 0x10, R19 ;  /* 0x00000010ff127819 */ /* 0x000fe40000011613 */
[----:B------:R-:W-:Y:S02]  /*cba0*/  PRMT R28, R28, 0x5410, R6 ;  /* 0x000054101c1c7816 */ /* 0x000fe40000000006 */
[----:B------:R-:W-:-:S02]  /*cbb0*/  PRMT R6, R26, 0x5432, R7 ;  /* 0x000054321a067816 */ /* 0x000fc40000000007 */
[----:B------:R-:W-:Y:S02]  /*cbc0*/  SHF.R.U64 R5, R22, 0x10, R23 ;  /* 0x0000001016057819 */ /* 0x000fe40000001217 */
[C---:B------:R-:W-:Y:S02]  /*cbd0*/  PRMT R20, R27.reuse, 0x5432, R0 ;  /* 0x000054321b147816 */ /* 0x040fe40000000000 */
[----:B------:R-:W-:Y:S02]  /*cbe0*/  PRMT R22, R27, 0x5410, R3 ;  /* 0x000054101b167816 */ /* 0x000fe40000000003 */
[----:B------:R-:W-:Y:S02]  /*cbf0*/  PRMT R17, R26, 0x5410, R17 ;  /* 0x000054101a117816 */ /* 0x000fe40000000011 */
[C---:B------:R-:W-:Y:S02]  /*cc00*/  PRMT R27, R30.reuse, 0x5432, R16 ;  /* 0x000054321e1b7816 */ /* 0x040fe40000000010 */
[----:B------:R-:W-:-:S02]  /*cc10*/  PRMT R26, R30, 0x5410, R18 ;  /* 0x000054101e1a7816 */ /* 0x000fc40000000012 */
[----:B------:R-:W-:Y:S02]  /*cc20*/  PRMT R29, R29, 0x5410, R5 ;  /* 0x000054101d1d7816 */ /* 0x000fe40000000005 */
[C---:B------:R-:W-:Y:S01]  /*cc30*/  LOP3.LUT R45, R6.reuse, 0xffff0000, RZ, 0xc0, !PT ;  /* 0xffff0000062d7812 */ /* 0x040fe200078ec0ff */
[C---:B-1----:R-:W-:Y:S01]  /*cc40*/  IMAD.U32 R25, R15.reuse, 0x10000, RZ ;  /* 0x000100000f197824 */ /* 0x042fe200078e00ff */
[----:B------:R-:W-:Y:S01]  /*cc50*/  LOP3.LUT R30, R15, 0xffff0000, RZ, 0xc0, !PT ;  /* 0xffff00000f1e7812 */ /* 0x000fe200078ec0ff */
[----:B------:R-:W-:Y:S01]  /*cc60*/  IMAD.U32 R15, R6, 0x10000, RZ ;  /* 0x00010000060f7824 */ /* 0x000fe200078e00ff */
[----:B------:R-:W-:Y:S01]  /*cc70*/  LOP3.LUT R32, R14, 0xffff0000, RZ, 0xc0, !PT ;  /* 0xffff00000e207812 */ /* 0x000fe200078ec0ff */
[C---:B--2---:R-:W-:Y:S01]  /*cc80*/  IMAD.U32 R3, R8.reuse, 0x10000, RZ ;  /* 0x0001000008037824 */ /* 0x044fe200078e00ff */
[----:B------:R-:W-:Y:S01]  /*cc90*/  LOP3.LUT R5, R8, 0xffff0000, RZ, 0xc0, !PT ;  /* 0xffff000008057812 */ /* 0x000fe200078ec0ff */
[----:B------:R-:W-:Y:S01]  /*cca0*/  IMAD.U32 R21, R14, 0x10000, RZ ;  /* 0x000100000e157824 */ /* 0x000fe200078e00ff */
[C---:B------:R-:W-:Y:S01]  /*ccb0*/  SHF.L.U32 R7, R9.reuse, 0x10, RZ ;  /* 0x0000001009077819 */ /* 0x040fe200000006ff */
[----:B------:R-:W-:Y:S01]  /*ccc0*/  IMAD.U32 R16, R12, 0x10000, RZ ;  /* 0x000100000c107824 */ /* 0x000fe200078e00ff */
[----:B------:R-:W-:Y:S01]  /*ccd0*/  LOP3.LUT R8, R9, 0xffff0000, RZ, 0xc0, !PT ;  /* 0xffff000009087812 */ /* 0x000fe200078ec0ff */
[----:B------:R-:W-:Y:S01]  /*cce0*/  IMAD.U32 R14, R20, 0x10000, RZ ;  /* 0x00010000140e7824 */ /* 0x000fe200078e00ff */
[----:B------:R-:W-:Y:S01]  /*ccf0*/  LOP3.LUT R18, R12, 0xffff0000, RZ, 0xc0, !PT ;  /* 0xffff00000c127812 */ /* 0x000fe200078ec0ff */
[----:B------:R-:W-:Y:S01]  /*cd00*/  FMUL.FTZ R0, R3, R15 ;  /* 0x0000000f03007220 */ /* 0x000fe20000410000 */
[C---:B------:R-:W-:Y:S01]  /*cd10*/  LOP3.LUT R24, R10.reuse, 0xffff0000, RZ, 0xc0, !PT ;  /* 0xffff00000a187812 */ /* 0x040fe200078ec0ff */
[----:B------:R-:W-:Y:S01]  /*cd20*/  IMAD.U32 R9, R10, 0x10000, RZ ;  /* 0x000100000a097824 */ /* 0x000fe200078e00ff */
[----:B------:R-:W-:Y:S01]  /*cd30*/  SHF.L.U32 R12, R11, 0x10, RZ ;  /* 0x000000100b0c7819 */ /* 0x000fe200000006ff */
[-C--:B------:R-:W-:Y:S01]  /*cd40*/  FMUL.FTZ R3, R3, R14.reuse ;  /* 0x0000000e03037220 */ /* 0x080fe20000410000 */
[----:B------:R-:W-:Y:S01]  /*cd50*/  LOP3.LUT R23, R11, 0xffff0000, RZ, 0xc0, !PT ;  /* 0xffff00000b177812 */ /* 0x000fe200078ec0ff */
[----:B------:R-:W-:Y:S01]  /*cd60*/  FFMA.FTZ R35, R16, R14, -R0 ;  /* 0x0000000e10237223 */ /* 0x000fe20000010800 */
[----:B------:R-:W-:Y:S01]  /*cd70*/  LOP3.LUT R10, R20, 0xffff0000, RZ, 0xc0, !PT ;  /* 0xffff0000140a7812 */ /* 0x000fe200078ec0ff */
[----:B------:R-:W-:Y:S01]  /*cd80*/  IMAD.U32 R11, R17, 0x10000, RZ ;  /* 0x00010000110b7824 */ /* 0x000fe200078e00ff */
[----:B------:R-:W-:Y:S01]  /*cd90*/  SHF.L.U32 R19, R13, 0x10, RZ ;  /* 0x000000100d137819 */ /* 0x000fe200000006ff */
[----:B------:R-:W-:Y:S01]  /*cda0*/  FMUL.FTZ R0, R5, R45 ;  /* 0x0000002d05007220 */ /* 0x000fe20000410000 */
[----:B------:R-:W-:Y:S01]  /*cdb0*/  LOP3.LUT R14, R17, 0xffff0000, RZ, 0xc0, !PT ;  /* 0xffff0000110e7812 */ /* 0x000fe200078ec0ff */
[----:B------:R-:W-:Y:S01]  /*cdc0*/  IMAD.U32 R6, R22, 0x10000, RZ ;  /* 0x0001000016067824 */ /* 0x000fe200078e00ff */
[----:B------:R-:W-:Y:S01]  /*cdd0*/  LOP3.LUT R13, R13, 0xffff0000, RZ, 0xc0, !PT ;  /* 0xffff00000d0d7812 */ /* 0x000fe200078ec0ff */
[----:B------:R-:W-:-:S02]  /*cde0*/  FFMA.FTZ R33, R16, R15, R3 ;  /* 0x0000000f10217223 */ /* 0x000fc40000010003 */
[----:B------:R-:W-:Y:S02]  /*cdf0*/  FFMA.FTZ R20, R18, R10, -R0 ;  /* 0x0000000a12147223 */ /* 0x000fe40000010800 */
[CC--:B------:R-:W-:Y:S02]  /*ce00*/  FMUL.FTZ R3, R7.reuse, R11.reuse ;  /* 0x0000000b07037220 */ /* 0x0c0fe40000410000 */
[-C--:B------:R-:W-:Y:S02]  /*ce10*/  FMUL.FTZ R0, R7, R6.reuse ;  /* 0x0000000607007220 */ /* 0x080fe40000410000 */
[C---:B------:R-:W-:Y:S01]  /*ce20*/  FFMA.FTZ R17, R19.reuse, R6, -R3 ;  /* 0x0000000613117223 */ /* 0x040fe20000010803 */
[----:B------:R-:W-:Y:S01]  /*ce30*/  LOP3.LUT R3, R22, 0xffff0000, RZ, 0xc0, !PT ;  /* 0xffff000016037812 */ /* 0x000fe200078ec0ff */
[----:B------:R-:W-:Y:S02]  /*ce40*/  FFMA.FTZ R19, R19, R11, R0 ;  /* 0x0000000b13137223 */ /* 0x000fe40000010000 */
[----:B------:R-:W-:Y:S01]  /*ce50*/  FMUL.FTZ R5, R5, R10 ;  /* 0x0000000a05057220 */ /* 0x000fe20000410000 */
[----:B------:R-:W-:Y:S01]  /*ce60*/  SHF.L.U32 R10, R27, 0x10, RZ ;  /* 0x000000101b0a7819 */ /* 0x000fe200000006ff */
[----:B------:R-:W-:-:S02]  /*ce70*/  FMUL.FTZ R0, R8, R14 ;  /* 0x0000000e08007220 */ /* 0x000fc40000410000 */
[----:B------:R-:W-:Y:S02]  /*ce80*/  IMAD.U32 R7, R29, 0x10000, RZ ;  /* 0x000100001d077824 */ /* 0x000fe400078e00ff */
[----:B------:R-:W-:Y:S02]  /*ce90*/  FFMA.FTZ R18, R18, R45, R5 ;  /* 0x0000002d12127223 */ /* 0x000fe40000010005 */
[-C--:B------:R-:W-:Y:S02]  /*cea0*/  FFMA.FTZ R16, R13, R3.reuse, -R0 ;  /* 0x000000030d107223 */ /* 0x080fe40000010800 */
[----:B------:R-:W-:Y:S01]  /*ceb0*/  FMUL.FTZ R5, R8, R3 ;  /* 0x0000000308057220 */ /* 0x000fe20000410000 */
[----:B------:R-:W-:Y:S01]  /*cec0*/  LOP3.LUT R8, R28, 0xffff0000, RZ, 0xc0, !PT ;  /* 0xffff00001c087812 */ /* 0x000fe200078ec0ff */
[----:B------:R-:W-:Y:S02]  /*ced0*/  FMUL.FTZ R0, R9, R7 ;  /* 0x0000000709007220 */ /* 0x000fe40000410000 */
[----:B------:R-:W-:-:S02]  /*cee0*/  IMAD.U32 R11, R26, 0x10000, RZ ;  /* 0x000100001a0b7824 */ /* 0x000fc400078e00ff */
[----:B------:R-:W-:Y:S02]  /*cef0*/  IMAD.U32 R6, R28, 0x10000, RZ ;  /* 0x000100001c067824 */ /* 0x000fe400078e00ff */
[----:B------:R-:W-:Y:S02]  /*cf00*/  FMUL.FTZ R3, R9, R10 ;  /* 0x0000000a09037220 */ /* 0x000fe40000410000 */
[----:B------:R-:W-:Y:S01]  /*cf10*/  FFMA.FTZ R9, R13, R14, R5 ;  /* 0x0000000e0d097223 */ /* 0x000fe20000010005 */
[----:B------:R-:W-:Y:S01]  /*cf20*/  LOP3.LUT R13, R27, 0xffff0000, RZ, 0xc0, !PT ;  /* 0xffff00001b0d7812 */ /* 0x000fe200078ec0ff */
[----:B------:R-:W-:Y:S02]  /*cf30*/  FFMA.FTZ R10, R21, R10, R0 ;  /* 0x0000000a150a7223 */ /* 0x000fe40000010000 */
[C---:B------:R-:W-:Y:S01]  /*cf40*/  FMUL.FTZ R5, R12.reuse, R11 ;  /* 0x0000000b0c057220 */ /* 0x040fe20000410000 */
[----:B------:R-:W-:Y:S01]  /*cf50*/  F2FP.BF16.PACK_AB R9, R9, R19 ;  /* 0x000000130909723e */ /* 0x000fe200000010ff */
[-C--:B------:R-:W-:Y:S01]  /*cf60*/  FMUL.FTZ R0, R12, R6.reuse ;  /* 0x000000060c007220 */ /* 0x080fe20000410000 */
[----:B------:R-:W-:Y:S01]  /*cf70*/  LOP3.LUT R12, R26, 0xffff0000, RZ, 0xc0, !PT ;  /* 0xffff00001a0c7812 */ /* 0x000fe200078ec0ff */
[----:B------:R-:W-:Y:S01]  /*cf80*/  FFMA.FTZ R14, R21, R7, -R3 ;  /* 0x00000007150e7223 */ /* 0x000fe20000010803 */
[----:B------:R-:W-:Y:S01]  /*cf90*/  LOP3.LUT R7, R29, 0xffff0000, RZ, 0xc0, !PT ;  /* 0xffff00001d077812 */ /* 0x000fe200078ec0ff */
[----:B------:R-:W-:-:S02]  /*cfa0*/  FFMA.FTZ R15, R25, R6, -R5 ;  /* 0x00000006190f7223 */ /* 0x000fc40000010805 */
[----:B------:R-:W-:Y:S02]  /*cfb0*/  FFMA.FTZ R11, R25, R11, R0 ;  /* 0x0000000b190b7223 */ /* 0x000fe40000010000 */
[C---:B------:R-:W-:Y:S02]  /*cfc0*/  FMUL.FTZ R6, R24.reuse, R13 ;  /* 0x0000000d18067220 */ /* 0x040fe40000410000 */
[C---:B------:R-:W-:Y:S02]  /*cfd0*/  FMUL.FTZ R3, R23.reuse, R12 ;  /* 0x0000000c17037220 */ /* 0x040fe40000410000 */
[-C--:B------:R-:W-:Y:S02]  /*cfe0*/  FMUL.FTZ R5, R24, R7.reuse ;  /* 0x0000000718057220 */ /* 0x080fe40000410000 */
[----:B------:R-:W-:Y:S02]  /*cff0*/  FMUL.FTZ R0, R23, R8 ;  /* 0x0000000817007220 */ /* 0x000fe40000410000 */
[----:B------:R-:W-:-:S02]  /*d000*/  FFMA.FTZ R6, R32, R7, -R6 ;  /* 0x0000000720067223 */ /* 0x000fc40000010806 */
[----:B------:R-:W-:Y:S01]  /*d010*/  FFMA.FTZ R3, R30, R8, -R3 ;  /* 0x000000081e037223 */ /* 0x000fe20000010803 */
[----:B------:R-:W-:Y:S01]  /*d020*/  F2FP.BF16.PACK_AB R8, R18, R33 ;  /* 0x000000211208723e */ /* 0x000fe200000010ff */
[----:B------:R-:W-:Y:S01]  /*d030*/  FFMA.FTZ R5, R32, R13, R5 ;  /* 0x0000000d20057223 */ /* 0x000fe20000010005 */
[----:B------:R-:W-:Y:S01]  /*d040*/  F2FP.BF16.PACK_AB R13, R16, R17 ;  /* 0x00000011100d723e */ /* 0x000fe200000010ff */
[----:B------:R-:W-:Y:S01]  /*d050*/  FFMA.FTZ R0, R30, R12, R0 ;  /* 0x0000000c1e007223 */ /* 0x000fe20000010000 */
[----:B------:R-:W-:Y:S02]  /*d060*/  F2FP.BF16.PACK_AB R12, R20, R35 ;  /* 0x00000023140c723e */ /* 0x000fe400000010ff */
[----:B------:R-:W-:Y:S02]  /*d070*/  F2FP.BF16.PACK_AB R14, R6, R14 ;  /* 0x0000000e060e723e */ /* 0x000fe400000010ff */
[----:B------:R-:W-:Y:S02]  /*d080*/  F2FP.BF16.PACK_AB R15, R3, R15 ;  /* 0x0000000f030f723e */ /* 0x000fe400000010ff */
[----:B------:R-:W-:-:S02]  /*d090*/  F2FP.BF16.PACK_AB R10, R5, R10 ;  /* 0x0000000a050a723e */ /* 0x000fc400000010ff */
[----:B------:R-:W-:Y:S01]  /*d0a0*/  F2FP.BF16.PACK_AB R11, R0, R11 ;  /* 0x0000000b000b723e */ /* 0x000fe200000010ff */
[----:B------:R1:W-:Y:S04]  /*d0b0*/  STS.128 [R44+0x7100], R12 ;  /* 0x0071000c2c007388 */ /* 0x0003e80000000c00 */
[----:B------:R1:W-:Y:S02]  /*d0c0*/  STS.128 [R34+0x7100], R8 ;  /* 0x0071000822007388 */ /* 0x0003e40000000c00 */
.L_x_719:
[----:B------:R-:W-:Y:S05]  /*d0d0*/  BSYNC B0 ;  /* 0x0000000000007941 */ /* 0x000fea0003800000 */
.L_x_718:
        /* <DEDUP_REMOVED lines=17> */
[----:B------:R-:W-:Y:S01]  /*d1f0*/  SHF.R.U32.HI R6, RZ, 0x10, R43 ;  /* 0x00000010ff067819 */ /* 0x000fe2000001162b */
[----:B------:R-:W-:Y:S01]  /*d200*/  IMAD.SHL.U32 R45, R5, 0x2, RZ ;  /* 0x00000002052d7824 */ /* 0x000fe200078e00ff */
[----:B------:R-:W-:Y:S01]  /*d210*/  SHF.R.U64 R7, R36, 0x10, R37 ;  /* 0x0000001024077819 */ /* 0x000fe20000001225 */
[----:B-1----:R-:W-:Y:S01]  /*d220*/  IMAD.SHL.U32 R44, R0, 0x2, RZ ;  /* 0x00000002002c7824 */ /* 0x002fe200078e00ff */
[----:B------:R-:W-:-:S02]  /*d230*/  SHF.R.U64 R0, R40, 0x10, R41 ;  /* 0x0000001028007819 */ /* 0x000fc40000001229 */
[----:B------:R-:W1:Y:S01]  /*d240*/  LDS.128 R12, [R45+0x7100] ;  /* 0x007100002d0c7984 */ /* 0x000e620000000c00 */
[----:B------:R-:W-:Y:S02]  /*d250*/  PRMT R28, R63, 0x5410, R6 ;  /* 0x000054103f1c7816 */ /* 0x000fe40000000006 */
[----:B------:R-:W-:Y:S01]  /*d260*/  SHF.R.U32.HI R3, RZ, 0x10, R41 ;  /* 0x00000010ff037819 */ /* 0x000fe20000011629 */
[----:B------:R-:W2:Y:S01]  /*d270*/  LDS.128 R8, [R44+0x7100] ;  /* 0x007100002c087984 */ /* 0x000ea20000000c00 */
[----:B------:R-:W-:Y:S02]  /*d280*/  PRMT R6, R47, 0x5432, R7 ;  /* 0x000054322f067816 */ /* 0x000fe40000000007 */
[----:B------:R-:W-:Y:S02]  /*d290*/  PRMT R19, R61, 0x5432, R0 ;  /* 0x000054323d137816 */ /* 0x000fe40000000000 */
[----:B------:R-:W-:Y:S02]  /*d2a0*/  SHF.R.U64 R17, R38, 0x10, R39 ;  /* 0x0000001026117819 */ /* 0x000fe40000001227 */
[----:B------:R-:W-:-:S02]  /*d2b0*/  SHF.R.U64 R5, R42, 0x10, R43 ;  /* 0x000000102a057819 */ /* 0x000fc4000000122b */
[----:B------:R-:W-:Y:S02]  /*d2c0*/  PRMT R22, R61, 0x5410, R3 ;  /* 0x000054103d167816 */ /* 0x000fe40000000003 */
[----:B------:R-:W-:Y:S02]  /*d2d0*/  SHF.L.U32 R32, R6, 0x10, RZ ;  /* 0x0000001006207819 */ /* 0x000fe400000006ff */
[----:B------:R-:W-:Y:S02]  /*d2e0*/  SHF.R.U32.HI R18, RZ, 0x10, R39 ;  /* 0x00000010ff127819 */ /* 0x000fe40000011627 */
[----:B------:R-:W-:Y:S02]  /*d2f0*/  PRMT R20, R47, 0x5410, R16 ;  /* 0x000054102f147816 */ /* 0x000fe40000000010 */
[----:B------:R-:W-:Y:S02]  /*d300*/  PRMT R24, R62, 0x5432, R17 ;  /* 0x000054323e187816 */ /* 0x000fe40000000011 */
[----:B------:R-:W-:-:S02]  /*d310*/  PRMT R27, R63, 0x5432, R5 ;  /* 0x000054323f1b7816 */ /* 0x000fc40000000005 */
[----:B------:R-:W-:Y:S02]  /*d320*/  PRMT R26, R62, 0x5410, R18 ;  /* 0x000054103e1a7816 */ /* 0x000fe40000000012 */
[----:B------:R-:W-:Y:S01]  /*d330*/  LOP3.LUT R34, R6, 0xffff0000, RZ, 0xc0, !PT ;  /* 0xffff000006227812 */ /* 0x000fe200078ec0ff */
[----:B------:R-:W-:Y:S02]  /*d340*/  IMAD.U32 R6, R22, 0x10000, RZ ;  /* 0x0001000016067824 */ /* 0x000fe400078e00ff */
[C---:B-1----:R-:W-:Y:S01]  /*d350*/  IMAD.U32 R25, R14.reuse, 0x10000, RZ ;  /* 0x000100000e197824 */ /* 0x042fe200078e00ff */
[----:B------:R-:W-:Y:S01]  /*d360*/  LOP3.LUT R30, R14, 0xffff0000, RZ, 0xc0, !PT ;  /* 0xffff00000e1e7812 */ /* 0x000fe200078ec0ff */
[----:B------:R-:W-:Y:S01]  /*d370*/  IMAD.U32 R14, R19, 0x10000, RZ ;  /* 0x00010000130e7824 */ /* 0x000fe200078e00ff */
[C---:B------:R-:W-:Y:S01]  /*d380*/  LOP3.LUT R21, R13.reuse, 0xffff0000, RZ, 0xc0, !PT ;  /* 0xffff00000d157812 */ /* 0x040fe200078ec0ff */
[C---:B--2---:R-:W-:Y:S01]  /*d390*/  IMAD.U32 R3, R8.reuse, 0x10000, RZ ;  /* 0x0001000008037824 */ /* 0x044fe200078e00ff */
[----:B------:R-:W-:Y:S01]  /*d3a0*/  LOP3.LUT R5, R8, 0xffff0000, RZ, 0xc0, !PT ;  /* 0xffff000008057812 */ /* 0x000fe200078ec0ff */
[----:B------:R-:W-:Y:S01]  /*d3b0*/  IMAD.U32 R17, R13, 0x10000, RZ ;  /* 0x000100000d117824 */ /* 0x000fe200078e00ff */
[----:B------:R-:W-:Y:S01]  /*d3c0*/  LOP3.LUT R23, R10, 0xffff0000, RZ, 0xc0, !PT ;  /* 0xffff00000a177812 */ /* 0x000fe200078ec0ff */
[----:B------:R-:W-:Y:S01]  /*d3d0*/  IMAD.U32 R16, R12, 0x10000, RZ ;  /* 0x000100000c107824 */ /* 0x000fe200078e00ff */
[----:B------:R-:W-:Y:S01]  /*d3e0*/  LOP3.LUT R29, R15, 0xffff0000, RZ, 0xc0, !PT ;  /* 0xffff00000f1d7812 */ /* 0x000fe200078ec0ff */
[----:B------:R-:W-:Y:S01]  /*d3f0*/  IMAD.U32 R13, R10, 0x10000, RZ ;  /* 0x000100000a0d7824 */ /* 0x000fe200078e00ff */
[----:B------:R-:W-:Y:S01]  /*d400*/  LOP3.LUT R10, R19, 0xffff0000, RZ, 0xc0, !PT ;  /* 0xffff0000130a7812 */ /* 0x000fe200078ec0ff */
[----:B------:R-:W-:Y:S01]  /*d410*/  FMUL.FTZ R0, R3, R32 ;  /* 0x0000002003007220 */ /* 0x000fe20000410000 */
[----:B------:R-:W-:Y:S01]  /*d420*/  LOP3.LUT R12, R12, 0xffff0000, RZ, 0xc0, !PT ;  /* 0xffff00000c0c7812 */ /* 0x000fe200078ec0ff */
[----:B------:R-:W-:Y:S01]  /*d430*/  IMAD.U32 R18, R15, 0x10000, RZ ;  /* 0x000100000f127824 */ /* 0x000fe200078e00ff */
[C---:B------:R-:W-:Y:S01]  /*d440*/  LOP3.LUT R15, R11.reuse, 0xffff0000, RZ, 0xc0, !PT ;  /* 0xffff00000b0f7812 */ /* 0x040fe200078ec0ff */
[----:B------:R-:W-:-:S02]  /*d450*/  IMAD.U32 R8, R11, 0x10000, RZ ;  /* 0x000100000b087824 */ /* 0x000fc400078e00ff */
[-C--:B------:R-:W-:Y:S02]  /*d460*/  FMUL.FTZ R3, R3, R14.reuse ;  /* 0x0000000e03037220 */ /* 0x080fe40000410000 */
[C---:B------:R-:W-:Y:S01]  /*d470*/  IMAD.U32 R7, R9.reuse, 0x10000, RZ ;  /* 0x0001000009077824 */ /* 0x040fe200078e00ff */
[----:B------:R-:W-:Y:S01]  /*d480*/  LOP3.LUT R9, R9, 0xffff0000, RZ, 0xc0, !PT ;  /* 0xffff000009097812 */ /* 0x000fe200078ec0ff */
[----:B------:R-:W-:Y:S02]  /*d490*/  IMAD.U32 R11, R20, 0x10000, RZ ;  /* 0x00010000140b7824 */ /* 0x000fe400078e00ff */
[----:B------:R-:W-:Y:S01]  /*d4a0*/  FFMA.FTZ R36, R16, R14, -R0 ;  /* 0x0000000e10247223 */ /* 0x000fe20000010800 */
[----:B------:R-:W-:Y:S01]  /*d4b0*/  SHF.L.U32 R14, R26, 0x10, RZ ;  /* 0x000000101a0e7819 */ /* 0x000fe200000006ff */
[----:B------:R-:W-:Y:S02]  /*d4c0*/  FMUL.FTZ R0, R5, R34 ;  /* 0x0000002205007220 */ /* 0x000fe40000410000 */
[----:B------:R-:W-:-:S02]  /*d4d0*/  FFMA.FTZ R35, R16, R32, R3 ;  /* 0x0000002010237223 */ /* 0x000fc40000010003 */
[-C--:B------:R-:W-:Y:S02]  /*d4e0*/  FMUL.FTZ R5, R5, R10.reuse ;  /* 0x0000000a05057220 */ /* 0x080fe40000410000 */
[C---:B------:R-:W-:Y:S02]  /*d4f0*/  FMUL.FTZ R3, R7.reuse, R11 ;  /* 0x0000000b07037220 */ /* 0x040fe40000410000 */
[----:B------:R-:W-:Y:S01]  /*d500*/  FFMA.FTZ R33, R12, R10, -R0 ;  /* 0x0000000a0c217223 */ /* 0x000fe20000010800 */
[----:B------:R-:W-:Y:S01]  /*d510*/  LOP3.LUT R10, R20, 0xffff0000, RZ, 0xc0, !PT ;  /* 0xffff0000140a7812 */ /* 0x000fe200078ec0ff */
[----:B------:R-:W-:Y:S02]  /*d520*/  FMUL.FTZ R0, R7, R6 ;  /* 0x0000000607007220 */ /* 0x000fe40000410000 */
[----:B------:R-:W-:Y:S01]  /*d530*/  FFMA.FTZ R32, R12, R34, R5 ;  /* 0x000000220c207223 */ /* 0x000fe20000010005 */
[----:B------:R-:W-:Y:S01]  /*d540*/  LOP3.LUT R12, R28, 0xffff0000, RZ, 0xc0, !PT ;  /* 0xffff00001c0c7812 */ /* 0x000fe200078ec0ff */
[----:B------:R-:W-:-:S02]  /*d550*/  FFMA.FTZ R19, R17, R6, -R3 ;  /* 0x0000000611137223 */ /* 0x000fc40000010803 */
[----:B------:R-:W-:Y:S02]  /*d560*/  IMAD.U32 R5, R28, 0x10000, RZ ;  /* 0x000100001c057824 */ /* 0x000fe400078e00ff */
[----:B------:R-:W-:Y:S02]  /*d570*/  FMUL.FTZ R3, R8, R14 ;  /* 0x0000000e08037220 */ /* 0x000fe40000410000 */
[----:B------:R-:W-:Y:S02]  /*d580*/  IMAD.U32 R20, R24, 0x10000, RZ ;  /* 0x0001000018147824 */ /* 0x000fe400078e00ff */
[----:B------:R-:W-:Y:S01]  /*d590*/  FFMA.FTZ R17, R17, R11, R0 ;  /* 0x0000000b11117223 */ /* 0x000fe20000010000 */
[----:B------:R-:W-:Y:S01]  /*d5a0*/  LOP3.LUT R11, R22, 0xffff0000, RZ, 0xc0, !PT ;  /* 0xffff0000160b7812 */ /* 0x000fe200078ec0ff */
[-C--:B------:R-:W-:Y:S01]  /*d5b0*/  FMUL.FTZ R0, R8, R5.reuse ;  /* 0x0000000508007220 */ /* 0x080fe20000410000 */
[----:B------:R-:W-:Y:S01]  /*d5c0*/  LOP3.LUT R8, R24, 0xffff0000, RZ, 0xc0, !PT ;  /* 0xffff000018087812 */ /* 0x000fe200078ec0ff */
[----:B------:R-:W-:-:S02]  /*d5d0*/  FFMA.FTZ R16, R18, R5, -R3 ;  /* 0x0000000512107223 */ /* 0x000fc40000010803 */
[----:B------:R-:W-:Y:S02]  /*d5e0*/  IMAD.U32 R7, R27, 0x10000, RZ ;  /* 0x000100001b077824 */ /* 0x000fe400078e00ff */
[----:B------:R-:W-:Y:S02]  /*d5f0*/  FMUL.FTZ R6, R9, R10 ;  /* 0x0000000a09067220 */ /* 0x000fe40000410000 */
[----:B------:R-:W-:Y:S02]  /*d600*/  FMUL.FTZ R3, R13, R20 ;  /* 0x000000140d037220 */ /* 0x000fe40000410000 */
[----:B------:R-:W-:Y:S02]  /*d610*/  FFMA.FTZ R18, R18, R14, R0 ;  /* 0x0000000e12127223 */ /* 0x000fe40000010000 */
[-C--:B------:R-:W-:Y:S02]  /*d620*/  FMUL.FTZ R5, R9, R11.reuse ;  /* 0x0000000b09057220 */ /* 0x080fe40000410000 */
[----:B------:R-:W-:-:S02]  /*d630*/  FFMA.FTZ R14, R21, R11, -R6 ;  /* 0x0000000b150e7223 */ /* 0x000fc40000010806 */
[-C--:B------:R-:W-:Y:S01]  /*d640*/  FMUL.FTZ R0, R13, R7.reuse ;  /* 0x000000070d007220 */ /* 0x080fe20000410000 */
[----:B------:R-:W-:Y:S01]  /*d650*/  LOP3.LUT R13, R26, 0xffff0000, RZ, 0xc0, !PT ;  /* 0xffff00001a0d7812 */ /* 0x000fe200078ec0ff */
[----:B------:R-:W-:Y:S01]  /*d660*/  FFMA.FTZ R11, R25, R7, -R3 ;  /* 0x00000007190b7223 */ /* 0x000fe20000010803 */
[----:B------:R-:W-:Y:S01]  /*d670*/  LOP3.LUT R7, R27, 0xffff0000, RZ, 0xc0, !PT ;  /* 0xffff00001b077812 */ /* 0x000fe200078ec0ff */
[----:B------:R-:W-:Y:S02]  /*d680*/  FFMA.FTZ R9, R21, R10, R5 ;  /* 0x0000000a15097223 */ /* 0x000fe40000010005 */
[----:B------:R-:W-:Y:S02]  /*d690*/  FFMA.FTZ R10, R25, R20, R0 ;  /* 0x00000014190a7223 */ /* 0x000fe40000010000 */
[----:B------:R-:W-:Y:S01]  /*d6a0*/  FMUL.FTZ R6, R23, R8 ;  /* 0x0000000817067220 */ /* 0x000fe20000410000 */
[----:B------:R-:W-:Y:S01]  /*d6b0*/  F2FP.BF16.PACK_AB R9, R9, R17 ;  /* 0x000000110909723e */ /* 0x000fe200000010ff */
[----:B------:R-:W-:-:S02]  /*d6c0*/  FMUL.FTZ R3, R15, R13 ;  /* 0x0000000d0f037220 */ /* 0x000fc40000410000 */
        /* <DEDUP_REMOVED lines=15> */
.L_x_721:
[----:B------:R-:W-:Y:S05]  /*d7c0*/  BSYNC B0 ;  /* 0x0000000000007941 */ /* 0x000fea0003800000 */
.L_x_720:
        /* <DEDUP_REMOVED lines=22> */
[----:B-1----:R-:W1:Y:S01]  /*d930*/  LDS.128 R12, [R37+0x7100] ;  /* 0x00710000250c7984 */ /* 0x002e620000000c00 */
        /* <DEDUP_REMOVED lines=87> */
.L_x_723:
[----:B------:R-:W-:Y:S05]  /*deb0*/  BSYNC B0 ;  /* 0x0000000000007941 */ /* 0x000fea0003800000 */
.L_x_722:
        /* <DEDUP_REMOVED lines=20> */
[----:B------:R-:W-:-:S02]  /*e000*/  PRMT R29, R80, 0x5410, R6 ;  /* 0x00005410501d7816 */ /* 0x000fc40000000006 */
[----:B------:R-:W1:Y:S01]  /*e010*/  LDS.128 R12, [R36+0x7100] ;  /* 0x00710000240c7984 */ /* 0x000e620000000c00 */
[--C-:B------:R-:W-:Y:S02]  /*e020*/  SHF.R.U64 R0, R64, 0x10, R65.reuse ;  /* 0x0000001040007819 */ /* 0x100fe40000001241 */
[----:B------:R-:W-:Y:S01]  /*e030*/  SHF.R.U32.HI R3, RZ, 0x10, R65 ;  /* 0x00000010ff037819 */ /* 0x000fe20000011641 */
[----:B------:R-:W2:Y:S01]  /*e040*/  LDS.128 R8, [R34+0x7100] ;  /* 0x0071000022087984 */ /* 0x000ea20000000c00 */
[----:B------:R-:W-:Y:S02]  /*e050*/  PRMT R6, R77, 0x5432, R7 ;  /* 0x000054324d067816 */ /* 0x000fe40000000007 */
[----:B------:R-:W-:Y:S02]  /*e060*/  PRMT R26, R79, 0x5410, R18 ;  /* 0x000054104f1a7816 */ /* 0x000fe40000000012 */
[----:B------:R-:W-:Y:S02]  /*e070*/  SHF.R.U64 R5, R66, 0x10, R67 ;  /* 0x0000001042057819 */ /* 0x000fe40000001243 */
[----:B------:R-:W-:-:S02]  /*e080*/  SHF.R.U32.HI R16, RZ, 0x10, R57 ;  /* 0x00000010ff107819 */ /* 0x000fc40000011639 */
[C---:B------:R-:W-:Y:S02]  /*e090*/  PRMT R19, R78.reuse, 0x5432, R0 ;  /* 0x000054324e137816 */ /* 0x040fe40000000000 */
[----:B------:R-:W-:Y:S02]  /*e0a0*/  PRMT R22, R78, 0x5410, R3 ;  /* 0x000054104e167816 */ /* 0x000fe40000000003 */
[----:B------:R-:W-:Y:S02]  /*e0b0*/  SHF.R.U64 R17, R58, 0x10, R59 ;  /* 0x000000103a117819 */ /* 0x000fe4000000123b */
[----:B------:R-:W-:Y:S02]  /*e0c0*/  PRMT R28, R80, 0x5432, R5 ;  /* 0x00005432501c7816 */ /* 0x000fe40000000005 */
[----:B------:R-:W-:Y:S02]  /*e0d0*/  PRMT R20, R77, 0x5410, R16 ;  /* 0x000054104d147816 */ /* 0x000fe40000000010 */
[----:B------:R-:W-:-:S02]  /*e0e0*/  LOP3.LUT R32, R6, 0xffff0000, RZ, 0xc0, !PT ;  /* 0xffff000006207812 */ /* 0x000fc400078ec0ff */
[----:B------:R-:W-:Y:S01]  /*e0f0*/  PRMT R25, R79, 0x5432, R17 ;  /* 0x000054324f197816 */ /* 0x000fe20000000011 */
[C---:B-1----:R-:W-:Y:S01]  /*e100*/  IMAD.U32 R18, R15.reuse, 0x10000, RZ ;  /* 0x000100000f127824 */ /* 0x042fe200078e00ff */
[----:B------:R-:W-:Y:S01]  /*e110*/  LOP3.LUT R30, R15, 0xffff0000, RZ, 0xc0, !PT ;  /* 0xffff00000f1e7812 */ /* 0x000fe200078ec0ff */
[----:B------:R-:W-:Y:S01]  /*e120*/  IMAD.U32 R27, R14, 0x10000, RZ ;  /* 0x000100000e1b7824 */ /* 0x000fe200078e00ff */
[----:B------:R-:W-:Y:S01]  /*e130*/  SHF.L.U32 R15, R6, 0x10, RZ ;  /* 0x00000010060f7819 */ /* 0x000fe200000006ff */
[----:B--2---:R-:W-:Y:S01]  /*e140*/  IMAD.U32 R3, R8, 0x10000, RZ ;  /* 0x0001000008037824 */ /* 0x004fe200078e00ff */
        /* <DEDUP_REMOVED lines=9> */
[----:B------:R-:W-:Y:S01]  /*e1e0*/  IMAD.U32 R13, R10, 0x10000, RZ ;  /* 0x000100000a0d7824 */ /* 0x000fe200078e00ff */
[----:B------:R-:W-:Y:S01]  /*e1f0*/  LOP3.LUT R19, R19, 0xffff0000, RZ, 0xc0, !PT ;  /* 0xffff000013137812 */ /* 0x000fe200078ec0ff */
[-C--:B------:R-:W-:Y:S01]  /*e200*/  FMUL.FTZ R3, R3, R14.reuse ;  /* 0x0000000e03037220 */ /* 0x080fe20000410000 */
[----:B------:R-:W-:Y:S01]  /*e210*/  LOP3.LUT R23, R11, 0xffff0000, RZ, 0xc0, !PT ;  /* 0xffff00000b177812 */ /* 0x000fe200078ec0ff */
[----:B------:R-:W-:-:S02]  /*e220*/  FFMA.FTZ R37, R16, R14, -R0 ;  /* 0x0000000e10257223 */ /* 0x000fc40000010800 */
[C---:B------:R-:W-:Y:S01]  /*e230*/  IMAD.U32 R7, R9.reuse, 0x10000, RZ ;  /* 0x0001000009077824 */ /* 0x040fe200078e00ff */
[----:B------:R-:W-:Y:S01]  /*e240*/  LOP3.LUT R9, R9, 0xffff0000, RZ, 0xc0, !PT ;  /* 0xffff000009097812 */ /* 0x000fe200078ec0ff */
[----:B------:R-:W-:Y:S02]  /*e250*/  IMAD.U32 R10, R20, 0x10000, RZ ;  /* 0x00010000140a7824 */ /* 0x000fe400078e00ff */
[----:B------:R-:W-:Y:S02]  /*e260*/  FMUL.FTZ R0, R5, R32 ;  /* 0x0000002005007220 */ /* 0x000fe40000410000 */
[----:B------:R-:W-:Y:S02]  /*e270*/  IMAD.U32 R6, R22, 0x10000, RZ ;  /* 0x0001000016067824 */ /* 0x000fe400078e00ff */
[----:B------:R-:W-:Y:S01]  /*e280*/  FFMA.FTZ R35, R16, R15, R3 ;  /* 0x0000000f10237223 */ /* 0x000fe20000010003 */
[----:B------:R-:W-:Y:S01]  /*e290*/  LOP3.LUT R15, R22, 0xffff0000, RZ, 0xc0, !PT ;  /* 0xffff0000160f7812 */ /* 0x000fe200078ec0ff */
[----:B------:R-:W-:Y:S01]  /*e2a0*/  IMAD.U32 R8, R11, 0x10000, RZ ;  /* 0x000100000b087824 */ /* 0x000fe200078e00ff */
[----:B------:R-:W-:Y:S01]  /*e2b0*/  SHF.L.U32 R11, R26, 0x10, RZ ;  /* 0x000000101a0b7819 */ /* 0x000fe200000006ff */
[----:B------:R-:W-:-:S02]  /*e2c0*/  FFMA.FTZ R33, R12, R19, -R0 ;  /* 0x000000130c217223 */ /* 0x000fc40000010800 */
[----:B------:R-:W-:Y:S02]  /*e2d0*/  FMUL.FTZ R3, R7, R10 ;  /* 0x0000000a07037220 */ /* 0x000fe40000410000 */
[----:B------:R-:W-:Y:S02]  /*e2e0*/  FMUL.FTZ R5, R5, R19 ;  /* 0x0000001305057220 */ /* 0x000fe40000410000 */
[-C--:B------:R-:W-:Y:S02]  /*e2f0*/  FMUL.FTZ R0, R7, R6.reuse ;  /* 0x0000000607007220 */ /* 0x080fe40000410000 */
[C---:B------:R-:W-:Y:S02]  /*e300*/  FFMA.FTZ R19, R17.reuse, R6, -R3 ;  /* 0x0000000611137223 */ /* 0x040fe40000010803 */
[----:B------:R-:W-:Y:S01]  /*e310*/  FFMA.FTZ R32, R12, R32, R5 ;  /* 0x000000200c207223 */ /* 0x000fe20000010005 */
[----:B------:R-:W-:Y:S01]  /*e320*/  LOP3.LUT R12, R26, 0xffff0000, RZ, 0xc0, !PT ;  /* 0xffff00001a0c7812 */ /* 0x000fe200078ec0ff */
[----:B------:R-:W-:Y:S01]  /*e330*/  FFMA.FTZ R17, R17, R10, R0 ;  /* 0x0000000a11117223 */ /* 0x000fe20000010000 */
[----:B------:R-:W-:Y:S01]  /*e340*/  LOP3.LUT R10, R20, 0xffff0000, RZ, 0xc0, !PT ;  /* 0xffff0000140a7812 */ /* 0x000fe200078ec0ff */
[----:B------:R-:W-:-:S02]  /*e350*/  IMAD.U32 R5, R29, 0x10000, RZ ;  /* 0x000100001d057824 */ /* 0x000fc400078e00ff */
[C---:B------:R-:W-:Y:S02]  /*e360*/  FMUL.FTZ R3, R8.reuse, R11 ;  /* 0x0000000b08037220 */ /* 0x040fe40000410000 */
[C---:B------:R-:W-:Y:S02]  /*e370*/  IMAD.U32 R20, R25.reuse, 0x10000, RZ ;  /* 0x0001000019147824 */ /* 0x040fe400078e00ff */
[-C--:B------:R-:W-:Y:S01]  /*e380*/  FMUL.FTZ R0, R8, R5.reuse ;  /* 0x0000000508007220 */ /* 0x080fe20000410000 */
[----:B------:R-:W-:Y:S01]  /*e390*/  LOP3.LUT R8, R25, 0xffff0000, RZ, 0xc0, !PT ;  /* 0xffff000019087812 */ /* 0x000fe200078ec0ff */
[----:B------:R-:W-:Y:S02]  /*e3a0*/  FFMA.FTZ R16, R18, R5, -R3 ;  /* 0x0000000512107223 */ /* 0x000fe40000010803 */
[----:B------:R-:W-:Y:S02]  /*e3b0*/  IMAD.U32 R7, R28, 0x10000, RZ ;  /* 0x000100001c077824 */ /* 0x000fe400078e00ff */
[----:B------:R-:W-:-:S02]  /*e3c0*/  FMUL.FTZ R3, R13, R20 ;  /* 0x000000140d037220 */ /* 0x000fc40000410000 */
[----:B------:R-:W-:Y:S01]  /*e3d0*/  FFMA.FTZ R18, R18, R11, R0 ;  /* 0x0000000b12127223 */ /* 0x000fe20000010000 */
[----:B------:R-:W-:Y:S01]  /*e3e0*/  LOP3.LUT R11, R29, 0xffff0000, RZ, 0xc0, !PT ;  /* 0xffff00001d0b7812 */ /* 0x000fe200078ec0ff */
[C---:B------:R-:W-:Y:S02]  /*e3f0*/  FMUL.FTZ R6, R9.reuse, R10 ;  /* 0x0000000a09067220 */ /* 0x040fe40000410000 */
[----:B------:R-:W-:Y:S02]  /*e400*/  FMUL.FTZ R5, R9, R15 ;  /* 0x0000000f09057220 */ /* 0x000fe40000410000 */
[-C--:B------:R-:W-:Y:S02]  /*e410*/  FMUL.FTZ R0, R13, R7.reuse ;  /* 0x000000070d007220 */ /* 0x080fe40000410000 */
[----:B------:R-:W-:Y:S01]  /*e420*/  FFMA.FTZ R14, R27, R7, -R3 ;  /* 0x000000071b0e7223 */ /* 0x000fe20000010803 */
[----:B------:R-:W-:Y:S01]  /*e430*/  LOP3.LUT R7, R28, 0xffff0000, RZ, 0xc0, !PT ;  /* 0xffff00001c077812 */ /* 0x000fe200078ec0ff */
[----:B------:R-:W-:-:S02]  /*e440*/  FFMA.FTZ R15, R21, R15, -R6 ;  /* 0x0000000f150f7223 */ /* 0x000fc40000010806 */
[----:B------:R-:W-:Y:S02]  /*e450*/  FFMA.FTZ R9, R21, R10, R5 ;  /* 0x0000000a15097223 */ /* 0x000fe40000010005 */
[----:B------:R-:W-:Y:S01]  /*e460*/  FFMA.FTZ R10, R27, R20, R0 ;  /* 0x000000141b0a7223 */ /* 0x000fe20000010000 */
[----:B------:R-:W-:Y:S01]  /*e470*/  F2FP.BF16.PACK_AB R13, R15, R19 ;  /* 0x000000130f0d723e */ /* 0x000fe200000010ff */
[C---:B------:R-:W-:Y:S01]  /*e480*/  FMUL.FTZ R6, R24.reuse, R8 ;  /* 0x0000000818067220 */ /* 0x040fe20000410000 */
[----:B------:R-:W-:Y:S01]  /*e490*/  F2FP.BF16.PACK_AB R9, R9, R17 ;  /* 0x000000110909723e */ /* 0x000fe200000010ff */
[C---:B------:R-:W-:Y:S02]  /*e4a0*/  FMUL.FTZ R3, R23.reuse, R12 ;  /* 0x0000000c17037220 */ /* 0x040fe40000410000 */
[----:B------:R-:W-:Y:S02]  /*e4b0*/  FMUL.FTZ R5, R24, R7 ;  /* 0x0000000718057220 */ /* 0x000fe40000410000 */
[----:B------:R-:W-:-:S02]  /*e4c0*/  FMUL.FTZ R0, R23, R11 ;  /* 0x0000000b17007220 */ /* 0x000fc40000410000 */
[C---:B------:R-:W-:Y:S02]  /*e4d0*/  FFMA.FTZ R6, R31.reuse, R7, -R6 ;  /* 0x000000071f067223 */ /* 0x040fe40000010806 */
[----:B------:R-:W-:Y:S02]  /*e4e0*/  FFMA.FTZ R3, R30, R11, -R3 ;  /* 0x0000000b1e037223 */ /* 0x000fe40000010803 */
[----:B------:R-:W-:Y:S01]  /*e4f0*/  FFMA.FTZ R5, R31, R8, R5 ;  /* 0x000000081f057223 */ /* 0x000fe20000010005 */
[----:B------:R-:W-:Y:S01]  /*e500*/  F2FP.BF16.PACK_AB R14, R6, R14 ;  /* 0x0000000e060e723e */ /* 0x000fe200000010ff */
[----:B------:R-:W-:Y:S01]  /*e510*/  FFMA.FTZ R0, R30, R12, R0 ;  /* 0x0000000c1e007223 */ /* 0x000fe20000010000 */
[----:B------:R-:W-:Y:S02]  /*e520*/  F2FP.BF16.PACK_AB R12, R33, R37 ;  /* 0x00000025210c723e */ /* 0x000fe400000010ff */
[----:B------:R-:W-:Y:S02]  /*e530*/  F2FP.BF16.PACK_AB R15, R3, R16 ;  /* 0x00000010030f723e */ /* 0x000fe400000010ff */
[----:B------:R-:W-:-:S02]  /*e540*/  F2FP.BF16.PACK_AB R8, R32, R35 ;  /* 0x000000232008723e */ /* 0x000fc400000010ff */
[----:B------:R-:W-:Y:S01]  /*e550*/  F2FP.BF16.PACK_AB R10, R5, R10 ;  /* 0x0000000a050a723e */ /* 0x000fe200000010ff */
[----:B------:R1:W-:Y:S01]  /*e560*/  STS.128 [R36+0x7100], R12 ;  /* 0x0071000c24007388 */ /* 0x0003e20000000c00 */
[----:B------:R-:W-:-:S05]  /*e570*/  F2FP.BF16.PACK_AB R11, R0, R18 ;  /* 0x00000012000b723e */ /* 0x000fca00000010ff */
[----:B------:R1:W-:Y:S02]  /*e580*/  STS.128 [R34+0x7100], R8 ;  /* 0x0071000822007388 */ /* 0x0003e40000000c00 */
.L_x_711:
[----:B------:R-:W-:Y:S05]  /*e590*/  BSYNC B2 ;  /* 0x0000000000027941 */ /* 0x000fea0003800000 */
.L_x_689:
[----:B-1----:R-:W-:Y:S01]  /*e5a0*/  SHF.R.S32.HI R7, RZ, 0x4, R83 ;  /* 0x00000004ff077819 */ /* 0x002fe20000011453 */
[----:B------:R-:W-:Y:S01]  /*e5b0*/  IMAD.SHL.U32 R6, R141, 0x40, RZ ;  /* 0x000000408d067824 */ /* 0x000fe200078e00ff */
[----:B------:R-:W-:-:S04]  /*e5c0*/  DEPBAR.LE SB0, 0x0 ;  /* 0x000080000000791a */ /* 0x000fc80000000000 */
[----:B--2---:R-:W-:Y:S01]  /*e5d0*/  LEA.HI R0, R83, R7, RZ, 0x1 ;  /* 0x0000000753007211 */ /* 0x004fe200078f08ff */
[----:B------:R-:W-:Y:S01]  /*e5e0*/  IMAD.SHL.U32 R3, R81, 0x40, RZ ;  /* 0x0000004051037824 */ /* 0x000fe200078e00ff */
[----:B------:R-:W-:Y:S01]  /*e5f0*/  LOP3.LUT P0, RZ, R141, 0x2, RZ, 0xc0, !PT ;  /* 0x000000028dff7812 */ /* 0x000fe2000780c0ff */
[----:B------:R-:W-:Y:S01]  /*e600*/  IMAD.SHL.U32 R5, R82, 0x40, RZ ;  /* 0x0000004052057824 */ /* 0x000fe200078e00ff */
[----:B------:R-:W-:Y:S01]  /*e610*/  LOP3.LUT R0, R0, 0xfffffffe, RZ, 0xc0, !PT ;  /* 0xfffffffe00007812 */ /* 0x000fe200078ec0ff */
[----:B------:R-:W-:Y:S01]  /*e620*/  IMAD.SHL.U32 R8, R68, 0x8, RZ ;  /* 0x0000000844087824 */ /* 0x000fe200078e00ff */
        /* <DEDUP_REMOVED lines=26> */
[----:B------:R-:W-:Y:S01]  /*e7d0*/  IMAD.MOV.U32 R3, RZ, RZ, c[0x0][0x208] ;  /* 0x00008200ff037624 */ /* 0x000fe200078e00ff */
[----:B------:R-:W-:Y:S01]  /*e7e0*/  @P0 IADD3 R238, R0, -0x20, RZ ;  /* 0xffffffe000ee0810 */ /* 0x000fe20007ffe0ff */
[----:B------:R-:W-:-:S02]  /*e7f0*/  IMAD R0, R97, c[0x0][0x208], RZ ;  /* 0x0000820061007a24 */ /* 0x000fc400078e02ff */
[----:B------:R-:W-:Y:S01]  /*e800*/  IMAD R237, R2, 0x2, R234 ;  /* 0x0000000202ed7824 */ /* 0x000fe200078e02ea */
[----:B------:R-:W-:Y:S01]  /*e810*/  IADD3 R244, R238, 0x800, RZ ;  /* 0x00000800eef47810 */ /* 0x000fe20007ffe0ff */
[----:B------:R-:W-:Y:S02]  /*e820*/  IMAD R0, R96, c[0x0][0x20c], R0 ;  /* 0x0000830060007a24 */ /* 0x000fe400078e0200 */
[----:B------:R-:W-:Y:S02]  /*e830*/  IMAD R235, R4, 0x2, R234 ;  /* 0x0000000204eb7824 */ /* 0x000fe400078e02ea */
[----:B------:R-:W-:Y:S02]  /*e840*/  IMAD.IADD R0, R7, 0x1, R0 ;  /* 0x0000000107007824 */ /* 0x000fe400078e0200 */
[----:B------:R-:W-:-:S04]  /*e850*/  IMAD.WIDE.U32 R6, R6, 0x70, R98 ;  /* 0x0000007006067825 */ /* 0x000fc800078e0062 */
[----:B------:R-:W-:Y:S01]  /*e860*/  IMAD R0, R0, 0x70, RZ ;  /* 0x0000007000007824 */ /* 0x000fe200078e02ff */
[----:B------:R-:W-:Y:S01]  /*e870*/  LDSM.16.M88.4 R24, [R143+0x3900] ;  /* 0x003900008f18783b */ /* 0x000fe20000000200 */
[----:B------:R-:W-:Y:S02]  /*e880*/  IMAD R236, R2, 0x2, R235 ;  /* 0x0000000202ec7824 */ /* 0x000fe400078e02eb */
[----:B------:R-:W-:Y:S01]  /*e890*/  IMAD.IADD R0, R7, 0x1, R0 ;  /* 0x0000000107007824 */ /* 0x000fe200078e0200 */
[----:B------:R-:W1:Y:S04]  /*e8a0*/  LDSM.16.M88.4 R8, [R234+0x9100] ;  /* 0x00910000ea08783b */ /* 0x000e680000000200 */
[----:B------:R-:W2:Y:S04]  /*e8b0*/  LDSM.16.M88.4 R12, [R234+0x7100] ;  /* 0x00710000ea0c783b */ /* 0x000ea80000000200 */
[----:B------:R-:W3:Y:S04]  /*e8c0*/  LDSM.16.M88.4 R20, [R143+0x4100] ;  /* 0x004100008f14783b */ /* 0x000ee80000000200 */
[----:B------:R-:W4:Y:S04]  /*e8d0*/  LDSM.16.M88.4 R16, [R143+0x4900] ;  /* 0x004900008f10783b */ /* 0x000f280000000200 */
[----:B------:R-:W2:Y:S04]  /*e8e0*/  LDSM.16.M88.4 R28, [R143+0x5100] ;  /* 0x005100008f1c783b */ /* 0x000ea80000000200 */
[----:B------:R-:W3:Y:S04]  /*e8f0*/  LDSM.16.M88.4 R32, [R143+0x5900] ;  /* 0x005900008f20783b */ /* 0x000ee80000000200 */
[----:B------:R-:W3:Y:S04]  /*e900*/  LDSM.16.M88.4 R40, [R143+0x6100] ;  /* 0x006100008f28783b */ /* 0x000ee80000000200 */
[----:B------:R-:W3:Y:S04]  /*e910*/  LDSM.16.M88.4 R36, [R143+0x6900] ;  /* 0x006900008f24783b */ /* 0x000ee80000000200 */
[----:B------:R-:W-:Y:S04]  /*e920*/  LDSM.16.M88.4 R56, [R238] ;  /* 0x00000000ee38783b */ /* 0x000fe80000000200 */
[----:B------:R-:W-:Y:S01]  /*e930*/  LDSM.16.M88.4 R48, [R238+0x1000] ;  /* 0x00100000ee30783b */ /* 0x000fe20000000200 */
[C---:B-1----:R-:W-:Y:S03]  /*e940*/  HMMA.16816.F32.BF16 R60, R8.reuse, R24, RZ ;  /* 0x00000018083c723c */ /* 0x042fe600000418ff */
[----:B------:R-:W-:Y:S04]  /*e950*/  LDSM.16.M88.4 R44, [R238+0x1800] ;  /* 0x00180000ee2c783b */ /* 0x000fe80000000200 */
[----:B------:R-:W-:Y:S01]  /*e960*/  LDSM.16.M88.4 R52, [R238+0x800] ;  /* 0x00080000ee34783b */ /* 0x000fe20000000200 */
[----:B------:R-:W-:Y:S08]  /*e970*/  HMMA.16816.F32.BF16 R108, R8, R26, RZ ;  /* 0x0000001a086c723c */ /* 0x000ff000000418ff */
[C---:B--2---:R-:W-:Y:S07]  /*e980*/  HMMA.16816.F32.BF16 R184, R12.reuse, R24, RZ ;  /* 0x000000180cb8723c */ /* 0x044fee00000418ff */
[C---:B------:R-:W-:Y:S01]  /*e990*/  LEA R24, P0, R6.reuse, c[0x0][0x1f8], 0x1 ;  /* 0x00007e0006187a11 */ /* 0x040fe200078008ff */
[----:B------:R-:W-:Y:S03]  /*e9a0*/  HMMA.16816.F32.BF16 R180, R12, R26, RZ ;  /* 0x0000001a0cb4723c */ /* 0x000fe600000418ff */
[----:B------:R-:W-:Y:S01]  /*e9b0*/  LEA.HI.X R25, R6, c[0x0][0x1fc], R0, 0x1, P0 ;  /* 0x00007f0006197a11 */ /* 0x000fe200000f0c00 */
[----:B------:R-:W-:-:S03]  /*e9c0*/  IMAD.MOV.U32 R0, RZ, RZ, 0x40 ;  /* 0x00000040ff007424 */ /* 0x000fc600078e00ff */
[C---:B------:R-:W-:Y:S01]  /*e9d0*/  IMAD.SHL.U32 R27, R3.reuse, 0x20, RZ ;  /* 0x00000020031b7824 */ /* 0x040fe200078e00ff */
[----:B---3--:R-:W-:Y:S01]  /*e9e0*/  HMMA.16816.F32.BF16 R64, R8, R20, RZ ;  /* 0x000000140840723c */ /* 0x008fe200000418ff */
[----:B------:R-:W-:-:S07]  /*e9f0*/  SHF.L.U64.HI R26, R3, R247, c[0x0][0x20c] ;  /* 0x00008300031a7619 */ /* 0x000fce00000102f7 */
[C---:B------:R-:W-:Y:S07]  /*ea00*/  HMMA.16816.F32.BF16 R156, R12.reuse, R20, RZ ;  /* 0x000000140c9c723c */ /* 0x040fee00000418ff */
[----:B------:R-:W-:Y:S01]  /*ea10*/  IADD3 R20, P0, R27, R24, RZ ;  /* 0x000000181b147210 */ /* 0x000fe20007f1e0ff */
[----:B------:R-:W-:Y:S04]  /*ea20*/  HMMA.16816.F32.BF16 R176, R12, R22, RZ ;  /* 0x000000160cb0723c */ /* 0x000fe800000418ff */
[----:B------:R-:W-:Y:S01]  /*ea30*/  IMAD.X R21, R26, 0x1, R25, P0 ;  /* 0x000000011a157824 */ /* 0x000fe200000e0619 */
[----:B------:R-:W-:-:S03]  /*ea40*/  ISETP.GE.AND P0, PT, R72, c[0x0][0x1d4], PT ;  /* 0x0000750048007a0c */ /* 0x000fc60003f06270 */
[----:B----4-:R-:W-:Y:S01]  /*ea50*/  HMMA.16816.F32.BF16 R148, R12, R16, RZ ;  /* 0x000000100c94723c */ /* 0x010fe200000418ff */
[C---:B------:R-:W-:Y:S02]  /*ea60*/  ISETP.LT.OR P4, PT, R75.reuse, 0x1, P0 ;  /* 0x000000014b00780c */ /* 0x040fe40000781670 */
[C---:B------:R-:W-:Y:S02]  /*ea70*/  ISETP.LT.OR P3, PT, R75.reuse, 0x11, P0 ;  /* 0x000000114b00780c */ /* 0x040fe40000761670 */
[----:B------:R-:W-:-:S03]  /*ea80*/  ISETP.LT.OR P5, PT, R75, 0x31, P0 ;  /* 0x000000314b00780c */ /* 0x000fc600007a1670 */
[C---:B------:R-:W-:Y:S08]  /*ea90*/  HMMA.16816.F32.BF16 R172, R12.reuse, R18, RZ ;  /* 0x000000120cac723c */ /* 0x040ff000000418ff */
[C---:B------:R-:W-:Y:S08]  /*eaa0*/  HMMA.16816.F32.BF16 R144, R12.reuse, R28, RZ ;  /* 0x0000001c0c90723c */ /* 0x040ff000000418ff */
[C---:B-----5:R-:W-:Y:S08]  /*eab0*/  HMMA.16816.F32.BF16 R168, R12.reuse, R30, RZ ;  /* 0x0000001e0ca8723c */ /* 0x060ff000000418ff */
[C---:B------:R-:W-:Y:S08]  /*eac0*/  HMMA.16816.F32.BF16 R136, R12.reuse, R32, RZ ;  /* 0x000000200c88723c */ /* 0x040ff000000418ff */
[C---:B------:R-:W-:Y:S08]  /*ead0*/  HMMA.16816.F32.BF16 R164, R12.reuse, R34, RZ ;  /* 0x000000220ca4723c */ /* 0x040ff000000418ff */
[C---:B------:R-:W-:Y:S08]  /*eae0*/  HMMA.16816.F32.BF16 R128, R12.reuse, R40, RZ ;  /* 0x000000280c80723c */ /* 0x040ff000000418ff */
[C---:B------:R-:W-:Y:S08]  /*eaf0*/  HMMA.16816.F32.BF16 R152, R12.reuse, R42, RZ ;  /* 0x0000002a0c98723c */ /* 0x040ff000000418ff */
[C---:B------:R-:W-:Y:S08]  /*eb00*/  HMMA.16816.F32.BF16 R124, R12.reuse, R36, RZ ;  /* 0x000000240c7c723c */ /* 0x040ff000000418ff */
[----:B------:R-:W-:Y:S07]  /*eb10*/  HMMA.16816.F32.BF16 R132, R12, R38, RZ ;  /* 0x000000260c84723c */ /* 0x000fee00000418ff */
[-C--:B------:R-:W-:Y:S01]  /*eb20*/  IADD3 R14, P2, R20, R27.reuse, RZ ;  /* 0x0000001b140e7210 */ /* 0x080fe20007f5e0ff */
[----:B------:R-:W-:Y:S03]  /*eb30*/  HMMA.16816.F32.BF16 R68, R8, R16, RZ ;  /* 0x000000100844723c */ /* 0x000fe600000418ff */
[----:B------:R-:W-:Y:S01]  /*eb40*/  IADD3 R12, P1, R14, R27, RZ ;  /* 0x0000001b0e0c7210 */ /* 0x000fe20007f3e0ff */
[----:B------:R-:W-:-:S03]  /*eb50*/  IMAD.X R15, R21, 0x1, R26, P2 ;  /* 0x00000001150f7824 */ /* 0x000fc600010e061a */
[----:B------:R-:W-:Y:S01]  /*eb60*/  IADD3 R6, P2, R12, R27, RZ ;  /* 0x0000001b0c067210 */ /* 0x000fe20007f5e0ff */
[----:B------:R-:W-:Y:S01]  /*eb70*/  HMMA.16816.F32.BF16 R112, R8, R18, RZ ;  /* 0x000000120870723c */ /* 0x000fe200000418ff */
[----:B------:R-:W1:Y:S01]  /*eb80*/  LDSM.16.M88.4 R16, [R237+0x9100] ;  /* 0x00910000ed10783b */ /* 0x000e620000000200 */
[----:B------:R-:W-:-:S04]  /*eb90*/  IMAD.X R13, R15, 0x1, R26, P1 ;  /* 0x000000010f0d7824 */ /* 0x000fc800008e061a */
[--C-:B------:R-:W-:Y:S01]  /*eba0*/  IMAD.X R7, R13, 0x1, R26.reuse, P2 ;  /* 0x000000010d077824 */ /* 0x100fe200010e061a */
[----:B------:R-:W-:Y:S01]  /*ebb0*/  ISETP.LT.OR P2, PT, R75, 0x21, P0 ;  /* 0x000000214b00780c */ /* 0x000fe20000741670 */
[C---:B------:R-:W-:Y:S08]  /*ebc0*/  HMMA.16816.F32.BF16 R80, R8.reuse, R32, RZ ;  /* 0x000000200850723c */ /* 0x040ff000000418ff */
[C---:B------:R-:W-:Y:S01]  /*ebd0*/  HMMA.16816.F32.BF16 R160, R8.reuse, R34, RZ ;  /* 0x0000002208a0723c */ /* 0x040fe200000418ff */
[----:B------:R-:W2:Y:S07]  /*ebe0*/  LDSM.16.M88.4 R32, [R238+0x2800] ;  /* 0x00280000ee20783b */ /* 0x000eae0000000200 */
[C---:B------:R-:W-:Y:S08]  /*ebf0*/  HMMA.16816.F32.BF16 R76, R8.reuse, R28, RZ ;  /* 0x0000001c084c723c */ /* 0x040ff000000418ff */
[C---:B------:R-:W-:Y:S08]  /*ec00*/  HMMA.16816.F32.BF16 R84, R8.reuse, R40, RZ ;  /* 0x000000280854723c */ /* 0x040ff000000418ff */
[C---:B------:R-:W-:Y:S01]  /*ec10*/  HMMA.16816.F32.BF16 R120, R8.reuse, R30, RZ ;  /* 0x0000001e0878723c */ /* 0x040fe200000418ff */
[----:B------:R-:W-:Y:S07]  /*ec20*/  LDSM.16.M88.4 R28, [R238+0x3000] ;  /* 0x00300000ee1c783b */ /* 0x000fee0000000200 */
[C---:B------:R-:W-:Y:S01]  /*ec30*/  HMMA.16816.F32.BF16 R192, R8.reuse, R42, RZ ;  /* 0x0000002a08c0723c */ /* 0x040fe200000418ff */
[----:B------:R-:W3:Y:S07]  /*ec40*/  LDSM.16.M88.4 R40, [R238+0x2000] ;  /* 0x00200000ee28783b */ /* 0x000eee0000000200 */
[C---:B------:R-:W-:Y:S07]  /*ec50*/  HMMA.16816.F32.BF16 R92, R8.reuse, R22, RZ ;  /* 0x00000016085c723c */ /* 0x040fee00000418ff */
[----:B------:R-:W-:Y:S01]  /*ec60*/  IADD3 R22, P1, R6, R27, RZ ;  /* 0x0000001b06167210 */ /* 0x000fe20007f3e0ff */
[----:B------:R-:W-:Y:S04]  /*ec70*/  HMMA.16816.F32.BF16 R88, R8, R36, RZ ;  /* 0x000000240858723c */ /* 0x000fe800000418ff */
[----:B------:R-:W-:Y:S01]  /*ec80*/  IMAD.X R23, R7, 0x1, R26, P1 ;  /* 0x0000000107177824 */ /* 0x000fe200008e061a */
[----:B------:R-:W-:-:S03]  /*ec90*/  ISETP.LT.OR P1, PT, R75, 0x61, P0 ;  /* 0x000000614b00780c */ /* 0x000fc60000721670 */
[----:B------:R-:W-:Y:S01]  /*eca0*/  HMMA.16816.F32.BF16 R188, R8, R38, RZ ;  /* 0x0000002608bc723c */ /* 0x000fe200000418ff */
[----:B------:R-:W4:Y:S04]  /*ecb0*/  LDSM.16.M88.4 R8, [R237+0x7100] ;  /* 0x00710000ed08783b */ /* 0x000f280000000200 */
[----:B------:R-:W-:Y:S01]  /*ecc0*/  @!PT LDS RZ, [RZ] ;  /* 0x00000000fffff984 */ /* 0x000fe20000000800 */
[----:B------:R-:W-:Y:S01]  /*ecd0*/  @!PT LDS RZ, [RZ] ;  /* 0x00000000fffff984 */ /* 0x000fe20000000800 */
[----:B------:R-:W-:Y:S01]  /*ece0*/  @!PT LDS RZ, [RZ] ;  /* 0x00000000fffff984 */ /* 0x000fe20000000800 */
[----:B------:R2:W-:Y:S01]  /*ecf0*/  LDGSTS.E.BYPASS.LTC128B.128 [R245+0x100], [R24.64], !P4 ;  /* 0x0010000018f57fae */ /* 0x0005e2000e101d48 */
[----:B------:R-:W-:Y:S02]  /*ed00*/  ISETP.LT.OR P4, PT, R75, 0x41, P0 ;  /* 0x000000414b00780c */ /* 0x000fe40000781670 */
[----:B-1----:R-:W-:Y:S01]  /*ed10*/  HMMA.16816.F32.BF16 R116, R16, R56, R60 ;  /* 0x000000381074723c */ /* 0x002fe2000004183c */
[----:B------:R1:W-:Y:S01]  /*ed20*/  LDGSTS.E.BYPASS.LTC128B.128 [R245+0x900], [R20.64], !P3 ;  /* 0x0090000014f57fae */ /* 0x0003e2000d901d48 */
[----:B------:R-:W-:-:S03]  /*ed30*/  LOP3.LUT P3, RZ, R141, 0x4, RZ, 0xc0, !PT ;  /* 0x000000048dff7812 */ /* 0x000fc6000786c0ff */
[----:B------:R1:W-:Y:S01]  /*ed40*/  LDGSTS.E.BYPASS.LTC128B.128 [R245+0x1100], [R14.64], !P2 ;  /* 0x011000000ef57fae */ /* 0x0003e2000d101d48 */
[----:B------:R-:W-:Y:S02]  /*ed50*/  ISETP.LT.OR P2, PT, R75, 0x51, P0 ;  /* 0x000000514b00780c */ /* 0x000fe40000741670 */
[----:B------:R-:W-:Y:S01]  /*ed60*/  SEL R0, R0, 0xffffffc0, !P3 ;  /* 0xffffffc000007807 */ /* 0x000fe20005800000 */
[----:B------:R1:W-:Y:S01]  /*ed70*/  LDGSTS.E.BYPASS.LTC128B.128 [R245+0x1900], [R12.64], !P5 ;  /* 0x019000000cf57fae */ /* 0x0003e2000e901d48 */
[----:B------:R-:W-:Y:S03]  /*ed80*/  HMMA.16816.F32.BF16 R100, R16, R48, R68 ;  /* 0x000000301064723c */ /* 0x000fe60000041844 */
[----:B------:R-:W-:Y:S01]  /*ed90*/  IMAD.IADD R233, R143, 0x1, R0 ;  /* 0x000000018fe97824 */ /* 0x000fe200078e0200 */
[----:B------:R3:W-:Y:S01]  /*eda0*/  LDGSTS.E.BYPASS.LTC128B.128 [R245+0x2100], [R6.64], !P4 ;  /* 0x0210000006f57fae */ /* 0x0007e2000e101d48 */
[----:B------:R-:W-:Y:S01]  /*edb0*/  IMAD.IADD R232, R0, 0x1, R238 ;  /* 0x0000000100e87824 */ /* 0x000fe200078e02ee */
[----:B------:R-:W-:-:S02]  /*edc0*/  LOP3.LUT R0, R5, R140, RZ, 0xfc, !PT ;  /* 0x0000008c05007212 */ /* 0x000fc400078efcff */
[C---:B------:R-:W-:Y:S01]  /*edd0*/  HMMA.16816.F32.BF16 R208, R16.reuse, R46, R120 ;  /* 0x0000002e10d0723c */ /* 0x040fe20000041878 */
[----:B------:R3:W-:Y:S07]  /*ede0*/  LDGSTS.E.BYPASS.LTC128B.128 [R245+0x2900], [R22.64], !P2 ;  /* 0x0290000016f57fae */ /* 0x0007ee000d101d48 */
[C---:B--2---:R-:W-:Y:S08]  /*edf0*/  HMMA.16816.F32.BF16 R204, R16.reuse, R34, R192 ;  /* 0x0000002210cc723c */ /* 0x044ff000000418c0 */
[----:B------:R-:W-:Y:S01]  /*ee00*/  HMMA.16816.F32.BF16 R104, R16, R52, R64 ;  /* 0x000000341068723c */ /* 0x000fe20000041840 */
[----:B-1----:R-:W-:-:S05]  /*ee10*/  IADD3 R12, P0, R22, R27, RZ ;  /* 0x0000001b160c7210 */ /* 0x002fca0007f1e0ff */
[----:B------:R-:W-:Y:S02]  /*ee20*/  IMAD.X R13, R23, 0x1, R26, P0 ;  /* 0x00000001170d7824 */ /* 0x000fe400000e061a */
[C---:B------:R-:W-:Y:S03]  /*ee30*/  HMMA.16816.F32.BF16 R96, R16.reuse, R44, R76 ;  /* 0x0000002c1060723c */ /* 0x040fe6000004184c */
[----:B------:R1:W-:Y:S04]  /*ee40*/  LDGSTS.E.BYPASS.LTC128B.128 [R245+0x3100], [R12.64], !P1 ;  /* 0x031000000cf57fae */ /* 0x0003e8000c901d48 */
[----:B---3--:R-:W-:Y:S01]  /*ee50*/  LDSM.16.M88.4 R20, [R235+0x9100] ;  /* 0x00910000eb14783b */ /* 0x008fe20000000200 */
[C---:B------:R-:W-:Y:S03]  /*ee60*/  HMMA.16816.F32.BF16 R36, R16.reuse, R40, R80 ;  /* 0x000000281024723c */ /* 0x040fe60000041850 */
[----:B------:R-:W2:Y:S04]  /*ee70*/  LDSM.16.M88.4 R60, [R233+0x5900] ;  /* 0x00590000e93c783b */ /* 0x000ea80000000200 */
[----:B------:R-:W3:Y:S01]  /*ee80*/  LDSM.16.M88.4 R72, [R233+0x4100] ;  /* 0x00410000e948783b */ /* 0x000ee20000000200 */
        /* <DEDUP_REMOVED lines=8> */
[----:B------:R-:W-:Y:S01]  /*ef10*/  LDSM.16.M88.4 R24, [R232+0x3000] ;  /* 0x00300000e818783b */ /* 0x000fe20000000200 */
[C---:B------:R-:W-:Y:S03]  /*ef20*/  HMMA.16816.F32.BF16 R228, R16.reuse, R54, R92 ;  /* 0x0000003610e4723c */ /* 0x040fe6000004185c */
[----:B------:R-:W1:Y:S04]  /*ef30*/  LDSM.16.M88.4 R92, [R233+0x6900] ;  /* 0x00690000e95c783b */ /* 0x000e680000000200 */
[----:B------:R-:W0:Y:S01]  /*ef40*/  LDGDEPBAR ;  /* 0x00000000000079af */ /* 0x000e220000000000 */
[C---:B------:R-:W-:Y:S08]  /*ef50*/  HMMA.16816.F32.BF16 R224, R16.reuse, R50, R112 ;  /* 0x0000003210e0723c */ /* 0x040ff00000041870 */
[C---:B------:R-:W-:Y:S08]  /*ef60*/  HMMA.16816.F32.BF16 R120, R16.reuse, R42, R160 ;  /* 0x0000002a1078723c */ /* 0x040ff000000418a0 */
[----:B------:R-:W-:Y:S01]  /*ef70*/  HMMA.16816.F32.BF16 R192, R16, R30, R188 ;  /* 0x0000001e10c0723c */ /* 0x000fe200000418bc */
[----:B------:R-:W1:Y:S07]  /*ef80*/  LDSM.16.M88.4 R16, [R235+0x7100] ;  /* 0x00710000eb10783b */ /* 0x000e6e0000000200 */
[C---:B----4-:R-:W-:Y:S08]  /*ef90*/  HMMA.16816.F32.BF16 R188, R8.reuse, R56, R184 ;  /* 0x0000003808bc723c */ /* 0x050ff000000418b8 */
        /* <DEDUP_REMOVED lines=11> */
[C---:B------:R-:W-:Y:S08]  /*f050*/  HMMA.16816.F32.BF16 R240, R8.reuse, R28, R124 ;  /* 0x0000001c08f0723c */ /* 0x040ff0000004187c */
[C---:B------:R-:W-:Y:S01]  /*f060*/  HMMA.16816.F32.BF16 R180, R8.reuse, R42, R164 ;  /* 0x0000002a08b4723c */ /* 0x040fe200000418a4 */
[----:B------:R-:W-:Y:S07]  /*f070*/  LDSM.16.M88.4 R40, [R232+0x1000] ;  /* 0x00100000e828783b */ /* 0x000fee0000000200 */
[C---:B------:R-:W-:Y:S01]  /*f080*/  HMMA.16816.F32.BF16 R184, R8.reuse, R34, R152 ;  /* 0x0000002208b8723c */ /* 0x040fe20000041898 */
[----:B------:R-:W-:Y:S07]  /*f090*/  LDSM.16.M88.4 R32, [R232+0x2000] ;  /* 0x00200000e820783b */ /* 0x000fee0000000200 */
[----:B------:R-:W-:Y:S01]  /*f0a0*/  HMMA.16816.F32.BF16 R176, R8, R30, R132 ;  /* 0x0000001e08b0723c */ /* 0x000fe20000041884 */
[----:B------:R-:W4:Y:S04]  /*f0b0*/  LDSM.16.M88.4 R8, [R236+0x9100] ;  /* 0x00910000ec08783b */ /* 0x000f280000000200 */
[----:B------:R-:W-:Y:S03]  /*f0c0*/  LDSM.16.M88.4 R28, [R232+0x2800] ;  /* 0x00280000e81c783b */ /* 0x000fe60000000200 */
[----:B--2---:R-:W-:Y:S01]  /*f0d0*/  HMMA.16816.F32.BF16 R152, R20, R60, R36 ;  /* 0x0000003c1498723c */ /* 0x004fe20000041824 */
[----:B------:R-:W2:Y:S01]  /*f0e0*/  LDSM.16.M88.4 R36, [R232+0x1800] ;  /* 0x00180000e824783b */ /* 0x000ea20000000200 */
[----:B------:R-:W-:-:S06]  /*f0f0*/  DEPBAR.LE SB0, 0x0 ;  /* 0x000080000000791a */ /* 0x000fcc0000000000 */
[C---:B---3--:R-:W-:Y:S08]  /*f100*/  HMMA.16816.F32.BF16 R168, R20.reuse, R72, R104 ;  /* 0x0000004814a8723c */ /* 0x048ff00000041868 */
[C---:B------:R-:W-:Y:S08]  /*f110*/  HMMA.16816.F32.BF16 R164, R20.reuse, R68, R100 ;  /* 0x0000004414a4723c */ /* 0x040ff00000041864 */
[C---:B------:R-:W-:Y:S08]  /*f120*/  HMMA.16816.F32.BF16 R172, R20.reuse, R76, R116 ;  /* 0x0000004c14ac723c */ /* 0x040ff00000041874 */
[C---:B------:R-:W-:Y:S08]  /*f130*/  HMMA.16816.F32.BF16 R156, R20.reuse, R64, R96 ;  /* 0x00000040149c723c */ /* 0x040ff00000041860 */
[C---:B------:R-:W-:Y:S08]  /*f140*/  HMMA.16816.F32.BF16 R144, R20.reuse, R80, R84 ;  /* 0x000000501490723c */ /* 0x040ff00000041854 */
[C---:B-1----:R-:W-:Y:S08]  /*f150*/  HMMA.16816.F32.BF16 R112, R20.reuse, R92, R88 ;  /* 0x0000005c1470723c */ /* 0x042ff00000041858 */
[----:B------:R-:W-:Y:S08]  /*f160*/  HMMA.16816.F32.BF16 R136, R20, R78, R108 ;  /* 0x0000004e1488723c */ /* 0x000ff0000004186c */
[C---:B------:R-:W-:Y:S08]  /*f170*/  HMMA.16816.F32.BF16 R104, R16.reuse, R76, R188 ;  /* 0x0000004c1068723c */ /* 0x040ff000000418bc */
[----:B------:R-:W-:Y:S08]  /*f180*/  HMMA.16816.F32.BF16 R100, R16, R78, R56 ;  /* 0x0000004e1064723c */ /* 0x000ff00000041838 */
[C---:B------:R-:W-:Y:S08]  /*f190*/  HMMA.16816.F32.BF16 R132, R20.reuse, R74, R228 ;  /* 0x0000004a1484723c */ /* 0x040ff000000418e4 */
[----:B------:R-:W-:Y:S08]  /*f1a0*/  HMMA.16816.F32.BF16 R128, R20, R70, R224 ;  /* 0x000000461480723c */ /* 0x000ff000000418e0 */
[C---:B------:R-:W-:Y:S07]  /*f1b0*/  HMMA.16816.F32.BF16 R96, R16.reuse, R72, R196 ;  /* 0x000000481060723c */ /* 0x040fee00000418c4 */
[----:B------:R-:W-:Y:S01]  /*f1c0*/  IMAD.MOV.U32 R199, RZ, RZ, R239 ;  /* 0x000000ffffc77224 */ /* 0x000fe200078e00ef */
[----:B------:R-:W-:Y:S01]  /*f1d0*/  HMMA.16816.F32.BF16 R88, R16, R74, R52 ;  /* 0x0000004a1058723c */ /* 0x000fe20000041834 */
[----:B------:R-:W-:-:S03]  /*f1e0*/  IADD3 R239, R238, 0x3000, RZ ;  /* 0x00003000eeef7810 */ /* 0x000fc60007ffe0ff */
[----:B------:R-:W-:-:S04]  /*f1f0*/  ISETP.GE.AND P0, PT, R199, 0x2, PT ;  /* 0x00000002c700780c */ /* 0x000fc80003f06270 */
[C---:B------:R-:W-:Y:S08]  /*f200*/  HMMA.16816.F32.BF16 R84, R16.reuse, R68, R200 ;  /* 0x000000441054723c */ /* 0x040ff000000418c8 */
[----:B------:R-:W-:Y:S08]  /*f210*/  HMMA.16816.F32.BF16 R76, R16, R70, R148 ;  /* 0x00000046104c723c */ /* 0x000ff00000041894 */
[----:B------:R-:W-:Y:S08]  /*f220*/  HMMA.16816.F32.BF16 R124, R20, R66, R208 ;  /* 0x00000042147c723c */ /* 0x000ff000000418d0 */
        /* <DEDUP_REMOVED lines=9> */
[C---:B------:R-:W-:Y:S07]  /*f2c0*/  HMMA.16816.F32.BF16 R20, R16.reuse, R92, R240 ;  /* 0x0000005c1014723c */ /* 0x040fee00000418f0 */
[C---:B------:R-:W-:Y:S01]  /*f2d0*/  IADD3 R243, R238.reuse, 0x1000, RZ ;  /* 0x00001000eef37810 */ /* 0x040fe20007ffe0ff */
[----:B------:R-:W-:Y:S01]  /*f2e0*/  HMMA.16816.F32.BF16 R16, R16, R94, R176 ;  /* 0x0000005e1010723c */ /* 0x000fe200000418b0 */
[----:B------:R-:W-:-:S02]  /*f2f0*/  IADD3 R242, R238, 0x1800, RZ ;  /* 0x00001800eef27810 */ /* 0x000fc40007ffe0ff */
[C---:B------:R-:W-:Y:S02]  /*f300*/  IADD3 R241, R238.reuse, 0x2000, RZ ;  /* 0x00002000eef17810 */ /* 0x040fe40007ffe0ff */
[----:B------:R-:W-:-:S03]  /*f310*/  IADD3 R240, R238, 0x2800, RZ ;  /* 0x00002800eef07810 */ /* 0x000fc60007ffe0ff */
[C---:B----4-:R-:W-:Y:S08]  /*f320*/  HMMA.16816.F32.BF16 R172, R8.reuse, R48, R172 ;  /* 0x0000003008ac723c */ /* 0x050ff000000418ac */
        /* <DEDUP_REMOVED lines=26> */
[----:B------:R-:W-:Y:S01]  /*f4d0*/  HMMA.16816.F32.BF16 R32, R12, R26, R16 ;  /* 0x0000001a0c20723c */ /* 0x000fe20000041810 */
[----:B------:R-:W-:Y:S06]  /*f4e0*/  BAR.SYNC.DEFER_BLOCKING 0x0 ;  /* 0x0000000000007b1d */ /* 0x000fec0000010000 */
[----:B------:R-:W-:Y:S05]  /*f4f0*/  @!P0 BRA `(.L_x_724) ;  /* 0x0000027000008947 */ /* 0x000fea0003800000 */
[----:B------:R-:W2:Y:S04]  /*f500*/  LDL.64 R230, [R1+0x40] ;  /* 0x0000400001e67983 */ /* 0x000ea80000100a00 */
[----:B------:R-:W3:Y:S01]  /*f510*/  LDL R3, [R1+0x30] ;  /* 0x0000300001037983 */ /* 0x000ee20000100800 */
[----:B------:R-:W-:Y:S01]  /*f520*/  SHF.L.U32 R16, R252, 0x5, RZ ;  /* 0x00000005fc107819 */ /* 0x000fe200000006ff */
[----:B--2---:R-:W-:-:S02]  /*f530*/  IMAD.MOV.U32 R228, RZ, RZ, R230 ;  /* 0x000000ffffe47224 */ /* 0x004fc400078e00e6 */
[----:B------:R-:W-:Y:S01]  /*f540*/  IMAD.MOV.U32 R230, RZ, RZ, 0x70 ;  /* 0x00000070ffe67424 */ /* 0x000fe200078e00ff */
[----:B---3--:R-:W-:Y:S01]  /*f550*/  LOP3.LUT P5, RZ, R3, 0x1, RZ, 0xc0, !PT ;  /* 0x0000000103ff7812 */ /* 0x008fe200078ac0ff */
[----:B------:R-:W-:Y:S01]  /*f560*/  IMAD.MOV.U32 R229, RZ, RZ, R231 ;  /* 0x000000ffffe57224 */ /* 0x000fe200078e00e7 */
[----:B------:R-:W-:Y:S01]  /*f570*/  IADD3 R3, R199, -0x2, RZ ;  /* 0xfffffffec7037810 */ /* 0x000fe20007ffe0ff */
[----:B------:R-:W-:-:S03]  /*f580*/  IMAD.WIDE.U32 R230, R230, c[0x0][0x1e0], RZ ;  /* 0x00007800e6e67a25 */ /* 0x000fc600078e00ff */
        /* <DEDUP_REMOVED lines=15> */
[----:B------:R1:W-:Y:S03]  /*f680*/  LDGSTS.E.BYPASS.LTC128B.128 [R245+0x3900], [R6.64], !P5 ;  /* 0x0390000006f57fae */ /* 0x0003e6000e901d48 */
[----:B------:R-:W-:Y:S01]  /*f690*/  IADD3.X R13, R5, R15, RZ, P0, !PT ;  /* 0x0000000f050d7210 */ /* 0x000fe200007fe4ff */
[----:B------:R2:W-:Y:S01]  /*f6a0*/  LDGSTS.E.BYPASS.LTC128B.128 [R245+0x4100], [R14.64], !P5 ;  /* 0x041000000ef57fae */ /* 0x0005e2000e901d48 */
[----:B------:R-:W-:-:S03]  /*f6b0*/  IADD3 R8, P0, R16, R10, RZ ;  /* 0x0000000a10087210 */ /* 0x000fc60007f1e0ff */
[C---:B------:R-:W-:Y:S01]  /*f6c0*/  IMAD.X R11, R5.reuse, 0x1, R13, P1 ;  /* 0x00000001050b7824 */ /* 0x040fe200008e060d */
        /* <DEDUP_REMOVED lines=10> */
.L_x_724:
[----:B------:R-:W2:Y:S04]  /*f770*/  LDL.LU R197, [R1+0x18] ;  /* 0x0000180001c57983 */ /* 0x000ea80000300800 */
[----:B------:R-:W4:Y:S04]  /*f780*/  LDL R205, [R1+0x60] ;  /* 0x0000600001cd7983 */ /* 0x000f280000100800 */
[----:B------:R-:W-:Y:S04]  /*f790*/  STL [R1+0xa0], R244 ;  /* 0x0000a0f401007387 */ /* 0x000fe80000100800 */
[----:B------:R-:W-:Y:S04]  /*f7a0*/  STL [R1+0x9c], R243 ;  /* 0x00009cf301007387 */ /* 0x000fe80000100800 */
[----:B------:R-:W-:Y:S04]  /*f7b0*/  STL [R1+0x98], R242 ;  /* 0x000098f201007387 */ /* 0x000fe80000100800 */
[----:B------:R1:W-:Y:S01]  /*f7c0*/  STL [R1+0x94], R241 ;  /* 0x000094f101007387 */ /* 0x0003e20000100800 */
[----:B------:R-:W-:-:S02]  /*f7d0*/  LOP3.LUT R3, R246, 0xffffffe0, RZ, 0xc0, !PT ;  /* 0xffffffe0f6037812 */ /* 0x000fc400078ec0ff */
[----:B---3--:R-:W-:Y:S02]  /*f7e0*/  LEA.HI R6, R249, R250, RZ, 0x2 ;  /* 0x000000faf9067211 */ /* 0x008fe400078f10ff */
[----:B------:R-:W-:Y:S01]  /*f7f0*/  SHF.R.S32.HI R7, RZ, 0x1f, R248 ;  /* 0x0000001fff077819 */ /* 0x000fe200000114f8 */
[----:B------:R-:W-:Y:S01]  /*f800*/  IMAD.SHL.U32 R228, R0, 0x2, RZ ;  /* 0x0000000200e47824 */ /* 0x000fe200078e00ff */
[----:B------:R-:W0:Y:S04]  /*f810*/  LDGDEPBAR ;  /* 0x00000000000079af */ /* 0x000e280000000000 */
[----:B-1----:R-:W3:Y:S01]  /*f820*/  LDL R241, [R1+0x64] ;  /* 0x0000640001f17983 */ /* 0x002ee20000100800 */
[----:B------:R-:W-:Y:S01]  /*f830*/  IMAD.IADD R5, R250, 0x1, -R3 ;  /* 0x00000001fa057824 */ /* 0x000fe200078e0a03 */
[----:B------:R-:W-:Y:S01]  /*f840*/  LOP3.LUT R3, R6, 0xfffffffc, RZ, 0xc0, !PT ;  /* 0xfffffffc06037812 */ /* 0x000fe200078ec0ff */
[--C-:B------:R-:W-:Y:S01]  /*f850*/  IMAD R229, R4, 0x2, R228.reuse ;  /* 0x0000000204e57824 */ /* 0x100fe200078e02e4 */
[----:B------:R-:W-:Y:S01]  /*f860*/  LEA.HI R6, R7, R248, RZ, 0x2 ;  /* 0x000000f807067211 */ /* 0x000fe200078f10ff */
[----:B------:R-:W-:Y:S01]  /*f870*/  STL [R1+0x90], R240 ;  /* 0x000090f001007387 */ /* 0x000fe20000100800 */
[----:B------:R-:W-:Y:S01]  /*f880*/  SHF.R.S32.HI R7, RZ, 0x1f, R5 ;  /* 0x0000001fff077819 */ /* 0x000fe20000011405 */
[----:B------:R-:W-:Y:S01]  /*f890*/  IMAD.IADD R3, R250, 0x1, -R3 ;  /* 0x00000001fa037824 */ /* 0x000fe200078e0a03 */
[----:B------:R-:W-:Y:S01]  /*f8a0*/  LOP3.LUT R8, R6, 0xffffffc, RZ, 0xc0, !PT ;  /* 0x0ffffffc06087812 */ /* 0x000fe200078ec0ff */
[----:B------:R-:W-:Y:S01]  /*f8b0*/  STL [R1+0x8c], R239 ;  /* 0x00008cef01007387 */ /* 0x000fe20000100800 */
[----:B------:R-:W-:Y:S01]  /*f8c0*/  LEA.HI R7, R7, R5, RZ, 0x2 ;  /* 0x0000000507077211 */ /* 0x000fe200078f10ff */
[----:B------:R-:W-:Y:S01]  /*f8d0*/  IMAD R231, R2, 0x2, R228 ;  /* 0x0000000202e77824 */ /* 0x000fe200078e02e4 */
[----:B------:R-:W-:Y:S01]  /*f8e0*/  LEA.HI R6, R3, R3, RZ, 0x1 ;  /* 0x0000000303067211 */ /* 0x000fe200078f08ff */
[----:B------:R-:W-:Y:S01]  /*f8f0*/  IMAD.IADD R9, R248, 0x1, -R8 ;  /* 0x00000001f8097824 */ /* 0x000fe200078e0a08 */
[----:B------:R-:W-:Y:S01]  /*f900*/  STL [R1+0x88], R238 ;  /* 0x000088ee01007387 */ /* 0x000fe20000100800 */
[----:B------:R-:W-:Y:S01]  /*f910*/  IMAD R230, R2, 0x2, R229 ;  /* 0x0000000202e67824 */ /* 0x000fe200078e02e5 */
[C---:B------:R-:W-:Y:S01]  /*f920*/  LOP3.LUT R11, R6.reuse, 0x1ffffffe, RZ, 0xc0, !PT ;  /* 0x1ffffffe060b7812 */ /* 0x040fe200078ec0ff */
[----:B------:R-:W-:Y:S01]  /*f930*/  IMAD.SHL.U32 R10, R6, 0x20, RZ ;  /* 0x00000020060a7824 */ /* 0x000fe200078e00ff */
[----:B------:R-:W-:Y:S04]  /*f940*/  STL [R1+0x84], R237 ;  /* 0x000084ed01007387 */ /* 0x000fe80000100800 */
[----:B------:R-:W-:Y:S04]  /*f950*/  STL [R1+0x80], R236 ;  /* 0x000080ec01007387 */ /* 0x000fe80000100800 */
[----:B------:R-:W-:Y:S04]  /*f960*/  STL [R1+0x7c], R235 ;  /* 0x00007ceb01007387 */ /* 0x000fe80000100800 */
[----:B------:R-:W-:Y:S04]  /*f970*/  STL [R1+0x78], R234 ;  /* 0x000078ea01007387 */ /* 0x000fe80000100800 */
[----:B------:R-:W-:Y:S04]  /*f980*/  STL [R1+0x74], R233 ;  /* 0x000074e901007387 */ /* 0x000fe80000100800 */
[----:B------:R-:W-:Y:S04]  /*f990*/  STL [R1+0x70], R232 ;  /* 0x000070e801007387 */ /* 0x000fe80000100800 */
[----:B------:R-:W-:Y:S04]  /*f9a0*/  STL [R1+0x6c], R143 ;  /* 0x00006c8f01007387 */ /* 0x000fe80000100800 */
[----:B------:R-:W-:Y:S01]  /*f9b0*/  LDSM.16.MT88.4 R24, [R228+0x100] ;  /* 0x00010000e418783b */ /* 0x000fe20000004200 */
[----:B--2---:R-:W-:-:S05]  /*f9c0*/  LEA.HI.SX32 R8, R7, R197, 0x1e ;  /* 0x000000c507087211 */ /* 0x004fca00078ff2ff */
[----:B------:R-:W-:Y:S01]  /*f9d0*/  IMAD R6, R9, 0x10, R8 ;  /* 0x0000001009067824 */ /* 0x000fe200078e0208 */
[----:B------:R-:W-:Y:S01]  /*f9e0*/  LOP3.LUT R8, R10, 0xffffffc0, RZ, 0xc0, !PT ;  /* 0xffffffc00a087812 */ /* 0x000fe200078ec0ff */
[----:B------:R-:W-:-:S04]  /*f9f0*/  IMAD.IADD R9, R3, 0x1, -R11 ;  /* 0x0000000103097824 */ /* 0x000fc800078e0a0b */
[----:B------:R-:W-:-:S04]  /*fa00*/  IMAD.IADD R3, R8, 0x1, R6 ;  /* 0x0000000108037824 */ /* 0x000fc800078e0206 */
[----:B------:R-:W-:-:S04]  /*fa10*/  IMAD R12, R9, 0x8, R3 ;  /* 0x00000008090c7824 */ /* 0x000fc800078e0203 */
[----:B------:R-:W-:Y:S01]  /*fa20*/  @P6 IMAD.HI.U32 R6, R12, c[0x0][0x2c8], RZ ;  /* 0x0000b2000c066a27 */ /* 0x000fe200078e00ff */
[----:B------:R-:W-:Y:S03]  /*fa30*/  STL [R1+0x38], R12 ;  /* 0x0000380c01007387 */ /* 0x000fe60000100800 */
[----:B------:R-:W-:Y:S01]  /*fa40*/  IMAD.MOV.U32 R3, RZ, RZ, R12 ;  /* 0x000000ffff037224 */ /* 0x000fe200078e000c */
[----:B------:R-:W-:-:S05]  /*fa50*/  @P6 SHF.R.U32.HI R3, RZ, c[0x0][0x2cc], R6 ;  /* 0x0000b300ff036a19 */ /* 0x000fca0000011606 */
[----:B------:R-:W1:Y:S04]  /*fa60*/  SHFL.IDX PT, R6, R3, 0x2, 0x1c1f ;  /* 0x005c1f0003067f89 */ /* 0x000e6800000e0000 */
[----:B------:R-:W2:Y:S04]  /*fa70*/  SHFL.IDX PT, R8, R3, RZ, 0x1c1f ;  /* 0x001c1fff03087589 */ /* 0x000ea800000e0000 */
[----:B------:R-:W1:Y:S04]  /*fa80*/  SHFL.IDX PT, R9, R3, 0x3, 0x1c1f ;  /* 0x007c1f0003097f89 */ /* 0x000e6800000e0000 */
[----:B------:R1:W2:Y:S02]  /*fa90*/  SHFL.IDX PT, R10, R3, 0x1, 0x1c1f ;  /* 0x003c1f00030a7f89 */ /* 0x0002a400000e0000 */
[----:B-1----:R-:W-:Y:S01]  /*faa0*/  LOP3.LUT R3, R7, 0x7ffffffc, RZ, 0xc0, !PT ;  /* 0x7ffffffc07037812 */ /* 0x002fe200078ec0ff */
[----:B---3--:R-:W-:-:S04]  /*fab0*/  IMAD.IADD R7, R241, 0x1, R142 ;  /* 0x00000001f1077824 */ /* 0x008fc800078e028e */
[----:B------:R-:W-:-:S04]  /*fac0*/  IMAD.IADD R3, R5, 0x1, -R3 ;  /* 0x0000000105037824 */ /* 0x000fc800078e0a03 */
[----:B------:R-:W-:-:S05]  /*fad0*/  IMAD.SHL.U32 R11, R3, 0x2, RZ ;  /* 0x00000002030b7824 */ /* 0x000fca00078e00ff */
[----:B------:R-:W-:Y:S01]  /*fae0*/  IADD3 R3, -R11, 0x1, R7 ;  /* 0x000000010b037810 */ /* 0x000fe20007ffe107 */
[----:B------:R-:W-:Y:S01]  /*faf0*/  IMAD.IADD R7, R7, 0x1, -R11 ;  /* 0x0000000107077824 */ /* 0x000fe200078e0a0b */
[----:B------:R1:W-:Y:S03]  /*fb00*/  STL [R1+0x3c], R11 ;  /* 0x00003c0b01007387 */ /* 0x0003e60000100800 */
[----:B----4-:R-:W-:-:S04]  /*fb10*/  IMAD.IADD R3, R3, 0x1, -R205 ;  /* 0x0000000103037824 */ /* 0x010fc800078e0acd */
[C---:B------:R-:W-:Y:S02]  /*fb20*/  IMAD.IADD R5, R3.reuse, 0x1, R6 ;  /* 0x0000000103057824 */ /* 0x040fe400078e0206 */
[C---:B--2---:R-:W-:Y:S02]  /*fb30*/  IMAD.IADD R6, R3.reuse, 0x1, R8 ;  /* 0x0000000103067824 */ /* 0x044fe400078e0208 */
[----:B------:R-:W-:Y:S01]  /*fb40*/  IMAD.IADD R8, R3, 0x1, R9 ;  /* 0x0000000103087824 */ /* 0x000fe200078e0209 */
[----:B------:R-:W-:Y:S01]  /*fb50*/  IMNMX R5, R7, R5, PT ;  /* 0x0000000507057217 */ /* 0x000fe20003800200 */
[----:B------:R-:W-:Y:S01]  /*fb60*/  IMAD.IADD R9, R3, 0x1, R10 ;  /* 0x0000000103097824 */ /* 0x000fe200078e020a */
[C---:B------:R-:W-:Y:S02]  /*fb70*/  IMNMX R6, R7.reuse, R6, PT ;  /* 0x0000000607067217 */ /* 0x040fe40003800200 */
[----:B------:R-:W-:Y:S02]  /*fb80*/  IMNMX R3, R7, R8, PT ;  /* 0x0000000807037217 */ /* 0x000fe40003800200 */
[----:B------:R-:W-:-:S02]  /*fb90*/  ISETP.GT.AND P3, PT, R5, RZ, PT ;  /* 0x000000ff0500720c */ /* 0x000fc40003f64270 */
[----:B------:R-:W-:Y:S02]  /*fba0*/  ISETP.GT.AND P1, PT, R3, RZ, PT ;  /* 0x000000ff0300720c */ /* 0x000fe40003f24270 */
[----:B------:R-:W-:Y:S02]  /*fbb0*/  ISETP.GT.AND P2, PT, R5, 0x1, PT ;  /* 0x000000010500780c */ /* 0x000fe40003f44270 */
[----:B------:R-:W-:Y:S02]  /*fbc0*/  FSEL R16, R174, -INF , P1 ;  /* 0xff800000ae107808 */ /* 0x000fe40000800000 */
[C---:B------:R-:W-:Y:S02]  /*fbd0*/  ISETP.GT.AND P0, PT, R3.reuse, 0x1, PT ;  /* 0x000000010300780c */ /* 0x040fe40003f04270 */
[----:B------:R-:W-:Y:S02]  /*fbe0*/  ISETP.GT.AND P1, PT, R3, 0x8, PT ;  /* 0x000000080300780c */ /* 0x000fe40003f24270 */
[----:B------:R-:W-:-:S02]  /*fbf0*/  FSEL R12, R172, -INF , P3 ;  /* 0xff800000ac0c7808 */ /* 0x000fc40001800000 */
[----:B------:R-:W-:Y:S02]  /*fc00*/  FSEL R13, R173, -INF , P2 ;  /* 0xff800000ad0d7808 */ /* 0x000fe40001000000 */
[----:B------:R-:W-:Y:S02]  /*fc10*/  FSEL R17, R175, -INF , P0 ;  /* 0xff800000af117808 */ /* 0x000fe40000000000 */
[----:B------:R-:W-:Y:S02]  /*fc20*/  FSEL R18, R138, -INF , P1 ;  /* 0xff8000008a127808 */ /* 0x000fe40000800000 */
[C---:B------:R-:W-:Y:S02]  /*fc30*/  ISETP.GT.AND P3, PT, R5.reuse, 0x8, PT ;  /* 0x000000080500780c */ /* 0x040fe40003f64270 */
        /* <DEDUP_REMOVED lines=9> */
[C---:B------:R-:W-:Y:S02]  /*fcd0*/  ISETP.GT.AND P0, PT, R3.reuse, 0x11, PT ;  /* 0x000000110300780c */ /* 0x040fe40003f04270 */
[----:B------:R-:W-:Y:S02]  /*fce0*/  ISETP.GT.AND P1, PT, R3, 0x18, PT ;  /* 0x000000180300780c */ /* 0x000fe40003f24270 */
[----:B------:R-:W-:Y:S02]  /*fcf0*/  FSEL R20, R168, -INF , P3 ;  /* 0xff800000a8147808 */ /* 0x000fe40001800000 */
[----:B------:R-:W-:Y:S02]  /*fd00*/  FSEL R21, R169, -INF , P2 ;  /* 0xff800000a9157808 */ /* 0x000fe40001000000 */
[----:B------:R-:W-:-:S02]  /*fd10*/  FSEL R29, R171, -INF , P0 ;  /* 0xff800000ab1d7808 */ /* 0x000fc40000000000 */
[----:B------:R-:W-:Y:S02]  /*fd20*/  FSEL R30, R134, -INF , P1 ;  /* 0xff800000861e7808 */ /* 0x000fe40000800000 */
[C---:B------:R-:W-:Y:S02]  /*fd30*/  ISETP.GT.AND P3, PT, R5.reuse, 0x18, PT ;  /* 0x000000180500780c */ /* 0x040fe40003f64270 */
[----:B------:R-:W-:Y:S02]  /*fd40*/  ISETP.GT.AND P2, PT, R5, 0x19, PT ;  /* 0x000000190500780c */ /* 0x000fe40003f44270 */
        /* <DEDUP_REMOVED lines=21> */
[----:B-1----:R-:W-:Y:S02]  /*fea0*/  FSEL R11, R81, -INF , P1 ;  /* 0xff800000510b7808 */ /* 0x002fe40000800000 */
[C---:B------:R-:W-:Y:S02]  /*feb0*/  ISETP.GT.AND P0, PT, R6.reuse, RZ, PT ;  /* 0x000000ff0600720c */ /* 0x040fe40003f04270 */
[C---:B------:R-:W-:Y:S02]  /*fec0*/  ISETP.GT.AND P2, PT, R6.reuse, 0x8, PT ;  /* 0x000000080600780c */ /* 0x040fe40003f44270 */
[C---:B------:R-:W-:Y:S02]  /*fed0*/  ISETP.GT.AND P1, PT, R6.reuse, 0x11, PT ;  /* 0x000000110600780c */ /* 0x040fe40003f24270 */
[----:B------:R-:W-:Y:S02]  /*fee0*/  ISETP.GT.AND P3, PT, R6, 0x18, PT ;  /* 0x000000180600780c */ /* 0x000fe40003f64270 */
[----:B------:R-:W-:-:S02]  /*fef0*/  FSEL R10, R80, -INF , P0 ;  /* 0xff800000500a7808 */ /* 0x000fc40000000000 */
[----:B------:R-:W-:Y:S02]  /*ff00*/  FSEL R85, R100, -INF , P2 ;  /* 0xff80000064557808 */ /* 0x000fe40001000000 */
[----:B------:R-:W-:Y:S02]  /*ff10*/  FSEL R88, R97, -INF , P1 ;  /* 0xff80000061587808 */ /* 0x000fe40000800000 */
[----:B------:R-:W-:Y:S02]  /*ff20*/  FSEL R89, R48, -INF , P3 ;  /* 0xff80000030597808 */ /* 0x000fe40001800000 */
[C---:B------:R-:W-:Y:S02]  /*ff30*/  ISETP.GT.AND P4, PT, R6.reuse, 0x9, PT ;  /* 0x000000090600780c */ /* 0x040fe40003f84270 */
        /* <DEDUP_REMOVED lines=8> */
[----:B------:R-:W-:Y:S02]  /*ffc0*/  FSEL R163, R72, -INF , P1 ;  /* 0xff80000048a37808 */ /* 0x000fe40000800000 */
[C---:B------:R-:W-:Y:S02]  /*ffd0*/  ISETP.GT.AND P4, PT, R6.reuse, 0x19, PT ;  /* 0x000000190600780c */ /* 0x040fe40003f84270 */
        /* <DEDUP_REMOVED lines=8> */
[----:B------:R-:W-:Y:S02]  /*10060*/  FSEL R169, R60, -INF , P1 ;  /* 0xff8000003ca97808 */ /* 0x000fe40000800000 */
[----:B------:R-:W-:-:S02]  /*10070*/  ISETP.GT.AND P4, PT, R6, 0x29, PT ;  /* 0x000000290600780c */ /* 0x000fc40003f84270 */
        /* <DEDUP_REMOVED lines=8> */
[----:B------:R-:W-:Y:S02]  /*10100*/  FSEL R212, R52, -INF , P1 ;  /* 0xff80000034d47808 */ /* 0x000fe40000800000 */
[C---:B------:R-:W-:Y:S02]  /*10110*/  ISETP.GT.AND P4, PT, R6.reuse, 0x39, PT ;  /* 0x000000390600780c */ /* 0x040fe40003f84270 */
[C---:B------:R-:W-:Y:S02]  /*10120*/  ISETP.GT.AND P0, PT, R6.reuse, 0x41, PT ;  /* 0x000000410600780c */ /* 0x040fe40003f04270 */
[----:B------:R-:W-:-:S02]  /*10130*/  ISETP.GT.AND P3, PT, R6, 0x59, PT ;  /* 0x000000590600780c */ /* 0x000fc40003f64270 */
[----:B------:R-:W-:Y:S02]  /*10140*/  ISETP.GT.AND P2, PT, R5, 0x31, PT ;  /* 0x000000310500780c */ /* 0x000fe40003f44270 */
        /* <DEDUP_REMOVED lines=11> */
[----:B------:R-:W-:Y:S02]  /*10200*/  FMNMX.FTZ R6, R10, R11, !PT ;  /* 0x0000000b0a067209 */ /* 0x000fe40007810000 */
[----:B------:R-:W-:Y:S02]  /*10210*/  FSEL R207, R57, -INF , P0 ;  /* 0xff80000039cf7808 */ /* 0x000fe40000000000 */
[----:B------:R-:W-:Y:S02]  /*10220*/  FMNMX.FTZ R6, R85, R6, !PT ;  /* 0x0000000655067209 */ /* 0x000fe40007810000 */
[----:B------:R-:W-:Y:S02]  /*10230*/  ISETP.GT.AND P0, PT, R5, 0x30, PT ;  /* 0x000000300500780c */ /* 0x000fe40003f04270 */
[----:B------:R-:W-:Y:S02]  /*10240*/  FMNMX.FTZ R6, R86, R6, !PT ;  /* 0x0000000656067209 */ /* 0x000fe40007810000 */
[----:B------:R-:W-:-:S02]  /*10250*/  FMNMX.FTZ R8, R12, R13, !PT ;  /* 0x0000000d0c087209 */ /* 0x000fc40007810000 */
[----:B------:R-:W-:Y:S02]  /*10260*/  FMNMX.FTZ R6, R87, R6, !PT ;  /* 0x0000000657067209 */ /* 0x000fe40007810000 */
[----:B------:R-:W-:Y:S02]  /*10270*/  FSEL R151, R156, -INF , P0 ;  /* 0xff8000009c977808 */ /* 0x000fe40000000000 */
[----:B------:R-:W-:Y:S02]  /*10280*/  FMNMX.FTZ R6, R88, R6, !PT ;  /* 0x0000000658067209 */ /* 0x000fe40007810000 */
[----:B------:R-:W-:Y:S02]  /*10290*/  ISETP.GT.AND P0, PT, R3, 0x31, PT ;  /* 0x000000310300780c */ /* 0x000fe40003f04270 */
[----:B------:R-:W-:Y:S02]  /*102a0*/  FMNMX.FTZ R6, R89, R6, !PT ;  /* 0x0000000659067209 */ /* 0x000fe40007810000 */
[----:B------:R-:W-:-:S02]  /*102b0*/  FMNMX.FTZ R8, R14, R8, !PT ;  /* 0x000000080e087209 */ /* 0x000fc40007810000 */
        /* <DEDUP_REMOVED lines=18> */
[C---:B------:R-:W-:Y:S02]  /*103e0*/  ISETP.GT.AND P3, PT, R5.reuse, 0x50, PT ;  /* 0x000000500500780c */ /* 0x040fe40003f64270 */
[----:B------:R-:W-:Y:S02]  /*103f0*/  ISETP.GT.AND P2, PT, R5, 0x51, PT ;  /* 0x000000510500780c */ /* 0x000fe40003f44270 */
[----:B------:R-:W-:Y:S02]  /*10400*/  FMNMX.FTZ R6, R105, R6, !PT ;  /* 0x0000000669067209 */ /* 0x000fe40007810000 */
[----:B------:R-:W-:Y:S02]  /*10410*/  IMNMX R7, R7, R9, PT ;  /* 0x0000000907077217 */ /* 0x000fe40003800200 */
[----:B------:R-:W-:Y:S02]  /*10420*/  FMNMX.FTZ R8, R21, R8, !PT ;  /* 0x0000000815087209 */ /* 0x000fe40007810000 */
[----:B------:R-:W-:-:S02]  /*10430*/  FSEL R164, R153, -INF , P1 ;  /* 0xff80000099a47808 */ /* 0x000fc40000800000 */
[----:B------:R-:W-:Y:S02]  /*10440*/  FSEL R157, R120, -INF , P0 ;  /* 0xff800000789d7808 */ /* 0x000fe40000000000 */
[----:B------:R-:W-:Y:S02]  /*10450*/  FSEL R166, R121, -INF , P4 ;  /* 0xff80000079a67808 */ /* 0x000fe40002000000 */
[----:B------:R-:W-:Y:S02]  /*10460*/  FSEL R188, R144, -INF , P3 ;  /* 0xff80000090bc7808 */ /* 0x000fe40001800000 */
[----:B------:R-:W-:Y:S02]  /*10470*/  FSEL R190, R145, -INF , P2 ;  /* 0xff80000091be7808 */ /* 0x000fe40001000000 */
[----:B------:R-:W-:Y:S02]  /*10480*/  FMNMX.FTZ R9, R16, R17, !PT ;  /* 0x0000001110097209 */ /* 0x000fe40007810000 */
[----:B------:R-:W-:-:S02]  /*10490*/  ISETP.GT.AND P1, PT, R5, 0x58, PT ;  /* 0x000000580500780c */ /* 0x000fc40003f24270 */
[C---:B------:R-:W-:Y:S02]  /*104a0*/  ISETP.GT.AND P0, PT, R5.reuse, 0x59, PT ;  /* 0x000000590500780c */ /* 0x040fe40003f04270 */
[C---:B------:R-:W-:Y:S02]  /*104b0*/  ISETP.GT.AND P5, PT, R5.reuse, 0x60, PT ;  /* 0x000000600500780c */ /* 0x040fe40003fa4270 */
[C---:B------:R-:W-:Y:S02]  /*104c0*/  ISETP.GT.AND P4, PT, R5.reuse, 0x61, PT ;  /* 0x000000610500780c */ /* 0x040fe40003f84270 */
[C---:B------:R-:W-:Y:S02]  /*104d0*/  ISETP.GT.AND P3, PT, R5.reuse, 0x68, PT ;  /* 0x000000680500780c */ /* 0x040fe40003f64270 */
[----:B------:R-:W-:Y:S02]  /*104e0*/  ISETP.GT.AND P2, PT, R5, 0x69, PT ;  /* 0x000000690500780c */ /* 0x000fe40003f44270 */
        /* <DEDUP_REMOVED lines=33> */
[----:B------:R-:W-:Y:S02]  /*10700*/  ISETP.GT.AND P0, PT, R3, 0x39, PT ;  /* 0x000000390300780c */ /* 0x000fe40003f04270 */
[----:B------:R-:W-:Y:S02]  /*10710*/  FMNMX.FTZ R5, R204, R5, !PT ;  /* 0x00000005cc057209 */ /* 0x000fe40007810000 */
[----:B------:R-:W-:Y:S02]  /*10720*/  FMNMX.FTZ R6, R165, R6, !PT ;  /* 0x00000006a5067209 */ /* 0x000fe40007810000 */
[----:B------:R-:W-:-:S02]  /*10730*/  FMNMX.FTZ R8, R158, R8, !PT ;  /* 0x000000089e087209 */ /* 0x000fc40007810000 */
[----:B------:R-:W-:Y:S02]  /*10740*/  FSEL R142, R127, -INF , P0 ;  /* 0xff8000007f8e7808 */ /* 0x000fe40000000000 */
[----:B------:R-:W-:Y:S02]  /*10750*/  ISETP.GT.AND P0, PT, R3, 0x40, PT ;  /* 0x000000400300780c */ /* 0x000fe40003f04270 */
[----:B------:R-:W-:Y:S02]  /*10760*/  FMNMX.FTZ R5, R207, R5, !PT ;  /* 0x00000005cf057209 */ /* 0x000fe40007810000 */
[----:B------:R-:W-:Y:S02]  /*10770*/  FMNMX.FTZ R6, R164, R6, !PT ;  /* 0x00000006a4067209 */ /* 0x000fe40007810000 */
[----:B------:R-:W-:Y:S02]  /*10780*/  FMNMX.FTZ R8, R159, R8, !PT ;  /* 0x000000089f087209 */ /* 0x000fe40007810000 */
[----:B------:R-:W-:-:S02]  /*10790*/  FSEL R154, R154, -INF , P0 ;  /* 0xff8000009a9a7808 */ /* 0x000fc40000000000 */
[----:B------:R-:W-:Y:S02]  /*107a0*/  FMNMX.FTZ R5, R212, R5, !PT ;  /* 0x00000005d4057209 */ /* 0x000fe40007810000 */
[----:B------:R-:W-:Y:S02]  /*107b0*/  FMNMX.FTZ R6, R157, R6, !PT ;  /* 0x000000069d067209 */ /* 0x000fe40007810000 */
[----:B------:R-:W-:Y:S02]  /*107c0*/  ISETP.GT.AND P0, PT, R3, 0x41, PT ;  /* 0x000000410300780c */ /* 0x000fe40003f04270 */
[----:B------:R-:W-:Y:S02]  /*107d0*/  FMNMX.FTZ R8, R144, R8, !PT ;  /* 0x0000000890087209 */ /* 0x000fe40007810000 */
[----:B------:R-:W-:Y:S02]  /*107e0*/  FMNMX.FTZ R5, R242, R5, !PT ;  /* 0x00000005f2057209 */ /* 0x000fe40007810000 */
[----:B------:R-:W-:-:S02]  /*107f0*/  FMNMX.FTZ R6, R166, R6, !PT ;  /* 0x00000006a6067209 */ /* 0x000fc40007810000 */
[----:B------:R-:W-:Y:S02]  /*10800*/  FSEL R156, R155, -INF , P0 ;  /* 0xff8000009b9c7808 */ /* 0x000fe40000000000 */
[----:B------:R-:W-:Y:S02]  /*10810*/  FMNMX.FTZ R8, R142, R8, !PT ;  /* 0x000000088e087209 */ /* 0x000fe40007810000 */
[----:B------:R-:W-:Y:S02]  /*10820*/  ISETP.GT.AND P0, PT, R3, 0x48, PT ;  /* 0x000000480300780c */ /* 0x000fe40003f04270 */
[----:B------:R-:W-:Y:S02]  /*10830*/  FMNMX.FTZ R5, R215, R5, !PT ;  /* 0x00000005d7057209 */ /* 0x000fe40007810000 */
[----:B------:R-:W-:Y:S02]  /*10840*/  FMNMX.FTZ R6, R188, R6, !PT ;  /* 0x00000006bc067209 */ /* 0x000fe40007810000 */
[----:B------:R-:W-:-:S02]  /*10850*/  FMNMX.FTZ R8, R154, R8, !PT ;  /* 0x000000089a087209 */ /* 0x000fc40007810000 */
[----:B------:R-:W-:Y:S02]  /*10860*/  FSEL R155, R122, -INF , P0 ;  /* 0xff8000007a9b7808 */ /* 0x000fe40000000000 */
[----:B------:R-:W-:Y:S02]  /*10870*/  ISETP.GT.AND P0, PT, R3, 0x49, PT ;  /* 0x000000490300780c */ /* 0x000fe40003f04270 */
[----:B------:R-:W-:Y:S02]  /*10880*/  FSEL R192, R116, -INF , P1 ;  /* 0xff80000074c07808 */ /* 0x000fe40000800000 */
        /* <DEDUP_REMOVED lines=9> */
[----:B------:R-:W-:Y:S02]  /*10920*/  FSEL R238, R112, -INF , P5 ;  /* 0xff80000070ee7808 */ /* 0x000fe40002800000 */
[----:B------:R-:W-:Y:S02]  /*10930*/  FMNMX.FTZ R5, R234, R5, !PT ;  /* 0x00000005ea057209 */ /* 0x000fe40007810000 */
[----:B------:R-:W-:Y:S02]  /*10940*/  FMNMX.FTZ R6, R194, R6, !PT ;  /* 0x00000006c2067209 */ /* 0x000fe40007810000 */
[----:B------:R-:W-:Y:S01]  /*10950*/  ISETP.GT.AND P0, PT, R3, 0x51, PT ;  /* 0x000000510300780c */ /* 0x000fe20003f04270 */
[----:B------:R-:W1:Y:S01]  /*10960*/  SHFL.BFLY PT, R9, R5, 0x2, 0x1f ;  /* 0x0c401f0005097f89 */ /* 0x000e6200000e0000 */
[----:B------:R-:W-:Y:S02]  /*10970*/  FMNMX.FTZ R8, R153, R8, !PT ;  /* 0x0000000899087209 */ /* 0x000fe40007810000 */
[----:B------:R-:W-:-:S02]  /*10980*/  FSEL R233, R113, -INF , P4 ;  /* 0xff80000071e97808 */ /* 0x000fc40002000000 */
[----:B------:R-:W-:Y:S02]  /*10990*/  FMNMX.FTZ R6, R238, R6, !PT ;  /* 0x00000006ee067209 */ /* 0x000fe40007810000 */
[----:B------:R-:W-:Y:S02]  /*109a0*/  FSEL R186, R147, -INF , P0 ;  /* 0xff80000093ba7808 */ /* 0x000fe40000000000 */
[----:B------:R-:W-:Y:S02]  /*109b0*/  ISETP.GT.AND P1, PT, R3, 0x58, PT ;  /* 0x000000580300780c */ /* 0x000fe40003f24270 */
[----:B------:R-:W-:Y:S02]  /*109c0*/  FMNMX.FTZ R8, R183, R8, !PT ;  /* 0x00000008b7087209 */ /* 0x000fe40007810000 */
[----:B------:R-:W-:Y:S02]  /*109d0*/  FMNMX.FTZ R137, R233, R6, !PT ;  /* 0x00000006e9897209 */ /* 0x000fe40007810000 */
[----:B------:R-:W-:-:S02]  /*109e0*/  ISETP.GT.AND P0, PT, R3, 0x59, PT ;  /* 0x000000590300780c */ /* 0x000fc40003f04270 */
[----:B------:R-:W-:Y:S02]  /*109f0*/  FSEL R181, R118, -INF , P1 ;  /* 0xff80000076b57808 */ /* 0x000fe40000800000 */
[----:B------:R-:W-:Y:S02]  /*10a00*/  FMNMX.FTZ R6, R186, R8, !PT ;  /* 0x00000008ba067209 */ /* 0x000fe40007810000 */
[----:B------:R-:W-:Y:S02]  /*10a10*/  FSEL R232, R108, -INF , P3 ;  /* 0xff8000006ce87808 */ /* 0x000fe40001800000 */
[----:B------:R-:W-:Y:S02]  /*10a20*/  FSEL R182, R119, -INF , P0 ;  /* 0xff80000077b67808 */ /* 0x000fe40000000000 */
[----:B------:R-:W-:Y:S02]  /*10a30*/  ISETP.GT.AND P3, PT, R3, 0x60, PT ;  /* 0x000000600300780c */ /* 0x000fe40003f64270 */
[----:B------:R-:W-:-:S02]  /*10a40*/  FMNMX.FTZ R6, R181, R6, !PT ;  /* 0x00000006b5067209 */ /* 0x000fc40007810000 */
[----:B------:R-:W-:Y:S02]  /*10a50*/  FSEL R143, R109, -INF , P2 ;  /* 0xff8000006d8f7808 */ /* 0x000fe40001000000 */
[C---:B------:R-:W-:Y:S02]  /*10a60*/  ISETP.GT.AND P2, PT, R3.reuse, 0x61, PT ;  /* 0x000000610300780c */ /* 0x040fe40003f44270 */
[C---:B------:R-:W-:Y:S02]  /*10a70*/  ISETP.GT.AND P1, PT, R3.reuse, 0x68, PT ;  /* 0x000000680300780c */ /* 0x040fe40003f24270 */
[----:B------:R-:W-:Y:S02]  /*10a80*/  ISETP.GT.AND P0, PT, R3, 0x69, PT ;  /* 0x000000690300780c */ /* 0x000fe40003f04270 */
[----:B------:R-:W-:Y:S02]  /*10a90*/  FSEL R243, R114, -INF , P3 ;  /* 0xff80000072f37808 */ /* 0x000fe40001800000 */
[----:B------:R-:W-:-:S02]  /*10aa0*/  FMNMX.FTZ R3, R182, R6, !PT ;  /* 0x00000006b6037209 */ /* 0x000fc40007810000 */
[----:B------:R-:W-:Y:S02]  /*10ab0*/  FMNMX.FTZ R137, R232, R137, !PT ;  /* 0x00000089e8897209 */ /* 0x000fe40007810000 */
[----:B------:R-:W-:Y:S02]  /*10ac0*/  FSEL R189, R115, -INF , P2 ;  /* 0xff80000073bd7808 */ /* 0x000fe40001000000 */
[----:B------:R-:W-:Y:S02]  /*10ad0*/  FMNMX.FTZ R3, R243, R3, !PT ;  /* 0x00000003f3037209 */ /* 0x000fe40007810000 */
[----:B------:R-:W-:Y:S02]  /*10ae0*/  FMNMX.FTZ R137, R143, R137, !PT ;  /* 0x000000898f897209 */ /* 0x000fe40007810000 */
[----:B------:R-:W-:Y:S02]  /*10af0*/  FSEL R244, R110, -INF , P1 ;  /* 0xff8000006ef47808 */ /* 0x000fe40000800000 */
[----:B------:R-:W-:Y:S01]  /*10b00*/  FMNMX.FTZ R3, R189, R3, !PT ;  /* 0x00000003bd037209 */ /* 0x000fe20007810000 */
[----:B------:R-:W2:Y:S01]  /*10b10*/  SHFL.BFLY PT, R6, R137, 0x2, 0x1f ;  /* 0x0c401f0089067f89 */ /* 0x000ea200000e0000 */
[----:B------:R-:W-:-:S02]  /*10b20*/  FSEL R111, R111, -INF , P0 ;  /* 0xff8000006f6f7808 */ /* 0x000fc40000000000 */
[----:B-1----:R-:W-:Y:S02]  /*10b30*/  FMNMX.FTZ R139, R5, R9, !PT ;  /* 0x00000009058b7209 */ /* 0x002fe40007810000 */
[----:B------:R-:W-:Y:S02]  /*10b40*/  FMNMX.FTZ R3, R244, R3, !PT ;  /* 0x00000003f4037209 */ /* 0x000fe40007810000 */
[----:B------:R-:W-:Y:S01]  /*10b50*/  ISETP.GT.AND P0, PT, R7, 0x1, PT ;  /* 0x000000010700780c */ /* 0x000fe20003f04270 */
[----:B------:R-:W1:Y:S01]  /*10b60*/  SHFL.BFLY PT, R5, R139, 0x1, 0x1f ;  /* 0x0c201f008b057f89 */ /* 0x000e6200000e0000 */
[----:B------:R-:W-:Y:S02]  /*10b70*/  FMNMX.FTZ R3, R111, R3, !PT ;  /* 0x000000036f037209 */ /* 0x000fe40007810000 */
[----:B------:R-:W-:Y:S02]  /*10b80*/  FSEL R68, R83, -INF , P0 ;  /* 0xff80000053447808 */ /* 0x000fe40000000000 */
[C---:B------:R-:W-:Y:S01]  /*10b90*/  ISETP.GT.AND P0, PT, R7.reuse, 0x9, PT ;  /* 0x000000090700780c */ /* 0x040fe20003f04270 */
[----:B------:R-:W3:Y:S01]  /*10ba0*/  SHFL.BFLY PT, R71, R3, 0x2, 0x1f ;  /* 0x0c401f0003477f89 */ /* 0x000ee200000e0000 */
[----:B------:R-:W-:-:S02]  /*10bb0*/  ISETP.GT.AND P1, PT, R7, RZ, PT ;  /* 0x000000ff0700720c */ /* 0x000fc40003f24270 */
[----:B------:R-:W-:Y:S02]  /*10bc0*/  FSEL R70, R103, -INF , P0 ;  /* 0xff80000067467808 */ /* 0x000fe40000000000 */
[C---:B------:R-:W-:Y:S02]  /*10bd0*/  ISETP.GT.AND P0, PT, R7.reuse, 0x19, PT ;  /* 0x000000190700780c */ /* 0x040fe40003f04270 */
[----:B------:R-:W-:Y:S02]  /*10be0*/  ISETP.GT.AND P2, PT, R7, 0x8, PT ;  /* 0x000000080700780c */ /* 0x000fe40003f44270 */
[----:B------:R-:W-:Y:S02]  /*10bf0*/  FSEL R69, R82, -INF , P1 ;  /* 0xff80000052457808 */ /* 0x000fe40000800000 */
[----:B--2---:R-:W-:Y:S02]  /*10c00*/  FMNMX.FTZ R137, R137, R6, !PT ;  /* 0x0000000689897209 */ /* 0x004fe40007810000 */
[----:B------:R-:W-:-:S02]  /*10c10*/  FSEL R84, R51, -INF , P0 ;  /* 0xff80000033547808 */ /* 0x000fc40000000000 */
[----:B------:R-:W-:Y:S01]  /*10c20*/  FSEL R80, R102, -INF , P2 ;  /* 0xff80000066507808 */ /* 0x000fe20001000000 */
[----:B------:R-:W2:Y:S01]  /*10c30*/  SHFL.BFLY PT, R8, R137, 0x1, 0x1f ;  /* 0x0c201f0089087f89 */ /* 0x000ea200000e0000 */
[----:B------:R-:W-:Y:S02]  /*10c40*/  ISETP.GT.AND P0, PT, R7, 0x29, PT ;  /* 0x000000290700780c */ /* 0x000fe40003f04270 */
[----:B------:R-:W-:Y:S02]  /*10c50*/  FMNMX.FTZ R6, R69, R68, !PT ;  /* 0x0000004445067209 */ /* 0x000fe40007810000 */
[----:B-1----:R-:W-:Y:S02]  /*10c60*/  FMNMX.FTZ R139, R139, R5, !PT ;  /* 0x000000058b8b7209 */ /* 0x002fe40007810000 */
[----:B------:R-:W-:Y:S02]  /*10c70*/  ISETP.GT.AND P3, PT, R7, 0x10, PT ;  /* 0x000000100700780c */ /* 0x000fe40003f64270 */
[----:B------:R-:W-:-:S02]  /*10c80*/  FSEL R94, R79, -INF , P0 ;  /* 0xff8000004f5e7808 */ /* 0x000fc40000000000 */
[----:B------:R-:W-:Y:S01]  /*10c90*/  FMNMX.FTZ R5, R80, R6, !PT ;  /* 0x0000000650057209 */ /* 0x000fe20007810000 */
[----:B------:R-:W-:Y:S01]  /*10ca0*/  FMUL.FTZ R6, R139, c[0x0][0x2d0] ;  /* 0x0000b4008b067a20 */ /* 0x000fe20000410000 */
[----:B------:R-:W-:Y:S02]  /*10cb0*/  ISETP.GT.AND P0, PT, R7, 0x31, PT ;  /* 0x000000310700780c */ /* 0x000fe40003f04270 */
[----:B---3--:R-:W-:Y:S02]  /*10cc0*/  FMNMX.FTZ R71, R3, R71, !PT ;  /* 0x0000004703477209 */ /* 0x008fe40007810000 */
[----:B------:R-:W-:Y:S02]  /*10cd0*/  ISETP.GT.AND P2, PT, R7, 0x11, PT ;  /* 0x000000110700780c */ /* 0x000fe40003f44270 */
[----:B------:R-:W-:Y:S01]  /*10ce0*/  FSEL R81, R98, -INF , P3 ;  /* 0xff80000062517808 */ /* 0x000fe20001800000 */
[----:B------:R-:W1:Y:S01]  /*10cf0*/  SHFL.BFLY PT, R9, R71, 0x1, 0x1f ;  /* 0x0c201f0047097f89 */ /* 0x000e6200000e0000 */
[----:B------:R-:W-:-:S02]  /*10d00*/  FMNMX.FTZ R3, R70, R5, !PT ;  /* 0x0000000546037209 */ /* 0x000fc40007810000 */
[----:B------:R-:W-:Y:S02]  /*10d10*/  FSEL R130, R75, -INF , P0 ;  /* 0xff8000004b827808 */ /* 0x000fe40000000000 */
[----:B------:R-:W-:Y:S02]  /*10d20*/  FSETP.NEU.FTZ.AND P0, PT, R139, -INF , PT ;  /* 0xff8000008b00780b */ /* 0x000fe40003f1d000 */
[----:B------:R-:W-:Y:S02]  /*10d30*/  ISETP.GT.AND P1, PT, R7, 0x18, PT ;  /* 0x000000180700780c */ /* 0x000fe40003f24270 */
[----:B------:R-:W-:Y:S02]  /*10d40*/  FSEL R82, R99, -INF , P2 ;  /* 0xff80000063527808 */ /* 0x000fe40001000000 */
[----:B------:R-:W-:Y:S02]  /*10d50*/  FMNMX.FTZ R3, R81, R3, !PT ;  /* 0x0000000351037209 */ /* 0x000fe40007810000 */
[----:B------:R-:W-:-:S02]  /*10d60*/  FSEL R6, R6, RZ, P0 ;  /* 0x000000ff06067208 */ /* 0x000fc40000000000 */
[----:B------:R-:W-:Y:S02]  /*10d70*/  FSEL R83, R50, -INF , P1 ;  /* 0xff80000032537808 */ /* 0x000fe40000800000 */
[----:B------:R-:W-:Y:S01]  /*10d80*/  FMNMX.FTZ R5, R82, R3, !PT ;  /* 0x0000000352057209 */ /* 0x000fe20007810000 */
[----:B------:R-:W-:Y:S01]  /*10d90*/  FFMA.FTZ R3, R10, c[0x0][0x2d0], -R6 ;  /* 0x0000b4000a037a23 */ /* 0x000fe20000010806 */
[----:B------:R-:W-:Y:S02]  /*10da0*/  ISETP.GT.AND P3, PT, R7, 0x20, PT ;  /* 0x000000200700780c */ /* 0x000fe40003f64270 */
[----:B------:R-:W-:Y:S01]  /*10db0*/  FMNMX.FTZ R5, R83, R5, !PT ;  /* 0x0000000553057209 */ /* 0x000fe20007810000 */
[----:B------:R3:W-:Y:S01]  /*10dc0*/  MUFU.EX2 R252, R3 ;  /* 0x0000000300fc7308 */ /* 0x0007e20000000800 */
[----:B------:R-:W-:Y:S02]  /*10dd0*/  ISETP.GT.AND P2, PT, R7, 0x21, PT ;  /* 0x000000210700780c */ /* 0x000fe40003f44270 */
[----:B------:R-:W-:-:S02]  /*10de0*/  FSEL R91, R46, -INF , P3 ;  /* 0xff8000002e5b7808 */ /* 0x000fc40001800000 */
[----:B--2---:R-:W-:Y:S01]  /*10df0*/  FMNMX.FTZ R137, R137, R8, !PT ;  /* 0x0000000889897209 */ /* 0x004fe20007810000 */
[----:B------:R-:W-:Y:S01]  /*10e00*/  FFMA.FTZ R8, R11, c[0x0][0x2d0], -R6 ;  /* 0x0000b4000b087a23 */ /* 0x000fe20000010806 */
[----:B------:R-:W-:Y:S02]  /*10e10*/  ISETP.GT.AND P1, PT, R7, 0x28, PT ;  /* 0x000000280700780c */ /* 0x000fe40003f24270 */
[----:B------:R-:W-:Y:S01]  /*10e20*/  FSEL R92, R47, -INF , P2 ;  /* 0xff8000002f5c7808 */ /* 0x000fe20001000000 */
[----:B------:R2:W-:Y:S01]  /*10e30*/  MUFU.EX2 R251, R8 ;  /* 0x0000000800fb7308 */ /* 0x0005e20000000800 */
[----:B------:R-:W-:Y:S02]  /*10e40*/  FSEL R93, R78, -INF , P1 ;  /* 0xff8000004e5d7808 */ /* 0x000fe40000800000 */
[----:B------:R-:W-:Y:S01]  /*10e50*/  FSETP.NEU.FTZ.AND P0, PT, R137, -INF , PT ;  /* 0xff8000008900780b */ /* 0x000fe20003f1d000 */
[----:B------:R-:W-:Y:S01]  /*10e60*/  LDSM.16.MT88.4 R76, [R230+0x900] ;  /* 0x00090000e64c783b */ /* 0x000fe20000004200 */
[----:B------:R-:W-:-:S02]  /*10e70*/  ISETP.GT.AND P1, PT, R7, 0x30, PT ;  /* 0x000000300700780c */ /* 0x000fc40003f24270 */
[----:B---3--:R-:W-:Y:S01]  /*10e80*/  FMNMX.FTZ R3, R84, R5, !PT ;  /* 0x0000000554037209 */ /* 0x008fe20007810000 */
[----:B------:R-:W-:Y:S01]  /*10e90*/  FMUL.FTZ R5, R137, c[0x0][0x2d0] ;  /* 0x0000b40089057a20 */ /* 0x000fe20000410000 */
[----:B------:R-:W-:Y:S02]  /*10ea0*/  FSEL R131, R74, -INF , P1 ;  /* 0xff8000004a837808 */ /* 0x000fe40000800000 */
[----:B------:R-:W-:Y:S01]  /*10eb0*/  FMNMX.FTZ R3, R91, R3, !PT ;  /* 0x000000035b037209 */ /* 0x000fe20007810000 */
[----:B------:R-:W-:Y:S01]  /*10ec0*/  LDSM.16.MT88.4 R72, [R229+0x900] ;  /* 0x00090000e548783b */ /* 0x000fe20000004200 */
[----:B------:R-:W-:Y:S02]  /*10ed0*/  FSEL R5, R5, RZ, P0 ;  /* 0x000000ff05057208 */ /* 0x000fe40000000000 */
[----:B------:R-:W-:Y:S02]  /*10ee0*/  FMNMX.FTZ R3, R92, R3, !PT ;  /* 0x000000035c037209 */ /* 0x000fe40007810000 */
[----:B------:R-:W-:Y:S01]  /*10ef0*/  ISETP.GT.AND P2, PT, R7, 0x38, PT ;  /* 0x000000380700780c */ /* 0x000fe20003f44270 */
[----:B--2---:R-:W-:Y:S01]  /*10f00*/  FFMA.FTZ R8, R12, c[0x0][0x2d0], -R5 ;  /* 0x0000b4000c087a23 */ /* 0x004fe20000010805 */
[----:B------:R-:W-:-:S02]  /*10f10*/  FMNMX.FTZ R3, R93, R3, !PT ;  /* 0x000000035d037209 */ /* 0x000fc40007810000 */
[----:B------:R-:W-:Y:S01]  /*10f20*/  ISETP.GT.AND P1, PT, R7, 0x39, PT ;  /* 0x000000390700780c */ /* 0x000fe20003f24270 */
[----:B------:R2:W-:Y:S01]  /*10f30*/  MUFU.EX2 R240, R8 ;  /* 0x0000000800f07308 */ /* 0x0005e20000000800 */
[----:B------:R-:W-:Y:S02]  /*10f40*/  FMNMX.FTZ R3, R94, R3, !PT ;  /* 0x000000035e037209 */ /* 0x000fe40007810000 */
[----:B------:R-:W-:Y:S02]  /*10f50*/  FSEL R128, R38, -INF , P2 ;  /* 0xff80000026807808 */ /* 0x000fe40001000000 */
[----:B------:R-:W-:Y:S02]  /*10f60*/  FMNMX.FTZ R3, R131, R3, !PT ;  /* 0x0000000383037209 */ /* 0x000fe40007810000 */
[----:B------:R-:W-:Y:S02]  /*10f70*/  FSEL R135, R39, -INF , P1 ;  /* 0xff80000027877808 */ /* 0x000fe40000800000 */
[----:B------:R-:W-:Y:S01]  /*10f80*/  FMNMX.FTZ R3, R130, R3, !PT ;  /* 0x0000000382037209 */ /* 0x000fe20007810000 */
[----:B------:R-:W3:Y:S01]  /*10f90*/  LDSM.16.MT88.4 R36, [R231+0x100] ;  /* 0x00010000e724783b */ /* 0x000ee20000004200 */
[----:B------:R-:W-:-:S02]  /*10fa0*/  ISETP.GT.AND P2, PT, R7, 0x40, PT ;  /* 0x000000400700780c */ /* 0x000fc40003f44270 */
[----:B------:R-:W-:Y:S02]  /*10fb0*/  FMNMX.FTZ R3, R128, R3, !PT ;  /* 0x0000000380037209 */ /* 0x000fe40007810000 */
[----:B------:R-:W-:Y:S01]  /*10fc0*/  ISETP.GT.AND P1, PT, R7, 0x41, PT ;  /* 0x000000410700780c */ /* 0x000fe20003f24270 */
[----:B--2---:R-:W-:Y:S01]  /*10fd0*/  FFMA.FTZ R8, R13, c[0x0][0x2d0], -R5 ;  /* 0x0000b4000d087a23 */ /* 0x004fe20000010805 */
[----:B------:R-:W-:Y:S02]  /*10fe0*/  FSEL R145, R66, -INF , P2 ;  /* 0xff80000042917808 */ /* 0x000fe40001000000 */
[----:B------:R-:W-:Y:S01]  /*10ff0*/  FSEL R146, R67, -INF , P1 ;  /* 0xff80000043927808 */ /* 0x000fe20000800000 */
[----:B------:R2:W-:Y:S01]  /*11000*/  MUFU.EX2 R195, R8 ;  /* 0x0000000800c37308 */ /* 0x0005e20000000800 */
[C---:B------:R-:W-:Y:S01]  /*11010*/  ISETP.GT.AND P1, PT, R7.reuse, 0x48, PT ;  /* 0x000000480700780c */ /* 0x040fe20003f24270 */
[----:B------:R-:W-:Y:S01]  /*11020*/  LDSM.16.MT88.4 R64, [R231+0x900] ;  /* 0x00090000e740783b */ /* 0x000fe20000004200 */
[----:B------:R-:W-:-:S02]  /*11030*/  ISETP.GT.AND P0, PT, R7, 0x49, PT ;  /* 0x000000490700780c */ /* 0x000fc40003f04270 */
[----:B------:R-:W-:Y:S02]  /*11040*/  FSEL R147, R62, -INF , P1 ;  /* 0xff8000003e937808 */ /* 0x000fe40000800000 */
[----:B------:R-:W-:Y:S02]  /*11050*/  FSEL R152, R63, -INF , P0 ;  /* 0xff8000003f987808 */ /* 0x000fe40000000000 */
[----:B-1----:R-:W-:Y:S01]  /*11060*/  FMNMX.FTZ R71, R71, R9, !PT ;  /* 0x0000000947477209 */ /* 0x002fe20007810000 */
[--C-:B------:R-:W-:Y:S01]  /*11070*/  FFMA.FTZ R9, R15, c[0x0][0x2d0], -R5.reuse ;  /* 0x0000b4000f097a23 */ /* 0x100fe20000010805 */
[C---:B------:R-:W-:Y:S01]  /*11080*/  ISETP.GT.AND P0, PT, R7.reuse, 0x51, PT ;  /* 0x000000510700780c */ /* 0x040fe20003f04270 */
[----:B------:R-:W-:Y:S01]  /*11090*/  LDSM.16.MT88.4 R60, [R228+0x900] ;  /* 0x00090000e43c783b */ /* 0x000fe20000004200 */
[----:B------:R-:W-:Y:S01]  /*110a0*/  ISETP.GT.AND P1, PT, R7, 0x50, PT ;  /* 0x000000500700780c */ /* 0x000fe20003f24270 */
[----:B------:R-:W-:Y:S01]  /*110b0*/  MUFU.EX2 R193, R9 ;  /* 0x0000000900c17308 */ /* 0x000fe20000000800 */
[----:B------:R-:W-:Y:S01]  /*110c0*/  FSEL R178, R59, -INF , P0 ;  /* 0xff8000003bb27808 */ /* 0x000fe20000000000 */
[----:B--2---:R-:W-:Y:S01]  /*110d0*/  FFMA.FTZ R8, R14, c[0x0][0x2d0], -R5 ;  /* 0x0000b4000e087a23 */ /* 0x004fe20000010805 */
[----:B------:R-:W-:-:S02]  /*110e0*/  FSETP.NEU.FTZ.AND P0, PT, R71, -INF , PT ;  /* 0xff8000004700780b */ /* 0x000fc40003f1d000 */
[----:B------:R-:W-:Y:S02]  /*110f0*/  FSEL R175, R58, -INF , P1 ;  /* 0xff8000003aaf7808 */ /* 0x000fe40000800000 */
[C---:B------:R-:W-:Y:S01]  /*11100*/  ISETP.GT.AND P4, PT, R7.reuse, 0x58, PT ;  /* 0x000000580700780c */ /* 0x040fe20003f84270 */
[----:B------:R1:W2:Y:S01]  /*11110*/  MUFU.EX2 R191, R8 ;  /* 0x0000000800bf7308 */ /* 0x0002a20000000800 */
[C---:B------:R-:W-:Y:S02]  /*11120*/  ISETP.GT.AND P5, PT, R7.reuse, 0x59, PT ;  /* 0x000000590700780c */ /* 0x040fe40003fa4270 */
[C---:B------:R-:W-:Y:S02]  /*11130*/  ISETP.GT.AND P3, PT, R7.reuse, 0x60, PT ;  /* 0x000000600700780c */ /* 0x040fe40003f64270 */
[C---:B------:R-:W-:Y:S02]  /*11140*/  ISETP.GT.AND P2, PT, R7.reuse, 0x61, PT ;  /* 0x000000610700780c */ /* 0x040fe40003f44270 */
[----:B------:R-:W-:-:S02]  /*11150*/  ISETP.GT.AND P1, PT, R7, 0x68, PT ;  /* 0x000000680700780c */ /* 0x000fc40003f24270 */
[----:B------:R-:W-:Y:S02]  /*11160*/  FSEL R177, R54, -INF , P4 ;  /* 0xff80000036b17808 */ /* 0x000fe40002000000 */
[----:B------:R-:W-:Y:S02]  /*11170*/  FSEL R176, R55, -INF , P5 ;  /* 0xff80000037b07808 */ /* 0x000fe40002800000 */
[----:B------:R-:W-:Y:S01]  /*11180*/  FSEL R174, R42, -INF , P3 ;  /* 0xff8000002aae7808 */ /* 0x000fe20001800000 */
[----:B------:R-:W-:Y:S01]  /*11190*/  LDSM.16.MT88.4 R52, [R230+0x100] ;  /* 0x00010000e634783b */ /* 0x000fe20000004200 */
[----:B------:R-:W-:Y:S02]  /*111a0*/  FSEL R173, R43, -INF , P2 ;  /* 0xff8000002bad7808 */ /* 0x000fe40001000000 */
[----:B-1----:R-:W-:Y:S01]  /*111b0*/  FMNMX.FTZ R8, R135, R3, !PT ;  /* 0x0000000387087209 */ /* 0x002fe20007810000 */
[----:B------:R-:W-:Y:S01]  /*111c0*/  FMUL.FTZ R3, R71, c[0x0][0x2d0] ;  /* 0x0000b40047037a20 */ /* 0x000fe20000410000 */
[----:B------:R-:W-:Y:S01]  /*111d0*/  FSEL R172, R34, -INF , P1 ;  /* 0xff80000022ac7808 */ /* 0x000fe20000800000 */
[----:B------:R-:W1:Y:S01]  /*111e0*/  LDSM.16.MT88.4 R40, [R229+0x100] ;  /* 0x00010000e528783b */ /* 0x000e620000004200 */
[----:B------:R-:W-:-:S02]  /*111f0*/  FMNMX.FTZ R8, R145, R8, !PT ;  /* 0x0000000891087209 */ /* 0x000fc40007810000 */
[----:B------:R-:W-:Y:S02]  /*11200*/  FSEL R3, R3, RZ, P0 ;  /* 0x000000ff03037208 */ /* 0x000fe40000000000 */
[----:B------:R-:W-:Y:S02]  /*11210*/  FMNMX.FTZ R8, R146, R8, !PT ;  /* 0x0000000892087209 */ /* 0x000fe40007810000 */
[----:B------:R-:W-:Y:S01]  /*11220*/  ISETP.GT.AND P0, PT, R7, 0x69, PT ;  /* 0x000000690700780c */ /* 0x000fe20003f04270 */
[--C-:B------:R-:W-:Y:S01]  /*11230*/  FFMA.FTZ R0, R17, c[0x0][0x2d0], -R3.reuse ;  /* 0x0000b40011007a23 */ /* 0x100fe20000010803 */
[----:B------:R-:W-:Y:S01]  /*11240*/  FMNMX.FTZ R8, R147, R8, !PT ;  /* 0x0000000893087209 */ /* 0x000fe20007810000 */
[----:B------:R-:W-:Y:S01]  /*11250*/  FFMA.FTZ R9, R16, c[0x0][0x2d0], -R3 ;  /* 0x0000b40010097a23 */ /* 0x000fe20000010803 */
[----:B------:R-:W-:Y:S01]  /*11260*/  FSEL R170, R35, -INF , P0 ;  /* 0xff80000023aa7808 */ /* 0x000fe20000000000 */
[----:B------:R4:W-:Y:S01]  /*11270*/  MUFU.EX2 R196, R0 ;  /* 0x0000000000c47308 */ /* 0x0009e20000000800 */
[----:B------:R-:W-:-:S02]  /*11280*/  FMNMX.FTZ R8, R152, R8, !PT ;  /* 0x0000000898087209 */ /* 0x000fc40007810000 */
[----:B--2---:R-:W-:Y:S02]  /*11290*/  F2FP.BF16.PACK_AB R10, R193, R191 ;  /* 0x000000bfc10a723e */ /* 0x004fe400000010ff */
[----:B------:R-:W-:Y:S02]  /*112a0*/  FMNMX.FTZ R7, R175, R8, !PT ;  /* 0x00000008af077209 */ /* 0x000fe40007810000 */
[----:B------:R-:W-:Y:S01]  /*112b0*/  F2FP.BF16.PACK_AB R8, R195, R240 ;  /* 0x000000f0c308723e */ /* 0x000fe200000010ff */
[----:B------:R-:W2:Y:S01]  /*112c0*/  MUFU.EX2 R206, R9 ;  /* 0x0000000900ce7308 */ /* 0x000ea20000000800 */
[----:B------:R-:W-:-:S04]  /*112d0*/  FMNMX.FTZ R7, R178, R7, !PT ;  /* 0x00000007b2077209 */ /* 0x000fc80007810000 */
[----:B------:R-:W-:Y:S01]  /*112e0*/  FMNMX.FTZ R4, R177, R7, !PT ;  /* 0x00000007b1047209 */ /* 0x000fe20007810000 */
[----:B----4-:R-:W-:-:S03]  /*112f0*/  FFMA.FTZ R0, R18, c[0x0][0x2d0], -R3 ;  /* 0x0000b40012007a23 */ /* 0x010fc60000010803 */
[----:B------:R-:W-:Y:S01]  /*11300*/  FMNMX.FTZ R4, R176, R4, !PT ;  /* 0x00000004b0047209 */ /* 0x000fe20007810000 */
[----:B------:R4:W-:Y:S03]  /*11310*/  MUFU.EX2 R198, R0 ;  /* 0x0000000000c67308 */ /* 0x0009e60000000800 */
[----:B------:R-:W-:Y:S02]  /*11320*/  FMNMX.FTZ R2, R174, R4, !PT ;  /* 0x00000004ae027209 */ /* 0x000fe40007810000 */
[----:B--2---:R-:W-:Y:S01]  /*11330*/  F2FP.BF16.PACK_AB R9, R196, R206 ;  /* 0x000000cec409723e */ /* 0x004fe200000010ff */
[----:B----4-:R-:W-:-:S04]  /*11340*/  FFMA.FTZ R0, R19, c[0x0][0x2d0], -R3 ;  /* 0x0000b40013007a23 */ /* 0x010fc80000010803 */
[----:B------:R2:W4:Y:S02]  /*11350*/  MUFU.EX2 R209, R0 ;  /* 0x0000000000d17308 */ /* 0x0005240000000800 */
[----:B--2---:R-:W-:Y:S01]  /*11360*/  FMNMX.FTZ R0, R173, R2, !PT ;  /* 0x00000002ad007209 */ /* 0x004fe20007810000 */
[--C-:B------:R-:W-:Y:S01]  /*11370*/  FFMA.FTZ R2, R20, c[0x0][0x2d0], -R5.reuse ;  /* 0x0000b40014027a23 */ /* 0x100fe20000010805 */
[----:B----4-:R-:W-:Y:S02]  /*11380*/  F2FP.BF16.PACK_AB R11, R209, R198 ;  /* 0x000000c6d10b723e */ /* 0x010fe400000010ff */
[----:B------:R-:W-:Y:S02]  /*11390*/  FMNMX.FTZ R0, R172, R0, !PT ;  /* 0x00000000ac007209 */ /* 0x000fe40007810000 */
[----:B------:R2:W-:Y:S02]  /*113a0*/  MUFU.EX2 R237, R2 ;  /* 0x0000000200ed7308 */ /* 0x0005e40000000800 */
[----:B------:R-:W-:Y:S01]  /*113b0*/  FMNMX.FTZ R0, R170, R0, !PT ;  /* 0x00000000aa007209 */ /* 0x000fe20007810000 */
[C---:B------:R-:W-:Y:S04]  /*113c0*/  HMMA.16816.F32.BF16 R44, R8.reuse, R24, RZ ;  /* 0x00000018082c723c */ /* 0x040fe800000418ff */
[----:B------:R-:W4:Y:S04]  /*113d0*/  SHFL.BFLY PT, R4, R0, 0x2, 0x1f ;  /* 0x0c401f0000047f89 */ /* 0x000f2800000e0000 */
[----:B---3--:R-:W-:Y:S01]  /*113e0*/  HMMA.16816.F32.BF16 R56, R8, R36, RZ ;  /* 0x000000240838723c */ /* 0x008fe200000418ff */
[----:B--2---:R-:W-:-:S04]  /*113f0*/  FFMA.FTZ R2, R21, c[0x0][0x2d0], -R5 ;  /* 0x0000b40015027a23 */ /* 0x004fc80000010805 */
[----:B------:R2:W3:Y:S03]  /*11400*/  MUFU.EX2 R214, R2 ;  /* 0x0000000200d67308 */ /* 0x0004e60000000800 */
[C---:B-1----:R-:W-:Y:S08]  /*11410*/  HMMA.16816.F32.BF16 R48, R8.reuse, R40, RZ ;  /* 0x000000280830723c */ /* 0x042ff000000418ff */
[----:B------:R-:W-:Y:S01]  /*11420*/  HMMA.16816.F32.BF16 R16, R8, R52, RZ ;  /* 0x000000340810723c */ /* 0x000fe200000418ff */
[----:B----4-:R-:W-:Y:S01]  /*11430*/  FMNMX.FTZ R0, R0, R4, !PT ;  /* 0x0000000400007209 */ /* 0x010fe20007810000 */
[----:B--2---:R-:W-:-:S04]  /*11440*/  FFMA.FTZ R2, R22, c[0x0][0x2d0], -R5 ;  /* 0x0000b40016027a23 */ /* 0x004fc80000010805 */
[----:B------:R-:W1:Y:S02]  /*11450*/  SHFL.BFLY PT, R4, R0, 0x1, 0x1f ;  /* 0x0c201f0000047f89 */ /* 0x000e6400000e0000 */
[----:B------:R-:W-:Y:S01]  /*11460*/  HMMA.16816.F32.BF16 R32, R8, R26, RZ ;  /* 0x0000001a0820723c */ /* 0x000fe200000418ff */
[----:B---3--:R-:W-:Y:S01]  /*11470*/  F2FP.BF16.PACK_AB R12, R214, R237 ;  /* 0x000000edd60c723e */ /* 0x008fe200000010ff */
[----:B------:R2:W-:Y:S02]  /*11480*/  MUFU.EX2 R201, R2 ;  /* 0x0000000200c97308 */ /* 0x0005e40000000800 */
[----:B--2---:R-:W-:-:S04]  /*11490*/  FFMA.FTZ R2, R23, c[0x0][0x2d0], -R5 ;  /* 0x0000b40017027a23 */ /* 0x004fc80000010805 */
[----:B------:R-:W-:Y:S02]  /*114a0*/  HMMA.16816.F32.BF16 R20, R8, R42, RZ ;  /* 0x0000002a0814723c */ /* 0x000fe400000418ff */
[----:B------:R2:W3:Y:S01]  /*114b0*/  MUFU.EX2 R239, R2 ;  /* 0x0000000200ef7308 */ /* 0x0004e20000000800 */
[----:B-1----:R-:W-:-:S04]  /*114c0*/  FMNMX.FTZ R138, R0, R4, !PT ;  /* 0x00000004008a7209 */ /* 0x002fc80007810000 */
[C---:B------:R-:W-:Y:S01]  /*114d0*/  FSETP.NEU.FTZ.AND P0, PT, R138.reuse, -INF , PT ;  /* 0xff8000008a00780b */ /* 0x040fe20003f1d000 */
[----:B------:R-:W-:-:S05]  /*114e0*/  FMUL.FTZ R0, R138, c[0x0][0x2d0] ;  /* 0x0000b4008a007a20 */ /* 0x000fca0000410000 */
[----:B------:R-:W-:Y:S01]  /*114f0*/  FSEL R0, R0, RZ, P0 ;  /* 0x000000ff00007208 */ /* 0x000fe20000000000 */
[----:B--2---:R-:W-:Y:S01]  /*11500*/  FFMA.FTZ R2, R28, c[0x0][0x2d0], -R3 ;  /* 0x0000b4001c027a23 */ /* 0x004fe20000010803 */
[----:B---3--:R-:W-:-:S03]  /*11510*/  F2FP.BF16.PACK_AB R14, R239, R201 ;  /* 0x000000c9ef0e723e */ /* 0x008fc600000010ff */
[----:B------:R1:W-:Y:S02]  /*11520*/  MUFU.EX2 R213, R2 ;  /* 0x0000000200d57308 */ /* 0x0003e40000000800 */
[----:B-1----:R-:W-:-:S06]  /*11530*/  FFMA.FTZ R2, R29, c[0x0][0x2d0], -R3 ;  /* 0x0000b4001d027a23 */ /* 0x002fcc0000010803 */
[----:B------:R1:W2:Y:S02]  /*11540*/  MUFU.EX2 R179, R2 ;  /* 0x0000000200b37308 */ /* 0x0002a40000000800 */
[----:B-1----:R-:W-:Y:S02]  /*11550*/  FFMA.FTZ R2, R30, c[0x0][0x2d0], -R3 ;  /* 0x0000b4001e027a23 */ /* 0x002fe40000010803 */
[----:B--2---:R-:W-:-:S04]  /*11560*/  IMAD.MOV.U32 R4, RZ, RZ, R179 ;  /* 0x000000ffff047224 */ /* 0x004fc800078e00b3 */
[----:B------:R1:W-:Y:S01]  /*11570*/  MUFU.EX2 R203, R2 ;  /* 0x0000000200cb7308 */ /* 0x0003e20000000800 */
[----:B------:R-:W-:Y:S01]  /*11580*/  F2FP.BF16.PACK_AB R13, R4, R213 ;  /* 0x000000d5040d723e */ /* 0x000fe200000010ff */
[----:B-1----:R-:W-:Y:S02]  /*11590*/  FFMA.FTZ R2, R31, c[0x0][0x2d0], -R3 ;  /* 0x0000b4001f027a23 */ /* 0x002fe40000010803 */
[C---:B------:R-:W-:Y:S04]  /*115a0*/  HMMA.16816.F32.BF16 R28, R8.reuse, R38, RZ ;  /* 0x00000026081c723c */ /* 0x040fe800000418ff */
[----:B------:R1:W2:Y:S04]  /*115b0*/  MUFU.EX2 R202, R2 ;  /* 0x0000000200ca7308 */ /* 0x0002a80000000800 */
[----:B------:R-:W-:Y:S01]  /*115c0*/  HMMA.16816.F32.BF16 R8, R8, R54, RZ ;  /* 0x000000360808723c */ /* 0x000fe200000418ff */
[----:B-1----:R-:W-:Y:S01]  /*115d0*/  FFMA.FTZ R2, R85, c[0x0][0x2d0], -R6 ;  /* 0x0000b40055027a23 */ /* 0x002fe20000010806 */
[----:B--2---:R-:W-:-:S03]  /*115e0*/  F2FP.BF16.PACK_AB R15, R202, R203 ;  /* 0x000000cbca0f723e */ /* 0x004fc600000010ff */
[----:B------:R1:W-:Y:S04]  /*115f0*/  MUFU.EX2 R227, R2 ;  /* 0x0000000200e37308 */ /* 0x0003e80000000800 */
[C---:B------:R-:W-:Y:S11]  /*11600*/  HMMA.16816.F32.BF16 R100, R12.reuse, R60, R44 ;  /* 0x0000003c0c64723c */ /* 0x040ff6000004182c */
[----:B------:R-:W-:Y:S04]  /*11610*/  @!UPT UIADD3 URZ, URZ, URZ, URZ ;  /* 0x0000003f3f3ff290 */ /* 0x000fe8000fffe03f */
[----:B------:R-:W-:Y:S01]  /*11620*/  HMMA.16816.F32.BF16 R44, R12, R78, R8 ;  /* 0x0000004e0c2c723c */ /* 0x000fe20000041808 */
[----:B-1----:R-:W-:-:S06]  /*11630*/  FFMA.FTZ R2, R86, c[0x0][0x2d0], -R6 ;  /* 0x0000b40056027a23 */ /* 0x002fcc0000010806 */
[----:B------:R-:W-:Y:S01]  /*11640*/  F2FP.BF16.PACK_AB R8, R251, R252 ;  /* 0x000000fcfb08723e */ /* 0x000fe200000010ff */
[----:B------:R1:W2:Y:S01]  /*11650*/  MUFU.EX2 R187, R2 ;  /* 0x0000000200bb7308 */ /* 0x0002a20000000800 */
[C---:B------:R-:W-:Y:S08]  /*11660*/  HMMA.16816.F32.BF16 R112, R12.reuse, R66, R28 ;  /* 0x000000420c70723c */ /* 0x040ff0000004181c */
[----:B------:R-:W-:Y:S01]  /*11670*/  HMMA.16816.F32.BF16 R96, R12, R64, R56 ;  /* 0x000000400c60723c */ /* 0x000fe20000041838 */
[----:B-1----:R-:W-:Y:S01]  /*11680*/  FFMA.FTZ R2, R87, c[0x0][0x2d0], -R6 ;  /* 0x0000b40057027a23 */ /* 0x002fe20000010806 */
[----:B--2---:R-:W-:-:S06]  /*11690*/  F2FP.BF16.PACK_AB R10, R187, R227 ;  /* 0x000000e3bb0a723e */ /* 0x004fcc00000010ff */
[C---:B------:R-:W-:Y:S01]  /*116a0*/  HMMA.16816.F32.BF16 R124, R12.reuse, R72, R48 ;  /* 0x000000480c7c723c */ /* 0x040fe20000041830 */
[----:B------:R1:W-:Y:S07]  /*116b0*/  MUFU.EX2 R210, R2 ;  /* 0x0000000200d27308 */ /* 0x0003ee0000000800 */
[C---:B------:R-:W-:Y:S08]  /*116c0*/  HMMA.16816.F32.BF16 R120, R12.reuse, R76, R16 ;  /* 0x0000004c0c78723c */ /* 0x040ff00000041810 */
[----:B------:R-:W-:Y:S01]  /*116d0*/  HMMA.16816.F32.BF16 R116, R12, R62, R32 ;  /* 0x0000003e0c74723c */ /* 0x000fe20000041820 */
[----:B-1----:R-:W-:-:S02]  /*116e0*/  FFMA.FTZ R2, R88, c[0x0][0x2d0], -R6 ;  /* 0x0000b40058027a23 */ /* 0x002fc40000010806 */
[----:B------:R-:W-:Y:S02]  /*116f0*/  IMAD.MOV.U32 R88, RZ, RZ, R111 ;  /* 0x000000ffff587224 */ /* 0x000fe400078e006f */
[----:B------:R1:W-:Y:S03]  /*11700*/  MUFU.EX2 R208, R2 ;  /* 0x0000000200d07308 */ /* 0x0003e60000000800 */
[----:B------:R-:W-:Y:S01]  /*11710*/  HMMA.16816.F32.BF16 R108, R12, R74, R20 ;  /* 0x0000004a0c6c723c */ /* 0x000fe20000041814 */
        /* <DEDUP_REMOVED lines=21> */
[C---:B------:R-:W-:Y:S08]  /*11870*/  HMMA.16816.F32.BF16 R32, R8.reuse, R38, RZ ;  /* 0x000000260820723c */ /* 0x040ff000000418ff */
[----:B------:R-:W-:Y:S01]  /*11880*/  HMMA.16816.F32.BF16 R36, R8, R42, RZ ;  /* 0x0000002a0824723c */ /* 0x000fe200000418ff */
[----:B-1----:R-:W-:-:S04]  /*11890*/  FFMA.FTZ R2, R82, c[0x0][0x2d0], -R0 ;  /* 0x0000b40052027a23 */ /* 0x002fc80000010800 */
[----:B------:R1:W3:Y:S03]  /*118a0*/  MUFU.EX2 R184, R2 ;  /* 0x0000000200b87308 */ /* 0x0002e60000000800 */
[----:B------:R-:W-:Y:S07]  /*118b0*/  HMMA.16816.F32.BF16 R52, R8, R54, RZ ;  /* 0x000000360834723c */ /* 0x000fee00000418ff */
[----:B------:R-:W-:-:S02]  /*118c0*/  F2FP.BF16.PACK_AB R8, R208, R210 ;  /* 0x000000d2d008723e */ /* 0x000fc400000010ff */
        /* <DEDUP_REMOVED lines=9> */
[C---:B------:R-:W-:Y:S01]  /*11960*/  HMMA.16816.F32.BF16 R48, R8.reuse, R72, R12 ;  /* 0x000000480830723c */ /* 0x040fe2000004180c */
[----:B------:R-:W-:Y:S07]  /*11970*/  LDSM.16.MT88.4 R12, [R229+0x1100] ;  /* 0x00110000e50c783b */ /* 0x000fee0000004200 */
[----:B------:R-:W-:Y:S01]  /*11980*/  HMMA.16816.F32.BF16 R40, R8, R60, R20 ;  /* 0x0000003c0828723c */ /* 0x000fe20000041814 */
[----:B------:R-:W-:Y:S01]  /*11990*/  LDSM.16.MT88.4 R20, [R228+0x1100] ;  /* 0x00110000e414783b */ /* 0x000fe20000004200 */
[----:B-1----:R-:W-:-:S04]  /*119a0*/  FFMA.FTZ R2, R105, c[0x0][0x2d0], -R6 ;  /* 0x0000b40069027a23 */ /* 0x002fc80000010806 */
[----:B------:R1:W-:Y:S02]  /*119b0*/  MUFU.EX2 R248, R2 ;  /* 0x0000000200f87308 */ /* 0x0003e40000000800 */
[C---:B------:R-:W-:Y:S01]  /*119c0*/  HMMA.16816.F32.BF16 R56, R8.reuse, R64, R16 ;  /* 0x000000400838723c */ /* 0x040fe20000041810 */
[----:B------:R-:W-:Y:S07]  /*119d0*/  LDSM.16.MT88.4 R16, [R231+0x1100] ;  /* 0x00110000e710783b */ /* 0x000fee0000004200 */
[----:B------:R-:W-:Y:S01]  /*119e0*/  HMMA.16816.F32.BF16 R28, R8, R62, R28 ;  /* 0x0000003e081c723c */ /* 0x000fe2000004181c */
[----:B-1----:R-:W-:-:S07]  /*119f0*/  FFMA.FTZ R2, R104, c[0x0][0x2d0], -R6 ;  /* 0x0000b40068027a23 */ /* 0x002fce0000010806 */
[C---:B------:R-:W-:Y:S01]  /*11a00*/  HMMA.16816.F32.BF16 R32, R8.reuse, R66, R32 ;  /* 0x000000420820723c */ /* 0x040fe20000041820 */
[----:B------:R1:W-:Y:S07]  /*11a10*/  MUFU.EX2 R249, R2 ;  /* 0x0000000200f97308 */ /* 0x0003ee0000000800 */
[C---:B------:R-:W-:Y:S08]  /*11a20*/  HMMA.16816.F32.BF16 R36, R8.reuse, R74, R36 ;  /* 0x0000004a0824723c */ /* 0x040ff00000041824 */
[----:B------:R-:W-:Y:S01]  /*11a30*/  HMMA.16816.F32.BF16 R52, R8, R78, R52 ;  /* 0x0000004e0834723c */ /* 0x000fe20000041834 */
[----:B-1----:R-:W-:-:S04]  /*11a40*/  FFMA.FTZ R2, R95, c[0x0][0x2d0], -R6 ;  /* 0x0000b4005f027a23 */ /* 0x002fc80000010806 */
[----:B------:R1:W-:Y:S02]  /*11a50*/  MUFU.EX2 R250, R2 ;  /* 0x0000000200fa7308 */ /* 0x0003e40000000800 */
[----:B-1----:R-:W-:Y:S02]  /*11a60*/  FFMA.FTZ R2, R133, c[0x0][0x2d0], -R5 ;  /* 0x0000b40085027a23 */ /* 0x002fe40000010805 */
[----:B------:R-:W-:-:S04]  /*11a70*/  IMAD.MOV.U32 R133, RZ, RZ, R4 ;  /* 0x000000ffff857224 */ /* 0x000fc800078e0004 */
[----:B------:R1:W-:Y:S01]  /*11a80*/  MUFU.EX2 R225, R2 ;  /* 0x0000000200e17308 */ /* 0x0003e20000000800 */
[----:B------:R-:W-:Y:S02]  /*11a90*/  IMAD.MOV.U32 R4, RZ, RZ, R212 ;  /* 0x000000ffff047224 */ /* 0x000fe400078e00d4 */
[----:B-1----:R-:W-:Y:S02]  /*11aa0*/  FFMA.FTZ R2, R132, c[0x0][0x2d0], -R5 ;  /* 0x0000b40084027a23 */ /* 0x002fe40000010805 */
[----:B------:R-:W-:-:S03]  /*11ab0*/  IMAD.MOV.U32 R132, RZ, RZ, R214 ;  /* 0x000000ffff847224 */ /* 0x000fc600078e00d6 */
[----:B------:R1:W2:Y:S02]  /*11ac0*/  MUFU.EX2 R226, R2 ;  /* 0x0000000200e27308 */ /* 0x0002a40000000800 */
[--C-:B-1----:R-:W-:Y:S02]  /*11ad0*/  FFMA.FTZ R2, R107, c[0x0][0x2d0], -R5.reuse ;  /* 0x0000b4006b027a23 */ /* 0x102fe40000010805 */
[----:B------:R-:W-:Y:S01]  /*11ae0*/  HMMA.16816.F32.BF16 R104, R8, R76, R24 ;  /* 0x0000004c0868723c */ /* 0x000fe20000041818 */
[----:B------:R-:W1:Y:S03]  /*11af0*/  LDSM.16.MT88.4 R24, [R230+0x1100] ;  /* 0x00110000e618783b */ /* 0x000e660000004200 */
[----:B------:R3:W-:Y:S03]  /*11b00*/  MUFU.EX2 R246, R2 ;  /* 0x0000000200f67308 */ /* 0x0007e60000000800 */
[----:B--2---:R-:W-:Y:S01]  /*11b10*/  F2FP.BF16.PACK_AB R8, R226, R225 ;  /* 0x000000e1e208723e */ /* 0x004fe200000010ff */
[----:B---3--:R-:W-:-:S02]  /*11b20*/  FFMA.FTZ R2, R129, c[0x0][0x2d0], -R5 ;  /* 0x0000b40081027a23 */ /* 0x008fc40000010805 */
[----:B------:R-:W-:Y:S02]  /*11b30*/  IMAD.MOV.U32 R129, RZ, RZ, R211 ;  /* 0x000000ffff817224 */ /* 0x000fe400078e00d3 */
[----:B------:R2:W3:Y:S02]  /*11b40*/  MUFU.EX2 R224, R2 ;  /* 0x0000000200e07308 */ /* 0x0004e40000000800 */
[----:B--2---:R-:W-:Y:S01]  /*11b50*/  FFMA.FTZ R2, R134, c[0x0][0x2d0], -R3 ;  /* 0x0000b40086027a23 */ /* 0x004fe20000010803 */
[----:B---3--:R-:W-:Y:S01]  /*11b60*/  F2FP.BF16.PACK_AB R10, R224, R246 ;  /* 0x000000f6e00a723e */ /* 0x008fe200000010ff */
[----:B------:R-:W-:-:S04]  /*11b70*/  IMAD.MOV.U32 R134, RZ, RZ, R213 ;  /* 0x000000ffff867224 */ /* 0x000fc800078e00d5 */
[----:B------:R2:W-:Y:S02]  /*11b80*/  MUFU.EX2 R223, R2 ;  /* 0x0000000200df7308 */ /* 0x0005e40000000800 */
[----:B--2---:R-:W-:Y:S02]  /*11b90*/  FFMA.FTZ R2, R136, c[0x0][0x2d0], -R3 ;  /* 0x0000b40088027a23 */ /* 0x004fe40000010803 */
[----:B------:R-:W-:-:S04]  /*11ba0*/  IMAD.MOV.U32 R136, RZ, RZ, R210 ;  /* 0x000000ffff887224 */ /* 0x000fc800078e00d2 */
        /* <DEDUP_REMOVED lines=9> */
[----:B---3--:R-:W-:-:S05]  /*11c40*/  F2FP.BF16.PACK_AB R11, R220, R221 ;  /* 0x000000dddc0b723e */ /* 0x008fca00000010ff */
[----:B------:R2:W-:Y:S02]  /*11c50*/  MUFU.EX2 R218, R2 ;  /* 0x0000000200da7308 */ /* 0x0005e40000000800 */
[C---:B-1----:R-:W-:Y:S07]  /*11c60*/  HMMA.16816.F32.BF16 R76, R8.reuse, R24, R120 ;  /* 0x00000018084c723c */ /* 0x042fee0000041878 */
[----:B------:R-:W-:Y:S01]  /*11c70*/  IMAD.MOV.U32 R123, RZ, RZ, R207 ;  /* 0x000000ffff7b7224 */ /* 0x000fe200078e00cf */
[----:B------:R-:W-:Y:S01]  /*11c80*/  HMMA.16816.F32.BF16 R84, R8, R12, R124 ;  /* 0x0000000c0854723c */ /* 0x000fe2000004187c */
[----:B------:R-:W-:-:S02]  /*11c90*/  IMAD.MOV.U32 R121, RZ, RZ, R196 ;  /* 0x000000ffff797224 */ /* 0x000fc400078e00c4 */
[----:B------:R-:W-:Y:S02]  /*11ca0*/  IMAD.MOV.U32 R122, RZ, RZ, R199 ;  /* 0x000000ffff7a7224 */ /* 0x000fe400078e00c7 */
[----:B--2---:R-:W-:Y:S02]  /*11cb0*/  FFMA.FTZ R2, R92, c[0x0][0x2d0], -R0 ;  /* 0x0000b4005c027a23 */ /* 0x004fe40000010800 */
[----:B------:R-:W-:Y:S01]  /*11cc0*/  IMAD.MOV.U32 R124, RZ, RZ, R206 ;  /* 0x000000ffff7c7224 */ /* 0x000fe200078e00ce */
[----:B------:R-:W-:Y:S01]  /*11cd0*/  HMMA.16816.F32.BF16 R100, R8, R20, R100 ;  /* 0x000000140864723c */ /* 0x000fe20000041864 */
[----:B------:R1:W2:Y:S01]  /*11ce0*/  MUFU.EX2 R219, R2 ;  /* 0x0000000200db7308 */ /* 0x0002a20000000800 */
[----:B------:R-:W-:Y:S02]  /*11cf0*/  IMAD.MOV.U32 R127, RZ, RZ, R205 ;  /* 0x000000ffff7f7224 */ /* 0x000fe400078e00cd */
[----:B------:R-:W-:Y:S02]  /*11d00*/  IMAD.MOV.U32 R125, RZ, RZ, R204 ;  /* 0x000000ffff7d7224 */ /* 0x000fe400078e00cc */
[----:B------:R-:W-:-:S02]  /*11d10*/  IMAD.MOV.U32 R126, RZ, RZ, R88 ;  /* 0x000000ffff7e7224 */ /* 0x000fc400078e0058 */
[----:B------:R-:W-:Y:S01]  /*11d20*/  HMMA.16816.F32.BF16 R96, R8, R16, R96 ;  /* 0x000000100860723c */ /* 0x000fe20000041860 */
[----:B------:R-:W-:-:S07]  /*11d30*/  IMAD.MOV.U32 R120, RZ, RZ, R195 ;  /* 0x000000ffff787224 */ /* 0x000fce00078e00c3 */
        /* <DEDUP_REMOVED lines=9> */
[----:B--2---:R-:W-:Y:S02]  /*11dd0*/  F2FP.BF16.PACK_AB R9, R219, R218 ;  /* 0x000000dadb09723e */ /* 0x004fe400000010ff */
[----:B------:R-:W-:Y:S01]  /*11de0*/  F2FP.BF16.PACK_AB R10, R250, R249 ;  /* 0x000000f9fa0a723e */ /* 0x000fe200000010ff */
[----:B-1----:R-:W-:Y:S01]  /*11df0*/  FFMA.FTZ R2, R163, c[0x0][0x2d0], -R6 ;  /* 0x0000b400a3027a23 */ /* 0x002fe20000010806 */
[----:B---3--:R-:W-:Y:S01]  /*11e00*/  F2FP.BF16.PACK_AB R11, R216, R217 ;  /* 0x000000d9d80b723e */ /* 0x008fe200000010ff */
[----:B------:R-:W-:-:S02]  /*11e10*/  IMAD.MOV.U32 R163, RZ, RZ, R200 ;  /* 0x000000ffffa37224 */ /* 0x000fc400078e00c8 */
[----:B------:R1:W-:Y:S04]  /*11e20*/  MUFU.EX2 R212, R2 ;  /* 0x0000000200d47308 */ /* 0x0003e80000000800 */
[C---:B------:R-:W-:Y:S08]  /*11e30*/  HMMA.16816.F32.BF16 R64, R8.reuse, R20, R40 ;  /* 0x000000140840723c */ /* 0x040ff00000041828 */
[----:B------:R-:W-:Y:S01]  /*11e40*/  HMMA.16816.F32.BF16 R60, R8, R22, R28 ;  /* 0x00000016083c723c */ /* 0x000fe2000004181c */
[----:B------:R-:W2:Y:S01]  /*11e50*/  LDSM.16.MT88.4 R20, [R228+0x1900] ;  /* 0x00190000e414783b */ /* 0x000ea20000004200 */
[----:B-1----:R-:W-:-:S03]  /*11e60*/  FFMA.FTZ R2, R162, c[0x0][0x2d0], -R6 ;  /* 0x0000b400a2027a23 */ /* 0x002fc60000010806 */
[----:B------:R-:W-:Y:S01]  /*11e70*/  LDSM.16.MT88.4 R28, [R230+0x1900] ;  /* 0x00190000e61c783b */ /* 0x000fe20000004200 */
[----:B------:R-:W-:Y:S01]  /*11e80*/  IMAD.MOV.U32 R162, RZ, RZ, R202 ;  /* 0x000000ffffa27224 */ /* 0x000fe200078e00ca */
[----:B------:R1:W-:Y:S01]  /*11e90*/  MUFU.EX2 R213, R2 ;  /* 0x0000000200d57308 */ /* 0x0003e20000000800 */
[C---:B------:R-:W-:Y:S08]  /*11ea0*/  HMMA.16816.F32.BF16 R56, R8.reuse, R16, R56 ;  /* 0x000000100838723c */ /* 0x040ff00000041838 */
[----:B------:R-:W-:Y:S01]  /*11eb0*/  HMMA.16816.F32.BF16 R44, R8, R18, R32 ;  /* 0x00000012082c723c */ /* 0x000fe20000041820 */
[----:B------:R-:W3:Y:S01]  /*11ec0*/  LDSM.16.MT88.4 R16, [R231+0x1900] ;  /* 0x00190000e710783b */ /* 0x000ee20000004200 */
[----:B-1----:R-:W-:-:S06]  /*11ed0*/  FFMA.FTZ R2, R161, c[0x0][0x2d0], -R6 ;  /* 0x0000b400a1027a23 */ /* 0x002fcc0000010806 */
[----:B------:R-:W-:Y:S01]  /*11ee0*/  HMMA.16816.F32.BF16 R40, R8, R12, R48 ;  /* 0x0000000c0828723c */ /* 0x000fe20000041830 */
[----:B------:R-:W-:Y:S01]  /*11ef0*/  IMAD.MOV.U32 R161, RZ, RZ, R124 ;  /* 0x000000ffffa17224 */ /* 0x000fe200078e007c */
[----:B------:R1:W-:Y:S01]  /*11f00*/  MUFU.EX2 R214, R2 ;  /* 0x0000000200d67308 */ /* 0x0003e20000000800 */
[----:B------:R-:W-:-:S05]  /*11f10*/  IMAD.MOV.U32 R124, RZ, RZ, R197 ;  /* 0x000000ffff7c7224 */ /* 0x000fca00078e00c5 */
[C---:B------:R-:W-:Y:S01]  /*11f20*/  HMMA.16816.F32.BF16 R32, R8.reuse, R14, R36 ;  /* 0x0000000e0820723c */ /* 0x040fe20000041824 */
[----:B------:R-:W4:Y:S07]  /*11f30*/  LDSM.16.MT88.4 R12, [R229+0x1900] ;  /* 0x00190000e50c783b */ /* 0x000f2e0000004200 */
[----:B------:R-:W-:Y:S01]  /*11f40*/  HMMA.16816.F32.BF16 R48, R8, R24, R104 ;  /* 0x000000180830723c */ /* 0x000fe20000041868 */
[----:B-1----:R-:W-:Y:S02]  /*11f50*/  FFMA.FTZ R2, R160, c[0x0][0x2d0], -R6 ;  /* 0x0000b400a0027a23 */ /* 0x002fe40000010806 */
[----:B------:R-:W-:-:S02]  /*11f60*/  IMAD.MOV.U32 R160, RZ, RZ, R70 ;  /* 0x000000ffffa07224 */ /* 0x000fc400078e0046 */
[----:B------:R-:W-:-:S03]  /*11f70*/  IMAD.MOV.U32 R70, RZ, RZ, R215 ;  /* 0x000000ffff467224 */ /* 0x000fc600078e00d7 */
[----:B------:R-:W-:Y:S01]  /*11f80*/  HMMA.16816.F32.BF16 R52, R8, R26, R52 ;  /* 0x0000001a0834723c */ /* 0x000fe20000041834 */
[----:B------:R1:W-:Y:S01]  /*11f90*/  MUFU.EX2 R215, R2 ;  /* 0x0000000200d77308 */ /* 0x0003e20000000800 */
[----:B------:R-:W2:Y:S01]  /*11fa0*/  LDSM.16.MT88.4 R24, [R228+0x2100] ;  /* 0x00210000e418783b */ /* 0x000ea20000004200 */
[----:B-1----:R-:W-:Y:S02]  /*11fb0*/  FFMA.FTZ R2, R151, c[0x0][0x2d0], -R5 ;  /* 0x0000b40097027a23 */ /* 0x002fe40000010805 */
[----:B------:R-:W-:-:S04]  /*11fc0*/  IMAD.MOV.U32 R151, RZ, RZ, R140 ;  /* 0x000000ffff977224 */ /* 0x000fc800078e008c */
[----:B------:R1:W-:Y:S02]  /*11fd0*/  MUFU.EX2 R209, R2 ;  /* 0x0000000200d17308 */ /* 0x0003e40000000800 */
[----:B-1----:R-:W-:Y:S02]  /*11fe0*/  FFMA.FTZ R2, R150, c[0x0][0x2d0], -R5 ;  /* 0x0000b40096027a23 */ /* 0x002fe40000010805 */
[----:B------:R-:W-:-:S04]  /*11ff0*/  IMAD.MOV.U32 R150, RZ, RZ, R141 ;  /* 0x000000ffff967224 */ /* 0x000fc800078e008d */
[----:B------:R1:W1:Y:S02]  /*12000*/  MUFU.EX2 R210, R2 ;  /* 0x0000000200d27308 */ /* 0x0002640000000800 */
[----:B-1----:R-:W-:Y:S01]  /*12010*/  FFMA.FTZ R2, R148, c[0x0][0x2d0], -R5 ;  /* 0x0000b40094027a23 */ /* 0x002fe20000010805 */
[----:B------:R-:W-:Y:S01]  /*12020*/  F2FP.BF16.PACK_AB R8, R210, R209 ;  /* 0x000000d1d208723e */ /* 0x000fe200000010ff */
[----:B------:R-:W-:-:S04]  /*12030*/  IMAD.MOV.U32 R148, RZ, RZ, R127 ;  /* 0x000000ffff947224 */ /* 0x000fc800078e007f */
[----:B------:R1:W-:Y:S01]  /*12040*/  MUFU.EX2 R211, R2 ;  /* 0x0000000200d37308 */ /* 0x0003e20000000800 */
[----:B------:R-:W-:Y:S02]  /*12050*/  IMAD.MOV.U32 R127, RZ, RZ, R129 ;  /* 0x000000ffff7f7224 */ /* 0x000fe400078e0081 */
[----:B------:R-:W-:Y:S02]  /*12060*/  IMAD.MOV.U32 R129, RZ, RZ, R198 ;  /* 0x000000ffff817224 */ /* 0x000fe400078e00c6 */
[----:B-1----:R-:W-:Y:S02]  /*12070*/  FFMA.FTZ R2, R149, c[0x0][0x2d0], -R5 ;  /* 0x0000b40095027a23 */ /* 0x002fe40000010805 */
[----:B------:R-:W-:Y:S02]  /*12080*/  IMAD.MOV.U32 R149, RZ, RZ, R193 ;  /* 0x000000ffff957224 */ /* 0x000fe400078e00c1 */
[----:B------:R1:W1:Y:S02]  /*12090*/  MUFU.EX2 R208, R2 ;  /* 0x0000000200d07308 */ /* 0x0002640000000800 */
[----:B-1----:R-:W-:Y:S01]  /*120a0*/  FFMA.FTZ R2, R158, c[0x0][0x2d0], -R3 ;  /* 0x0000b4009e027a23 */ /* 0x002fe20000010803 */
[----:B------:R-:W-:Y:S01]  /*120b0*/  F2FP.BF16.PACK_AB R10, R208, R211 ;  /* 0x000000d3d00a723e */ /* 0x000fe200000010ff */
[----:B------:R-:W-:-:S04]  /*120c0*/  IMAD.MOV.U32 R158, RZ, RZ, R201 ;  /* 0x000000ffff9e7224 */ /* 0x000fc800078e00c9 */
[----:B------:R1:W-:Y:S02]  /*120d0*/  MUFU.EX2 R207, R2 ;  /* 0x0000000200cf7308 */ /* 0x0003e40000000800 */
[----:B-1----:R-:W-:Y:S02]  /*120e0*/  FFMA.FTZ R2, R159, c[0x0][0x2d0], -R3 ;  /* 0x0000b4009f027a23 */ /* 0x002fe40000010803 */
[----:B------:R-:W-:-:S04]  /*120f0*/  IMAD.MOV.U32 R159, RZ, RZ, R70 ;  /* 0x000000ffff9f7224 */ /* 0x000fc800078e0046 */
[----:B------:R1:W1:Y:S01]  /*12100*/  MUFU.EX2 R206, R2 ;  /* 0x0000000200ce7308 */ /* 0x0002620000000800 */
[----:B------:R-:W-:Y:S02]  /*12110*/  IMAD.MOV.U32 R70, RZ, RZ, R203 ;  /* 0x000000ffff467224 */ /* 0x000fe400078e00cb */
[----:B-1----:R-:W-:Y:S01]  /*12120*/  FFMA.FTZ R2, R144, c[0x0][0x2d0], -R3 ;  /* 0x0000b40090027a23 */ /* 0x002fe20000010803 */
[----:B------:R-:W-:Y:S01]  /*12130*/  F2FP.BF16.PACK_AB R9, R206, R207 ;  /* 0x000000cfce09723e */ /* 0x000fe200000010ff */
[----:B------:R-:W-:-:S03]  /*12140*/  IMAD.MOV.U32 R144, RZ, RZ, R189 ;  /* 0x000000ffff907224 */ /* 0x000fc600078e00bd */
[----:B------:R1:W-:Y:S02]  /*12150*/  MUFU.EX2 R205, R2 ;  /* 0x0000000200cd7308 */ /* 0x0003e40000000800 */
[----:B-1----:R-:W-:-:S06]  /*12160*/  FFMA.FTZ R2, R142, c[0x0][0x2d0], -R3 ;  /* 0x0000b4008e027a23 */ /* 0x002fcc0000010803 */
[----:B------:R1:W1:Y:S02]  /*12170*/  MUFU.EX2 R204, R2 ;  /* 0x0000000200cc7308 */ /* 0x0002640000000800 */
[----:B-1----:R-:W-:Y:S01]  /*12180*/  FFMA.FTZ R2, R131, c[0x0][0x2d0], -R0 ;  /* 0x0000b40083027a23 */ /* 0x002fe20000010800 */
[----:B------:R-:W-:Y:S01]  /*12190*/  F2FP.BF16.PACK_AB R11, R204, R205 ;  /* 0x000000cdcc0b723e */ /* 0x000fe200000010ff */
[----:B------:R-:W-:-:S04]  /*121a0*/  IMAD.MOV.U32 R131, RZ, RZ, R123 ;  /* 0x000000ffff837224 */ /* 0x000fc800078e007b */
[----:B------:R1:W-:Y:S01]  /*121b0*/  MUFU.EX2 R202, R2 ;  /* 0x0000000200ca7308 */ /* 0x0003e20000000800 */
[----:B------:R-:W-:Y:S01]  /*121c0*/  IMAD.MOV.U32 R123, RZ, RZ, R191 ;  /* 0x000000ffff7b7224 */ /* 0x000fe200078e00bf */
[C---:B--2---:R-:W-:Y:S08]  /*121d0*/  HMMA.16816.F32.BF16 R112, R8.reuse, R20, R100 ;  /* 0x000000140870723c */ /* 0x044ff00000041864 */
[----:B------:R-:W-:Y:S01]  /*121e0*/  HMMA.16816.F32.BF16 R108, R8, R22, R92 ;  /* 0x00000016086c723c */ /* 0x000fe2000004185c */
[----:B-1----:R-:W-:-:S02]  /*121f0*/  FFMA.FTZ R2, R130, c[0x0][0x2d0], -R0 ;  /* 0x0000b40082027a23 */ /* 0x002fc40000010800 */
[----:B------:R-:W-:Y:S02]  /*12200*/  IMAD.MOV.U32 R130, RZ, RZ, R125 ;  /* 0x000000ffff827224 */ /* 0x000fe400078e007d */
[----:B------:R1:W2:Y:S01]  /*12210*/  MUFU.EX2 R203, R2 ;  /* 0x0000000200cb7308 */ /* 0x0002a20000000800 */
[----:B------:R-:W-:Y:S02]  /*12220*/  IMAD.MOV.U32 R125, RZ, RZ, R136 ;  /* 0x000000ffff7d7224 */ /* 0x000fe400078e0088 */
[C---:B---3--:R-:W-:Y:S08]  /*12230*/  HMMA.16816.F32.BF16 R104, R8.reuse, R16, R96 ;  /* 0x000000100868723c */ /* 0x048ff00000041860 */
[----:B------:R-:W-:Y:S01]  /*12240*/  HMMA.16816.F32.BF16 R100, R8, R18, R88 ;  /* 0x000000120864723c */ /* 0x000fe20000041858 */
[----:B-1----:R-:W-:-:S02]  /*12250*/  FFMA.FTZ R2, R128, c[0x0][0x2d0], -R0 ;  /* 0x0000b40080027a23 */ /* 0x002fc40000010800 */
[----:B------:R-:W-:-:S05]  /*12260*/  IMAD.MOV.U32 R128, RZ, RZ, R194 ;  /* 0x000000ffff807224 */ /* 0x000fca00078e00c2 */
[C---:B----4-:R-:W-:Y:S01]  /*12270*/  HMMA.16816.F32.BF16 R96, R8.reuse, R12, R84 ;  /* 0x0000000c0860723c */ /* 0x050fe20000041854 */
[----:B------:R1:W-:Y:S07]  /*12280*/  MUFU.EX2 R201, R2 ;  /* 0x0000000200c97308 */ /* 0x0003ee0000000800 */
        /* <DEDUP_REMOVED lines=10> */
[----:B---3--:R-:W-:Y:S01]  /*12330*/  F2FP.BF16.PACK_AB R11, R200, R201 ;  /* 0x000000c9c80b723e */ /* 0x008fe200000010ff */
[----:B------:R-:W-:Y:S02]  /*12340*/  IMAD.MOV.U32 R167, RZ, RZ, R190 ;  /* 0x000000ffffa77224 */ /* 0x000fe400078e00be */
[----:B------:R1:W-:Y:S04]  /*12350*/  MUFU.EX2 R193, R2 ;  /* 0x0000000200c17308 */ /* 0x0003e80000000800 */
[C---:B------:R-:W-:Y:S08]  /*12360*/  HMMA.16816.F32.BF16 R36, R8.reuse, R14, R32 ;  /* 0x0000000e0824723c */ /* 0x040ff00000041820 */
[----:B------:R-:W-:Y:S01]  /*12370*/  HMMA.16816.F32.BF16 R84, R8, R20, R64 ;  /* 0x000000140854723c */ /* 0x000fe20000041840 */
[----:B-1----:R-:W-:-:S02]  /*12380*/  FFMA.FTZ R2, R168, c[0x0][0x2d0], -R6 ;  /* 0x0000b400a8027a23 */ /* 0x002fc40000010806 */
[----:B------:R-:W-:Y:S02]  /*12390*/  IMAD.MOV.U32 R168, RZ, RZ, R188 ;  /* 0x000000ffffa87224 */ /* 0x000fe400078e00bc */
[----:B------:R1:W-:Y:S03]  /*123a0*/  MUFU.EX2 R196, R2 ;  /* 0x0000000200c47308 */ /* 0x0003e60000000800 */
[C---:B------:R-:W-:Y:S08]  /*123b0*/  HMMA.16816.F32.BF16 R32, R8.reuse, R28, R48 ;  /* 0x0000001c0820723c */ /* 0x040ff00000041830 */
[----:B------:R-:W-:Y:S01]  /*123c0*/  HMMA.16816.F32.BF16 R76, R8, R22, R60 ;  /* 0x00000016084c723c */ /* 0x000fe2000004183c */
[----:B------:R-:W-:Y:S01]  /*123d0*/  LDSM.16.MT88.4 R20, [R231+0x2100] ;  /* 0x00210000e714783b */ /* 0x000fe20000004200 */
[----:B-1----:R-:W-:-:S06]  /*123e0*/  FFMA.FTZ R2, R169, c[0x0][0x2d0], -R6 ;  /* 0x0000b400a9027a23 */ /* 0x002fcc0000010806 */
[C---:B------:R-:W-:Y:S01]  /*123f0*/  HMMA.16816.F32.BF16 R64, R8.reuse, R16, R56 ;  /* 0x000000100840723c */ /* 0x040fe20000041838 */
[----:B------:R1:W-:Y:S07]  /*12400*/  MUFU.EX2 R198, R2 ;  /* 0x0000000200c67308 */ /* 0x0003ee0000000800 */
[C---:B------:R-:W-:Y:S01]  /*12410*/  HMMA.16816.F32.BF16 R44, R8.reuse, R18, R44 ;  /* 0x00000012082c723c */ /* 0x040fe2000004182c */
[----:B------:R-:W2:Y:S07]  /*12420*/  LDSM.16.MT88.4 R16, [R229+0x2100] ;  /* 0x00210000e510783b */ /* 0x000eae0000004200 */
[----:B------:R-:W-:Y:S01]  /*12430*/  HMMA.16816.F32.BF16 R40, R8, R12, R40 ;  /* 0x0000000c0828723c */ /* 0x000fe20000041828 */
[----:B------:R-:W3:Y:S01]  /*12440*/  LDSM.16.MT88.4 R12, [R230+0x2100] ;  /* 0x00210000e60c783b */ /* 0x000ee20000004200 */
[----:B-1----:R-:W-:-:S04]  /*12450*/  FFMA.FTZ R2, R171, c[0x0][0x2d0], -R6 ;  /* 0x0000b400ab027a23 */ /* 0x002fc80000010806 */
[----:B------:R1:W-:Y:S02]  /*12460*/  MUFU.EX2 R199, R2 ;  /* 0x0000000200c77308 */ /* 0x0003e40000000800 */
[----:B------:R-:W-:Y:S01]  /*12470*/  HMMA.16816.F32.BF16 R28, R8, R30, R52 ;  /* 0x0000001e081c723c */ /* 0x000fe20000041834 */
[----:B-1----:R-:W-:-:S05]  /*12480*/  FFMA.FTZ R2, R165, c[0x0][0x2d0], -R5 ;  /* 0x0000b400a5027a23 */ /* 0x002fca0000010805 */
        /* <DEDUP_REMOVED lines=21> */
[C---:B------:R-:W-:Y:S08]  /*125e0*/  HMMA.16816.F32.BF16 R56, R8.reuse, R24, R112 ;  /* 0x000000180838723c */ /* 0x040ff00000041870 */
[----:B------:R-:W-:Y:S01]  /*125f0*/  HMMA.16816.F32.BF16 R52, R8, R26, R108 ;  /* 0x0000001a0834723c */ /* 0x000fe2000004186c */
[----:B-1----:R-:W-:-:S04]  /*12600*/  FFMA.FTZ R2, R146, c[0x0][0x2d0], -R0 ;  /* 0x0000b40092027a23 */ /* 0x002fc80000010800 */
[----:B------:R1:W4:Y:S03]  /*12610*/  MUFU.EX2 R142, R2 ;  /* 0x00000002008e7308 */ /* 0x0003260000000800 */
[C---:B--2---:R-:W-:Y:S08]  /*12620*/  HMMA.16816.F32.BF16 R80, R8.reuse, R16, R96 ;  /* 0x000000100850723c */ /* 0x044ff00000041860 */
[----:B------:R-:W-:Y:S01]  /*12630*/  HMMA.16816.F32.BF16 R60, R8, R20, R104 ;  /* 0x00000014083c723c */ /* 0x000fe20000041868 */
[----:B-1----:R-:W-:-:S07]  /*12640*/  FFMA.FTZ R2, R147, c[0x0][0x2d0], -R0 ;  /* 0x0000b40093027a23 */ /* 0x002fce0000010800 */
[C---:B------:R-:W-:Y:S01]  /*12650*/  HMMA.16816.F32.BF16 R72, R8.reuse, R22, R100 ;  /* 0x000000160848723c */ /* 0x040fe20000041864 */
[----:B------:R1:W-:Y:S07]  /*12660*/  MUFU.EX2 R141, R2 ;  /* 0x00000002008d7308 */ /* 0x0003ee0000000800 */
[C---:B------:R-:W-:Y:S08]  /*12670*/  HMMA.16816.F32.BF16 R116, R8.reuse, R18, R116 ;  /* 0x000000120874723c */ /* 0x040ff00000041874 */
[----:B---3--:R-:W-:Y:S01]  /*12680*/  HMMA.16816.F32.BF16 R92, R8, R12, R92 ;  /* 0x0000000c085c723c */ /* 0x008fe2000004185c */
[----:B-1----:R-:W-:-:S04]  /*12690*/  FFMA.FTZ R2, R152, c[0x0][0x2d0], -R0 ;  /* 0x0000b40098027a23 */ /* 0x002fc80000010800 */
[----:B------:R1:W2:Y:S03]  /*126a0*/  MUFU.EX2 R140, R2 ;  /* 0x00000002008c7308 */ /* 0x0002a60000000800 */
[----:B------:R-:W-:Y:S07]  /*126b0*/  HMMA.16816.F32.BF16 R96, R8, R14, R88 ;  /* 0x0000000e0860723c */ /* 0x000fee0000041858 */
[----:B------:R-:W-:-:S02]  /*126c0*/  F2FP.BF16.PACK_AB R8, R196, R193 ;  /* 0x000000c1c408723e */ /* 0x000fc400000010ff */
[----:B----4-:R-:W-:Y:S02]  /*126d0*/  F2FP.BF16.PACK_AB R9, R142, R136 ;  /* 0x000000888e09723e */ /* 0x010fe400000010ff */
[----:B------:R-:W-:Y:S01]  /*126e0*/  F2FP.BF16.PACK_AB R10, R199, R198 ;  /* 0x000000c6c70a723e */ /* 0x000fe200000010ff */
[----:B-1----:R-:W-:Y:S01]  /*126f0*/  FFMA.FTZ R2, R168, c[0x0][0x2d0], -R5 ;  /* 0x0000b400a8027a23 */ /* 0x002fe20000010805 */
[----:B--2---:R-:W-:Y:S01]  /*12700*/  F2FP.BF16.PACK_AB R11, R140, R141 ;  /* 0x0000008d8c0b723e */ /* 0x004fe200000010ff */
[----:B------:R-:W-:Y:S02]  /*12710*/  IMAD.MOV.U32 R168, RZ, RZ, R167 ;  /* 0x000000ffffa87224 */ /* 0x000fe400078e00a7 */
[----:B------:R-:W-:Y:S01]  /*12720*/  IMAD.MOV.U32 R167, RZ, RZ, R135 ;  /* 0x000000ffffa77224 */ /* 0x000fe200078e0087 */
[----:B------:R1:W-:Y:S01]  /*12730*/  MUFU.EX2 R112, R2 ;  /* 0x0000000200707308 */ /* 0x0003e20000000800 */
[----:B------:R-:W-:Y:S02]  /*12740*/  IMAD.MOV.U32 R135, RZ, RZ, R128 ;  /* 0x000000ffff877224 */ /* 0x000fe400078e0080 */
[----:B------:R-:W-:Y:S01]  /*12750*/  IMAD.MOV.U32 R128, RZ, RZ, R130 ;  /* 0x000000ffff807224 */ /* 0x000fe200078e0082 */
[----:B------:R-:W-:Y:S01]  /*12760*/  HMMA.16816.F32.BF16 R88, R8, R24, R84 ;  /* 0x000000180858723c */ /* 0x000fe20000041854 */
[----:B------:R-:W-:-:S02]  /*12770*/  IMAD.MOV.U32 R130, RZ, RZ, R131 ;  /* 0x000000ffff827224 */ /* 0x000fc400078e0083 */
[----:B------:R-:W-:Y:S02]  /*12780*/  IMAD.MOV.U32 R131, RZ, RZ, R244 ;  /* 0x000000ffff837224 */ /* 0x000fe400078e00f4 */
[----:B------:R-:W-:Y:S01]  /*12790*/  FFMA.FTZ R4, R4, c[0x0][0x2d0], -R6 ;  /* 0x0000b40004047a23 */ /* 0x000fe20000010806 */
[----:B------:R2:W5:Y:S02]  /*127a0*/  LDL.LU R244, [R1+0xa0] ;  /* 0x0000a00001f47983 */ /* 0x0005640000300800 */
[----:B------:R-:W-:Y:S02]  /*127b0*/  HMMA.16816.F32.BF16 R84, R8, R26, R76 ;  /* 0x0000001a0854723c */ /* 0x000fe4000004184c */
[----:B------:R-:W3:Y:S01]  /*127c0*/  LDSM.16.MT88.4 R24, [R228+0x2900] ;  /* 0x00290000e418783b */ /* 0x000ee20000004200 */
[----:B-1----:R-:W-:Y:S02]  /*127d0*/  FFMA.FTZ R2, R168, c[0x0][0x2d0], -R5 ;  /* 0x0000b400a8027a23 */ /* 0x002fe40000010805 */
[----:B------:R-:W-:-:S02]  /*127e0*/  IMAD.MOV.U32 R168, RZ, RZ, R167 ;  /* 0x000000ffffa87224 */ /* 0x000fc400078e00a7 */
[----:B------:R-:W-:Y:S01]  /*127f0*/  IMAD.MOV.U32 R167, RZ, RZ, R135 ;  /* 0x000000ffffa77224 */ /* 0x000fe200078e0087 */
[----:B------:R1:W4:Y:S01]  /*12800*/  MUFU.EX2 R113, R2 ;  /* 0x0000000200717308 */ /* 0x0003220000000800 */
[----:B------:R-:W-:Y:S01]  /*12810*/  HMMA.16816.F32.BF16 R76, R8, R20, R64 ;  /* 0x00000014084c723c */ /* 0x000fe20000041840 */
[----:B-1----:R-:W-:Y:S02]  /*12820*/  FFMA.FTZ R2, R168, c[0x0][0x2d0], -R5 ;  /* 0x0000b400a8027a23 */ /* 0x002fe40000010805 */
[----:B------:R-:W-:-:S04]  /*12830*/  IMAD.MOV.U32 R168, RZ, RZ, R167 ;  /* 0x000000ffffa87224 */ /* 0x000fc800078e00a7 */
[----:B------:R1:W-:Y:S01]  /*12840*/  MUFU.EX2 R114, R2 ;  /* 0x0000000200727308 */ /* 0x0003e20000000800 */
[----:B------:R-:W-:Y:S02]  /*12850*/  IMAD.MOV.U32 R135, RZ, RZ, R128 ;  /* 0x000000ffff877224 */ /* 0x000fe400078e0080 */
[----:B------:R-:W-:Y:S02]  /*12860*/  IMAD.MOV.U32 R128, RZ, RZ, R130 ;  /* 0x000000ffff807224 */ /* 0x000fe400078e0082 */
[----:B-1----:R-:W-:-:S04]  /*12870*/  FFMA.FTZ R2, R168, c[0x0][0x2d0], -R5 ;  /* 0x0000b400a8027a23 */ /* 0x002fc80000010805 */
[----:B------:R1:W-:Y:S01]  /*12880*/  MUFU.EX2 R115, R2 ;  /* 0x0000000200737308 */ /* 0x0003e20000000800 */
[----:B------:R-:W-:Y:S02]  /*12890*/  IMAD.MOV.U32 R130, RZ, RZ, R144 ;  /* 0x000000ffff827224 */ /* 0x000fe400078e0090 */
[----:B------:R-:W-:Y:S02]  /*128a0*/  IMAD.MOV.U32 R144, RZ, RZ, R243 ;  /* 0x000000ffff907224 */ /* 0x000fe400078e00f3 */
[----:B------:R-:W-:Y:S01]  /*128b0*/  IMAD.MOV.U32 R167, RZ, RZ, R135 ;  /* 0x000000ffffa77224 */ /* 0x000fe200078e0087 */
[----:B------:R-:W-:Y:S01]  /*128c0*/  HMMA.16816.F32.BF16 R64, R8, R22, R44 ;  /* 0x000000160840723c */ /* 0x000fe2000004182c */
[----:B-1----:R-:W-:-:S07]  /*128d0*/  FFMA.FTZ R2, R183, c[0x0][0x2d0], -R3 ;  /* 0x0000b400b7027a23 */ /* 0x002fce0000010803 */
[C---:B------:R-:W-:Y:S01]  /*128e0*/  HMMA.16816.F32.BF16 R48, R8.reuse, R16, R40 ;  /* 0x000000100830723c */ /* 0x040fe20000041828 */
[----:B------:R-:W-:Y:S01]  /*128f0*/  IMAD.MOV.U32 R135, RZ, RZ, R128 ;  /* 0x000000ffff877224 */ /* 0x000fe200078e0080 */
[----:B------:R-:W1:Y:S01]  /*12900*/  LDSM.16.MT88.4 R20, [R231+0x2900] ;  /* 0x00290000e714783b */ /* 0x000e620000004200 */
[----:B------:R2:W-:Y:S01]  /*12910*/  MUFU.EX2 R111, R2 ;  /* 0x00000002006f7308 */ /* 0x0005e20000000800 */
[----:B------:R-:W-:Y:S02]  /*12920*/  IMAD.MOV.U32 R128, RZ, RZ, R144 ;  /* 0x000000ffff807224 */ /* 0x000fe400078e0090 */
[----:B------:R-:W-:Y:S01]  /*12930*/  IMAD.MOV.U32 R144, RZ, RZ, R242 ;  /* 0x000000ffff907224 */ /* 0x000fe200078e00f2 */
[----:B------:R1:W5:Y:S01]  /*12940*/  LDL.LU R243, [R1+0x9c] ;  /* 0x00009c0001f37983 */ /* 0x0003620000300800 */
[----:B------:R-:W-:Y:S02]  /*12950*/  IMAD.MOV.U32 R168, RZ, RZ, R167 ;  /* 0x000000ffffa87224 */ /* 0x000fe400078e00a7 */
[----:B--2---:R-:W-:Y:S01]  /*12960*/  FFMA.FTZ R2, R186, c[0x0][0x2d0], -R3 ;  /* 0x0000b400ba027a23 */ /* 0x004fe20000010803 */
[----:B------:R-:W-:Y:S01]  /*12970*/  HMMA.16816.F32.BF16 R44, R8, R18, R36 ;  /* 0x00000012082c723c */ /* 0x000fe20000041824 */
[----:B------:R-:W-:Y:S01]  /*12980*/  IMAD.MOV.U32 R167, RZ, RZ, R135 ;  /* 0x000000ffffa77224 */ /* 0x000fe200078e0087 */
[----:B------:R-:W-:Y:S01]  /*12990*/  LDSM.16.MT88.4 R16, [R229+0x2900] ;  /* 0x00290000e510783b */ /* 0x000fe20000004200 */
[----:B------:R2:W1:Y:S01]  /*129a0*/  MUFU.EX2 R109, R2 ;  /* 0x00000002006d7308 */ /* 0x0004620000000800 */
[----:B------:R-:W-:-:S02]  /*129b0*/  IMAD.MOV.U32 R135, RZ, RZ, R144 ;  /* 0x000000ffff877224 */ /* 0x000fc400078e0090 */
[----:B------:R1:W5:Y:S01]  /*129c0*/  LDL.LU R242, [R1+0x98] ;  /* 0x0000980001f27983 */ /* 0x0003620000300800 */
[----:B--2---:R-:W-:-:S04]  /*129d0*/  FFMA.FTZ R2, R181, c[0x0][0x2d0], -R3 ;  /* 0x0000b400b5027a23 */ /* 0x004fc80000010803 */
[----:B------:R2:W-:Y:S02]  /*129e0*/  MUFU.EX2 R110, R2 ;  /* 0x00000002006e7308 */ /* 0x0005e40000000800 */
[----:B--2---:R-:W-:-:S06]  /*129f0*/  FFMA.FTZ R2, R182, c[0x0][0x2d0], -R3 ;  /* 0x0000b400b6027a23 */ /* 0x004fcc0000010803 */
[----:B------:R2:W1:Y:S01]  /*12a00*/  MUFU.EX2 R108, R2 ;  /* 0x00000002006c7308 */ /* 0x0004620000000800 */
[C---:B------:R-:W-:Y:S01]  /*12a10*/  HMMA.16816.F32.BF16 R36, R8.reuse, R12, R32 ;  /* 0x0000000c0824723c */ /* 0x040fe20000041820 */
[----:B--2---:R-:W-:Y:S02]  /*12a20*/  FFMA.FTZ R2, R168, c[0x0][0x2d0], -R6 ;  /* 0x0000b400a8027a23 */ /* 0x004fe40000010806 */
[----:B------:R-:W-:Y:S02]  /*12a30*/  IMAD.MOV.U32 R168, RZ, RZ, R167 ;  /* 0x000000ffffa87224 */ /* 0x000fe400078e00a7 */
[----:B------:R-:W-:Y:S02]  /*12a40*/  IMAD.MOV.U32 R167, RZ, RZ, R135 ;  /* 0x000000ffffa77224 */ /* 0x000fe400078e0087 */
[----:B------:R2:W-:Y:S01]  /*12a50*/  MUFU.EX2 R107, R2 ;  /* 0x00000002006b7308 */ /* 0x0005e20000000800 */
[----:B------:R-:W-:Y:S01]  /*12a60*/  IMAD.MOV.U32 R135, RZ, RZ, R159 ;  /* 0x000000ffff877224 */ /* 0x000fe200078e009f */
[----:B------:R-:W-:Y:S01]  /*12a70*/  HMMA.16816.F32.BF16 R40, R8, R14, R28 ;  /* 0x0000000e0828723c */ /* 0x000fe2000004181c */
[----:B------:R-:W-:Y:S01]  /*12a80*/  IMAD.MOV.U32 R159, RZ, RZ, R158 ;  /* 0x000000ffff9f7224 */ /* 0x000fe200078e009e */
[----:B------:R-:W1:Y:S01]  /*12a90*/  LDSM.16.MT88.4 R12, [R230+0x2900] ;  /* 0x00290000e60c783b */ /* 0x000e620000004200 */
[----:B------:R-:W-:-:S02]  /*12aa0*/  IMAD.MOV.U32 R158, RZ, RZ, R163 ;  /* 0x000000ffff9e7224 */ /* 0x000fc400078e00a3 */
[----:B--2---:R-:W-:Y:S02]  /*12ab0*/  FFMA.FTZ R2, R168, c[0x0][0x2d0], -R6 ;  /* 0x0000b400a8027a23 */ /* 0x004fe40000010806 */
[----:B------:R-:W-:-:S04]  /*12ac0*/  IMAD.MOV.U32 R168, RZ, RZ, R167 ;  /* 0x000000ffffa87224 */ /* 0x000fc800078e00a7 */
[----:B------:R-:W-:Y:S01]  /*12ad0*/  IMAD.MOV.U32 R169, RZ, RZ, R168 ;  /* 0x000000ffffa97224 */ /* 0x000fe200078e00a8 */
[----:B------:R2:W1:Y:S01]  /*12ae0*/  MUFU.EX2 R104, R2 ;  /* 0x0000000200687308 */ /* 0x0004620000000800 */
[----:B------:R-:W-:Y:S02]  /*12af0*/  IMAD.MOV.U32 R167, RZ, RZ, R135 ;  /* 0x000000ffffa77224 */ /* 0x000fe400078e0087 */
[----:B------:R-:W-:Y:S02]  /*12b00*/  IMAD.MOV.U32 R135, RZ, RZ, R158 ;  /* 0x000000ffff877224 */ /* 0x000fe400078e009e */
[----:B------:R-:W-:Y:S02]  /*12b10*/  IMAD.MOV.U32 R168, RZ, RZ, R167 ;  /* 0x000000ffffa87224 */ /* 0x000fe400078e00a7 */
[----:B------:R-:W-:Y:S02]  /*12b20*/  IMAD.MOV.U32 R167, RZ, RZ, R135 ;  /* 0x000000ffffa77224 */ /* 0x000fe400078e0087 */
[----:B--2---:R-:W-:-:S04]  /*12b30*/  FFMA.FTZ R2, R169, c[0x0][0x2d0], -R6 ;  /* 0x0000b400a9027a23 */ /* 0x004fc80000010806 */
[----:B------:R2:W-:Y:S01]  /*12b40*/  MUFU.EX2 R105, R2 ;  /* 0x0000000200697308 */ /* 0x0005e20000000800 */
        /* <DEDUP_REMOVED lines=8> */
[----:B------:R-:W-:Y:S02]  /*12bd0*/  FFMA.FTZ R34, R169, c[0x0][0x2d0], -R6 ;  /* 0x0000b400a9227a23 */ /* 0x000fe40000010806 */
[----:B------:R-:W-:Y:S02]  /*12be0*/  IMAD.MOV.U32 R130, RZ, RZ, R131 ;  /* 0x000000ffff827224 */ /* 0x000fe400078e0083 */
[----:B------:R-:W-:Y:S02]  /*12bf0*/  IMAD.MOV.U32 R169, RZ, RZ, R168 ;  /* 0x000000ffffa97224 */ /* 0x000fe400078e00a8 */
[----:B--2---:R-:W-:-:S04]  /*12c00*/  FFMA.FTZ R2, R178, c[0x0][0x2d0], -R0 ;  /* 0x0000b400b2027a23 */ /* 0x004fc80000010800 */
[----:B------:R2:W1:Y:S01]  /*12c10*/  MUFU.EX2 R102, R2 ;  /* 0x0000000200667308 */ /* 0x0004620000000800 */
[----:B------:R-:W-:Y:S02]  /*12c20*/  IMAD.MOV.U32 R131, RZ, RZ, R126 ;  /* 0x000000ffff837224 */ /* 0x000fe400078e007e */
[----:B------:R-:W-:Y:S02]  /*12c30*/  IMAD.MOV.U32 R168, RZ, RZ, R167 ;  /* 0x000000ffffa87224 */ /* 0x000fe400078e00a7 */
[----:B------:R-:W-:Y:S02]  /*12c40*/  IMAD.MOV.U32 R144, RZ, RZ, R149 ;  /* 0x000000ffff907224 */ /* 0x000fe400078e0095 */
[----:B------:R-:W-:Y:S02]  /*12c50*/  IMAD.MOV.U32 R167, RZ, RZ, R135 ;  /* 0x000000ffffa77224 */ /* 0x000fe400078e0087 */
[----:B------:R-:W-:Y:S02]  /*12c60*/  IMAD.MOV.U32 R135, RZ, RZ, R128 ;  /* 0x000000ffff877224 */ /* 0x000fe400078e0080 */
[----:B--2---:R-:W-:-:S02]  /*12c70*/  FFMA.FTZ R2, R177, c[0x0][0x2d0], -R0 ;  /* 0x0000b400b1027a23 */ /* 0x004fc40000010800 */
[----:B------:R-:W-:Y:S02]  /*12c80*/  IMAD.MOV.U32 R128, RZ, RZ, R130 ;  /* 0x000000ffff807224 */ /* 0x000fe400078e0082 */
[----:B------:R2:W-:Y:S01]  /*12c90*/  MUFU.EX2 R101, R2 ;  /* 0x0000000200657308 */ /* 0x0005e20000000800 */
[----:B------:R-:W-:Y:S02]  /*12ca0*/  IMAD.MOV.U32 R130, RZ, RZ, R131 ;  /* 0x000000ffff827224 */ /* 0x000fe400078e0083 */
[----:B------:R-:W-:Y:S02]  /*12cb0*/  IMAD.MOV.U32 R131, RZ, RZ, R144 ;  /* 0x000000ffff837224 */ /* 0x000fe400078e0090 */
[----:B------:R-:W-:Y:S01]  /*12cc0*/  IMAD.MOV.U32 R144, RZ, RZ, R236 ;  /* 0x000000ffff907224 */ /* 0x000fe200078e00ec */
[----:B----4-:R-:W-:Y:S01]  /*12cd0*/  F2FP.BF16.PACK_AB R8, R113, R112 ;  /* 0x000000707108723e */ /* 0x010fe200000010ff */
[----:B------:R-:W-:Y:S01]  /*12ce0*/  FFMA.FTZ R35, R169, c[0x0][0x2d0], -R6 ;  /* 0x0000b400a9237a23 */ /* 0x000fe20000010806 */
[----:B------:R-:W-:Y:S01]  /*12cf0*/  MUFU.EX2 R106, R4 ;  /* 0x00000004006a7308 */ /* 0x000fe20000000800 */
[----:B------:R-:W-:Y:S01]  /*12d00*/  IMAD.MOV.U32 R171, RZ, RZ, R168 ;  /* 0x000000ffffab7224 */ /* 0x000fe200078e00a8 */
[----:B-1----:R-:W-:Y:S01]  /*12d10*/  F2FP.BF16.PACK_AB R9, R109, R111 ;  /* 0x0000006f6d09723e */ /* 0x002fe200000010ff */
[----:B--2---:R-:W-:Y:S01]  /*12d20*/  FFMA.FTZ R2, R176, c[0x0][0x2d0], -R0 ;  /* 0x0000b400b0027a23 */ /* 0x004fe20000010800 */
[----:B------:R-:W-:Y:S01]  /*12d30*/  F2FP.BF16.PACK_AB R10, R115, R114 ;  /* 0x00000072730a723e */ /* 0x000fe200000010ff */
[----:B------:R-:W-:-:S03]  /*12d40*/  IMAD.MOV.U32 R169, RZ, RZ, R167 ;  /* 0x000000ffffa97224 */ /* 0x000fc600078e00a7 */
[----:B------:R1:W2:Y:S01]  /*12d50*/  MUFU.EX2 R100, R2 ;  /* 0x0000000200647308 */ /* 0x0002a20000000800 */
[----:B------:R-:W-:Y:S01]  /*12d60*/  F2FP.BF16.PACK_AB R11, R108, R110 ;  /* 0x0000006e6c0b723e */ /* 0x000fe200000010ff */
        /* <DEDUP_REMOVED lines=8> */
[----:B------:R-:W-:Y:S01]  /*12df0*/  IMAD.MOV.U32 R158, RZ, RZ, R161 ;  /* 0x000000ffff9e7224 */ /* 0x000fe200078e00a1 */
[----:B---3--:R-:W-:Y:S01]  /*12e00*/  HMMA.16816.F32.BF16 R152, R8, R26, R52 ;  /* 0x0000001a0898723c */ /* 0x008fe20000041834 */
[----:B------:R-:W-:Y:S02]  /*12e10*/  IMAD.MOV.U32 R163, RZ, RZ, R240 ;  /* 0x000000ffffa37224 */ /* 0x000fe400078e00f0 */
[----:B------:R-:W-:-:S02]  /*12e20*/  IMAD.MOV.U32 R157, RZ, RZ, R169 ;  /* 0x000000ffff9d7224 */ /* 0x000fc400078e00a9 */
[----:B------:R-:W-:Y:S02]  /*12e30*/  IMAD.MOV.U32 R169, RZ, RZ, R144 ;  /* 0x000000ffffa97224 */ /* 0x000fe400078e0090 */
[--C-:B------:R-:W-:Y:S02]  /*12e40*/  FFMA.FTZ R54, R174, c[0x0][0x2d0], -R0.reuse ;  /* 0x0000b400ae367a23 */ /* 0x100fe40000010800 */
[--C-:B------:R-:W-:Y:S02]  /*12e50*/  FFMA.FTZ R55, R173, c[0x0][0x2d0], -R0.reuse ;  /* 0x0000b400ad377a23 */ /* 0x100fe40000010800 */
[--C-:B------:R-:W-:Y:S02]  /*12e60*/  FFMA.FTZ R68, R172, c[0x0][0x2d0], -R0.reuse ;  /* 0x0000b400ac447a23 */ /* 0x100fe40000010800 */
[----:B------:R-:W-:Y:S02]  /*12e70*/  FFMA.FTZ R70, R170, c[0x0][0x2d0], -R0 ;  /* 0x0000b400aa467a23 */ /* 0x000fe40000010800 */
[----:B------:R-:W-:-:S02]  /*12e80*/  FADD.FTZ R33, R69, R7 ;  /* 0x0000000745217221 */ /* 0x000fc40000010000 */
[----:B-1----:R-:W-:Y:S01]  /*12e90*/  FFMA.FTZ R2, R171, c[0x0][0x2d0], -R5 ;  /* 0x0000b400ab027a23 */ /* 0x002fe20000010805 */
[----:B------:R-:W-:Y:S01]  /*12ea0*/  F2FP.BF16.PACK_AB R4, R104, R107 ;  /* 0x0000006b6804723e */ /* 0x000fe200000010ff */
[----:B------:R-:W-:Y:S02]  /*12eb0*/  IMAD.MOV.U32 R144, RZ, RZ, R159 ;  /* 0x000000ffff907224 */ /* 0x000fe400078e009f */
[--C-:B------:R-:W-:Y:S02]  /*12ec0*/  FFMA.FTZ R30, R232, c[0x0][0x2d0], -R5.reuse ;  /* 0x0000b400e81e7a23 */ /* 0x100fe40000010805 */
[--C-:B------:R-:W-:Y:S01]  /*12ed0*/  FFMA.FTZ R29, R143, c[0x0][0x2d0], -R5.reuse ;  /* 0x0000b4008f1d7a23 */ /* 0x100fe20000010805 */
[----:B------:R-:W-:Y:S01]  /*12ee0*/  HMMA.16816.F32.BF16 R60, R8, R20, R60 ;  /* 0x00000014083c723c */ /* 0x000fe2000004183c */
[----:B------:R-:W-:Y:S01]  /*12ef0*/  FFMA.FTZ R0, R233, c[0x0][0x2d0], -R5 ;  /* 0x0000b400e9007a23 */ /* 0x000fe20000010805 */
[----:B------:R-:W-:Y:S01]  /*12f00*/  LDSM.16.MT88.4 R172, [R231+0x3100] ;  /* 0x00310000e7ac783b */ /* 0x000fe20000004200 */
[----:B------:R-:W-:-:S02]  /*12f10*/  IMAD.MOV.U32 R159, RZ, RZ, R158 ;  /* 0x000000ffff9f7224 */ /* 0x000fc400078e009e */
[----:B------:R-:W-:Y:S02]  /*12f20*/  IMAD.MOV.U32 R158, RZ, RZ, R163 ;  /* 0x000000ffff9e7224 */ /* 0x000fe400078e00a3 */
[----:B------:R-:W-:Y:S01]  /*12f30*/  IMAD.MOV.U32 R163, RZ, RZ, R120 ;  /* 0x000000ffffa37224 */ /* 0x000fe200078e0078 */
[----:B------:R1:W-:Y:S01]  /*12f40*/  MUFU.EX2 R69, R0 ;  /* 0x0000000000457308 */ /* 0x0003e20000000800 */
[----:B------:R-:W-:Y:S01]  /*12f50*/  IMAD.MOV.U32 R120, RZ, RZ, R121 ;  /* 0x000000ffff787224 */ /* 0x000fe200078e0079 */
[----:B------:R-:W-:Y:S01]  /*12f60*/  F2FP.BF16.PACK_AB R5, R102, R103 ;  /* 0x000000676605723e */ /* 0x000fe200000010ff */
[--C-:B------:R-:W-:Y:S01]  /*12f70*/  FFMA.FTZ R52, R235, c[0x0][0x2d0], -R6.reuse ;  /* 0x0000b400eb347a23 */ /* 0x100fe20000010806 */
[----:B--2---:R-:W-:Y:S01]  /*12f80*/  F2FP.BF16.PACK_AB R7, R100, R101 ;  /* 0x000000656407723e */ /* 0x004fe200000010ff */
[----:B------:R-:W-:Y:S01]  /*12f90*/  FFMA.FTZ R53, R234, c[0x0][0x2d0], -R6 ;  /* 0x0000b400ea357a23 */ /* 0x000fe20000010806 */
[----:B------:R-:W-:Y:S01]  /*12fa0*/  F2FP.BF16.PACK_AB R6, R105, R106 ;  /* 0x0000006a6906723e */ /* 0x000fe200000010ff */
        /* <DEDUP_REMOVED lines=8> */
[----:B-1----:R-:W-:Y:S01]  /*13030*/  FADD.FTZ R0, R180, R33 ;  /* 0x00000021b4007221 */ /* 0x002fe20000010000 */
[----:B------:R-:W-:Y:S01]  /*13040*/  HMMA.16816.F32.BF16 R128, R8, R12, R92 ;  /* 0x0000000c0880723c */ /* 0x000fe2000004185c */
[----:B------:R1:W-:Y:S01]  /*13050*/  MUFU.EX2 R92, R2 ;  /* 0x00000002005c7308 */ /* 0x0003e20000000800 */
[--C-:B------:R-:W-:Y:S02]  /*13060*/  FFMA.FTZ R28, R157, c[0x0][0x2d0], -R3.reuse ;  /* 0x0000b4009d1c7a23 */ /* 0x100fe40000010803 */
[----:B------:R-:W-:Y:S02]  /*13070*/  FFMA.FTZ R31, R165, c[0x0][0x2d0], -R3 ;  /* 0x0000b400a51f7a23 */ /* 0x000fe40000010803 */
[----:B------:R-:W-:Y:S02]  /*13080*/  FADD.FTZ R0, R179, R0 ;  /* 0x00000000b3007221 */ /* 0x000fe40000010000 */
[----:B------:R-:W-:-:S02]  /*13090*/  IMAD.MOV.U32 R145, RZ, RZ, R158 ;  /* 0x000000ffff917224 */ /* 0x000fc400078e009e */
[----:B------:R-:W-:Y:S02]  /*130a0*/  IMAD.MOV.U32 R146, RZ, RZ, R163 ;  /* 0x000000ffff927224 */ /* 0x000fe400078e00a3 */
[----:B------:R-:W-:Y:S01]  /*130b0*/  IMAD.MOV.U32 R166, RZ, RZ, R120 ;  /* 0x000000ffffa67224 */ /* 0x000fe200078e0078 */
[----:B------:R-:W-:Y:S01]  /*130c0*/  HMMA.16816.F32.BF16 R76, R4, R20, R76 ;  /* 0x00000014044c723c */ /* 0x000fe2000004184c */
[----:B------:R-:W-:Y:S02]  /*130d0*/  FADD.FTZ R32, R252, R251 ;  /* 0x000000fbfc207221 */ /* 0x000fe40000010000 */
[--C-:B-1----:R-:W-:Y:S02]  /*130e0*/  FFMA.FTZ R2, R164, c[0x0][0x2d0], -R3.reuse ;  /* 0x0000b400a4027a23 */ /* 0x102fe40000010803 */
[----:B------:R-:W-:Y:S02]  /*130f0*/  FFMA.FTZ R3, R171, c[0x0][0x2d0], -R3 ;  /* 0x0000b400ab037a23 */ /* 0x000fe40000010803 */
[----:B------:R-:W-:Y:S01]  /*13100*/  IMAD.MOV.U32 R164, RZ, RZ, R159 ;  /* 0x000000ffffa47224 */ /* 0x000fe200078e009f */
[----:B------:R-:W-:Y:S01]  /*13110*/  HMMA.16816.F32.BF16 R56, R8, R24, R56 ;  /* 0x000000180838723c */ /* 0x000fe20000041838 */
[----:B------:R1:W-:Y:S01]  /*13120*/  MUFU.EX2 R21, R3 ;  /* 0x0000000300157308 */ /* 0x0003e20000000800 */
[----:B------:R-:W-:Y:S01]  /*13130*/  FADD.FTZ R0, R185, R0 ;  /* 0x00000000b9007221 */ /* 0x000fe20000010000 */
[----:B------:R-:W2:Y:S01]  /*13140*/  LDSM.16.MT88.4 R156, [R228+0x3100] ;  /* 0x00310000e49c783b */ /* 0x000ea20000004200 */
[----:B------:R-:W-:-:S02]  /*13150*/  IMAD.MOV.U32 R171, RZ, RZ, R122 ;  /* 0x000000ffffab7224 */ /* 0x000fc400078e007a */
[----:B------:R-:W-:Y:S02]  /*13160*/  IMAD.MOV.U32 R165, RZ, RZ, R123 ;  /* 0x000000ffffa57224 */ /* 0x000fe400078e007b */
[----:B------:R-:W-:Y:S01]  /*13170*/  HMMA.16816.F32.BF16 R72, R8, R22, R72 ;  /* 0x000000160848723c */ /* 0x000fe20000041848 */
[----:B------:R-:W-:Y:S02]  /*13180*/  IMAD.MOV.U32 R149, RZ, RZ, R241 ;  /* 0x000000ffff957224 */ /* 0x000fe400078e00f1 */
[----:B------:R-:W-:-:S05]  /*13190*/  IMAD.MOV.U32 R126, RZ, RZ, R237 ;  /* 0x000000ffff7e7224 */ /* 0x000fca00078e00ed */
[----:B------:R-:W-:Y:S01]  /*131a0*/  HMMA.16816.F32.BF16 R80, R8, R16, R80 ;  /* 0x000000100850723c */ /* 0x000fe20000041850 */
[----:B-1----:R-:W-:Y:S02]  /*131b0*/  FADD.FTZ R3, R164, R166 ;  /* 0x000000a6a4037221 */ /* 0x002fe40000010000 */
[----:B------:R-:W-:-:S05]  /*131c0*/  IMAD.MOV.U32 R93, RZ, RZ, R151 ;  /* 0x000000ffff5d7224 */ /* 0x000fca00078e0097 */
[----:B------:R-:W-:Y:S01]  /*131d0*/  HMMA.16816.F32.BF16 R116, R8, R18, R116 ;  /* 0x000000120874723c */ /* 0x000fe20000041874 */
[----:B------:R-:W-:-:S07]  /*131e0*/  FADD.FTZ R3, R171, R3 ;  /* 0x00000003ab037221 */ /* 0x000fce0000010000 */
[----:B------:R-:W-:Y:S01]  /*131f0*/  HMMA.16816.F32.BF16 R96, R8, R14, R96 ;  /* 0x0000000e0860723c */ /* 0x000fe20000041860 */
[----:B------:R-:W-:-:S07]  /*13200*/  IMAD.MOV.U32 R251, RZ, RZ, R135 ;  /* 0x000000fffffb7224 */ /* 0x000fce00078e0087 */
[C---:B------:R-:W-:Y:S01]  /*13210*/  HMMA.16816.F32.BF16 R64, R4.reuse, R22, R64 ;  /* 0x000000160440723c */ /* 0x040fe20000041840 */
[----:B------:R1:W-:Y:S01]  /*13220*/  MUFU.EX2 R23, R2 ;  /* 0x0000000200177308 */ /* 0x0003e20000000800 */
[----:B------:R-:W-:Y:S01]  /*13230*/  FADD.FTZ R8, R145, R146 ;  /* 0x0000009291087221 */ /* 0x000fe20000010000 */
[----:B------:R3:W5:Y:S01]  /*13240*/  LDL.LU R241, [R1+0x94] ;  /* 0x0000940001f17983 */ /* 0x0007620000300800 */
[----:B------:R-:W-:Y:S02]  /*13250*/  IMAD.MOV.U32 R94, RZ, RZ, R125 ;  /* 0x000000ffff5e7224 */ /* 0x000fe400078e007d */
[----:B------:R-:W-:Y:S01]  /*13260*/  FADD.FTZ R8, R165, R8 ;  /* 0x00000008a5087221 */ /* 0x000fe20000010000 */
[----:B------:R3:W5:Y:S01]  /*13270*/  LDL.LU R240, [R1+0x90] ;  /* 0x0000900001f07983 */ /* 0x0007620000300800 */
[----:B------:R-:W-:Y:S01]  /*13280*/  HMMA.16816.F32.BF16 R88, R4, R24, R88 ;  /* 0x000000180458723c */ /* 0x000fe20000041858 */
[----:B------:R-:W-:-:S07]  /*13290*/  IMAD.MOV.U32 R178, RZ, RZ, R149 ;  /* 0x000000ffffb27224 */ /* 0x000fce00078e0095 */
[----:B------:R-:W-:Y:S01]  /*132a0*/  HMMA.16816.F32.BF16 R84, R4, R26, R84 ;  /* 0x0000001a0454723c */ /* 0x000fe20000041854 */
[----:B-1----:R-:W-:-:S04]  /*132b0*/  FADD.FTZ R2, R227, R32 ;  /* 0x00000020e3027221 */ /* 0x002fc80000010000 */
[----:B------:R-:W-:-:S03]  /*132c0*/  FADD.FTZ R2, R187, R2 ;  /* 0x00000002bb027221 */ /* 0x000fc60000010000 */
[----:B------:R-:W-:Y:S01]  /*132d0*/  HMMA.16816.F32.BF16 R48, R4, R16, R48 ;  /* 0x000000100430723c */ /* 0x000fe20000041830 */
[----:B------:R-:W-:-:S07]  /*132e0*/  IMAD.MOV.U32 R177, RZ, RZ, R148 ;  /* 0x000000ffffb17224 */ /* 0x000fce00078e0094 */
[----:B------:R-:W-:Y:S01]  /*132f0*/  HMMA.16816.F32.BF16 R44, R4, R18, R44 ;  /* 0x00000012042c723c */ /* 0x000fe2000004182c */
[----:B------:R-:W-:-:S07]  /*13300*/  IMAD.MOV.U32 R95, RZ, RZ, R126 ;  /* 0x000000ffff5f7224 */ /* 0x000fce00078e007e */
[----:B------:R-:W-:Y:S01]  /*13310*/  HMMA.16816.F32.BF16 R36, R4, R12, R36 ;  /* 0x0000000c0424723c */ /* 0x000fe20000041824 */
[----:B------:R-:W-:-:S07]  /*13320*/  IMAD.MOV.U32 R176, RZ, RZ, R134 ;  /* 0x000000ffffb07224 */ /* 0x000fce00078e0086 */
[----:B------:R-:W-:Y:S01]  /*13330*/  HMMA.16816.F32.BF16 R40, R4, R14, R40 ;  /* 0x0000000e0428723c */ /* 0x000fe20000041828 */
[----:B------:R-:W-:Y:S02]  /*13340*/  FADD.FTZ R3, R93, R3 ;  /* 0x000000035d037221 */ /* 0x000fe40000010000 */
[----:B------:R-:W-:Y:S02]  /*13350*/  IMAD.MOV.U32 R186, RZ, RZ, R150 ;  /* 0x000000ffffba7224 */ /* 0x000fe400078e0096 */
[----:B------:R-:W-:Y:S02]  /*13360*/  IMAD.MOV.U32 R147, RZ, RZ, R167 ;  /* 0x000000ffff937224 */ /* 0x000fe400078e00a7 */
[----:B------:R-:W-:Y:S02]  /*13370*/  IMAD.MOV.U32 R146, RZ, RZ, R168 ;  /* 0x000000ffff927224 */ /* 0x000fe400078e00a8 */
[----:B------:R-:W-:Y:S02]  /*13380*/  IMAD.MOV.U32 R125, RZ, RZ, R132 ;  /* 0x000000ffff7d7224 */ /* 0x000fe400078e0084 */
[----:B------:R-:W-:-:S02]  /*13390*/  IMAD.MOV.U32 R145, RZ, RZ, R169 ;  /* 0x000000ffff917224 */ /* 0x000fc400078e00a9 */
[----:B------:R-:W-:Y:S02]  /*133a0*/  IMAD.MOV.U32 R161, RZ, RZ, R239 ;  /* 0x000000ffffa17224 */ /* 0x000fe400078e00ef */
[----:B------:R-:W-:Y:S01]  /*133b0*/  IMAD.MOV.U32 R252, RZ, RZ, R144 ;  /* 0x000000fffffc7224 */ /* 0x000fe200078e0090 */
[----:B------:R-:W1:Y:S01]  /*133c0*/  MUFU.EX2 R20, R34 ;  /* 0x0000002200147308 */ /* 0x000e620000000800 */
[----:B------:R-:W-:Y:S01]  /*133d0*/  FADD.FTZ R7, R184, R0 ;  /* 0x00000000b8077221 */ /* 0x000fe20000010000 */
[----:B------:R-:W-:Y:S01]  /*133e0*/  LDSM.16.MT88.4 R16, [R230+0x3100] ;  /* 0x00310000e610783b */ /* 0x000fe20000004200 */
[----:B------:R-:W-:-:S03]  /*133f0*/  @P6 IMAD.HI.U32 R0, R124, c[0x0][0x2c8], RZ ;  /* 0x0000b2007c006a27 */ /* 0x000fc600078e00ff */
[----:B------:R3:W5:Y:S01]  /*13400*/  LDL.LU R239, [R1+0x8c] ;  /* 0x00008c0001ef7983 */ /* 0x0007620000300800 */
[----:B------:R-:W-:Y:S01]  /*13410*/  FADD.FTZ R4, R251, R8 ;  /* 0x00000008fb047221 */ /* 0x000fe20000010000 */
[----:B------:R-:W-:Y:S01]  /*13420*/  @P6 SHF.R.U32.HI R124, RZ, c[0x0][0x2cc], R0 ;  /* 0x0000b300ff7c6a19 */ /* 0x000fe20000011600 */
[----:B------:R-:W-:Y:S02]  /*13430*/  FADD.FTZ R2, R94, R2 ;  /* 0x000000025e027221 */ /* 0x000fe40000010000 */
[----:B------:R-:W-:Y:S01]  /*13440*/  IMAD.MOV.U32 R126, RZ, RZ, R133 ;  /* 0x000000ffff7e7224 */ /* 0x000fe200078e0085 */
[----:B------:R-:W4:Y:S01]  /*13450*/  MUFU.EX2 R9, R54 ;  /* 0x0000003600097308 */ /* 0x000f220000000800 */
[----:B------:R-:W-:Y:S01]  /*13460*/  FADD.FTZ R6, R95, R4 ;  /* 0x000000045f067221 */ /* 0x000fe20000010000 */
[----:B------:R3:W5:Y:S01]  /*13470*/  LDL.LU R238, [R1+0x88] ;  /* 0x0000880001ee7983 */ /* 0x0007620000300800 */
[----:B------:R-:W-:Y:S01]  /*13480*/  FADD.FTZ R5, R176, R3 ;  /* 0x00000003b0057221 */ /* 0x000fe20000010000 */
[----:B------:R-:W-:Y:S01]  /*13490*/  IADD3 R3, R124, R178, -R177 ;  /* 0x000000b27c037210 */ /* 0x000fe20007ffe8b1 */
[----:B------:R-:W-:Y:S01]  /*134a0*/  FADD.FTZ R4, R186, R2 ;  /* 0x00000002ba047221 */ /* 0x000fe20000010000 */
[----:B------:R3:W5:Y:S01]  /*134b0*/  LDL.LU R237, [R1+0x84] ;  /* 0x0000840001ed7983 */ /* 0x0007620000300800 */
[----:B------:R-:W-:-:S02]  /*134c0*/  IMAD.MOV.U32 R2, RZ, RZ, RZ ;  /* 0x000000ffff027224 */ /* 0x000fc400078e00ff */
[----:B------:R-:W-:Y:S01]  /*134d0*/  IMAD.MOV.U32 R26, RZ, RZ, R147 ;  /* 0x000000ffff1a7224 */ /* 0x000fe200078e0093 */
[----:B------:R-:W1:Y:S01]  /*134e0*/  MUFU.EX2 R24, R28 ;  /* 0x0000001c00187308 */ /* 0x000e620000000800 */
[----:B------:R-:W-:Y:S01]  /*134f0*/  IMAD.HI R2, R3, -0x6db6db6d, R2 ;  /* 0x9249249303027827 */ /* 0x000fe200078e0202 */
[----:B------:R3:W5:Y:S04]  /*13500*/  LDL.LU R236, [R1+0x80] ;  /* 0x0000800001ec7983 */ /* 0x0007680000300800 */
[----:B------:R-:W-:Y:S01]  /*13510*/  SHF.R.U32.HI R0, RZ, 0x1f, R2 ;  /* 0x0000001fff007819 */ /* 0x000fe20000011602 */
[----:B------:R-:W-:Y:S01]  /*13520*/  IMAD.MOV.U32 R27, RZ, RZ, R146 ;  /* 0x000000ffff1b7224 */ /* 0x000fe200078e0092 */
[----:B------:R-:W1:Y:S01]  /*13530*/  MUFU.EX2 R11, R35 ;  /* 0x00000023000b7308 */ /* 0x000e620000000800 */
[----:B------:R-:W-:Y:S01]  /*13540*/  IMAD.MOV.U32 R25, RZ, RZ, R145 ;  /* 0x000000ffff197224 */ /* 0x000fe200078e0091 */
[----:B------:R-:W-:Y:S01]  /*13550*/  LEA.HI.SX32 R8, R2, R0, 0x1a ;  /* 0x0000000002087211 */ /* 0x000fe200078fd2ff */
[----:B------:R-:W-:Y:S01]  /*13560*/  FADD.FTZ R2, R125, R6 ;  /* 0x000000067d027221 */ /* 0x000fe20000010000 */
[----:B------:R3:W5:Y:S01]  /*13570*/  LDL.LU R235, [R1+0x7c] ;  /* 0x00007c0001eb7983 */ /* 0x0007620000300800 */
[----:B------:R-:W-:-:S02]  /*13580*/  FADD.FTZ R0, R126, R5 ;  /* 0x000000057e007221 */ /* 0x000fc40000010000 */
[----:B------:R-:W-:Y:S01]  /*13590*/  FADD.FTZ R4, R127, R4 ;  /* 0x000000047f047221 */ /* 0x000fe20000010000 */
[----:B------:R-:W1:Y:S01]  /*135a0*/  MUFU.EX2 R10, R55 ;  /* 0x00000037000a7308 */ /* 0x000e620000000800 */
[----:B------:R-:W-:Y:S01]  /*135b0*/  IMAD.MOV.U32 R251, RZ, RZ, R160 ;  /* 0x000000fffffb7224 */ /* 0x000fe200078e00a0 */
[----:B------:R3:W5:Y:S01]  /*135c0*/  LDL.LU R234, [R1+0x78] ;  /* 0x0000780001ea7983 */ /* 0x0007620000300800 */
[----:B------:R-:W-:Y:S02]  /*135d0*/  FADD.FTZ R3, R26, R7 ;  /* 0x000000071a037221 */ /* 0x000fe40000010000 */
[----:B------:R-:W-:Y:S01]  /*135e0*/  IMAD.MOV.U32 R93, RZ, RZ, R161 ;  /* 0x000000ffff5d7224 */ /* 0x000fe200078e00a1 */
[----:B------:R3:W5:Y:S01]  /*135f0*/  LDL.LU R233, [R1+0x74] ;  /* 0x0000740001e97983 */ /* 0x0007620000300800 */
[----:B------:R-:W-:Y:S02]  /*13600*/  FADD.FTZ R2, R27, R2 ;  /* 0x000000021b027221 */ /* 0x000fe40000010000 */
[----:B------:R-:W-:Y:S01]  /*13610*/  IMAD.MOV.U32 R94, RZ, RZ, R162 ;  /* 0x000000ffff5e7224 */ /* 0x000fe200078e00a2 */
[----:B------:R-:W1:Y:S01]  /*13620*/  MUFU.EX2 R14, R52 ;  /* 0x00000034000e7308 */ /* 0x000e620000000800 */
[----:B------:R-:W-:Y:S01]  /*13630*/  FADD.FTZ R0, R25, R0 ;  /* 0x0000000019007221 */ /* 0x000fe20000010000 */
[----:B------:R3:W5:Y:S01]  /*13640*/  LDL.LU R232, [R1+0x70] ;  /* 0x0000700001e87983 */ /* 0x0007620000300800 */
[----:B------:R-:W-:-:S02]  /*13650*/  FADD.FTZ R5, R252, R4 ;  /* 0x00000004fc057221 */ /* 0x000fc40000010000 */
[----:B------:R-:W-:Y:S01]  /*13660*/  FADD.FTZ R3, R251, R3 ;  /* 0x00000003fb037221 */ /* 0x000fe20000010000 */
[----:B------:R3:W5:Y:S01]  /*13670*/  LDL.LU R143, [R1+0x6c] ;  /* 0x00006c00018f7983 */ /* 0x0007620000300800 */
        /* <DEDUP_REMOVED lines=62> */
[----:B------:R-:W-:Y:S01]  /*13a60*/  IMAD.MOV.U32 R163, RZ, RZ, R121 ;  /* 0x000000ffffa37224 */ /* 0x000fe200078e0079 */
[----:B------:R-:W1:Y:S01]  /*13a70*/  MUFU.EX2 R30, R30 ;  /* 0x0000001e001e7308 */ /* 0x000e620000000800 */
[----:B------:R-:W-:Y:S01]  /*13a80*/  FADD.FTZ R5, R110, R5 ;  /* 0x000000056e057221 */ /* 0x000fe20000010000 */
[----:B------:R-:W2:Y:S01]  /*13a90*/  LDSM.16.MT88.4 R120, [R229+0x3100] ;  /* 0x00310000e578783b */ /* 0x000ea20000004200 */
[----:B------:R-:W-:Y:S02]  /*13aa0*/  FADD.FTZ R2, R105, R0 ;  /* 0x0000000069027221 */ /* 0x000fe40000010000 */
[----:B------:R-:W-:-:S03]  /*13ab0*/  FADD.FTZ R0, R100, R3 ;  /* 0x0000000364007221 */ /* 0x000fc60000010000 */
[----:B------:R-:W2:Y:S01]  /*13ac0*/  MUFU.EX2 R22, R31 ;  /* 0x0000001f00167308 */ /* 0x000ea20000000800 */
[----:B------:R-:W-:Y:S02]  /*13ad0*/  FADD.FTZ R4, R115, R4 ;  /* 0x0000000473047221 */ /* 0x000fe40000010000 */
[----:B------:R-:W-:-:S05]  /*13ae0*/  FADD.FTZ R5, R108, R5 ;  /* 0x000000056c057221 */ /* 0x000fca0000010000 */
[----:B------:R-:W-:Y:S01]  /*13af0*/  MUFU.EX2 R15, R53 ;  /* 0x00000035000f7308 */ /* 0x000fe20000000800 */
[----:B-1----:R-:W-:Y:S02]  /*13b00*/  FADD.FTZ R3, R20, R2 ;  /* 0x0000000214037221 */ /* 0x002fe40000010000 */
[----:B----4-:R-:W-:-:S05]  /*13b10*/  FADD.FTZ R2, R9, R0 ;  /* 0x0000000009027221 */ /* 0x010fca0000010000 */
[----:B------:R-:W-:Y:S01]  /*13b20*/  MUFU.EX2 R12, R70 ;  /* 0x00000046000c7308 */ /* 0x000fe20000000800 */
[----:B------:R-:W-:Y:S02]  /*13b30*/  IMAD.MOV.U32 R95, RZ, RZ, R163 ;  /* 0x000000ffff5f7224 */ /* 0x000fe400078e00a3 */
[----:B------:R-:W-:-:S05]  /*13b40*/  FADD.FTZ R0, R92, R4 ;  /* 0x000000045c007221 */ /* 0x000fca0000010000 */
[----:B------:R-:W1:Y:S01]  /*13b50*/  MUFU.EX2 R29, R29 ;  /* 0x0000001d001d7308 */ /* 0x000e620000000800 */
[----:B------:R-:W-:Y:S02]  /*13b60*/  FADD.FTZ R4, R24, R5 ;  /* 0x0000000518047221 */ /* 0x000fe40000010000 */
[----:B------:R-:W-:Y:S01]  /*13b70*/  FADD.FTZ R3, R11, R3 ;  /* 0x000000030b037221 */ /* 0x000fe20000010000 */
[----:B------:R-:W-:Y:S01]  /*13b80*/  IMNMX R5, RZ, R8, !PT ;  /* 0x00000008ff057217 */ /* 0x000fe20007800200 */
[----:B------:R-:W-:Y:S01]  /*13b90*/  FADD.FTZ R2, R10, R2 ;  /* 0x000000020a027221 */ /* 0x000fe20000010000 */
[----:B------:R-:W-:Y:S01]  /*13ba0*/  IADD3 R246, R95, -0x2, RZ ;  /* 0xfffffffe5ff67810 */ /* 0x000fe20007ffe0ff */
[----:B------:R-:W-:Y:S02]  /*13bb0*/  FADD.FTZ R0, R69, R0 ;  /* 0x0000000045007221 */ /* 0x000fe40000010000 */
[----:B------:R-:W-:Y:S02]  /*13bc0*/  FADD.FTZ R4, R23, R4 ;  /* 0x0000000417047221 */ /* 0x000fe40000010000 */
[----:B------:R-:W-:-:S02]  /*13bd0*/  FADD.FTZ R3, R14, R3 ;  /* 0x000000030e037221 */ /* 0x000fc40000010000 */
[----:B------:R-:W-:Y:S01]  /*13be0*/  FADD.FTZ R2, R13, R2 ;  /* 0x000000020d027221 */ /* 0x000fe20000010000 */
[----:B------:R4:W-:Y:S01]  /*13bf0*/  STL [R1+0x2c], R5 ;  /* 0x00002c0501007387 */ /* 0x0009e20000100800 */
[----:B------:R-:W-:Y:S01]  /*13c00*/  FADD.FTZ R0, R30, R0 ;  /* 0x000000001e007221 */ /* 0x000fe20000010000 */
[----:B------:R-:W-:Y:S01]  /*13c10*/  ISETP.GE.AND P0, PT, R246, R5, PT ;  /* 0x00000005f600720c */ /* 0x000fe20003f06270 */
[----:B--2---:R-:W-:Y:S01]  /*13c20*/  FADD.FTZ R4, R22, R4 ;  /* 0x0000000416047221 */ /* 0x004fe20000010000 */
[----:B------:R-:W-:Y:S02]  /*13c30*/  F2FP.BF16.PACK_AB R132, R69, R92 ;  /* 0x0000005c4584723e */ /* 0x000fe400000010ff */
[----:B------:R-:W-:Y:S02]  /*13c40*/  F2FP.BF16.PACK_AB R133, R23, R24 ;  /* 0x000000181785723e */ /* 0x000fe400000010ff */
[----:B-1----:R-:W-:Y:S01]  /*13c50*/  F2FP.BF16.PACK_AB R134, R29, R30 ;  /* 0x0000001e1d86723e */ /* 0x002fe200000010ff */
[----:B----4-:R-:W-:-:S02]  /*13c60*/  FADD.FTZ R5, R15, R3 ;  /* 0x000000030f057221 */ /* 0x010fc40000010000 */
        /* <DEDUP_REMOVED lines=29> */
[----:B---3--:R-:W2:Y:S01]  /*13e40*/  LDL R95, [R1+0x38] ;  /* 0x00003800015f7983 */ /* 0x008ea20000100800 */
        /* <DEDUP_REMOVED lines=8> */
.L_x_726:
[----:B------:R-:W-:Y:S04]  /*13ed0*/  DEPBAR.LE SB0, 0x0 ;  /* 0x000080000000791a */ /* 0x000fe80000000000 */
[----:B------:R-:W-:Y:S01]  /*13ee0*/  BAR.SYNC.DEFER_BLOCKING 0x0 ;  /* 0x0000000000007b1d */ /* 0x000fe20000010000 */
[C---:B------:R-:W-:Y:S01]  /*13ef0*/  ISETP.GE.AND P0, PT, R216.reuse, RZ, PT ;  /* 0x000000ffd800720c */ /* 0x040fe20003f06270 */
[----:B------:R-:W-:Y:S01]  /*13f00*/  IMAD.MOV.U32 R142, RZ, RZ, c[0x0][0x208] ;  /* 0x00008200ff8e7624 */ /* 0x000fe200078e00ff */
[----:B------:R-:W-:Y:S01]  /*13f10*/  IADD3 R246, R216, -0x1, RZ ;  /* 0xffffffffd8f67810 */ /* 0x000fe20007ffe0ff */
[----:B------:R-:W-:Y:S02]  /*13f20*/  IMAD.MOV.U32 R137, RZ, RZ, 0x5 ;  /* 0x00000005ff897424 */ /* 0x000fe400078e00ff */
[----:B------:R-:W-:Y:S02]  /*13f30*/  IMAD.SHL.U32 R142, R142, 0x20, RZ ;  /* 0x000000208e8e7824 */ /* 0x000fe400078e00ff */
[----:B--2---:R-:W-:Y:S05]  /*13f40*/  IMAD.MOV.U32 R2, RZ, RZ, c[0x0][0x208] ;  /* 0x00008200ff027624 */ /* 0x004fea00078e00ff */
[----:B------:R-:W-:Y:S01]  /*13f50*/  SHF.L.U64.HI R2, R2, R137, c[0x0][0x20c] ;  /* 0x0000830002027619 */ /* 0x000fe20000010289 */
[----:B------:R-:W-:Y:S01]  /*13f60*/  @P0 IMAD.WIDE.U32 R138, R216, c[0x0][0x208], RZ ;  /* 0x00008200d88a0a25 */ /* 0x000fe200078e00ff */
[----:B-1----:R-:W-:Y:S05]  /*13f70*/  @P0 SHF.R.S32.HI R0, RZ, 0x1f, R216 ;  /* 0x0000001fff000819 */ /* 0x002fea00000114d8 */
[----:B------:R-:W-:Y:S01]  /*13f80*/  @P0 IMAD R0, R0, c[0x0][0x208], RZ ;  /* 0x0000820000000a24 */ /* 0x000fe200078e02ff */
[----:B-----5:R-:W-:Y:S03]  /*13f90*/  LDSM.16.M88.4 R112, [R234+0x7100] ;  /* 0x00710000ea70783b */ /* 0x020fe60000000200 */
[----:B------:R-:W-:Y:S04]  /*13fa0*/  @P0 IMAD R0, R216, c[0x0][0x20c], R0 ;  /* 0x00008300d8000a24 */ /* 0x000fe800078e0200 */
[----:B------:R-:W-:Y:S01]  /*13fb0*/  @P0 IMAD.IADD R0, R139, 0x1, R0 ;  /* 0x000000018b000824 */ /* 0x000fe200078e0200 */
[----:B------:R-:W1:Y:S03]  /*13fc0*/  LDSM.16.M88.4 R16, [R143+0x3900] ;  /* 0x003900008f10783b */ /* 0x000e660000000200 */
[----:B------:R-:W-:Y:S05]  /*13fd0*/  @P0 IMAD R0, R0, 0x70, RZ ;  /* 0x0000007000000824 */ /* 0x000fea00078e02ff */
[----:B------:R-:W2:Y:S08]  /*13fe0*/  LDSM.16.M88.4 R108, [R234+0x9100] ;  /* 0x00910000ea6c783b */ /* 0x000eb00000000200 */
[----:B------:R-:W3:Y:S08]  /*13ff0*/  LDSM.16.M88.4 R32, [R143+0x4100] ;  /* 0x004100008f20783b */ /* 0x000ef00000000200 */
[----:B------:R-:W4:Y:S04]  /*14000*/  LDL R223, [R1+0x30] ;  /* 0x0000300001df7983 */ /* 0x000f280000100800 */
[----:B------:R-:W3:Y:S08]  /*14010*/  LDSM.16.M88.4 R48, [R143+0x4900] ;  /* 0x004900008f30783b */ /* 0x000ef00000000200 */
[----:B------:R-:W3:Y:S01]  /*14020*/  LDSM.16.M88.4 R64, [R143+0x5100] ;  /* 0x005100008f40783b */ /* 0x000ee20000000200 */
[-C--:B-1----:R-:W-:Y:S07]  /*14030*/  HMMA.16816.F32.BF16 R4, R112, R16.reuse, RZ ;  /* 0x000000107004723c */ /* 0x082fee00000418ff */
[----:B------:R-:W4:Y:S01]  /*14040*/  LDL.64 R220, [R1+0x50] ;  /* 0x0000500001dc7983 */ /* 0x000f220000100a00 */
[C---:B--2---:R-:W-:Y:S05]  /*14050*/  HMMA.16816.F32.BF16 R8, R108.reuse, R16, RZ ;  /* 0x000000106c08723c */ /* 0x044fea00000418ff */
[----:B------:R-:W4:Y:S03]  /*14060*/  LDL.64 R218, [R1+0x58] ;  /* 0x0000580001da7983 */ /* 0x000f260000100a00 */
[-C--:B------:R-:W-:Y:S03]  /*14070*/  HMMA.16816.F32.BF16 R12, R108, R18.reuse, RZ ;  /* 0x000000126c0c723c */ /* 0x080fe600000418ff */
[----:B------:R-:W1:Y:S05]  /*14080*/  LDSM.16.M88.4 R80, [R143+0x5900] ;  /* 0x005900008f50783b */ /* 0x000e6a0000000200 */
[C---:B------:R-:W-:Y:S03]  /*14090*/  HMMA.16816.F32.BF16 R16, R112.reuse, R18, RZ ;  /* 0x000000127010723c */ /* 0x040fe600000418ff */
[----:B------:R-:W1:Y:S05]  /*140a0*/  LDSM.16.M88.4 R96, [R143+0x6100] ;  /* 0x006100008f60783b */ /* 0x000e6a0000000200 */
[-C--:B---3--:R-:W-:Y:S03]  /*140b0*/  HMMA.16816.F32.BF16 R20, R112, R32.reuse, RZ ;  /* 0x000000207014723c */ /* 0x088fe600000418ff */
[----:B------:R-:W3:Y:S05]  /*140c0*/  LDSM.16.M88.4 R188, [R143+0x6900] ;  /* 0x006900008fbc783b */ /* 0x000eea0000000200 */
[C---:B------:R-:W-:Y:S03]  /*140d0*/  HMMA.16816.F32.BF16 R24, R108.reuse, R32, RZ ;  /* 0x000000206c18723c */ /* 0x040fe600000418ff */
[----:B------:R-:W-:Y:S05]  /*140e0*/  LDSM.16.M88.4 R192, [R237+0x7100] ;  /* 0x00710000edc0783b */ /* 0x000fea0000000200 */
[-C--:B------:R-:W-:Y:S03]  /*140f0*/  HMMA.16816.F32.BF16 R28, R108, R34.reuse, RZ ;  /* 0x000000226c1c723c */ /* 0x080fe600000418ff */
[----:B------:R-:W1:Y:S05]  /*14100*/  LDSM.16.M88.4 R196, [R238] ;  /* 0x00000000eec4783b */ /* 0x000e6a0000000200 */
[C---:B------:R-:W-:Y:S03]  /*14110*/  HMMA.16816.F32.BF16 R32, R112.reuse, R34, RZ ;  /* 0x000000227020723c */ /* 0x040fe600000418ff */
[----:B------:R-:W1:Y:S05]  /*14120*/  LDSM.16.M88.4 R200, [R237+0x9100] ;  /* 0x00910000edc8783b */ /* 0x000e6a0000000200 */
[-C--:B------:R-:W-:Y:S03]  /*14130*/  HMMA.16816.F32.BF16 R36, R112, R48.reuse, RZ ;  /* 0x000000307024723c */ /* 0x080fe600000418ff */
[----:B------:R-:W1:Y:S05]  /*14140*/  LDSM.16.M88.4 R204, [R244] ;  /* 0x00000000f4cc783b */ /* 0x000e6a0000000200 */
[C---:B------:R-:W-:Y:S03]  /*14150*/  HMMA.16816.F32.BF16 R40, R108.reuse, R48, RZ ;  /* 0x000000306c28723c */ /* 0x040fe600000418ff */
[----:B------:R-:W1:Y:S05]  /*14160*/  LDSM.16.M88.4 R208, [R243] ;  /* 0x00000000f3d0783b */ /* 0x000e6a0000000200 */
[-C--:B------:R-:W-:Y:S03]  /*14170*/  HMMA.16816.F32.BF16 R44, R108, R50.reuse, RZ ;  /* 0x000000326c2c723c */ /* 0x080fe600000418ff */
[----:B------:R-:W-:Y:S05]  /*14180*/  LDSM.16.M88.4 R212, [R241] ;  /* 0x00000000f1d4783b */ /* 0x000fea0000000200 */
[C---:B------:R-:W-:Y:S03]  /*14190*/  HMMA.16816.F32.BF16 R48, R112.reuse, R50, RZ ;  /* 0x000000327030723c */ /* 0x040fe600000418ff */
[----:B------:R-:W-:Y:S04]  /*141a0*/  STL [R1+0x6c], R234 ;  /* 0x00006cea01007387 */ /* 0x000fe80000100800 */
[----:B------:R1:W-:Y:S01]  /*141b0*/  STL [R1+0x70], R143 ;  /* 0x0000708f01007387 */ /* 0x0003e20000100800 */
        /* <DEDUP_REMOVED lines=12> */
[-C--:B-1----:R-:W-:Y:S03]  /*14280*/  HMMA.16816.F32.BF16 R68, R112, R80.reuse, RZ ;  /* 0x000000507044723c */ /* 0x082fe600000418ff */
[----:B------:R-:W2:Y:S04]  /*14290*/  LDL R217, [R1+0x64] ;  /* 0x0000640001d97983 */ /* 0x000ea80000100800 */
[----:B------:R-:W2:Y:S01]  /*142a0*/  LDL R143, [R1+0x60] ;  /* 0x00006000018f7983 */ /* 0x000ea20000100800 */
[C---:B------:R-:W-:Y:S08]  /*142b0*/  HMMA.16816.F32.BF16 R72, R108.reuse, R80, RZ ;  /* 0x000000506c48723c */ /* 0x040ff000000418ff */
[-C--:B------:R-:W-:Y:S08]  /*142c0*/  HMMA.16816.F32.BF16 R76, R108, R82.reuse, RZ ;  /* 0x000000526c4c723c */ /* 0x080ff000000418ff */
[C---:B------:R-:W-:Y:S08]  /*142d0*/  HMMA.16816.F32.BF16 R80, R112.reuse, R82, RZ ;  /* 0x000000527050723c */ /* 0x040ff000000418ff */
[-C--:B------:R-:W-:Y:S08]  /*142e0*/  HMMA.16816.F32.BF16 R84, R112, R96.reuse, RZ ;  /* 0x000000607054723c */ /* 0x080ff000000418ff */
[C---:B------:R-:W-:Y:S08]  /*142f0*/  HMMA.16816.F32.BF16 R88, R108.reuse, R96, RZ ;  /* 0x000000606c58723c */ /* 0x040ff000000418ff */
[-C--:B------:R-:W-:Y:S08]  /*14300*/  HMMA.16816.F32.BF16 R92, R108, R98.reuse, RZ ;  /* 0x000000626c5c723c */ /* 0x080ff000000418ff */
[C---:B------:R-:W-:Y:S08]  /*14310*/  HMMA.16816.F32.BF16 R96, R112.reuse, R98, RZ ;  /* 0x000000627060723c */ /* 0x040ff000000418ff */
[-C--:B---3--:R-:W-:Y:S08]  /*14320*/  HMMA.16816.F32.BF16 R100, R112, R188.reuse, RZ ;  /* 0x000000bc7064723c */ /* 0x088ff000000418ff */
        /* <DEDUP_REMOVED lines=12> */
[C---:B------:R-:W-:Y:S04]  /*143f0*/  HMMA.16816.F32.BF16 R32, R192.reuse, R206, R32 ;  /* 0x000000cec020723c */ /* 0x040fe80000041820 */
[----:B----4-:R-:W-:Y:S04]  /*14400*/  LOP3.LUT P3, RZ, R223, 0x1, RZ, 0xc0, !PT ;  /* 0x00000001dfff7812 */ /* 0x010fe8000786c0ff */
[-C--:B------:R-:W-:Y:S08]  /*14410*/  HMMA.16816.F32.BF16 R36, R192, R208.reuse, R36 ;  /* 0x000000d0c024723c */ /* 0x080ff00000041824 */
[C---:B------:R-:W-:Y:S08]  /*14420*/  HMMA.16816.F32.BF16 R40, R200.reuse, R208, R40 ;  /* 0x000000d0c828723c */ /* 0x040ff00000041828 */
[-C--:B------:R-:W-:Y:S04]  /*14430*/  HMMA.16816.F32.BF16 R44, R200, R210.reuse, R44 ;  /* 0x000000d2c82c723c */ /* 0x080fe8000004182c */
[----:B------:R-:W-:Y:S02]  /*14440*/  @P0 IMAD.MOV.U32 R205, RZ, RZ, R221 ;  /* 0x000000ffffcd0224 */ /* 0x000fe400078e00dd */
[----:B------:R-:W-:Y:S02]  /*14450*/  @P0 IMAD.MOV.U32 R204, RZ, RZ, R218 ;  /* 0x000000ffffcc0224 */ /* 0x000fe400078e00da */
[C---:B------:R-:W-:Y:S01]  /*14460*/  HMMA.16816.F32.BF16 R48, R192.reuse, R210, R48 ;  /* 0x000000d2c030723c */ /* 0x040fe20000041830 */
[----:B------:R-:W4:Y:S03]  /*14470*/  LDL R218, [R1+0x3c] ;  /* 0x00003c0001da7983 */ /* 0x000f260000100800 */
[----:B------:R-:W-:Y:S04]  /*14480*/  @P0 IMAD.WIDE.U32 R204, R138, 0x70, R204 ;  /* 0x000000708acc0825 */ /* 0x000fe800078e00cc */
[-C--:B-1----:R-:W-:Y:S04]  /*14490*/  HMMA.16816.F32.BF16 R52, R192, R188.reuse, R52 ;  /* 0x000000bcc034723c */ /* 0x082fe80000041834 */
[C---:B------:R-:W-:Y:S01]  /*144a0*/  @P0 LEA R138, P1, R204.reuse, c[0x0][0x1f8], 0x1 ;  /* 0x00007e00cc8a0a11 */ /* 0x040fe200078208ff */
[----:B------:R-:W-:Y:S03]  /*144b0*/  @P0 IMAD.IADD R0, R205, 0x1, R0 ;  /* 0x00000001cd000824 */ /* 0x000fe600078e0200 */
[C---:B------:R-:W-:Y:S04]  /*144c0*/  HMMA.16816.F32.BF16 R56, R200.reuse, R188, R56 ;  /* 0x000000bcc838723c */ /* 0x040fe80000041838 */
[----:B------:R-:W-:Y:S01]  /*144d0*/  @P0 LEA.HI.X R139, R204, c[0x0][0x1fc], R0, 0x1, P1 ;  /* 0x00007f00cc8b0a11 */ /* 0x000fe200008f0c00 */
[----:B------:R-:W-:Y:S01]  /*144e0*/  IMAD.MOV.U32 R0, RZ, RZ, c[0x0][0x2c4] ;  /* 0x0000b100ff007624 */ /* 0x000fe200078e00ff */
[-C--:B------:R-:W-:Y:S02]  /*144f0*/  @P0 IADD3 R206, P2, R138, R142.reuse, RZ ;  /* 0x0000008e8ace0210 */ /* 0x080fe40007f5e0ff */
[-C--:B------:R-:W-:Y:S04]  /*14500*/  HMMA.16816.F32.BF16 R60, R200, R190.reuse, R60 ;  /* 0x000000bec83c723c */ /* 0x080fe8000004183c */
[--C-:B------:R-:W-:Y:S01]  /*14510*/  @P0 IMAD.X R207, R139, 0x1, R2.reuse, P2 ;  /* 0x000000018bcf0824 */ /* 0x100fe200010e0602 */
[-C--:B------:R-:W-:Y:S03]  /*14520*/  @P0 IADD3 R208, P1, R206, R142.reuse, RZ ;  /* 0x0000008eced00210 */ /* 0x080fe60007f3e0ff */
[C---:B------:R-:W-:Y:S01]  /*14530*/  HMMA.16816.F32.BF16 R64, R192.reuse, R190, R64 ;  /* 0x000000bec040723c */ /* 0x040fe20000041840 */
[----:B------:R-:W1:Y:S03]  /*14540*/  LDSM.16.M88.4 R188, [R239] ;  /* 0x00000000efbc783b */ /* 0x000e660000000200 */
[--C-:B------:R-:W-:Y:S01]  /*14550*/  @P0 IMAD.X R209, R207, 0x1, R2.reuse, P1 ;  /* 0x00000001cfd10824 */ /* 0x100fe200008e0602 */
[-C--:B------:R-:W-:Y:S03]  /*14560*/  @P0 IADD3 R204, P2, R208, R142.reuse, RZ ;  /* 0x0000008ed0cc0210 */ /* 0x080fe60007f5e0ff */
[-C--:B------:R-:W-:Y:S01]  /*14570*/  HMMA.16816.F32.BF16 R68, R192, R212.reuse, R68 ;  /* 0x000000d4c044723c */ /* 0x080fe20000041844 */
[----:B------:R-:W-:Y:S01]  /*14580*/  @!PT LDS RZ, [RZ] ;  /* 0x00000000fffff984 */ /* 0x000fe20000000800 */
[----:B------:R-:W-:Y:S01]  /*14590*/  @!PT LDS RZ, [RZ] ;  /* 0x00000000fffff984 */ /* 0x000fe20000000800 */
[----:B------:R-:W-:Y:S01]  /*145a0*/  @!PT LDS RZ, [RZ] ;  /* 0x00000000fffff984 */ /* 0x000fe20000000800 */
[----:B------:R1:W-:Y:S03]  /*145b0*/  @P0 LDGSTS.E.BYPASS.LTC128B.128 [R245+0x100], [R138.64], !P3 ;  /* 0x001000008af50fae */ /* 0x0003e6000d901d48 */
[--C-:B------:R-:W-:Y:S04]  /*145c0*/  @P0 IMAD.X R205, R209, 0x1, R2.reuse, P2 ;  /* 0x00000001d1cd0824 */ /* 0x100fe800010e0602 */
[C---:B------:R-:W-:Y:S01]  /*145d0*/  HMMA.16816.F32.BF16 R72, R200.reuse, R212, R72 ;  /* 0x000000d4c848723c */ /* 0x040fe20000041848 */
[----:B------:R1:W-:Y:S07]  /*145e0*/  @P0 LDGSTS.E.BYPASS.LTC128B.128 [R245+0x900], [R206.64], !P3 ;  /* 0x00900000cef50fae */ /* 0x0003ee000d901d48 */
[-C--:B------:R-:W-:Y:S01]  /*145f0*/  HMMA.16816.F32.BF16 R76, R200, R214.reuse, R76 ;  /* 0x000000d6c84c723c */ /* 0x080fe2000004184c */
[----:B------:R1:W-:Y:S07]  /*14600*/  @P0 LDGSTS.E.BYPASS.LTC128B.128 [R245+0x1100], [R208.64], !P3 ;  /* 0x01100000d0f50fae */ /* 0x0003ee000d901d48 */
[C---:B------:R-:W-:Y:S01]  /*14610*/  HMMA.16816.F32.BF16 R80, R192.reuse, R214, R80 ;  /* 0x000000d6c050723c */ /* 0x040fe20000041850 */
[----:B------:R1:W-:Y:S07]  /*14620*/  @P0 LDGSTS.E.BYPASS.LTC128B.128 [R245+0x1900], [R204.64], !P3 ;  /* 0x01900000ccf50fae */ /* 0x0003ee000d901d48 */
[-C--:B---3--:R-:W-:Y:S08]  /*14630*/  HMMA.16816.F32.BF16 R84, R192, R196.reuse, R84 ;  /* 0x000000c4c054723c */ /* 0x088ff00000041854 */
[C---:B------:R-:W-:Y:S07]  /*14640*/  HMMA.16816.F32.BF16 R88, R200.reuse, R196, R88 ;  /* 0x000000c4c858723c */ /* 0x040fee0000041858 */
[-C--:B------:R-:W-:Y:S01]  /*14650*/  @P0 IADD3 R196, P1, R204, R142.reuse, RZ ;  /* 0x0000008eccc40210 */ /* 0x080fe20007f3e0ff */
[-C--:B------:R-:W-:Y:S04]  /*14660*/  HMMA.16816.F32.BF16 R92, R200, R198.reuse, R92 ;  /* 0x000000c6c85c723c */ /* 0x080fe8000004185c */
[--C-:B------:R-:W-:Y:S01]  /*14670*/  @P0 IMAD.X R197, R205, 0x1, R2.reuse, P1 ;  /* 0x00000001cdc50824 */ /* 0x100fe200008e0602 */
[-C--:B-1----:R-:W-:Y:S03]  /*14680*/  @P0 IADD3 R138, P2, R196, R142.reuse, RZ ;  /* 0x0000008ec48a0210 */ /* 0x082fe60007f5e0ff */
[C---:B------:R-:W-:Y:S01]  /*14690*/  HMMA.16816.F32.BF16 R96, R192.reuse, R198, R96 ;  /* 0x000000c6c060723c */ /* 0x040fe20000041860 */
[----:B------:R1:W-:Y:S03]  /*146a0*/  @P0 LDGSTS.E.BYPASS.LTC128B.128 [R245+0x2100], [R196.64], !P3 ;  /* 0x02100000c4f50fae */ /* 0x0003e6000d901d48 */
[--C-:B------:R-:W-:Y:S03]  /*146b0*/  @P0 IMAD.X R139, R197, 0x1, R2.reuse, P2 ;  /* 0x00000001c58b0824 */ /* 0x100fe600010e0602 */
[----:B------:R-:W-:Y:S01]  /*146c0*/  @P0 IADD3 R198, P1, R138, R142, RZ ;  /* 0x0000008e8ac60210 */ /* 0x000fe20007f3e0ff */
[-C--:B------:R-:W-:Y:S01]  /*146d0*/  HMMA.16816.F32.BF16 R100, R192, R188.reuse, R100 ;  /* 0x000000bcc064723c */ /* 0x080fe20000041864 */
[----:B------:R3:W-:Y:S03]  /*146e0*/  @P0 LDGSTS.E.BYPASS.LTC128B.128 [R245+0x2900], [R138.64], !P3 ;  /* 0x029000008af50fae */ /* 0x0007e6000d901d48 */
[----:B------:R-:W-:Y:S01]  /*146f0*/  @P0 IMAD.X R199, R139, 0x1, R2, P1 ;  /* 0x000000018bc70824 */ /* 0x000fe200008e0602 */
[----:B------:R-:W-:Y:S03]  /*14700*/  ISETP.NE.AND P1, PT, R0, 0x1, PT ;  /* 0x000000010000780c */ /* 0x000fe60003f25270 */
[C---:B------:R-:W-:Y:S01]  /*14710*/  HMMA.16816.F32.BF16 R104, R200.reuse, R188, R104 ;  /* 0x000000bcc868723c */ /* 0x040fe20000041868 */
[----:B------:R-:W2:Y:S04]  /*14720*/  LDL R2, [R1+0x34] ;  /* 0x0000340001027983 */ /* 0x000ea80000100800 */
[----:B------:R-:W-:Y:S03]  /*14730*/  STL [R1+0x94], R235 ;  /* 0x000094eb01007387 */ /* 0x000fe60000100800 */
[-C--:B------:R-:W-:Y:S01]  /*14740*/  HMMA.16816.F32.BF16 R108, R200, R190.reuse, R108 ;  /* 0x000000bec86c723c */ /* 0x080fe2000004186c */
[----:B------:R-:W-:Y:S04]  /*14750*/  STL [R1+0x98], R233 ;  /* 0x000098e901007387 */ /* 0x000fe80000100800 */
[----:B------:R1:W-:Y:S03]  /*14760*/  @P0 LDGSTS.E.BYPASS.LTC128B.128 [R245+0x3100], [R198.64], !P3 ;  /* 0x03100000c6f50fae */ /* 0x0003e6000d901d48 */
[----:B------:R-:W-:Y:S04]  /*14770*/  HMMA.16816.F32.BF16 R112, R192, R190, R112 ;  /* 0x000000bec070723c */ /* 0x000fe80000041870 */
[----:B---3--:R-:W-:Y:S01]  /*14780*/  IMAD R138, R216, -0x70, RZ ;  /* 0xffffff90d88a7824 */ /* 0x008fe200078e02ff */
[----:B------:R-:W-:Y:S04]  /*14790*/  STL [R1+0x9c], R236 ;  /* 0x00009cec01007387 */ /* 0x000fe80000100800 */
[----:B------:R3:W3:Y:S04]  /*147a0*/  LDL R0, [R1+0x38] ;  /* 0x0000380001007983 */ /* 0x0006e80000100800 */
[----:B------:R-:W-:Y:S08]  /*147b0*/  LDSM.16.M88.4 R204, [R233+0x3900] ;  /* 0x00390000e9cc783b */ /* 0x000ff00000000200 */
[----:B------:R-:W-:Y:S08]  /*147c0*/  LDSM.16.M88.4 R208, [R235+0x9100] ;  /* 0x00910000ebd0783b */ /* 0x000ff00000000200 */
[----:B-1----:R-:W1:Y:S08]  /*147d0*/  LDSM.16.M88.4 R196, [R235+0x7100] ;  /* 0x00710000ebc4783b */ /* 0x002e700000000200 */
[----:B------:R-:W1:Y:S08]  /*147e0*/  LDSM.16.M88.4 R212, [R233+0x4100] ;  /* 0x00410000e9d4783b */ /* 0x000e700000000200 */
[----:B------:R-:W0:Y:S08]  /*147f0*/  LDGDEPBAR ;  /* 0x00000000000079af */ /* 0x000e300000000000 */
[----:B------:R-:W1:Y:S08]  /*14800*/  LDSM.16.M88.4 R200, [R233+0x4900] ;  /* 0x00490000e9c8783b */ /* 0x000e700000000200 */
[----:B------:R-:W1:Y:S02]  /*14810*/  LDSM.16.M88.4 R188, [R233+0x5100] ;  /* 0x00510000e9bc783b */ /* 0x000e640000000200 */
[-C--:B-1----:R-:W-:Y:S06]  /*14820*/  HMMA.16816.F32.BF16 R4, R196, R204.reuse, R4 ;  /* 0x000000ccc404723c */ /* 0x082fec0000041804 */
[----:B------:R-:W1:Y:S02]  /*14830*/  LDSM.16.M88.4 R192, [R233+0x5900] ;  /* 0x00590000e9c0783b */ /* 0x000e640000000200 */
[C---:B------:R-:W-:Y:S06]  /*14840*/  HMMA.16816.F32.BF16 R8, R208.reuse, R204, R8 ;  /* 0x000000ccd008723c */ /* 0x040fec0000041808 */
[----:B------:R-:W-:Y:S02]  /*14850*/  STL [R1+0xa0], R232 ;  /* 0x0000a0e801007387 */ /* 0x000fe40000100800 */
[-C--:B------:R-:W-:Y:S08]  /*14860*/  HMMA.16816.F32.BF16 R12, R208, R206.reuse, R12 ;  /* 0x000000ced00c723c */ /* 0x080ff0000004180c */
[C---:B------:R-:W-:Y:S01]  /*14870*/  HMMA.16816.F32.BF16 R16, R196.reuse, R206, R16 ;  /* 0x000000cec410723c */ /* 0x040fe20000041810 */
[----:B------:R-:W1:Y:S07]  /*14880*/  LDSM.16.M88.4 R204, [R233+0x6100] ;  /* 0x00610000e9cc783b */ /* 0x000e6e0000000200 */
        /* <DEDUP_REMOVED lines=11> */
[C---:B------:R-:W-:Y:S04]  /*14940*/  HMMA.16816.F32.BF16 R56, R208.reuse, R188, R56 ;  /* 0x000000bcd038723c */ /* 0x040fe80000041838 */
[----:B----4-:R-:W-:Y:S04]  /*14950*/  IADD3 R138, -R218, 0x1, R138 ;  /* 0x00000001da8a7810 */ /* 0x010fe80007ffe18a */
[-C--:B------:R-:W-:Y:S04]  /*14960*/  HMMA.16816.F32.BF16 R60, R208, R190.reuse, R60 ;  /* 0x000000bed03c723c */ /* 0x080fe8000004183c */
[----:B--2---:R-:W-:Y:S04]  /*14970*/  IADD3 R138, -R143, R138, R217 ;  /* 0x0000008a8f8a7210 */ /* 0x004fe80007ffe1d9 */
[C---:B------:R-:W-:Y:S01]  /*14980*/  HMMA.16816.F32.BF16 R64, R196.reuse, R190, R64 ;  /* 0x000000bec440723c */ /* 0x040fe20000041840 */
[----:B------:R-:W-:Y:S07]  /*14990*/  LDSM.16.M88.4 R188, [R236+0x7100] ;  /* 0x00710000ecbc783b */ /* 0x000fee0000000200 */
        /* <DEDUP_REMOVED lines=16> */
[-C--:B------:R-:W-:Y:S04]  /*14aa0*/  HMMA.16816.F32.BF16 R12, R212, R194.reuse, R12 ;  /* 0x000000c2d40c723c */ /* 0x080fe8000004180c */
[----:B---3--:R-:W-:Y:S04]  /*14ab0*/  @P1 IMAD.MOV.U32 R0, RZ, RZ, R2 ;  /* 0x000000ffff001224 */ /* 0x008fe800078e0002 */
[C---:B------:R-:W-:Y:S01]  /*14ac0*/  HMMA.16816.F32.BF16 R16, R188.reuse, R194, R16 ;  /* 0x000000c2bc10723c */ /* 0x040fe20000041810 */
[----:B------:R-:W-:Y:S07]  /*14ad0*/  SHFL.IDX PT, R2, R0, RZ, 0x1c1f ;  /* 0x001c1fff00027589 */ /* 0x000fee00000e0000 */
[-C--:B--2---:R-:W-:Y:S01]  /*14ae0*/  HMMA.16816.F32.BF16 R20, R188, R204.reuse, R20 ;  /* 0x000000ccbc14723c */ /* 0x084fe20000041814 */
[----:B------:R-:W1:Y:S07]  /*14af0*/  SHFL.IDX PT, R137, R0, 0x1, 0x1c1f ;  /* 0x003c1f0000897f89 */ /* 0x000e6e00000e0000 */
[C---:B------:R-:W-:Y:S01]  /*14b00*/  HMMA.16816.F32.BF16 R24, R212.reuse, R204, R24 ;  /* 0x000000ccd418723c */ /* 0x040fe20000041818 */
[----:B------:R-:W2:Y:S07]  /*14b10*/  SHFL.IDX PT, R142, R0, 0x2, 0x1c1f ;  /* 0x005c1f00008e7f89 */ /* 0x000eae00000e0000 */
[-C--:B------:R-:W-:Y:S01]  /*14b20*/  HMMA.16816.F32.BF16 R28, R212, R206.reuse, R28 ;  /* 0x000000ced41c723c */ /* 0x080fe2000004181c */
[----:B------:R3:W4:Y:S07]  /*14b30*/  SHFL.IDX PT, R139, R0, 0x3, 0x1c1f ;  /* 0x007c1f00008b7f89 */ /* 0x00072e00000e0000 */
[C---:B------:R-:W-:Y:S01]  /*14b40*/  HMMA.16816.F32.BF16 R32, R188.reuse, R206, R32 ;  /* 0x000000cebc20723c */ /* 0x040fe20000041820 */
[----:B------:R-:W4:Y:S03]  /*14b50*/  LDSM.16.M88.4 R192, [R232+0x1000] ;  /* 0x00100000e8c0783b */ /* 0x000f260000000200 */
[----:B-1----:R-:W-:Y:S05]  /*14b60*/  IMAD.IADD R137, R138, 0x1, R137 ;  /* 0x000000018a897824 */ /* 0x002fea00078e0289 */
[C---:B------:R-:W-:Y:S02]  /*14b70*/  ISETP.GT.AND P1, PT, R137.reuse, RZ, PT ;  /* 0x000000ff8900720c */ /* 0x040fe40003f24270 */
[----:B------:R-:W-:Y:S02]  /*14b80*/  ISETP.GT.AND P0, PT, R137, 0x1, PT ;  /* 0x000000018900780c */ /* 0x000fe40003f04270 */
[----:B------:R-:W-:Y:S02]  /*14b90*/  FSEL R198, R6, -INF , P1 ;  /* 0xff80000006c67808 */ /* 0x000fe40000800000 */
[----:B------:R-:W-:Y:S01]  /*14ba0*/  FSEL R197, R7, -INF , P0 ;  /* 0xff80000007c57808 */ /* 0x000fe20000000000 */
[C---:B---3--:R-:W-:Y:S01]  /*14bb0*/  IMAD.IADD R0, R138.reuse, 0x1, R2 ;  /* 0x000000018a007824 */ /* 0x048fe200078e0202 */
[C---:B------:R-:W-:Y:S01]  /*14bc0*/  ISETP.GT.AND P5, PT, R137.reuse, 0x58, PT ;  /* 0x000000588900780c */ /* 0x040fe20003fa4270 */
[C---:B--2---:R-:W-:Y:S01]  /*14bd0*/  IMAD.IADD R2, R138.reuse, 0x1, R142 ;  /* 0x000000018a027824 */ /* 0x044fe200078e028e */
[----:B------:R-:W-:Y:S01]  /*14be0*/  ISETP.GT.AND P4, PT, R137, 0x59, PT ;  /* 0x000000598900780c */ /* 0x000fe20003f84270 */
[----:B----4-:R-:W-:Y:S01]  /*14bf0*/  IMAD.IADD R138, R138, 0x1, R139 ;  /* 0x000000018a8a7824 */ /* 0x010fe200078e028b */
[C---:B------:R-:W-:Y:S02]  /*14c00*/  ISETP.GT.AND P3, PT, R0.reuse, RZ, PT ;  /* 0x000000ff0000720c */ /* 0x040fe40003f64270 */
[----:B------:R-:W-:Y:S02]  /*14c10*/  ISETP.GT.AND P2, PT, R0, 0x1, PT ;  /* 0x000000010000780c */ /* 0x000fe40003f44270 */
[----:B------:R-:W-:Y:S02]  /*14c20*/  FSEL R142, R4, -INF , P3 ;  /* 0xff800000048e7808 */ /* 0x000fe40001800000 */
[----:B------:R-:W-:Y:S02]  /*14c30*/  FSEL R196, R5, -INF , P2 ;  /* 0xff80000005c47808 */ /* 0x000fe40001000000 */
[----:B------:R-:W1:Y:S01]  /*14c40*/  LDSM.16.M88.4 R4, [R232+0x1800] ;  /* 0x00180000e804783b */ /* 0x000e620000000200 */
[C---:B------:R-:W-:Y:S02]  /*14c50*/  ISETP.GT.AND P3, PT, R2.reuse, RZ, PT ;  /* 0x000000ff0200720c */ /* 0x040fe40003f64270 */
[----:B------:R-:W-:Y:S02]  /*14c60*/  ISETP.GT.AND P2, PT, R2, 0x1, PT ;  /* 0x000000010200780c */ /* 0x000fe40003f44270 */
[C---:B------:R-:W-:Y:S02]  /*14c70*/  ISETP.GT.AND P1, PT, R138.reuse, RZ, PT ;  /* 0x000000ff8a00720c */ /* 0x040fe40003f24270 */
[----:B------:R-:W-:Y:S02]  /*14c80*/  ISETP.GT.AND P0, PT, R138, 0x1, PT ;  /* 0x000000018a00780c */ /* 0x000fe40003f04270 */
[----:B------:R-:W-:Y:S02]  /*14c90*/  FSEL R199, R8, -INF , P3 ;  /* 0xff80000008c77808 */ /* 0x000fe40001800000 */
[----:B------:R-:W-:Y:S01]  /*14ca0*/  FSEL R201, R9, -INF , P2 ;  /* 0xff80000009c97808 */ /* 0x000fe20001000000 */
[-C--:B------:R-:W-:Y:S03]  /*14cb0*/  HMMA.16816.F32.BF16 R36, R188, R192.reuse, R36 ;  /* 0x000000c0bc24723c */ /* 0x080fe60000041824 */
[----:B------:R-:W-:Y:S02]  /*14cc0*/  FSEL R203, R10, -INF , P1 ;  /* 0xff8000000acb7808 */ /* 0x000fe40000800000 */
[----:B------:R-:W-:Y:S02]  /*14cd0*/  FSEL R202, R11, -INF , P0 ;  /* 0xff8000000bca7808 */ /* 0x000fe40000000000 */
[----:B------:R-:W2:Y:S01]  /*14ce0*/  LDSM.16.M88.4 R8, [R232+0x2000] ;  /* 0x00200000e808783b */ /* 0x000ea20000000200 */
[C---:B------:R-:W-:Y:S04]  /*14cf0*/  HMMA.16816.F32.BF16 R40, R212.reuse, R192, R40 ;  /* 0x000000c0d428723c */ /* 0x040fe80000041828 */
[----:B------:R-:W-:Y:S02]  /*14d00*/  ISETP.GT.AND P3, PT, R2, 0x8, PT ;  /* 0x000000080200780c */ /* 0x000fe40003f64270 */
[----:B------:R-:W-:Y:S02]  /*14d10*/  ISETP.GT.AND P0, PT, R138, 0x9, PT ;  /* 0x000000098a00780c */ /* 0x000fe40003f04270 */
[-C--:B------:R-:W-:Y:S03]  /*14d20*/  HMMA.16816.F32.BF16 R44, R212, R194.reuse, R44 ;  /* 0x000000c2d42c723c */ /* 0x080fe6000004182c */
[----:B------:R-:W-:Y:S02]  /*14d30*/  ISETP.GT.AND P2, PT, R2, 0x9, PT ;  /* 0x000000090200780c */ /* 0x000fe40003f44270 */
[----:B------:R-:W-:Y:S02]  /*14d40*/  FSEL R200, R12, -INF , P3 ;  /* 0xff8000000cc87808 */ /* 0x000fe40001800000 */
[----:B------:R-:W-:Y:S01]  /*14d50*/  FSEL R15, R15, -INF , P0 ;  /* 0xff8000000f0f7808 */ /* 0x000fe20000000000 */
[C---:B------:R-:W-:Y:S04]  /*14d60*/  HMMA.16816.F32.BF16 R48, R188.reuse, R194, R48 ;  /* 0x000000c2bc30723c */ /* 0x040fe80000041830 */
[----:B------:R-:W-:Y:S02]  /*14d70*/  ISETP.GT.AND P3, PT, R0, 0x8, PT ;  /* 0x000000080000780c */ /* 0x000fe40003f64270 */
[----:B------:R-:W-:Y:S02]  /*14d80*/  ISETP.GT.AND P0, PT, R137, 0x9, PT ;  /* 0x000000098900780c */ /* 0x000fe40003f04270 */
[-C--:B-1----:R-:W-:Y:S03]  /*14d90*/  HMMA.16816.F32.BF16 R52, R188, R4.reuse, R52 ;  /* 0x00000004bc34723c */ /* 0x082fe60000041834 */
[----:B------:R-:W-:Y:S02]  /*14da0*/  ISETP.GT.AND P1, PT, R138, 0x8, PT ;  /* 0x000000088a00780c */ /* 0x000fe40003f24270 */
[----:B------:R-:W-:Y:S02]  /*14db0*/  FSEL R16, R16, -INF , P3 ;  /* 0xff80000010107808 */ /* 0x000fe40001800000 */
[----:B------:R-:W-:Y:S01]  /*14dc0*/  FSEL R19, R19, -INF , P0 ;  /* 0xff80000013137808 */ /* 0x000fe20000000000 */
[C---:B------:R-:W-:Y:S04]  /*14dd0*/  HMMA.16816.F32.BF16 R56, R212.reuse, R4, R56 ;  /* 0x00000004d438723c */ /* 0x040fe80000041838 */
[C---:B------:R-:W-:Y:S02]  /*14de0*/  ISETP.GT.AND P3, PT, R0.reuse, 0x10, PT ;  /* 0x000000100000780c */ /* 0x040fe40003f64270 */
[----:B------:R-:W-:Y:S02]  /*14df0*/  ISETP.GT.AND P0, PT, R137, 0x11, PT ;  /* 0x000000118900780c */ /* 0x000fe40003f04270 */
[-C--:B------:R-:W-:Y:S03]  /*14e00*/  HMMA.16816.F32.BF16 R60, R212, R6.reuse, R60 ;  /* 0x00000006d43c723c */ /* 0x080fe6000004183c */
[----:B------:R-:W-:Y:S02]  /*14e10*/  ISETP.GT.AND P6, PT, R0, 0x68, PT ;  /* 0x000000680000780c */ /* 0x000fe40003fc4270 */
[----:B------:R-:W-:Y:S02]  /*14e20*/  FMNMX.FTZ R12, R142, R3, !PT ;  /* 0x000000038e0c7209 */ /* 0x000fe40007810000 */
[----:B------:R-:W-:Y:S01]  /*14e30*/  FSEL R13, R13, -INF , P2 ;  /* 0xff8000000d0d7808 */ /* 0x000fe20001000000 */
[C---:B------:R-:W-:Y:S01]  /*14e40*/  HMMA.16816.F32.BF16 R64, R188.reuse, R6, R64 ;  /* 0x00000006bc40723c */ /* 0x040fe20000041840 */
[----:B------:R-:W1:Y:S03]  /*14e50*/  LDSM.16.M88.4 R4, [R232+0x2800] ;  /* 0x00280000e804783b */ /* 0x000e660000000200 */
[----:B------:R-:W-:Y:S02]  /*14e60*/  ISETP.GT.AND P2, PT, R0, 0x9, PT ;  /* 0x000000090000780c */ /* 0x000fe40003f44270 */
[----:B------:R-:W-:Y:S02]  /*14e70*/  FSEL R20, R20, -INF , P3 ;  /* 0xff80000014147808 */ /* 0x000fe40001800000 */
[-C--:B--2---:R-:W-:Y:S03]  /*14e80*/  HMMA.16816.F32.BF16 R68, R188, R8.reuse, R68 ;  /* 0x00000008bc44723c */ /* 0x084fe60000041844 */
[----:B------:R-:W-:Y:S02]  /*14e90*/  ISETP.GT.AND P3, PT, R2, 0x10, PT ;  /* 0x000000100200780c */ /* 0x000fe40003f64270 */
[----:B------:R-:W-:Y:S02]  /*14ea0*/  FSEL R23, R23, -INF , P0 ;  /* 0xff80000017177808 */ /* 0x000fe40000000000 */
[----:B------:R-:W-:Y:S01]  /*14eb0*/  ISETP.GT.AND P0, PT, R138, 0x11, PT ;  /* 0x000000118a00780c */ /* 0x000fe20003f04270 */
[C---:B------:R-:W-:Y:S04]  /*14ec0*/  HMMA.16816.F32.BF16 R72, R212.reuse, R8, R72 ;  /* 0x00000008d448723c */ /* 0x040fe80000041848 */
[----:B------:R-:W-:Y:S02]  /*14ed0*/  FMNMX.FTZ R12, R196, R12, !PT ;  /* 0x0000000cc40c7209 */ /* 0x000fe40007810000 */
[----:B------:R-:W-:Y:S02]  /*14ee0*/  FSEL R17, R17, -INF , P2 ;  /* 0xff80000011117808 */ /* 0x000fe40001000000 */
[-C--:B------:R-:W-:Y:S03]  /*14ef0*/  HMMA.16816.F32.BF16 R76, R212, R10.reuse, R76 ;  /* 0x0000000ad44c723c */ /* 0x080fe6000004184c */
[----:B------:R-:W-:Y:S02]  /*14f00*/  ISETP.GT.AND P2, PT, R0, 0x11, PT ;  /* 0x000000110000780c */ /* 0x000fe40003f44270 */
[----:B------:R-:W-:Y:S02]  /*14f10*/  FSEL R24, R24, -INF , P3 ;  /* 0xff80000018187808 */ /* 0x000fe40001800000 */
[----:B------:R-:W-:Y:S01]  /*14f20*/  ISETP.GT.AND P3, PT, R2, 0x18, PT ;  /* 0x000000180200780c */ /* 0x000fe20003f64270 */
[C---:B------:R-:W-:Y:S01]  /*14f30*/  HMMA.16816.F32.BF16 R80, R188.reuse, R10, R80 ;  /* 0x0000000abc50723c */ /* 0x040fe20000041850 */
[----:B------:R-:W2:Y:S01]  /*14f40*/  LDSM.16.M88.4 R8, [R232+0x3000] ;  /* 0x00300000e808783b */ /* 0x000ea20000000200 */
[----:B------:R-:W-:Y:S04]  /*14f50*/  DEPBAR.LE SB0, 0x0 ;  /* 0x000080000000791a */ /* 0x000fe80000000000 */
[----:B------:R-:W-:Y:S03]  /*14f60*/  FSEL R27, R27, -INF , P0 ;  /* 0xff8000001b1b7808 */ /* 0x000fe60000000000 */
[----:B------:R-:W-:Y:S01]  /*14f70*/  BAR.SYNC.DEFER_BLOCKING 0x0 ;  /* 0x0000000000007b1d */ /* 0x000fe20000010000 */
[-C--:B-1----:R-:W-:Y:S05]  /*14f80*/  HMMA.16816.F32.BF16 R84, R188, R4.reuse, R84 ;  /* 0x00000004bc54723c */ /* 0x082fea0000041854 */
[----:B------:R-:W-:Y:S02]  /*14f90*/  ISETP.GT.AND P0, PT, R138, 0x19, PT ;  /* 0x000000198a00780c */ /* 0x000fe40003f04270 */
[----:B------:R-:W-:Y:S01]  /*14fa0*/  FMNMX.FTZ R12, R16, R12, !PT ;  /* 0x0000000c100c7209 */ /* 0x000fe20007810000 */
[C---:B------:R-:W-:Y:S04]  /*14fb0*/  HMMA.16816.F32.BF16 R88, R212.reuse, R4, R88 ;  /* 0x00000004d458723c */ /* 0x040fe80000041858 */
[----:B------:R-:W-:Y:S02]  /*14fc0*/  FSEL R21, R21, -INF , P2 ;  /* 0xff80000015157808 */ /* 0x000fe40001000000 */
[----:B------:R-:W-:Y:S02]  /*14fd0*/  ISETP.GT.AND P2, PT, R2, 0x11, PT ;  /* 0x000000110200780c */ /* 0x000fe40003f44270 */
[----:B------:R-:W-:Y:S01]  /*14fe0*/  FSEL R28, R28, -INF , P3 ;  /* 0xff8000001c1c7808 */ /* 0x000fe20001800000 */
[-C--:B------:R-:W-:Y:S03]  /*14ff0*/  HMMA.16816.F32.BF16 R92, R212, R6.reuse, R92 ;  /* 0x00000006d45c723c */ /* 0x080fe6000004185c */
[----:B------:R-:W-:Y:S02]  /*15000*/  FSEL R31, R31, -INF , P0 ;  /* 0xff8000001f1f7808 */ /* 0x000fe40000000000 */
[----:B------:R-:W-:Y:S02]  /*15010*/  ISETP.GT.AND P3, PT, R0, 0x18, PT ;  /* 0x000000180000780c */ /* 0x000fe40003f64270 */
[----:B------:R-:W-:Y:S01]  /*15020*/  ISETP.GT.AND P0, PT, R137, 0x19, PT ;  /* 0x000000198900780c */ /* 0x000fe20003f04270 */
[C---:B------:R-:W-:Y:S04]  /*15030*/  HMMA.16816.F32.BF16 R96, R188.reuse, R6, R96 ;  /* 0x00000006bc60723c */ /* 0x040fe80000041860 */
[----:B------:R-:W-:Y:S02]  /*15040*/  FMNMX.FTZ R12, R17, R12, !PT ;  /* 0x0000000c110c7209 */ /* 0x000fe40007810000 */
[----:B------:R-:W-:Y:S02]  /*15050*/  FSEL R25, R25, -INF , P2 ;  /* 0xff80000019197808 */ /* 0x000fe40001000000 */
[----:B------:R-:W-:Y:S01]  /*15060*/  ISETP.GT.AND P2, PT, R2, 0x19, PT ;  /* 0x000000190200780c */ /* 0x000fe20003f44270 */
[-C--:B--2---:R-:W-:Y:S03]  /*15070*/  HMMA.16816.F32.BF16 R100, R188, R8.reuse, R100 ;  /* 0x00000008bc64723c */ /* 0x084fe60000041864 */
[----:B------:R-:W-:Y:S02]  /*15080*/  FSEL R32, R32, -INF , P3 ;  /* 0xff80000020207808 */ /* 0x000fe40001800000 */
[----:B------:R-:W-:Y:S02]  /*15090*/  FSEL R35, R35, -INF , P0 ;  /* 0xff80000023237808 */ /* 0x000fe40000000000 */
[----:B------:R-:W-:Y:S01]  /*150a0*/  ISETP.GT.AND P3, PT, R0, 0x20, PT ;  /* 0x000000200000780c */ /* 0x000fe20003f64270 */
[C---:B------:R-:W-:Y:S01]  /*150b0*/  HMMA.16816.F32.BF16 R104, R212.reuse, R8, R104 ;  /* 0x00000008d468723c */ /* 0x040fe20000041868 */
[----:B------:R-:W2:Y:S03]  /*150c0*/  LDL.64 R8, [R1+0x48] ;  /* 0x0000480001087983 */ /* 0x000ea60000100a00 */
[----:B------:R-:W-:Y:S02]  /*150d0*/  ISETP.GT.AND P0, PT, R137, 0x21, PT ;  /* 0x000000218900780c */ /* 0x000fe40003f04270 */
[----:B------:R-:W-:Y:S02]  /*150e0*/  FMNMX.FTZ R4, R20, R12, !PT ;  /* 0x0000000c14047209 */ /* 0x000fe40007810000 */
[----:B------:R-:W-:Y:S01]  /*150f0*/  FSEL R29, R29, -INF , P2 ;  /* 0xff8000001d1d7808 */ /* 0x000fe20001000000 */
[-C--:B------:R-:W-:Y:S03]  /*15100*/  HMMA.16816.F32.BF16 R108, R212, R10.reuse, R108 ;  /* 0x0000000ad46c723c */ /* 0x080fe6000004186c */
[----:B------:R-:W-:Y:S02]  /*15110*/  ISETP.GT.AND P2, PT, R0, 0x19, PT ;  /* 0x000000190000780c */ /* 0x000fe40003f44270 */
[----:B------:R-:W-:Y:S02]  /*15120*/  FSEL R36, R36, -INF , P3 ;  /* 0xff80000024247808 */ /* 0x000fe40001800000 */
[----:B------:R-:W-:Y:S01]  /*15130*/  FSEL R39, R39, -INF , P0 ;  /* 0xff80000027277808 */ /* 0x000fe20000000000 */
[----:B------:R-:W-:Y:S01]  /*15140*/  HMMA.16816.F32.BF16 R112, R188, R10, R112 ;  /* 0x0000000abc70723c */ /* 0x000fe20000041870 */
[----:B------:R-:W3:Y:S03]  /*15150*/  LDL.64 R10, [R1+0x40] ;  /* 0x00004000010a7983 */ /* 0x000ee60000100a00 */
[----:B------:R-:W-:Y:S02]  /*15160*/  ISETP.GT.AND P0, PT, R138, 0x21, PT ;  /* 0x000000218a00780c */ /* 0x000fe40003f04270 */
[----:B------:R-:W-:Y:S01]  /*15170*/  ISETP.GT.AND P3, PT, R2, 0x20, PT ;  /* 0x000000200200780c */ /* 0x000fe20003f64270 */
[----:B------:R-:W-:Y:S01]  /*15180*/  STL [R1+0xa4], R216 ;  /* 0x0000a4d801007387 */ /* 0x000fe20000100800 */
[----:B------:R-:W-:Y:S03]  /*15190*/  FMNMX.FTZ R4, R21, R4, !PT ;  /* 0x0000000415047209 */ /* 0x000fe60007810000 */
[----:B------:R-:W-:Y:S01]  /*151a0*/  STL [R1+0xa8], R246 ;  /* 0x0000a8f601007387 */ /* 0x000fe20000100800 */
        /* <DEDUP_REMOVED lines=83> */
[----:B------:R-:W-:Y:S02]  /*156e0*/  FMNMX.FTZ R5, R198, R136, !PT ;  /* 0x00000088c6057209 */ /* 0x000fe40007810000 */
[----:B------:R-:W-:Y:S02]  /*156f0*/  FSEL R217, R69, -INF , P2 ;  /* 0xff80000045d97808 */ /* 0x000fe40001000000 */
[----:B------:R-:W-:Y:S01]  /*15700*/  FSEL R53, R76, -INF , P3 ;  /* 0xff8000004c357808 */ /* 0x000fe20001800000 */
[----:B------:R-:W-:Y:S01]  /*15710*/  IMAD.MOV.U32 R76, RZ, RZ, R219 ;  /* 0x000000ffff4c7224 */ /* 0x000fe200078e00db */
[----:B------:R-:W-:Y:S01]  /*15720*/  FSEL R12, R79, -INF , P0 ;  /* 0xff8000004f0c7808 */ /* 0x000fe20000000000 */
[----:B------:R-:W-:Y:S01]  /*15730*/  IMAD.MOV.U32 R79, RZ, RZ, R218 ;  /* 0x000000ffff4f7224 */ /* 0x000fe200078e00da */
[----:B------:R-:W-:Y:S02]  /*15740*/  ISETP.GT.AND P3, PT, R0, 0x48, PT ;  /* 0x000000480000780c */ /* 0x000fe40003f64270 */
[----:B------:R-:W-:Y:S02]  /*15750*/  FSEL R195, R54, -INF , P1 ;  /* 0xff80000036c37808 */ /* 0x000fe40000800000 */
[----:B------:R-:W-:Y:S02]  /*15760*/  ISETP.GT.AND P1, PT, R138, 0x30, PT ;  /* 0x000000308a00780c */ /* 0x000fe40003f24270 */
[----:B------:R-:W-:Y:S02]  /*15770*/  ISETP.GT.AND P2, PT, R2, 0x41, PT ;  /* 0x000000410200780c */ /* 0x000fe40003f44270 */
[----:B------:R-:W-:Y:S02]  /*15780*/  FMNMX.FTZ R4, R57, R4, !PT ;  /* 0x0000000439047209 */ /* 0x000fe40007810000 */
[----:B------:R-:W-:Y:S02]  /*15790*/  FMNMX.FTZ R5, R197, R5, !PT ;  /* 0x00000005c5057209 */ /* 0x000fe40007810000 */
[----:B------:R-:W-:Y:S01]  /*157a0*/  FSEL R226, R80, -INF , P3 ;  /* 0xff80000050e27808 */ /* 0x000fe20001800000 */
[----:B------:R-:W-:Y:S01]  /*157b0*/  IMAD.MOV.U32 R80, RZ, RZ, R217 ;  /* 0x000000ffff507224 */ /* 0x000fe200078e00d9 */
[----:B------:R-:W-:Y:S02]  /*157c0*/  FMNMX.FTZ R4, R79, R4, !PT ;  /* 0x000000044f047209 */ /* 0x000fe40007810000 */
[----:B------:R-:W-:Y:S02]  /*157d0*/  FSEL R63, R73, -INF , P2 ;  /* 0xff800000493f7808 */ /* 0x000fe40001000000 */
[----:B------:R-:W-:Y:S02]  /*157e0*/  ISETP.GT.AND P2, PT, R2, 0x49, PT ;  /* 0x000000490200780c */ /* 0x000fe40003f44270 */
[----:B------:R-:W-:Y:S02]  /*157f0*/  FSEL R225, R58, -INF , P1 ;  /* 0xff8000003ae17808 */ /* 0x000fe40000800000 */
[----:B------:R-:W-:Y:S02]  /*15800*/  ISETP.GT.AND P1, PT, R138, 0x38, PT ;  /* 0x000000388a00780c */ /* 0x000fe40003f24270 */
[----:B------:R-:W-:Y:S02]  /*15810*/  FMNMX.FTZ R5, R18, R5, !PT ;  /* 0x0000000512057209 */ /* 0x000fe40007810000 */
[----:B------:R-:W-:Y:S02]  /*15820*/  FSEL R52, R77, -INF , P2 ;  /* 0xff8000004d347808 */ /* 0x000fe40001000000 */
[----:B------:R-:W-:Y:S02]  /*15830*/  FMNMX.FTZ R4, R80, R4, !PT ;  /* 0x0000000450047209 */ /* 0x000fe40007810000 */
[----:B------:R-:W-:Y:S01]  /*15840*/  FSEL R222, R62, -INF , P1 ;  /* 0xff8000003ede7808 */ /* 0x000fe20000800000 */
[----:B------:R-:W-:Y:S01]  /*15850*/  IMAD.MOV.U32 R62, RZ, RZ, R211 ;  /* 0x000000ffff3e7224 */ /* 0x000fe200078e00d3 */
[----:B------:R-:W-:Y:S02]  /*15860*/  ISETP.GT.AND P1, PT, R137, 0x38, PT ;  /* 0x000000388900780c */ /* 0x000fe40003f24270 */
[----:B------:R-:W-:Y:S01]  /*15870*/  ISETP.GT.AND P2, PT, R0, 0x49, PT ;  /* 0x000000490000780c */ /* 0x000fe20003f44270 */
[----:B------:R-:W-:Y:S01]  /*15880*/  IMAD.MOV.U32 R77, RZ, RZ, R222 ;  /* 0x000000ffff4d7224 */ /* 0x000fe200078e00de */
[----:B------:R-:W-:Y:S02]  /*15890*/  FMNMX.FTZ R5, R19, R5, !PT ;  /* 0x0000000513057209 */ /* 0x000fe40007810000 */
[----:B------:R-:W-:Y:S02]  /*158a0*/  FSEL R58, R66, -INF , P1 ;  /* 0xff800000423a7808 */ /* 0x000fe40000800000 */
[----:B------:R-:W-:Y:S02]  /*158b0*/  FSEL R248, R81, -INF , P2 ;  /* 0xff80000051f87808 */ /* 0x000fe40001000000 */
[----:B------:R-:W-:Y:S02]  /*158c0*/  FMNMX.FTZ R4, R226, R4, !PT ;  /* 0x00000004e2047209 */ /* 0x000fe40007810000 */
[C---:B------:R-:W-:Y:S02]  /*158d0*/  ISETP.GT.AND P1, PT, R137.reuse, 0x40, PT ;  /* 0x000000408900780c */ /* 0x040fe40003f24270 */
[----:B------:R-:W-:Y:S02]  /*158e0*/  ISETP.GT.AND P0, PT, R137, 0x49, PT ;  /* 0x000000498900780c */ /* 0x000fe40003f04270 */
[----:B------:R-:W-:Y:S02]  /*158f0*/  ISETP.GT.AND P3, PT, R0, 0x50, PT ;  /* 0x000000500000780c */ /* 0x000fe40003f64270 */
[----:B------:R-:W-:Y:S02]  /*15900*/  FMNMX.FTZ R5, R22, R5, !PT ;  /* 0x0000000516057209 */ /* 0x000fe40007810000 */
[----:B------:R-:W-:Y:S02]  /*15910*/  FSEL R61, R70, -INF , P1 ;  /* 0xff800000463d7808 */ /* 0x000fe40000800000 */
[----:B------:R-:W-:Y:S02]  /*15920*/  ISETP.GT.AND P1, PT, R138, 0x40, PT ;  /* 0x000000408a00780c */ /* 0x000fe40003f24270 */
[----:B------:R-:W-:Y:S01]  /*15930*/  FSEL R252, R83, -INF , P0 ;  /* 0xff80000053fc7808 */ /* 0x000fe20000000000 */
[----:B------:R-:W-:Y:S01]  /*15940*/  IMAD.MOV.U32 R83, RZ, RZ, R210 ;  /* 0x000000ffff537224 */ /* 0x000fe200078e00d2 */
[----:B------:R-:W-:Y:S02]  /*15950*/  ISETP.GT.AND P2, PT, R0, 0x51, PT ;  /* 0x000000510000780c */ /* 0x000fe40003f44270 */
[----:B------:R-:W-:Y:S02]  /*15960*/  ISETP.GT.AND P0, PT, R137, 0x51, PT ;  /* 0x000000518900780c */ /* 0x000fe40003f04270 */
[----:B------:R-:W-:Y:S02]  /*15970*/  FSEL R247, R84, -INF , P3 ;  /* 0xff80000054f77808 */ /* 0x000fe40001800000 */
[----:B------:R-:W-:Y:S02]  /*15980*/  FMNMX.FTZ R139, R248, R4, !PT ;  /* 0x00000004f88b7209 */ /* 0x000fe40007810000 */
[----:B------:R-:W-:Y:S02]  /*15990*/  FMNMX.FTZ R5, R23, R5, !PT ;  /* 0x0000000517057209 */ /* 0x000fe40007810000 */
[----:B------:R-:W-:Y:S02]  /*159a0*/  FSEL R227, R85, -INF , P2 ;  /* 0xff80000055e37808 */ /* 0x000fe40001000000 */
[----:B------:R-:W-:Y:S02]  /*159b0*/  FSEL R87, R87, -INF , P0 ;  /* 0xff80000057577808 */ /* 0x000fe40000000000 */
[----:B------:R-:W-:Y:S02]  /*159c0*/  FSEL R143, R74, -INF , P1 ;  /* 0xff8000004a8f7808 */ /* 0x000fe40000800000 */
[----:B------:R-:W-:Y:S02]  /*159d0*/  ISETP.GT.AND P1, PT, R138, 0x48, PT ;  /* 0x000000488a00780c */ /* 0x000fe40003f24270 */
[----:B------:R-:W-:Y:S01]  /*159e0*/  ISETP.GT.AND P0, PT, R0, 0x58, PT ;  /* 0x000000580000780c */ /* 0x000fe20003f04270 */
[----:B------:R-:W-:Y:S01]  /*159f0*/  IMAD.MOV.U32 R81, RZ, RZ, R143 ;  /* 0x000000ffff517224 */ /* 0x000fe200078e008f */
[----:B------:R-:W-:Y:S02]  /*15a00*/  FMNMX.FTZ R139, R247, R139, !PT ;  /* 0x0000008bf78b7209 */ /* 0x000fe40007810000 */
[----:B------:R-:W-:Y:S02]  /*15a10*/  FMNMX.FTZ R5, R34, R5, !PT ;  /* 0x0000000522057209 */ /* 0x000fe40007810000 */
[----:B------:R-:W-:Y:S01]  /*15a20*/  FSEL R54, R78, -INF , P1 ;  /* 0xff8000004e367808 */ /* 0x000fe20000800000 */
[----:B------:R-:W-:Y:S01]  /*15a30*/  IMAD.MOV.U32 R78, RZ, RZ, R208 ;  /* 0x000000ffff4e7224 */ /* 0x000fe200078e00d0 */
[----:B------:R-:W-:Y:S02]  /*15a40*/  FSEL R221, R96, -INF , P0 ;  /* 0xff80000060dd7808 */ /* 0x000fe40000000000 */
[----:B------:R-:W-:Y:S02]  /*15a50*/  ISETP.GT.AND P1, PT, R137, 0x48, PT ;  /* 0x000000488900780c */ /* 0x000fe40003f24270 */
[----:B------:R-:W-:Y:S02]  /*15a60*/  ISETP.GT.AND P3, PT, R0, 0x59, PT ;  /* 0x000000590000780c */ /* 0x000fe40003f64270 */
[----:B------:R-:W-:Y:S02]  /*15a70*/  FMNMX.FTZ R139, R227, R139, !PT ;  /* 0x0000008be38b7209 */ /* 0x000fe40007810000 */
[----:B------:R-:W-:Y:S02]  /*15a80*/  FMNMX.FTZ R5, R35, R5, !PT ;  /* 0x0000000523057209 */ /* 0x000fe40007810000 */
[----:B------:R-:W-:Y:S02]  /*15a90*/  FMNMX.FTZ R4, R199, R140, !PT ;  /* 0x0000008cc7047209 */ /* 0x000fe40007810000 */
[----:B------:R-:W-:Y:S02]  /*15aa0*/  FSEL R250, R82, -INF , P1 ;  /* 0xff80000052fa7808 */ /* 0x000fe40000800000 */
[----:B------:R-:W-:Y:S01]  /*15ab0*/  ISETP.GT.AND P1, PT, R137, 0x50, PT ;  /* 0x000000508900780c */ /* 0x000fe20003f24270 */
[----:B--2---:R-:W-:Y:S01]  /*15ac0*/  IMAD.MOV.U32 R9, RZ, RZ, c[0x0][0x1e0] ;  /* 0x00007800ff097624 */ /* 0x004fe200078e00ff */
[----:B------:R-:W-:Y:S02]  /*15ad0*/  FSEL R219, R97, -INF , P3 ;  /* 0xff80000061db7808 */ /* 0x000fe40001800000 */
[----:B------:R-:W-:Y:S02]  /*15ae0*/  ISETP.GT.AND P2, PT, R0, 0x60, PT ;  /* 0x000000600000780c */ /* 0x000fe40003f44270 */
[----:B------:R-:W-:Y:S02]  /*15af0*/  FMNMX.FTZ R139, R221, R139, !PT ;  /* 0x0000008bdd8b7209 */ /* 0x000fe40007810000 */
[----:B------:R-:W-:Y:S02]  /*15b00*/  FMNMX.FTZ R5, R38, R5, !PT ;  /* 0x0000000526057209 */ /* 0x000fe40007810000 */
[----:B------:R-:W-:Y:S02]  /*15b10*/  FMNMX.FTZ R4, R201, R4, !PT ;  /* 0x00000004c9047209 */ /* 0x000fe40007810000 */
[----:B------:R-:W-:Y:S02]  /*15b20*/  FSEL R86, R86, -INF , P1 ;  /* 0xff80000056567808 */ /* 0x000fe40000800000 */
[----:B------:R-:W-:Y:S01]  /*15b30*/  FSEL R218, R100, -INF , P2 ;  /* 0xff80000064da7808 */ /* 0x000fe20001000000 */
[----:B------:R-:W-:Y:S01]  /*15b40*/  IMAD.MOV.U32 R100, RZ, RZ, R54 ;  /* 0x000000ffff647224 */ /* 0x000fe200078e0036 */
[----:B------:R-:W-:Y:S01]  /*15b50*/  ISETP.GT.AND P1, PT, R0, 0x61, PT ;  /* 0x000000610000780c */ /* 0x000fe20003f24270 */
[----:B---3--:R-:W-:Y:S01]  /*15b60*/  IMAD.MOV.U32 R10, RZ, RZ, 0x5 ;  /* 0x00000005ff0a7424 */ /* 0x008fe200078e00ff */
[----:B------:R-:W-:Y:S02]  /*15b70*/  FMNMX.FTZ R139, R219, R139, !PT ;  /* 0x0000008bdb8b7209 */ /* 0x000fe40007810000 */
[----:B------:R-:W-:Y:S02]  /*15b80*/  FMNMX.FTZ R5, R39, R5, !PT ;  /* 0x0000000527057209 */ /* 0x000fe40007810000 */
[----:B------:R-:W-:Y:S02]  /*15b90*/  FMNMX.FTZ R4, R200, R4, !PT ;  /* 0x00000004c8047209 */ /* 0x000fe40007810000 */
[----:B------:R-:W-:Y:S02]  /*15ba0*/  FSEL R217, R101, -INF , P1 ;  /* 0xff80000065d97808 */ /* 0x000fe40000800000 */
        /* <DEDUP_REMOVED lines=44> */
[----:B------:R-:W-:Y:S02]  /*15e70*/  FMNMX.FTZ R0, R87, R0, !PT ;  /* 0x0000000057007209 */ /* 0x000fe40007810000 */
[----:B------:R-:W-:Y:S02]  /*15e80*/  FSEL R212, R98, -INF , P5 ;  /* 0xff80000062d47808 */ /* 0x000fe40002800000 */
[C---:B------:R-:W-:Y:S02]  /*15e90*/  ISETP.GT.AND P3, PT, R137.reuse, 0x60, PT ;  /* 0x000000608900780c */ /* 0x040fe40003f64270 */
[C---:B------:R-:W-:Y:S02]  /*15ea0*/  ISETP.GT.AND P2, PT, R137.reuse, 0x61, PT ;  /* 0x000000618900780c */ /* 0x040fe40003f44270 */
[C---:B------:R-:W-:Y:S02]  /*15eb0*/  ISETP.GT.AND P1, PT, R137.reuse, 0x68, PT ;  /* 0x000000688900780c */ /* 0x040fe40003f24270 */
[----:B------:R-:W-:Y:S02]  /*15ec0*/  ISETP.GT.AND P0, PT, R137, 0x69, PT ;  /* 0x000000698900780c */ /* 0x000fe40003f04270 */
[----:B------:R-:W-:Y:S02]  /*15ed0*/  FMNMX.FTZ R137, R62, R4, !PT ;  /* 0x000000043e897209 */ /* 0x000fe40007810000 */
[----:B------:R-:W-:Y:S02]  /*15ee0*/  FMNMX.FTZ R4, R47, R5, !PT ;  /* 0x000000052f047209 */ /* 0x000fe40007810000 */
[----:B------:R-:W-:Y:S01]  /*15ef0*/  FSEL R211, R99, -INF , P4 ;  /* 0xff80000063d37808 */ /* 0x000fe20002000000 */
[----:B------:R-:W-:Y:S01]  /*15f00*/  IMAD.MOV.U32 R99, RZ, RZ, R86 ;  /* 0x000000ffff637224 */ /* 0x000fe200078e0056 */
        /* <DEDUP_REMOVED lines=10> */
[----:B------:R-:W-:Y:S02]  /*15fb0*/  FSEL R207, R115, -INF , P0 ;  /* 0xff80000073cf7808 */ /* 0x000fe40000000000 */
[----:B------:R-:W-:Y:S02]  /*15fc0*/  ISETP.GT.AND P0, PT, R138, 0x51, PT ;  /* 0x000000518a00780c */ /* 0x000fe40003f04270 */
[----:B------:R-:W-:Y:S02]  /*15fd0*/  FSEL R208, R114, -INF , P1 ;  /* 0xff80000072d07808 */ /* 0x000fe40000800000 */
[----:B------:R-:W-:Y:S02]  /*15fe0*/  FMNMX.FTZ R0, R209, R0, !PT ;  /* 0x00000000d1007209 */ /* 0x000fe40007810000 */
[----:B------:R-:W-:Y:S02]  /*15ff0*/  FMNMX.FTZ R4, R78, R4, !PT ;  /* 0x000000044e047209 */ /* 0x000fe40007810000 */
[C---:B------:R-:W-:Y:S02]  /*16000*/  ISETP.GT.AND P3, PT, R2.reuse, 0x50, PT ;  /* 0x000000500200780c */ /* 0x040fe40003f64270 */
[----:B------:R-:W-:Y:S02]  /*16010*/  ISETP.GT.AND P2, PT, R2, 0x51, PT ;  /* 0x000000510200780c */ /* 0x000fe40003f44270 */
[----:B------:R-:W-:Y:S02]  /*16020*/  ISETP.GT.AND P1, PT, R138, 0x50, PT ;  /* 0x000000508a00780c */ /* 0x000fe40003f24270 */
[----:B------:R-:W-:Y:S01]  /*16030*/  FSEL R213, R91, -INF , P0 ;  /* 0xff8000005bd57808 */ /* 0x000fe20000000000 */
[----:B------:R-:W-:Y:S01]  /*16040*/  IMAD.MOV.U32 R91, RZ, RZ, R62 ;  /* 0x000000ffff5b7224 */ /* 0x000fe200078e003e */
[----:B------:R-:W-:Y:S02]  /*16050*/  ISETP.GT.AND P0, PT, R2, 0x58, PT ;  /* 0x000000580200780c */ /* 0x000fe40003f04270 */
[----:B------:R-:W-:Y:S02]  /*16060*/  FMNMX.FTZ R0, R208, R0, !PT ;  /* 0x00000000d0007209 */ /* 0x000fe40007810000 */
[----:B------:R-:W-:Y:S02]  /*16070*/  ISETP.GT.AND P4, PT, R2, 0x68, PT ;  /* 0x000000680200780c */ /* 0x000fe40003f84270 */
[----:B------:R-:W-:Y:S01]  /*16080*/  FSEL R205, R88, -INF , P3 ;  /* 0xff80000058cd7808 */ /* 0x000fe20001800000 */
[----:B------:R-:W-:Y:S01]  /*16090*/  IMAD.MOV.U32 R88, RZ, RZ, R87 ;  /* 0x000000ffff587224 */ /* 0x000fe200078e0057 */
[----:B------:R-:W-:Y:S01]  /*160a0*/  FSEL R204, R89, -INF , P2 ;  /* 0xff80000059cc7808 */ /* 0x000fe20001000000 */
[----:B------:R-:W-:Y:S01]  /*160b0*/  IMAD.MOV.U32 R89, RZ, RZ, R76 ;  /* 0x000000ffff597224 */ /* 0x000fe200078e004c */
[----:B------:R-:W-:Y:S01]  /*160c0*/  FSEL R214, R90, -INF , P1 ;  /* 0xff8000005ad67808 */ /* 0x000fe20000800000 */
[----:B------:R-:W-:Y:S01]  /*160d0*/  IMAD.MOV.U32 R90, RZ, RZ, R63 ;  /* 0x000000ffff5a7224 */ /* 0x000fe200078e003f */
        /* <DEDUP_REMOVED lines=8> */
[----:B------:R-:W-:Y:S02]  /*16160*/  FMNMX.FTZ R2, R102, R2, !PT ;  /* 0x0000000266027209 */ /* 0x000fe40007810000 */
[----:B------:R-:W-:Y:S01]  /*16170*/  FSEL R191, R93, -INF , P3 ;  /* 0xff8000005dbf7808 */ /* 0x000fe20001800000 */
[C---:B------:R-:W-:Y:S01]  /*16180*/  FMUL.FTZ R93, R139.reuse, c[0x0][0x2d0] ;  /* 0x0000b4008b5d7a20 */ /* 0x040fe20000410000 */
[----:B------:R-:W-:Y:S01]  /*16190*/  FSETP.NEU.FTZ.AND P3, PT, R139, -INF , PT ;  /* 0xff8000008b00780b */ /* 0x000fe20003f7d000 */
[----:B------:R-:W1:Y:S01]  /*161a0*/  SHFL.BFLY PT, R5, R0, 0x2, 0x1f ;  /* 0x0c401f0000057f89 */ /* 0x000e6200000e0000 */
[----:B------:R-:W-:Y:S02]  /*161b0*/  FMNMX.FTZ R2, R100, R2, !PT ;  /* 0x0000000264027209 */ /* 0x000fe40007810000 */
[----:B------:R-:W-:Y:S02]  /*161c0*/  FSEL R93, R93, RZ, P3 ;  /* 0x000000ff5d5d7208 */ /* 0x000fe40001800000 */
[----:B------:R-:W-:Y:S02]  /*161d0*/  FMNMX.FTZ R2, R103, R2, !PT ;  /* 0x0000000267027209 */ /* 0x000fe40007810000 */
[----:B------:R-:W-:Y:S01]  /*161e0*/  FSEL R112, R105, -INF , P1 ;  /* 0xff80000069707808 */ /* 0x000fe20000800000 */
[--C-:B------:R-:W-:Y:S01]  /*161f0*/  FFMA.FTZ R215, R215, c[0x0][0x2d0], -R93.reuse ;  /* 0x0000b400d7d77a23 */ /* 0x100fe2000001085d */
[----:B------:R-:W-:Y:S01]  /*16200*/  FMNMX.FTZ R4, R214, R2, !PT ;  /* 0x00000002d6047209 */ /* 0x000fe20007810000 */
[----:B------:R-:W-:Y:S01]  /*16210*/  FFMA.FTZ R2, R142, c[0x0][0x2d0], -R93 ;  /* 0x0000b4008e027a23 */ /* 0x000fe2000001085d */
[----:B------:R-:W-:Y:S02]  /*16220*/  LOP3.LUT P6, RZ, R223, 0x1, RZ, 0xc0, !PT ;  /* 0x00000001dfff7812 */ /* 0x000fe400078cc0ff */
[----:B------:R-:W-:Y:S01]  /*16230*/  FMNMX.FTZ R137, R83, R137, !PT ;  /* 0x0000008953897209 */ /* 0x000fe20007810000 */
[----:B------:R2:W-:Y:S01]  /*16240*/  MUFU.EX2 R190, R2 ;  /* 0x0000000200be7308 */ /* 0x0005e20000000800 */
[----:B------:R-:W-:Y:S02]  /*16250*/  ISETP.GT.AND P1, PT, R138, 0x58, PT ;  /* 0x000000588a00780c */ /* 0x000fe40003f24270 */
[----:B------:R-:W-:Y:S02]  /*16260*/  FMNMX.FTZ R4, R213, R4, !PT ;  /* 0x00000004d5047209 */ /* 0x000fe40007810000 */
[----:B------:R-:W-:Y:S02]  /*16270*/  FSEL R189, R94, -INF , P1 ;  /* 0xff8000005ebd7808 */ /* 0x000fe40000800000 */
[----:B------:R-:W-:Y:S02]  /*16280*/  FSEL R109, R109, -INF , P0 ;  /* 0xff8000006d6d7808 */ /* 0x000fe40000000000 */
[----:B------:R-:W-:Y:S02]  /*16290*/  ISETP.GT.AND P0, PT, R138, 0x59, PT ;  /* 0x000000598a00780c */ /* 0x000fe40003f04270 */
[----:B-1----:R-:W-:Y:S02]  /*162a0*/  FMNMX.FTZ R0, R0, R5, !PT ;  /* 0x0000000500007209 */ /* 0x002fe40007810000 */
[----:B------:R-:W-:Y:S02]  /*162b0*/  FSEL R115, R95, -INF , P0 ;  /* 0xff8000005f737808 */ /* 0x000fe40000000000 */
[C---:B------:R-:W-:Y:S01]  /*162c0*/  ISETP.GT.AND P0, PT, R138.reuse, 0x61, PT ;  /* 0x000000618a00780c */ /* 0x040fe20003f04270 */
[----:B------:R-:W1:Y:S01]  /*162d0*/  SHFL.BFLY PT, R6, R0, 0x1, 0x1f ;  /* 0x0c201f0000067f89 */ /* 0x000e6200000e0000 */
[C---:B------:R-:W-:Y:S02]  /*162e0*/  ISETP.GT.AND P1, PT, R138.reuse, 0x60, PT ;  /* 0x000000608a00780c */ /* 0x040fe40003f24270 */
[----:B------:R-:W-:Y:S01]  /*162f0*/  FSEL R114, R107, -INF , P0 ;  /* 0xff8000006b727808 */ /* 0x000fe20000000000 */
[----:B------:R-:W-:Y:S01]  /*16300*/  IMAD.MOV.U32 R107, RZ, RZ, R81 ;  /* 0x000000ffff6b7224 */ /* 0x000fe200078e0051 */
[----:B------:R-:W-:Y:S02]  /*16310*/  ISETP.GT.AND P0, PT, R138, 0x69, PT ;  /* 0x000000698a00780c */ /* 0x000fe40003f04270 */
[----:B------:R-:W-:Y:S02]  /*16320*/  FSEL R142, R106, -INF , P1 ;  /* 0xff8000006a8e7808 */ /* 0x000fe40000800000 */
[----:B--2---:R-:W-:Y:S01]  /*16330*/  FMNMX.FTZ R2, R189, R4, !PT ;  /* 0x00000004bd027209 */ /* 0x004fe20007810000 */
[--C-:B------:R-:W-:Y:S01]  /*16340*/  FFMA.FTZ R4, R196, c[0x0][0x2d0], -R93.reuse ;  /* 0x0000b400c4047a23 */ /* 0x100fe2000001085d */
[----:B------:R-:W-:Y:S02]  /*16350*/  FSEL R70, R111, -INF , P0 ;  /* 0xff8000006f467808 */ /* 0x000fe40000000000 */
[----:B------:R-:W-:Y:S01]  /*16360*/  ISETP.GT.AND P1, PT, R138, 0x68, PT ;  /* 0x000000688a00780c */ /* 0x000fe20003f24270 */
[----:B------:R2:W3:Y:S01]  /*16370*/  MUFU.EX2 R251, R4 ;  /* 0x0000000400fb7308 */ /* 0x0004e20000000800 */
[----:B------:R-:W-:Y:S02]  /*16380*/  FMNMX.FTZ R2, R115, R2, !PT ;  /* 0x0000000273027209 */ /* 0x000fe40007810000 */
[----:B------:R-:W-:Y:S02]  /*16390*/  FSEL R188, R104, -INF , P2 ;  /* 0xff80000068bc7808 */ /* 0x000fe40001000000 */
[----:B------:R-:W-:Y:S02]  /*163a0*/  FMNMX.FTZ R2, R142, R2, !PT ;  /* 0x000000028e027209 */ /* 0x000fe40007810000 */
[----:B------:R-:W-:Y:S02]  /*163b0*/  FSEL R113, R110, -INF , P1 ;  /* 0xff8000006e717808 */ /* 0x000fe40000800000 */
[----:B------:R-:W-:Y:S02]  /*163c0*/  FMNMX.FTZ R137, R63, R137, !PT ;  /* 0x000000893f897209 */ /* 0x000fe40007810000 */
[----:B-1----:R-:W-:Y:S02]  /*163d0*/  FMNMX.FTZ R138, R0, R6, !PT ;  /* 0x00000006008a7209 */ /* 0x002fe40007810000 */
[----:B------:R-:W-:Y:S02]  /*163e0*/  FMNMX.FTZ R137, R53, R137, !PT ;  /* 0x0000008935897209 */ /* 0x000fe40007810000 */
[C---:B------:R-:W-:Y:S01]  /*163f0*/  FSETP.NEU.FTZ.AND P2, PT, R138.reuse, -INF , PT ;  /* 0xff8000008a00780b */ /* 0x040fe20003f5d000 */
[----:B------:R-:W-:Y:S01]  /*16400*/  FMUL.FTZ R92, R138, c[0x0][0x2d0] ;  /* 0x0000b4008a5c7a20 */ /* 0x000fe20000410000 */
[----:B------:R-:W-:Y:S02]  /*16410*/  FMNMX.FTZ R137, R52, R137, !PT ;  /* 0x0000008934897209 */ /* 0x000fe40007810000 */
[----:B------:R-:W-:Y:S02]  /*16420*/  FSEL R97, R108, -INF , P4 ;  /* 0xff8000006c617808 */ /* 0x000fe40002000000 */
[----:B------:R-:W-:Y:S02]  /*16430*/  FSEL R92, R92, RZ, P2 ;  /* 0x000000ff5c5c7208 */ /* 0x000fe40001000000 */
[----:B------:R-:W-:Y:S02]  /*16440*/  FMNMX.FTZ R137, R205, R137, !PT ;  /* 0x00000089cd897209 */ /* 0x000fe40007810000 */
[----:B--2---:R-:W-:Y:S01]  /*16450*/  FMNMX.FTZ R4, R114, R2, !PT ;  /* 0x0000000272047209 */ /* 0x004fe20007810000 */
[--C-:B------:R-:W-:Y:S01]  /*16460*/  FFMA.FTZ R2, R16, c[0x0][0x2d0], -R93.reuse ;  /* 0x0000b40010027a23 */ /* 0x100fe2000001085d */
[----:B------:R-:W-:Y:S01]  /*16470*/  FMNMX.FTZ R137, R204, R137, !PT ;  /* 0x00000089cc897209 */ /* 0x000fe20007810000 */
[--C-:B------:R-:W-:Y:S01]  /*16480*/  FFMA.FTZ R16, R20, c[0x0][0x2d0], -R93.reuse ;  /* 0x0000b40014107a23 */ /* 0x100fe2000001085d */
[----:B------:R-:W-:Y:S01]  /*16490*/  FMNMX.FTZ R0, R113, R4, !PT ;  /* 0x0000000471007209 */ /* 0x000fe20007810000 */
[----:B------:R1:W-:Y:S01]  /*164a0*/  MUFU.EX2 R54, R2 ;  /* 0x0000000200367308 */ /* 0x0003e20000000800 */
[--C-:B------:R-:W-:Y:S01]  /*164b0*/  FFMA.FTZ R4, R198, c[0x0][0x2d0], -R92.reuse ;  /* 0x0000b400c6047a23 */ /* 0x100fe2000001085c */
[----:B------:R-:W-:Y:S01]  /*164c0*/  ISETP.GE.AND P4, PT, R216, 0x1, PT ;  /* 0x00000001d800780c */ /* 0x000fe20003f86270 */
[--C-:B------:R-:W-:Y:S01]  /*164d0*/  FFMA.FTZ R99, R99, c[0x0][0x2d0], -R92.reuse ;  /* 0x0000b40063637a23 */ /* 0x100fe2000001085c */
[----:B------:R-:W-:Y:S01]  /*164e0*/  FMNMX.FTZ R0, R70, R0, !PT ;  /* 0x0000000046007209 */ /* 0x000fe20007810000 */
[--C-:B------:R-:W-:Y:S01]  /*164f0*/  FFMA.FTZ R210, R210, c[0x0][0x2d0], -R92.reuse ;  /* 0x0000b400d2d27a23 */ /* 0x100fe2000001085c */
[----:B---3--:R-:W-:Y:S01]  /*16500*/  F2FP.BF16.PACK_AB R72, R251, R190 ;  /* 0x000000befb48723e */ /* 0x008fe200000010ff */
[--C-:B------:R-:W-:Y:S01]  /*16510*/  FFMA.FTZ R209, R209, c[0x0][0x2d0], -R92.reuse ;  /* 0x0000b400d1d17a23 */ /* 0x100fe2000001085c */
[----:B------:R-:W-:Y:S01]  /*16520*/  FMNMX.FTZ R137, R194, R137, !PT ;  /* 0x00000089c2897209 */ /* 0x000fe20007810000 */
[--C-:B------:R-:W-:Y:S01]  /*16530*/  FFMA.FTZ R208, R208, c[0x0][0x2d0], -R92.reuse ;  /* 0x0000b400d0d07a23 */ /* 0x100fe2000001085c */
[----:B------:R2:W-:Y:S01]  /*16540*/  MUFU.EX2 R222, R4 ;  /* 0x0000000400de7308 */ /* 0x0005e20000000800 */
[--C-:B------:R-:W-:Y:S01]  /*16550*/  FFMA.FTZ R207, R207, c[0x0][0x2d0], -R92.reuse ;  /* 0x0000b400cfcf7a23 */ /* 0x100fe2000001085c */
[----:B------:R-:W-:Y:S03]  /*16560*/  FMNMX.FTZ R137, R191, R137, !PT ;  /* 0x00000089bf897209 */ /* 0x000fe60007810000 */
[----:B------:R-:W-:Y:S02]  /*16570*/  @P4 SHF.L.U64.HI R12, R9, R10, c[0x0][0x1e4] ;  /* 0x00007900090c4619 */ /* 0x000fe4000001020a */
[----:B------:R-:W-:Y:S04]  /*16580*/  FMNMX.FTZ R137, R188, R137, !PT ;  /* 0x00000089bc897209 */ /* 0x000fe80007810000 */
[----:B------:R-:W-:Y:S01]  /*16590*/  FMNMX.FTZ R137, R112, R137, !PT ;  /* 0x0000008970897209 */ /* 0x000fe20007810000 */
[----:B-1----:R-:W-:Y:S03]  /*165a0*/  FFMA.FTZ R2, R17, c[0x0][0x2d0], -R93 ;  /* 0x0000b40011027a23 */ /* 0x002fe6000001085d */
[----:B------:R-:W-:Y:S01]  /*165b0*/  FMNMX.FTZ R137, R97, R137, !PT ;  /* 0x0000008961897209 */ /* 0x000fe20007810000 */
[----:B------:R-:W-:Y:S01]  /*165c0*/  @P4 IMAD.SHL.U32 R17, R9, 0x20, RZ ;  /* 0x0000002009114824 */ /* 0x000fe200078e00ff */
[----:B------:R1:W-:Y:S02]  /*165d0*/  MUFU.EX2 R111, R2 ;  /* 0x00000002006f7308 */ /* 0x0003e40000000800 */
[----:B------:R-:W-:Y:S01]  /*165e0*/  FMNMX.FTZ R137, R109, R137, !PT ;  /* 0x000000896d897209 */ /* 0x000fe20007810000 */
[----:B--2---:R-:W-:Y:S04]  /*165f0*/  FFMA.FTZ R4, R197, c[0x0][0x2d0], -R92 ;  /* 0x0000b400c5047a23 */ /* 0x004fe8000001085c */
[----:B------:R-:W2:Y:S03]  /*16600*/  SHFL.BFLY PT, R5, R137, 0x2, 0x1f ;  /* 0x0c401f0089057f89 */ /* 0x000ea600000e0000 */
[----:B------:R3:W4:Y:S05]  /*16610*/  MUFU.EX2 R223, R4 ;  /* 0x0000000400df7308 */ /* 0x00072a0000000800 */
[----:B-1----:R-:W1:Y:S01]  /*16620*/  SHFL.BFLY PT, R2, R0, 0x2, 0x1f ;  /* 0x0c401f0000027f89 */ /* 0x002e6200000e0000 */
[----:B--2---:R-:W-:Y:S02]  /*16630*/  FMNMX.FTZ R137, R137, R5, !PT ;  /* 0x0000000589897209 */ /* 0x004fe40007810000 */
[----:B------:R-:W-:Y:S01]  /*16640*/  @P4 SHF.R.S32.HI R5, RZ, 0x1f, R246 ;  /* 0x0000001fff054819 */ /* 0x000fe200000114f6 */
[--C-:B---3--:R-:W-:Y:S01]  /*16650*/  FFMA.FTZ R4, R18, c[0x0][0x2d0], -R92.reuse ;  /* 0x0000b40012047a23 */ /* 0x108fe2000001085c */
[----:B----4-:R-:W-:Y:S03]  /*16660*/  F2FP.BF16.PACK_AB R73, R223, R222 ;  /* 0x000000dedf49723e */ /* 0x010fe600000010ff */
[----:B------:R-:W2:Y:S01]  /*16670*/  SHFL.BFLY PT, R6, R137, 0x1, 0x1f ;  /* 0x0c201f0089067f89 */ /* 0x000ea200000e0000 */
[----:B------:R3:W-:Y:S01]  /*16680*/  MUFU.EX2 R64, R4 ;  /* 0x0000000400407308 */ /* 0x0007e20000000800 */
[----:B------:R-:W-:Y:S04]  /*16690*/  @P4 IMAD R5, R5, c[0x0][0x1e0], RZ ;  /* 0x0000780005054a24 */ /* 0x000fe800078e02ff */
[----:B------:R-:W-:Y:S01]  /*166a0*/  @P4 IMAD R5, R246, c[0x0][0x1e4], R5 ;  /* 0x00007900f6054a24 */ /* 0x000fe200078e0205 */
[----:B-1----:R-:W-:Y:S05]  /*166b0*/  FMNMX.FTZ R0, R0, R2, !PT ;  /* 0x0000000200007209 */ /* 0x002fea0007810000 */
[----:B------:R-:W1:Y:S01]  /*166c0*/  SHFL.BFLY PT, R2, R0, 0x1, 0x1f ;  /* 0x0c201f0000027f89 */ /* 0x000e6200000e0000 */
[----:B--2---:R-:W-:Y:S01]  /*166d0*/  FMNMX.FTZ R137, R137, R6, !PT ;  /* 0x0000000689897209 */ /* 0x004fe20007810000 */
[----:B------:R-:W-:Y:S03]  /*166e0*/  @P4 IMAD.WIDE.U32 R6, R246, c[0x0][0x1e0], RZ ;  /* 0x00007800f6064a25 */ /* 0x000fe600078e00ff */
[----:B------:R-:W-:Y:S01]  /*166f0*/  FSETP.NEU.FTZ.AND P1, PT, R137, -INF , PT ;  /* 0xff8000008900780b */ /* 0x000fe20003f3d000 */
[----:B---3--:R-:W-:Y:S02]  /*16700*/  FFMA.FTZ R4, R19, c[0x0][0x2d0], -R92 ;  /* 0x0000b40013047a23 */ /* 0x008fe4000001085c */
[----:B------:R-:W-:Y:S02]  /*16710*/  FMUL.FTZ R94, R137, c[0x0][0x2d0] ;  /* 0x0000b400895e7a20 */ /* 0x000fe40000410000 */
[----:B------:R2:W-:Y:S01]  /*16720*/  MUFU.EX2 R65, R4 ;  /* 0x0000000400417308 */ /* 0x0005e20000000800 */
[----:B------:R-:W-:Y:S02]  /*16730*/  @P4 IMAD.IADD R7, R7, 0x1, R5 ;  /* 0x0000000107074824 */ /* 0x000fe400078e0205 */
[----:B------:R-:W-:Y:S01]  /*16740*/  FSEL R94, R94, RZ, P1 ;  /* 0x000000ff5e5e7208 */ /* 0x000fe20000800000 */
[----:B------:R-:W-:Y:S02]  /*16750*/  @P4 IMAD.MOV.U32 R5, RZ, RZ, R11 ;  /* 0x000000ffff054224 */ /* 0x000fe400078e000b */
[----:B------:R-:W-:Y:S01]  /*16760*/  @P4 IMAD R7, R7, 0x70, RZ ;  /* 0x0000007007074824 */ /* 0x000fe200078e02ff */
[----:B-1----:R-:W-:Y:S01]  /*16770*/  FMNMX.FTZ R71, R0, R2, !PT ;  /* 0x0000000200477209 */ /* 0x002fe20007810000 */
[----:B------:R-:W-:Y:S02]  /*16780*/  FFMA.FTZ R0, R200, c[0x0][0x2d0], -R94 ;  /* 0x0000b400c8007a23 */ /* 0x000fe4000001085e */
[----:B------:R-:W-:Y:S02]  /*16790*/  IMAD.MOV.U32 R200, RZ, RZ, R60 ;  /* 0x000000ffffc87224 */ /* 0x000fe400078e003c */
[----:B------:R1:W-:Y:S01]  /*167a0*/  MUFU.EX2 R55, R0 ;  /* 0x0000000000377308 */ /* 0x0003e20000000800 */
[----:B------:R-:W-:Y:S02]  /*167b0*/  FMUL.FTZ R96, R71, c[0x0][0x2d0] ;  /* 0x0000b40047607a20 */ /* 0x000fe40000410000 */
[----:B--2---:R-:W-:Y:S02]  /*167c0*/  @P4 IMAD.MOV.U32 R4, RZ, RZ, R8 ;  /* 0x000000ffff044224 */ /* 0x004fe400078e0008 */
[----:B------:R-:W-:Y:S02]  /*167d0*/  FFMA.FTZ R8, R199, c[0x0][0x2d0], -R94 ;  /* 0x0000b400c7087a23 */ /* 0x000fe4000001085e */
[----:B------:R-:W-:Y:S03]  /*167e0*/  @P4 IMAD.WIDE.U32 R4, R6, 0x70, R4 ;  /* 0x0000007006044825 */ /* 0x000fe600078e0004 */
[----:B------:R2:W-:Y:S01]  /*167f0*/  MUFU.EX2 R198, R8 ;  /* 0x0000000800c67308 */ /* 0x0005e20000000800 */
[----:B------:R-:W-:Y:S01]  /*16800*/  @P4 IMAD.IADD R7, R5, 0x1, R7 ;  /* 0x0000000105074824 */ /* 0x000fe200078e0207 */
[C---:B------:R-:W-:Y:S01]  /*16810*/  @P4 LEA R6, P0, R4.reuse, c[0x0][0x1c8], 0x1 ;  /* 0x0000720004064a11 */ /* 0x040fe200078008ff */
[--C-:B-1----:R-:W-:Y:S03]  /*16820*/  FFMA.FTZ R0, R13, c[0x0][0x2d0], -R94.reuse ;  /* 0x0000b4000d007a23 */ /* 0x102fe6000001085e */
[----:B------:R-:W-:Y:S01]  /*16830*/  @P4 LEA.HI.X R7, R4, c[0x0][0x1cc], R7, 0x1, P0 ;  /* 0x0000730004074a11 */ /* 0x000fe200000f0c07 */
[----:B------:R-:W-:Y:S01]  /*16840*/  FFMA.FTZ R13, R33, c[0x0][0x2d0], -R93 ;  /* 0x0000b400210d7a23 */ /* 0x000fe2000001085d */
[----:B------:R-:W-:Y:S02]  /*16850*/  @P4 IADD3 R4, P0, R17, R6, RZ ;  /* 0x0000000611044210 */ /* 0x000fe40007f1e0ff */
[----:B------:R-:W1:Y:S01]  /*16860*/  MUFU.EX2 R2, R0 ;  /* 0x0000000000027308 */ /* 0x000e620000000800 */
[----:B------:R3:W-:Y:S02]  /*16870*/  @P4 LDGSTS.E.BYPASS.LTC128B.128 [R245+0x3900], [R6.64], !P6 ;  /* 0x0390000006f54fae */ /* 0x0007e4000f101d48 */
[C---:B------:R-:W-:Y:S07]  /*16880*/  @P4 IMAD.X R5, R12.reuse, 0x1, R7, P0 ;  /* 0x000000010c054824 */ /* 0x040fee00000e0607 */
[----:B------:R4:W-:Y:S01]  /*16890*/  MUFU.EX2 R242, R13 ;  /* 0x0000000d00f27308 */ /* 0x0009e20000000800 */
[----:B------:R3:W-:Y:S01]  /*168a0*/  @P4 LDGSTS.E.BYPASS.LTC128B.128 [R245+0x4100], [R4.64], !P6 ;  /* 0x0410000004f54fae */ /* 0x0007e2000f101d48 */
[----:B--2---:R-:W-:Y:S02]  /*168b0*/  FFMA.FTZ R8, R201, c[0x0][0x2d0], -R94 ;  /* 0x0000b400c9087a23 */ /* 0x004fe4000001085e */
[----:B------:R-:W-:Y:S06]  /*168c0*/  IMAD.MOV.U32 R201, RZ, RZ, R61 ;  /* 0x000000ffffc97224 */ /* 0x000fec00078e003d */
[----:B------:R2:W-:Y:S01]  /*168d0*/  MUFU.EX2 R197, R8 ;  /* 0x0000000800c57308 */ /* 0x0005e20000000800 */
[----:B-1----:R1:W-:Y:S01]  /*168e0*/  STL [R1], R2 ;  /* 0x0000000201007387 */ /* 0x0023e20000100800 */
[----:B----4-:R-:W-:Y:S08]  /*168f0*/  FFMA.FTZ R13, R49, c[0x0][0x2d0], -R93 ;  /* 0x0000b400310d7a23 */ /* 0x010ff0000001085d */
[----:B------:R-:W-:Y:S01]  /*16900*/  MUFU.EX2 R98, R13 ;  /* 0x0000000d00627308 */ /* 0x000fe20000000800 */
[C---:B--2---:R-:W-:Y:S05]  /*16910*/  @P4 IADD3 R8, P0, R17.reuse, R4, RZ ;  /* 0x0000000411084210 */ /* 0x044fea0007f1e0ff */
[C---:B------:R-:W-:Y:S01]  /*16920*/  @P4 IMAD.X R9, R12.reuse, 0x1, R5, P0 ;  /* 0x000000010c094824 */ /* 0x040fe200000e0605 */
[----:B------:R-:W-:Y:S04]  /*16930*/  @P4 IADD3 R10, P0, R17, R8, RZ ;  /* 0x00000008110a4210 */ /* 0x000fe80007f1e0ff */
[----:B------:R2:W-:Y:S01]  /*16940*/  @P4 LDGSTS.E.BYPASS.LTC128B.128 [R245+0x4900], [R8.64], !P6 ;  /* 0x0490000008f54fae */ /* 0x0005e2000f101d48 */
[----:B------:R-:W-:Y:S01]  /*16950*/  @P4 IMAD.X R11, R12, 0x1, R9, P0 ;  /* 0x000000010c0b4824 */ /* 0x000fe200000e0609 */
[----:B------:R-:W-:Y:S02]  /*16960*/  FSETP.NEU.FTZ.AND P0, PT, R71, -INF , PT ;  /* 0xff8000004700780b */ /* 0x000fe40003f1d000 */
[----:B---3--:R-:W-:Y:S02]  /*16970*/  @P4 IADD3 R6, P5, R17, R10, RZ ;  /* 0x0000000a11064210 */ /* 0x008fe40007fbe0ff */
[----:B------:R-:W-:Y:S02]  /*16980*/  FSEL R96, R96, RZ, P0 ;  /* 0x000000ff60607208 */ /* 0x000fe40000000000 */
[----:B------:R3:W-:Y:S01]  /*16990*/  @P4 LDGSTS.E.BYPASS.LTC128B.128 [R245+0x5100], [R10.64], !P6 ;  /* 0x051000000af54fae */ /* 0x0007e2000f101d48 */
[----:B------:R-:W-:Y:S02]  /*169a0*/  @P4 IMAD.X R7, R12, 0x1, R11, P5 ;  /* 0x000000010c074824 */ /* 0x000fe400028e060b */
[--C-:B------:R-:W-:Y:S02]  /*169b0*/  FFMA.FTZ R0, R203, c[0x0][0x2d0], -R96.reuse ;  /* 0x0000b400cb007a23 */ /* 0x100fe40000010860 */
[--C-:B------:R-:W-:Y:S02]  /*169c0*/  FFMA.FTZ R115, R115, c[0x0][0x2d0], -R96.reuse ;  /* 0x0000b40073737a23 */ /* 0x100fe40000010860 */
[----:B------:R4:W-:Y:S01]  /*169d0*/  MUFU.EX2 R196, R0 ;  /* 0x0000000000c47308 */ /* 0x0009e20000000800 */
[----:B------:R1:W-:Y:S01]  /*169e0*/  @P4 LDGSTS.E.BYPASS.LTC128B.128 [R245+0x5900], [R6.64], !P6 ;  /* 0x0590000006f54fae */ /* 0x0003e2000f101d48 */
[----:B------:R-:W-:Y:S02]  /*169f0*/  IMAD.MOV.U32 R203, RZ, RZ, R65 ;  /* 0x000000ffffcb7224 */ /* 0x000fe400078e0041 */
[--C-:B----4-:R-:W-:Y:S02]  /*16a00*/  FFMA.FTZ R0, R202, c[0x0][0x2d0], -R96.reuse ;  /* 0x0000b400ca007a23 */ /* 0x110fe40000010860 */
[----:B------:R-:W-:Y:S04]  /*16a10*/  IMAD.MOV.U32 R202, RZ, RZ, R89 ;  /* 0x000000ffffca7224 */ /* 0x000fe800078e0059 */
[----:B------:R4:W1:Y:S02]  /*16a20*/  MUFU.EX2 R199, R0 ;  /* 0x0000000000c77308 */ /* 0x0008640000000800 */
[--C-:B----4-:R-:W-:Y:S01]  /*16a30*/  FFMA.FTZ R0, R14, c[0x0][0x2d0], -R96.reuse ;  /* 0x0000b4000e007a23 */ /* 0x110fe20000010860 */
[----:B-1----:R-:W-:Y:S01]  /*16a40*/  F2FP.BF16.PACK_AB R65, R199, R196 ;  /* 0x000000c4c741723e */ /* 0x002fe200000010ff */
[--C-:B------:R-:W-:Y:S06]  /*16a50*/  FFMA.FTZ R14, R32, c[0x0][0x2d0], -R93.reuse ;  /* 0x0000b400200e7a23 */ /* 0x100fec000001085d */
[----:B------:R1:W-:Y:S02]  /*16a60*/  MUFU.EX2 R95, R0 ;  /* 0x00000000005f7308 */ /* 0x0003e40000000800 */
[----:B-1----:R-:W-:Y:S02]  /*16a70*/  FFMA.FTZ R0, R15, c[0x0][0x2d0], -R96 ;  /* 0x0000b4000f007a23 */ /* 0x002fe40000010860 */
[--C-:B------:R-:W-:Y:S06]  /*16a80*/  FFMA.FTZ R15, R21, c[0x0][0x2d0], -R93.reuse ;  /* 0x0000b400150f7a23 */ /* 0x100fec000001085d */
[----:B------:R-:W1:Y:S10]  /*16a90*/  MUFU.EX2 R2, R0 ;  /* 0x0000000000027308 */ /* 0x000e740000000800 */
[----:B------:R-:W4:Y:S10]  /*16aa0*/  MUFU.EX2 R0, R16 ;  /* 0x0000001000007308 */ /* 0x000f340000000800 */
[----:B------:R2:W-:Y:S01]  /*16ab0*/  MUFU.EX2 R16, R14 ;  /* 0x0000000e00107308 */ /* 0x0005e20000000800 */
[----:B-1----:R1:W-:Y:S09]  /*16ac0*/  STL [R1+0x10], R2 ;  /* 0x0000100201007387 */ /* 0x0023f20000100800 */
[----:B------:R3:W-:Y:S01]  /*16ad0*/  MUFU.EX2 R232, R15 ;  /* 0x0000000f00e87308 */ /* 0x0007e20000000800 */
[----:B----4-:R4:W-:Y:S01]  /*16ae0*/  STL [R1+0xc], R0 ;  /* 0x00000c0001007387 */ /* 0x0109e20000100800 */
[--C-:B--2---:R-:W-:Y:S08]  /*16af0*/  FFMA.FTZ R14, R48, c[0x0][0x2d0], -R93.reuse ;  /* 0x0000b400300e7a23 */ /* 0x104ff0000001085d */
[----:B------:R-:W-:Y:S01]  /*16b00*/  MUFU.EX2 R110, R14 ;  /* 0x0000000e006e7308 */ /* 0x000fe20000000800 */
[--C-:B-1----:R-:W-:Y:S02]  /*16b10*/  FFMA.FTZ R2, R22, c[0x0][0x2d0], -R92.reuse ;  /* 0x0000b40016027a23 */ /* 0x102fe4000001085c */
[--C-:B---3--:R-:W-:Y:S07]  /*16b20*/  FFMA.FTZ R15, R36, c[0x0][0x2d0], -R93.reuse ;  /* 0x0000b400240f7a23 */ /* 0x108fee000001085d */
[----:B------:R-:W1:Y:S01]  /*16b30*/  MUFU.EX2 R2, R2 ;  /* 0x0000000200027308 */ /* 0x000e620000000800 */
[--C-:B----4-:R-:W-:Y:S09]  /*16b40*/  FFMA.FTZ R0, R23, c[0x0][0x2d0], -R92.reuse ;  /* 0x0000b40017007a23 */ /* 0x110ff2000001085c */
[----:B------:R2:W-:Y:S10]  /*16b50*/  MUFU.EX2 R236, R0 ;  /* 0x0000000000ec7308 */ /* 0x0005f40000000800 */
[----:B------:R-:W-:Y:S01]  /*16b60*/  MUFU.EX2 R244, R15 ;  /* 0x0000000f00f47308 */ /* 0x000fe20000000800 */
[----:B-1----:R1:W-:Y:S04]  /*16b70*/  STL [R1+0x14], R2 ;  /* 0x0000140201007387 */ /* 0x0023e80000100800 */
[----:B------:R3:W-:Y:S01]  /*16b80*/  STL [R1+0xac], R139 ;  /* 0x0000ac8b01007387 */ /* 0x0007e20000100800 */
[----:B--2---:R-:W-:Y:S04]  /*16b90*/  FFMA.FTZ R0, R34, c[0x0][0x2d0], -R92 ;  /* 0x0000b40022007a23 */ /* 0x004fe8000001085c */
[----:B------:R2:W-:Y:S01]  /*16ba0*/  MUFU.EX2 R239, R0 ;  /* 0x0000000000ef7308 */ /* 0x0005e20000000800 */
[----:B-1----:R-:W-:Y:S09]  /*16bb0*/  FFMA.FTZ R2, R28, c[0x0][0x2d0], -R94 ;  /* 0x0000b4001c027a23 */ /* 0x002ff2000001085e */
[----:B------:R1:W-:Y:S01]  /*16bc0*/  MUFU.EX2 R240, R2 ;  /* 0x0000000200f07308 */ /* 0x0003e20000000800 */
[--C-:B--2---:R-:W-:Y:S09]  /*16bd0*/  FFMA.FTZ R0, R35, c[0x0][0x2d0], -R92.reuse ;  /* 0x0000b40023007a23 */ /* 0x104ff2000001085c */
[----:B------:R2:W-:Y:S01]  /*16be0*/  MUFU.EX2 R243, R0 ;  /* 0x0000000000f37308 */ /* 0x0005e20000000800 */
[----:B-1----:R-:W-:Y:S09]  /*16bf0*/  FFMA.FTZ R2, R38, c[0x0][0x2d0], -R92 ;  /* 0x0000b40026027a23 */ /* 0x002ff2000001085c */
[----:B------:R1:W-:Y:S01]  /*16c00*/  MUFU.EX2 R237, R2 ;  /* 0x0000000200ed7308 */ /* 0x0003e20000000800 */
[----:B--2---:R-:W-:Y:S09]  /*16c10*/  FFMA.FTZ R0, R24, c[0x0][0x2d0], -R94 ;  /* 0x0000b40018007a23 */ /* 0x004ff2000001085e */
[----:B------:R2:W-:Y:S01]  /*16c20*/  MUFU.EX2 R246, R0 ;  /* 0x0000000000f67308 */ /* 0x0005e20000000800 */
[----:B-1----:R-:W-:Y:S09]  /*16c30*/  FFMA.FTZ R2, R42, c[0x0][0x2d0], -R96 ;  /* 0x0000b4002a027a23 */ /* 0x002ff20000010860 */
[----:B------:R-:W-:Y:S01]  /*16c40*/  MUFU.EX2 R143, R2 ;  /* 0x00000002008f7308 */ /* 0x000fe20000000800 */
[----:B--2---:R-:W-:Y:S09]  /*16c50*/  FFMA.FTZ R0, R25, c[0x0][0x2d0], -R94 ;  /* 0x0000b40019007a23 */ /* 0x004ff2000001085e */
[----:B------:R1:W-:Y:S02]  /*16c60*/  MUFU.EX2 R233, R0 ;  /* 0x0000000000e97308 */ /* 0x0003e40000000800 */
[--C-:B-1----:R-:W-:Y:S08]  /*16c70*/  FFMA.FTZ R0, R26, c[0x0][0x2d0], -R96.reuse ;  /* 0x0000b4001a007a23 */ /* 0x102ff00000010860 */
[----:B------:R1:W-:Y:S02]  /*16c80*/  MUFU.EX2 R216, R0 ;  /* 0x0000000000d87308 */ /* 0x0003e40000000800 */
[----:B-1----:R-:W-:Y:S08]  /*16c90*/  FFMA.FTZ R0, R27, c[0x0][0x2d0], -R96 ;  /* 0x0000b4001b007a23 */ /* 0x002ff00000010860 */
[----:B------:R1:W-:Y:S02]  /*16ca0*/  MUFU.EX2 R235, R0 ;  /* 0x0000000000eb7308 */ /* 0x0003e40000000800 */
[----:B-1----:R-:W-:Y:S08]  /*16cb0*/  FFMA.FTZ R0, R29, c[0x0][0x2d0], -R94 ;  /* 0x0000b4001d007a23 */ /* 0x002ff0000001085e */
        /* <DEDUP_REMOVED lines=19> */
[C---:B------:R-:W-:Y:S02]  /*16df0*/  @P4 IADD3 R4, P3, R17.reuse, R6, RZ ;  /* 0x0000000611044210 */ /* 0x040fe40007f7e0ff */
[----:B------:R-:W-:Y:S01]  /*16e00*/  FADD.FTZ R2, -R0, R3 ;  /* 0x0000000300027221 */ /* 0x000fe20000010100 */
[----:B------:R-:W-:Y:S01]  /*16e10*/  FSEL R0, R138, RZ, P2 ;  /* 0x000000ff8a007208 */ /* 0x000fe20001000000 */
[----:B------:R1:W-:Y:S01]  /*16e20*/  STL [R1+0xb0], R138 ;  /* 0x0000b08a01007387 */ /* 0x0003e20000100800 */
[----:B------:R-:W-:Y:S01]  /*16e30*/  @P4 IMAD.X R5, R12, 0x1, R7, P3 ;  /* 0x000000010c054824 */ /* 0x000fe200018e0607 */
[----:B------:R-:W-:Y:S01]  /*16e40*/  @P4 IADD3 R8, P2, R17, R4, RZ ;  /* 0x0000000411084210 */ /* 0x000fe20007f5e0ff */
[----:B------:R-:W-:Y:S02]  /*16e50*/  FMUL.FTZ R2, R2, c[0x0][0x2d0] ;  /* 0x0000b40002027a20 */ /* 0x000fe40000410000 */
[----:B------:R-:W-:Y:S01]  /*16e60*/  FADD.FTZ R0, -R0, R136 ;  /* 0x0000008800007221 */ /* 0x000fe20000010100 */
[----:B------:R3:W-:Y:S01]  /*16e70*/  @P4 LDGSTS.E.BYPASS.LTC128B.128 [R245+0x6100], [R4.64], !P6 ;  /* 0x0610000004f54fae */ /* 0x0007e2000f101d48 */
[----:B------:R4:W4:Y:S01]  /*16e80*/  MUFU.EX2 R3, R2 ;  /* 0x0000000200037308 */ /* 0x0009220000000800 */
[----:B------:R-:W-:Y:S02]  /*16e90*/  @P4 IMAD.X R9, R12, 0x1, R5, P2 ;  /* 0x000000010c094824 */ /* 0x000fe400010e0605 */
[----:B------:R-:W-:Y:S02]  /*16ea0*/  FMUL.FTZ R0, R0, c[0x0][0x2d0] ;  /* 0x0000b40000007a20 */ /* 0x000fe40000410000 */
[----:B------:R-:W-:Y:S01]  /*16eb0*/  IMAD.MOV.U32 R136, RZ, RZ, R64 ;  /* 0x000000ffff887224 */ /* 0x000fe200078e0040 */
[----:B------:R-:W-:Y:S01]  /*16ec0*/  F2FP.BF16.PACK_AB R64, R197, R198 ;  /* 0x000000c6c540723e */ /* 0x000fe200000010ff */
[----:B------:R3:W-:Y:S03]  /*16ed0*/  @P4 LDGSTS.E.BYPASS.LTC128B.128 [R245+0x6900], [R8.64], !P6 ;  /* 0x0690000008f54fae */ /* 0x0007e6000f101d48 */
[----:B------:R3:W3:Y:S01]  /*16ee0*/  MUFU.EX2 R69, R0 ;  /* 0x0000000000457308 */ /* 0x0006e20000000800 */
[----:B------:R-:W-:Y:S04]  /*16ef0*/  F2FP.BF16.PACK_AB R75, R203, R136 ;  /* 0x00000088cb4b723e */ /* 0x000fe800000010ff */
[----:B------:R-:W3:Y:S08]  /*16f00*/  LDSM.16.MT88.4 R20, [R228+0x100] ;  /* 0x00010000e414783b */ /* 0x000ef00000004200 */
[----:B-1----:R-:W2:Y:S01]  /*16f10*/  LDL.LU R138, [R1] ;  /* 0x00000000018a7983 */ /* 0x002ea20000300800 */
[----:B----4-:R-:W-:Y:S01]  /*16f20*/  FSEL R2, R137, RZ, P1 ;  /* 0x000000ff89027208 */ /* 0x010fe20000800000 */
[C---:B------:R-:W-:Y:S02]  /*16f30*/  FMUL.FTZ R17, R3.reuse, R157 ;  /* 0x0000009d03117220 */ /* 0x040fe40000410000 */
[C---:B---3--:R-:W-:Y:S01]  /*16f40*/  FMUL.FTZ R5, R3.reuse, R145 ;  /* 0x0000009103057220 */ /* 0x048fe20000410000 */
[----:B------:R-:W1:Y:S01]  /*16f50*/  LDSM.16.MT88.4 R36, [R231+0x100] ;  /* 0x00010000e724783b */ /* 0x000e620000004200 */
[----:B------:R-:W-:Y:S02]  /*16f60*/  IMAD.MOV.U32 R145, RZ, RZ, R18 ;  /* 0x000000ffff917224 */ /* 0x000fe400078e0012 */
[----:B------:R-:W-:Y:S02]  /*16f70*/  FMUL.FTZ R4, R3, R144 ;  /* 0x0000009003047220 */ /* 0x000fe40000410000 */
[----:B------:R-:W-:Y:S02]  /*16f80*/  IMAD.MOV.U32 R144, RZ, RZ, R19 ;  /* 0x000000ffff907224 */ /* 0x000fe400078e0013 */
[----:B------:R-:W-:Y:S01]  /*16f90*/  FADD.FTZ R0, -R2, R140 ;  /* 0x0000008c02007221 */ /* 0x000fe20000010100 */
[----:B------:R-:W-:Y:S01]  /*16fa0*/  FSEL R2, R71, RZ, P0 ;  /* 0x000000ff47027208 */ /* 0x000fe20000000000 */
[C---:B------:R-:W-:Y:S01]  /*16fb0*/  FMUL.FTZ R7, R69.reuse, R147 ;  /* 0x0000009345077220 */ /* 0x040fe20000410000 */
[----:B------:R-:W0:Y:S01]  /*16fc0*/  LDGDEPBAR ;  /* 0x00000000000079af */ /* 0x000e220000000000 */
[----:B------:R-:W-:Y:S02]  /*16fd0*/  FMUL.FTZ R0, R0, c[0x0][0x2d0] ;  /* 0x0000b40000007a20 */ /* 0x000fe40000410000 */
[----:B------:R-:W-:Y:S02]  /*16fe0*/  FMUL.FTZ R6, R69, R146 ;  /* 0x0000009245067220 */ /* 0x000fe40000410000 */
[----:B------:R3:W4:Y:S01]  /*16ff0*/  MUFU.EX2 R68, R0 ;  /* 0x0000000000447308 */ /* 0x0007220000000800 */
[----:B------:R-:W-:Y:S02]  /*17000*/  IMAD.MOV.U32 R146, RZ, RZ, R16 ;  /* 0x000000ffff927224 */ /* 0x000fe400078e0010 */
[----:B------:R-:W2:Y:S01]  /*17010*/  LDL.LU R147, [R1+0x14] ;  /* 0x0000140001937983 */ /* 0x000ea20000300800 */
[----:B------:R-:W-:Y:S02]  /*17020*/  FMUL.FTZ R16, R3, R156 ;  /* 0x0000009c03107220 */ /* 0x000fe40000410000 */
[C---:B------:R-:W-:Y:S02]  /*17030*/  FMUL.FTZ R18, R69.reuse, R158 ;  /* 0x0000009e45127220 */ /* 0x040fe40000410000 */
[----:B------:R-:W-:Y:S02]  /*17040*/  IMAD.MOV.U32 R140, RZ, RZ, R55 ;  /* 0x000000ffff8c7224 */ /* 0x000fe400078e0037 */
[----:B------:R-:W-:Y:S02]  /*17050*/  FMUL.FTZ R19, R69, R159 ;  /* 0x0000009f45137220 */ /* 0x000fe40000410000 */
[C---:B------:R-:W-:Y:S02]  /*17060*/  FMUL.FTZ R32, R3.reuse, R172 ;  /* 0x000000ac03207220 */ /* 0x040fe40000410000 */
[----:B------:R-:W-:Y:S02]  /*17070*/  FMUL.FTZ R33, R3, R173 ;  /* 0x000000ad03217220 */ /* 0x000fe40000410000 */
[C---:B------:R-:W-:Y:S02]  /*17080*/  FMUL.FTZ R34, R69.reuse, R174 ;  /* 0x000000ae45227220 */ /* 0x040fe40000410000 */
[----:B------:R-:W-:Y:S02]  /*17090*/  FMUL.FTZ R35, R69, R175 ;  /* 0x000000af45237220 */ /* 0x000fe40000410000 */
[C---:B------:R-:W-:Y:S01]  /*170a0*/  FMUL.FTZ R48, R3.reuse, R120 ;  /* 0x0000007803307220 */ /* 0x040fe20000410000 */
[----:B------:R-:W-:Y:S01]  /*170b0*/  LDSM.16.MT88.4 R172, [R231+0x3100] ;  /* 0x00310000e7ac783b */ /* 0x000fe20000004200 */
[----:B------:R-:W-:Y:S02]  /*170c0*/  FMUL.FTZ R49, R3, R121 ;  /* 0x0000007903317220 */ /* 0x000fe40000410000 */
[----:B---3--:R-:W-:Y:S02]  /*170d0*/  FADD.FTZ R0, -R2, R141 ;  /* 0x0000008d02007221 */ /* 0x008fe40000010100 */
[----:B------:R-:W-:Y:S02]  /*170e0*/  FFMA.FTZ R2, R43, c[0x0][0x2d0], -R96 ;  /* 0x0000b4002b027a23 */ /* 0x000fe40000010860 */
[----:B------:R-:W-:Y:S02]  /*170f0*/  FMUL.FTZ R0, R0, c[0x0][0x2d0] ;  /* 0x0000b40000007a20 */ /* 0x000fe40000410000 */
[----:B------:R3:W-:Y:S01]  /*17100*/  MUFU.EX2 R104, R2 ;  /* 0x0000000200687308 */ /* 0x0007e20000000800 */
[C---:B----4-:R-:W-:Y:S02]  /*17110*/  FMUL.FTZ R12, R68.reuse, R152 ;  /* 0x00000098440c7220 */ /* 0x050fe40000410000 */
[C---:B------:R-:W-:Y:S02]  /*17120*/  FMUL.FTZ R8, R68.reuse, R148 ;  /* 0x0000009444087220 */ /* 0x040fe40000410000 */
[----:B------:R-:W4:Y:S01]  /*17130*/  LDL.LU R148, [R1+0xc] ;  /* 0x00000c0001947983 */ /* 0x000f220000300800 */
[C---:B------:R-:W-:Y:S02]  /*17140*/  FMUL.FTZ R13, R68.reuse, R153 ;  /* 0x00000099440d7220 */ /* 0x040fe40000410000 */
[----:B------:R-:W-:Y:S02]  /*17150*/  IMAD.MOV.U32 R141, RZ, RZ, R54 ;  /* 0x000000ffff8d7224 */ /* 0x000fe400078e0036 */
[----:B------:R-:W1:Y:S01]  /*17160*/  MUFU.EX2 R0, R0 ;  /* 0x0000000000007308 */ /* 0x000e620000000800 */
[----:B------:R-:W-:Y:S02]  /*17170*/  FMUL.FTZ R9, R68, R149 ;  /* 0x0000009544097220 */ /* 0x000fe40000410000 */
[----:B------:R-:W-:Y:S01]  /*17180*/  F2FP.BF16.PACK_AB R74, R111, R141 ;  /* 0x0000008d6f4a723e */ /* 0x000fe200000010ff */
[----:B------:R-:W-:Y:S02]  /*17190*/  FFMA.FTZ R121, R142, c[0x0][0x2d0], -R96 ;  /* 0x0000b4008e797a23 */ /* 0x000fe40000010860 */
[--C-:B------:R-:W-:Y:S02]  /*171a0*/  FFMA.FTZ R120, R188, c[0x0][0x2d0], -R94.reuse ;  /* 0x0000b400bc787a23 */ /* 0x100fe4000001085e */
[----:B------:R-:W-:Y:S02]  /*171b0*/  FMUL.FTZ R40, R68, R180 ;  /* 0x000000b444287220 */ /* 0x000fe40000410000 */
[-C--:B------:R-:W-:Y:S05]  /*171c0*/  HMMA.16816.F32.BF16 R4, R72, R20.reuse, R4 ;  /* 0x000000144804723c */ /* 0x080fea0000041804 */
[----:B---3--:R-:W-:Y:S02]  /*171d0*/  FFMA.FTZ R2, R44, c[0x0][0x2d0], -R94 ;  /* 0x0000b4002c027a23 */ /* 0x008fe4000001085e */
[C---:B------:R-:W-:Y:S02]  /*171e0*/  FMUL.FTZ R24, R68.reuse, R164 ;  /* 0x000000a444187220 */ /* 0x040fe40000410000 */
[----:B------:R3:W-:Y:S03]  /*171f0*/  MUFU.EX2 R105, R2 ;  /* 0x0000000200697308 */ /* 0x0007e60000000800 */
[----:B------:R-:W-:Y:S02]  /*17200*/  FMUL.FTZ R28, R68, R168 ;  /* 0x000000a8441c7220 */ /* 0x000fe40000410000 */
[C---:B-1----:R-:W-:Y:S02]  /*17210*/  FMUL.FTZ R14, R0.reuse, R154 ;  /* 0x0000009a000e7220 */ /* 0x042fe40000410000 */
[C---:B------:R-:W-:Y:S02]  /*17220*/  FMUL.FTZ R15, R0.reuse, R155 ;  /* 0x0000009b000f7220 */ /* 0x040fe40000410000 */
[C---:B------:R-:W-:Y:S02]  /*17230*/  FMUL.FTZ R10, R0.reuse, R150 ;  /* 0x00000096000a7220 */ /* 0x040fe40000410000 */
[----:B------:R-:W-:Y:S02]  /*17240*/  FMUL.FTZ R11, R0, R151 ;  /* 0x00000097000b7220 */ /* 0x000fe40000410000 */
[----:B------:R-:W-:Y:S02]  /*17250*/  IMAD.MOV.U32 R150, RZ, RZ, R53 ;  /* 0x000000ffff967224 */ /* 0x000fe400078e0035 */
[----:B------:R-:W-:Y:S02]  /*17260*/  IMAD.MOV.U32 R151, RZ, RZ, R52 ;  /* 0x000000ffff977224 */ /* 0x000fe400078e0034 */
[----:B------:R-:W1:Y:S01]  /*17270*/  LDSM.16.MT88.4 R52, [R229+0x100] ;  /* 0x00010000e534783b */ /* 0x000e620000004200 */
[----:B------:R-:W-:Y:S02]  /*17280*/  FMUL.FTZ R29, R68, R169 ;  /* 0x000000a9441d7220 */ /* 0x000fe40000410000 */
[C---:B------:R-:W-:Y:S02]  /*17290*/  FMUL.FTZ R30, R0.reuse, R170 ;  /* 0x000000aa001e7220 */ /* 0x040fe40000410000 */
[C---:B------:R-:W-:Y:S02]  /*172a0*/  FMUL.FTZ R31, R0.reuse, R171 ;  /* 0x000000ab001f7220 */ /* 0x040fe40000410000 */
[----:B---3--:R-:W-:Y:S02]  /*172b0*/  FFMA.FTZ R2, R45, c[0x0][0x2d0], -R94 ;  /* 0x0000b4002d027a23 */ /* 0x008fe4000001085e */
[----:B------:R-:W-:Y:S02]  /*172c0*/  FMUL.FTZ R43, R0, R183 ;  /* 0x000000b7002b7220 */ /* 0x000fe40000410000 */
[----:B------:R3:W-:Y:S01]  /*172d0*/  MUFU.EX2 R26, R2 ;  /* 0x00000002001a7308 */ /* 0x0007e20000000800 */
[----:B------:R-:W-:Y:S02]  /*172e0*/  FMUL.FTZ R41, R68, R181 ;  /* 0x000000b544297220 */ /* 0x000fe40000410000 */
[----:B------:R-:W-:Y:S02]  /*172f0*/  FMUL.FTZ R42, R0, R182 ;  /* 0x000000b6002a7220 */ /* 0x000fe40000410000 */
[C---:B------:R-:W-:Y:S02]  /*17300*/  FMUL.FTZ R44, R68.reuse, R116 ;  /* 0x00000074442c7220 */ /* 0x040fe40000410000 */
[C---:B------:R-:W-:Y:S02]  /*17310*/  FMUL.FTZ R45, R68.reuse, R117 ;  /* 0x00000075442d7220 */ /* 0x040fe40000410000 */
[C---:B------:R-:W-:Y:S02]  /*17320*/  FMUL.FTZ R50, R69.reuse, R122 ;  /* 0x0000007a45327220 */ /* 0x040fe40000410000 */
[----:B------:R-:W-:Y:S02]  /*17330*/  FMUL.FTZ R51, R69, R123 ;  /* 0x0000007b45337220 */ /* 0x000fe40000410000 */
[C---:B------:R-:W-:Y:S02]  /*17340*/  FMUL.FTZ R60, R68.reuse, R132 ;  /* 0x00000084443c7220 */ /* 0x040fe40000410000 */
[----:B------:R-:W-:Y:S02]  /*17350*/  FMUL.FTZ R61, R68, R133 ;  /* 0x00000085443d7220 */ /* 0x000fe40000410000 */
[C---:B------:R-:W-:Y:S02]  /*17360*/  FMUL.FTZ R62, R0.reuse, R134 ;  /* 0x00000086003e7220 */ /* 0x040fe40000410000 */
[----:B------:R-:W-:Y:S02]  /*17370*/  FMUL.FTZ R63, R0, R135 ;  /* 0x00000087003f7220 */ /* 0x000fe40000410000 */
[----:B------:R-:W-:Y:S02]  /*17380*/  IMAD.MOV.U32 R149, RZ, RZ, R201 ;  /* 0x000000ffff957224 */ /* 0x000fe400078e00c9 */
[----:B------:R-:W-:Y:S02]  /*17390*/  IMAD.MOV.U32 R201, RZ, RZ, R90 ;  /* 0x000000ffffc97224 */ /* 0x000fe400078e005a */
[----:B---3--:R-:W-:Y:S02]  /*173a0*/  FFMA.FTZ R2, R46, c[0x0][0x2d0], -R96 ;  /* 0x0000b4002e027a23 */ /* 0x008fe40000010860 */
[----:B------:R-:W-:Y:S02]  /*173b0*/  FMUL.FTZ R46, R0, R118 ;  /* 0x00000076002e7220 */ /* 0x000fe40000410000 */
[----:B------:R3:W-:Y:S01]  /*173c0*/  MUFU.EX2 R25, R2 ;  /* 0x0000000200197308 */ /* 0x0007e20000000800 */
[--C-:B------:R-:W-:Y:S02]  /*173d0*/  FFMA.FTZ R117, R217, c[0x0][0x2d0], -R93.reuse ;  /* 0x0000b400d9757a23 */ /* 0x100fe4000001085d */
[----:B------:R-:W-:Y:S02]  /*173e0*/  FFMA.FTZ R123, R112, c[0x0][0x2d0], -R94 ;  /* 0x0000b400707b7a23 */ /* 0x000fe4000001085e */
[--C-:B------:R-:W-:Y:S02]  /*173f0*/  FFMA.FTZ R112, R189, c[0x0][0x2d0], -R96.reuse ;  /* 0x0000b400bd707a23 */ /* 0x100fe40000010860 */
[--C-:B------:R-:W-:Y:S02]  /*17400*/  FFMA.FTZ R116, R218, c[0x0][0x2d0], -R93.reuse ;  /* 0x0000b400da747a23 */ /* 0x100fe4000001085d */
[--C-:B------:R-:W-:Y:S02]  /*17410*/  FFMA.FTZ R122, R114, c[0x0][0x2d0], -R96.reuse ;  /* 0x0000b400727a7a23 */ /* 0x100fe40000010860 */
[----:B------:R-:W-:Y:S02]  /*17420*/  FFMA.FTZ R132, R113, c[0x0][0x2d0], -R96 ;  /* 0x0000b40071847a23 */ /* 0x000fe40000010860 */
[--C-:B------:R-:W-:Y:S02]  /*17430*/  FFMA.FTZ R133, R97, c[0x0][0x2d0], -R94.reuse ;  /* 0x0000b40061857a23 */ /* 0x100fe4000001085e */
[----:B------:R-:W-:Y:S02]  /*17440*/  FFMA.FTZ R134, R109, c[0x0][0x2d0], -R94 ;  /* 0x0000b4006d867a23 */ /* 0x000fe4000001085e */
[----:B------:R-:W-:Y:S02]  /*17450*/  IMAD.MOV.U32 R168, RZ, RZ, R102 ;  /* 0x000000ffffa87224 */ /* 0x000fe400078e0066 */
[----:B------:R-:W-:Y:S02]  /*17460*/  FFMA.FTZ R102, R221, c[0x0][0x2d0], -R93 ;  /* 0x0000b400dd667a23 */ /* 0x000fe4000001085d */
[--C-:B------:R-:W-:Y:S02]  /*17470*/  FFMA.FTZ R109, R213, c[0x0][0x2d0], -R96.reuse ;  /* 0x0000b400d56d7a23 */ /* 0x100fe40000010860 */
[----:B------:R-:W-:Y:S01]  /*17480*/  IMAD.MOV.U32 R169, RZ, RZ, R107 ;  /* 0x000000ffffa97224 */ /* 0x000fe200078e006b */
[----:B------:R-:W-:Y:S01]  /*17490*/  MUFU.EX2 R142, R102 ;  /* 0x00000066008e7308 */ /* 0x000fe20000000800 */
[--C-:B---3--:R-:W-:Y:S02]  /*174a0*/  FFMA.FTZ R2, R47, c[0x0][0x2d0], -R96.reuse ;  /* 0x0000b4002f027a23 */ /* 0x108fe40000010860 */
[----:B------:R-:W-:Y:S02]  /*174b0*/  FMUL.FTZ R47, R0, R119 ;  /* 0x00000077002f7220 */ /* 0x000fe40000410000 */
[----:B------:R-:W-:Y:S02]  /*174c0*/  FFMA.FTZ R119, R101, c[0x0][0x2d0], -R93 ;  /* 0x0000b40065777a23 */ /* 0x000fe4000001085d */
[----:B------:R-:W-:Y:S02]  /*174d0*/  IMAD.MOV.U32 R107, RZ, RZ, R103 ;  /* 0x000000ffff6b7224 */ /* 0x000fe400078e0067 */
[--C-:B------:R-:W-:Y:S01]  /*174e0*/  FFMA.FTZ R103, R219, c[0x0][0x2d0], -R93.reuse ;  /* 0x0000b400db677a23 */ /* 0x100fe2000001085d */
[----:B------:R3:W1:Y:S01]  /*174f0*/  MUFU.EX2 R27, R2 ;  /* 0x00000002001b7308 */ /* 0x0006620000000800 */
[--C-:B------:R-:W-:Y:S02]  /*17500*/  FFMA.FTZ R97, R107, c[0x0][0x2d0], -R96.reuse ;  /* 0x0000b4006b617a23 */ /* 0x100fe40000010860 */
[----:B------:R-:W-:Y:S07]  /*17510*/  FFMA.FTZ R107, R214, c[0x0][0x2d0], -R96 ;  /* 0x0000b400d66b7a23 */ /* 0x000fee0000010860 */
[----:B------:R-:W-:Y:S01]  /*17520*/  MUFU.EX2 R102, R119 ;  /* 0x0000007700667308 */ /* 0x000fe20000000800 */
[----:B---3--:R-:W-:Y:S02]  /*17530*/  FFMA.FTZ R2, R192, c[0x0][0x2d0], -R93 ;  /* 0x0000b400c0027a23 */ /* 0x008fe4000001085d */
[----:B-1----:R-:W-:Y:S07]  /*17540*/  IMAD.MOV.U32 R164, RZ, RZ, R27 ;  /* 0x000000ffffa47224 */ /* 0x002fee00078e001b */
[----:B------:R1:W-:Y:S01]  /*17550*/  MUFU.EX2 R152, R2 ;  /* 0x0000000200987308 */ /* 0x0003e20000000800 */
[----:B------:R-:W-:Y:S02]  /*17560*/  FMUL.FTZ R27, R0, R167 ;  /* 0x000000a7001b7220 */ /* 0x000fe40000410000 */
[----:B------:R-:W-:Y:S02]  /*17570*/  IMAD.MOV.U32 R167, RZ, RZ, R79 ;  /* 0x000000ffffa77224 */ /* 0x000fe400078e004f */
[----:B------:R-:W-:Y:S02]  /*17580*/  IMAD.MOV.U32 R192, RZ, RZ, R78 ;  /* 0x000000ffffc07224 */ /* 0x000fe400078e004e */
[----:B------:R-:W-:Y:S02]  /*17590*/  IMAD.MOV.U32 R221, RZ, RZ, R164 ;  /* 0x000000ffffdd7224 */ /* 0x000fe400078e00a4 */
[----:B-1----:R-:W-:Y:S02]  /*175a0*/  FFMA.FTZ R2, R193, c[0x0][0x2d0], -R93 ;  /* 0x0000b400c1027a23 */ /* 0x002fe4000001085d */
[----:B------:R-:W-:Y:S02]  /*175b0*/  IMAD.MOV.U32 R193, RZ, RZ, R77 ;  /* 0x000000ffffc17224 */ /* 0x000fe400078e004d */
[----:B------:R1:W3:Y:S01]  /*175c0*/  MUFU.EX2 R154, R2 ;  /* 0x00000002009a7308 */ /* 0x0002e20000000800 */
[----:B------:R-:W2:Y:S01]  /*175d0*/  LDSM.16.MT88.4 R76, [R230+0x100] ;  /* 0x00010000e64c783b */ /* 0x000ea20000004200 */
[--C-:B-1----:R-:W-:Y:S08]  /*175e0*/  FFMA.FTZ R2, R195, c[0x0][0x2d0], -R92.reuse ;  /* 0x0000b400c3027a23 */ /* 0x102ff0000001085c */
[----:B------:R1:W1:Y:S01]  /*175f0*/  MUFU.EX2 R153, R2 ;  /* 0x0000000200997308 */ /* 0x0002620000000800 */
[----:B--2---:R-:W-:Y:S01]  /*17600*/  F2FP.BF16.PACK_AB R67, R139, R95 ;  /* 0x0000005f8b43723e */ /* 0x004fe200000010ff */
[----:B-1----:R-:W-:Y:S08]  /*17610*/  FFMA.FTZ R2, R206, c[0x0][0x2d0], -R92 ;  /* 0x0000b400ce027a23 */ /* 0x002ff0000001085c */
[----:B------:R1:W-:Y:S01]  /*17620*/  MUFU.EX2 R155, R2 ;  /* 0x00000002009b7308 */ /* 0x0003e20000000800 */
[----:B------:R-:W-:Y:S01]  /*17630*/  F2FP.BF16.PACK_AB R66, R138, R140 ;  /* 0x0000008c8a42723e */ /* 0x000fe200000010ff */
[----:B-1----:R-:W-:Y:S06]  /*17640*/  FFMA.FTZ R2, R56, c[0x0][0x2d0], -R93 ;  /* 0x0000b40038027a23 */ /* 0x002fec000001085d */
[C---:B------:R-:W-:Y:S02]  /*17650*/  HMMA.16816.F32.BF16 R8, R64.reuse, R20, R8 ;  /* 0x000000144008723c */ /* 0x040fe40000041808 */
[----:B------:R1:W-:Y:S02]  /*17660*/  MUFU.EX2 R156, R2 ;  /* 0x00000002009c7308 */ /* 0x0003e40000000800 */
[C---:B------:R-:W-:Y:S03]  /*17670*/  FMUL.FTZ R56, R68.reuse, R128 ;  /* 0x0000008044387220 */ /* 0x040fe60000410000 */
[C---:B------:R-:W-:Y:S01]  /*17680*/  FMUL.FTZ R20, R3.reuse, R160 ;  /* 0x000000a003147220 */ /* 0x040fe20000410000 */
[-C--:B------:R-:W-:Y:S04]  /*17690*/  HMMA.16816.F32.BF16 R12, R64, R22.reuse, R12 ;  /* 0x00000016400c723c */ /* 0x080fe8000004180c */
[----:B------:R-:W-:Y:S02]  /*176a0*/  IMAD.MOV.U32 R160, RZ, RZ, R82 ;  /* 0x000000ffffa07224 */ /* 0x000fe400078e0052 */
[----:B------:R-:W-:Y:S02]  /*176b0*/  FMUL.FTZ R21, R3, R161 ;  /* 0x000000a103157220 */ /* 0x000fe40000410000 */
[C---:B------:R-:W-:Y:S04]  /*176c0*/  HMMA.16816.F32.BF16 R16, R72.reuse, R22, R16 ;  /* 0x000000164810723c */ /* 0x040fe80000041810 */
[----:B------:R-:W-:Y:S02]  /*176d0*/  IMAD.MOV.U32 R161, RZ, RZ, R25 ;  /* 0x000000ffffa17224 */ /* 0x000fe400078e0019 */
[----:B------:R-:W-:Y:S02]  /*176e0*/  FMUL.FTZ R25, R68, R165 ;  /* 0x000000a544197220 */ /* 0x000fe40000410000 */
[----:B------:R-:W-:Y:S04]  /*176f0*/  FMUL.FTZ R23, R69, R163 ;  /* 0x000000a345177220 */ /* 0x000fe80000410000 */
[----:B-1----:R-:W-:Y:S02]  /*17700*/  FFMA.FTZ R2, R57, c[0x0][0x2d0], -R93 ;  /* 0x0000b40039027a23 */ /* 0x002fe4000001085d */
[----:B------:R-:W-:Y:S02]  /*17710*/  FMUL.FTZ R22, R69, R162 ;  /* 0x000000a245167220 */ /* 0x000fe40000410000 */
[----:B------:R1:W-:Y:S01]  /*17720*/  MUFU.EX2 R158, R2 ;  /* 0x00000002009e7308 */ /* 0x0003e20000000800 */
[----:B------:R-:W-:Y:S02]  /*17730*/  IMAD.MOV.U32 R165, RZ, RZ, R83 ;  /* 0x000000ffffa57224 */ /* 0x000fe400078e0053 */
[----:B------:R-:W-:Y:S02]  /*17740*/  IMAD.MOV.U32 R163, RZ, RZ, R84 ;  /* 0x000000ffffa37224 */ /* 0x000fe400078e0054 */
[-C--:B------:R-:W-:Y:S01]  /*17750*/  HMMA.16816.F32.BF16 R20, R72, R36.reuse, R20 ;  /* 0x000000244814723c */ /* 0x080fe20000041814 */
[----:B------:R-:W-:Y:S02]  /*17760*/  LDSM.16.MT88.4 R84, [R231+0x900] ;  /* 0x00090000e754783b */ /* 0x000fe40000004200 */
[----:B------:R-:W-:Y:S02]  /*17770*/  IMAD.MOV.U32 R162, RZ, RZ, R26 ;  /* 0x000000ffffa27224 */ /* 0x000fe400078e001a */
[----:B------:R-:W-:Y:S02]  /*17780*/  FMUL.FTZ R26, R0, R166 ;  /* 0x000000a6001a7220 */ /* 0x000fe40000410000 */
[----:B------:R-:W-:Y:S02]  /*17790*/  IMAD.MOV.U32 R166, RZ, RZ, R80 ;  /* 0x000000ffffa67224 */ /* 0x000fe400078e0050 */
[----:B------:R-:W2:Y:S03]  /*177a0*/  LDSM.16.MT88.4 R80, [R228+0x900] ;  /* 0x00090000e450783b */ /* 0x000ea60000004200 */
[C---:B------:R-:W-:Y:S04]  /*177b0*/  HMMA.16816.F32.BF16 R24, R64.reuse, R36, R24 ;  /* 0x000000244018723c */ /* 0x040fe80000041818 */
[----:B------:R-:W-:Y:S02]  /*177c0*/  FMUL.FTZ R57, R68, R129 ;  /* 0x0000008144397220 */ /* 0x000fe40000410000 */
[----:B------:R-:W-:Y:S02]  /*177d0*/  IMAD.MOV.U32 R219, RZ, RZ, R162 ;  /* 0x000000ffffdb7224 */ /* 0x000fe400078e00a2 */
[-C--:B------:R-:W-:Y:S04]  /*177e0*/  HMMA.16816.F32.BF16 R28, R64, R38.reuse, R28 ;  /* 0x00000026401c723c */ /* 0x080fe8000004181c */
[----:B-1----:R-:W-:Y:S02]  /*177f0*/  FFMA.FTZ R2, R58, c[0x0][0x2d0], -R92 ;  /* 0x0000b4003a027a23 */ /* 0x002fe4000001085c */
[C---:B------:R-:W-:Y:S02]  /*17800*/  FMUL.FTZ R37, R3.reuse, R177 ;  /* 0x000000b103257220 */ /* 0x040fe40000410000 */
[C---:B------:R-:W-:Y:S01]  /*17810*/  HMMA.16816.F32.BF16 R32, R72.reuse, R38, R32 ;  /* 0x000000264820723c */ /* 0x040fe20000041820 */
[----:B------:R1:W-:Y:S03]  /*17820*/  MUFU.EX2 R157, R2 ;  /* 0x00000002009d7308 */ /* 0x0003e60000000800 */
[----:B------:R-:W-:Y:S02]  /*17830*/  FMUL.FTZ R36, R3, R176 ;  /* 0x000000b003247220 */ /* 0x000fe40000410000 */
[C---:B------:R-:W-:Y:S02]  /*17840*/  FMUL.FTZ R58, R0.reuse, R130 ;  /* 0x00000082003a7220 */ /* 0x040fe40000410000 */
[C---:B------:R-:W-:Y:S04]  /*17850*/  FMUL.FTZ R38, R69.reuse, R178 ;  /* 0x000000b245267220 */ /* 0x040fe80000410000 */
[----:B------:R-:W-:Y:S02]  /*17860*/  FMUL.FTZ R39, R69, R179 ;  /* 0x000000b345277220 */ /* 0x000fe40000410000 */
[----:B---3--:R-:W-:Y:S02]  /*17870*/  IMAD.MOV.U32 R178, RZ, RZ, R154 ;  /* 0x000000ffffb27224 */ /* 0x008fe400078e009a */
[----:B------:R-:W-:Y:S02]  /*17880*/  IMAD.MOV.U32 R179, RZ, RZ, R153 ;  /* 0x000000ffffb37224 */ /* 0x000fe400078e0099 */
[----:B------:R-:W-:Y:S01]  /*17890*/  IMAD.MOV.U32 R153, RZ, RZ, R136 ;  /* 0x000000ffff997224 */ /* 0x000fe200078e0088 */
[-C--:B------:R-:W-:Y:S03]  /*178a0*/  HMMA.16816.F32.BF16 R36, R72, R52.reuse, R36 ;  /* 0x000000344824723c */ /* 0x080fe60000041824 */
[----:B-1----:R-:W-:Y:S05]  /*178b0*/  FFMA.FTZ R2, R59, c[0x0][0x2d0], -R92 ;  /* 0x0000b4003b027a23 */ /* 0x002fea000001085c */
[C---:B------:R-:W-:Y:S01]  /*178c0*/  HMMA.16816.F32.BF16 R40, R64.reuse, R52, R40 ;  /* 0x000000344028723c */ /* 0x040fe20000041828 */
[----:B------:R1:W3:Y:S03]  /*178d0*/  MUFU.EX2 R159, R2 ;  /* 0x00000002009f7308 */ /* 0x0002e60000000800 */
[----:B------:R-:W-:Y:S03]  /*178e0*/  FMUL.FTZ R59, R0, R131 ;  /* 0x00000083003b7220 */ /* 0x000fe60000410000 */
[C---:B------:R-:W-:Y:S01]  /*178f0*/  FMUL.FTZ R52, R3.reuse, R124 ;  /* 0x0000007c03347220 */ /* 0x040fe20000410000 */
[-C--:B------:R-:W-:Y:S03]  /*17900*/  HMMA.16816.F32.BF16 R44, R64, R54.reuse, R44 ;  /* 0x00000036402c723c */ /* 0x080fe6000004182c */
[----:B------:R-:W-:Y:S01]  /*17910*/  MUFU.EX2 R131, R99 ;  /* 0x0000006300837308 */ /* 0x000fe20000000800 */
[----:B------:R-:W-:Y:S04]  /*17920*/  FMUL.FTZ R53, R3, R125 ;  /* 0x0000007d03357220 */ /* 0x000fe80000410000 */
[C---:B------:R-:W-:Y:S05]  /*17930*/  HMMA.16816.F32.BF16 R48, R72.reuse, R54, R48 ;  /* 0x000000364830723c */ /* 0x040fea0000041830 */
[----:B------:R-:W-:Y:S02]  /*17940*/  MUFU.EX2 R99, R120 ;  /* 0x0000007800637308 */ /* 0x000fe40000000800 */
[C---:B------:R-:W-:Y:S02]  /*17950*/  FMUL.FTZ R54, R69.reuse, R126 ;  /* 0x0000007e45367220 */ /* 0x040fe40000410000 */
[----:B------:R-:W-:Y:S03]  /*17960*/  FMUL.FTZ R55, R69, R127 ;  /* 0x0000007f45377220 */ /* 0x000fe60000410000 */
[--C-:B-1----:R-:W-:Y:S04]  /*17970*/  FFMA.FTZ R2, R220, c[0x0][0x2d0], -R94.reuse ;  /* 0x0000b400dc027a23 */ /* 0x102fe8000001085e */
[-C--:B------:R-:W-:Y:S01]  /*17980*/  HMMA.16816.F32.BF16 R52, R72, R76.reuse, R52 ;  /* 0x0000004c4834723c */ /* 0x080fe20000041834 */
[----:B------:R1:W-:Y:S07]  /*17990*/  MUFU.EX2 R177, R2 ;  /* 0x0000000200b17308 */ /* 0x0003ee0000000800 */
[C---:B------:R-:W-:Y:S03]  /*179a0*/  HMMA.16816.F32.BF16 R56, R64.reuse, R76, R56 ;  /* 0x0000004c4038723c */ /* 0x040fe60000041838 */
[----:B------:R-:W-:Y:S04]  /*179b0*/  MUFU.EX2 R125, R97 ;  /* 0x00000061007d7308 */ /* 0x000fe80000000800 */
[----:B------:R-:W-:Y:S01]  /*179c0*/  F2FP.BF16.PACK_AB R76, R233, R246 ;  /* 0x000000f6e94c723e */ /* 0x000fe200000010ff */
[-C--:B------:R-:W-:Y:S04]  /*179d0*/  HMMA.16816.F32.BF16 R60, R64, R78.reuse, R60 ;  /* 0x0000004e403c723c */ /* 0x080fe8000004183c */
[----:B------:R-:W-:Y:S03]  /*179e0*/  F2FP.BF16.PACK_AB R77, R235, R216 ;  /* 0x000000d8eb4d723e */ /* 0x000fe600000010ff */
[C---:B------:R-:W-:Y:S02]  /*179f0*/  FMUL.FTZ R64, R3.reuse, R184 ;  /* 0x000000b803407220 */ /* 0x040fe40000410000 */
[----:B-1----:R-:W-:Y:S03]  /*17a00*/  FFMA.FTZ R2, R224, c[0x0][0x2d0], -R94 ;  /* 0x0000b400e0027a23 */ /* 0x002fe6000001085e */
[----:B------:R-:W-:Y:S01]  /*17a10*/  FMUL.FTZ R65, R3, R185 ;  /* 0x000000b903417220 */ /* 0x000fe20000410000 */
[----:B------:R1:W-:Y:S01]  /*17a20*/  MUFU.EX2 R183, R2 ;  /* 0x0000000200b77308 */ /* 0x0003e20000000800 */
[C---:B------:R-:W-:Y:S02]  /*17a30*/  FMUL.FTZ R66, R69.reuse, R186 ;  /* 0x000000ba45427220 */ /* 0x040fe40000410000 */
[----:B------:R-:W-:Y:S07]  /*17a40*/  FMUL.FTZ R67, R69, R187 ;  /* 0x000000bb45437220 */ /* 0x000fee0000410000 */
[----:B------:R-:W-:Y:S07]  /*17a50*/  HMMA.16816.F32.BF16 R64, R72, R78, R64 ;  /* 0x0000004e4840723c */ /* 0x000fee0000041840 */
[----:B----4-:R-:W-:Y:S02]  /*17a60*/  F2FP.BF16.PACK_AB R72, R232, R148 ;  /* 0x00000094e848723e */ /* 0x010fe400000010ff */
[----:B------:R-:W-:Y:S03]  /*17a70*/  F2FP.BF16.PACK_AB R73, R236, R147 ;  /* 0x00000093ec49723e */ /* 0x000fe600000010ff */
[----:B------:R-:W-:Y:S01]  /*17a80*/  F2FP.BF16.PACK_AB R74, R242, R146 ;  /* 0x00000092f24a723e */ /* 0x000fe200000010ff */
[--C-:B-1----:R-:W-:Y:S01]  /*17a90*/  FFMA.FTZ R2, R225, c[0x0][0x2d0], -R96.reuse ;  /* 0x0000b400e1027a23 */ /* 0x102fe20000010860 */
[----:B------:R-:W-:Y:S02]  /*17aa0*/  F2FP.BF16.PACK_AB R75, R243, R239 ;  /* 0x000000eff34b723e */ /* 0x000fe400000010ff */
[----:B------:R-:W-:Y:S01]  /*17ab0*/  F2FP.BF16.PACK_AB R78, R145, R240 ;  /* 0x000000f0914e723e */ /* 0x000fe200000010ff */
[----:B------:R1:W-:Y:S01]  /*17ac0*/  MUFU.EX2 R176, R2 ;  /* 0x0000000200b07308 */ /* 0x0003e20000000800 */
[----:B------:R-:W-:Y:S03]  /*17ad0*/  F2FP.BF16.PACK_AB R79, R144, R241 ;  /* 0x000000f1904f723e */ /* 0x000fe600000010ff */
[-C--:B--2---:R-:W-:Y:S08]  /*17ae0*/  HMMA.16816.F32.BF16 R4, R72, R80.reuse, R4 ;  /* 0x000000504804723c */ /* 0x084ff00000041804 */
[C---:B------:R-:W-:Y:S07]  /*17af0*/  HMMA.16816.F32.BF16 R8, R76.reuse, R80, R8 ;  /* 0x000000504c08723c */ /* 0x040fee0000041808 */
[--C-:B------:R-:W-:Y:S01]  /*17b00*/  FFMA.FTZ R80, R193, c[0x0][0x2d0], -R96.reuse ;  /* 0x0000b400c1507a23 */ /* 0x100fe20000010860 */
[-C--:B------:R-:W-:Y:S03]  /*17b10*/  HMMA.16816.F32.BF16 R12, R76, R82.reuse, R12 ;  /* 0x000000524c0c723c */ /* 0x080fe6000004180c */
[----:B------:R2:W-:Y:S01]  /*17b20*/  MUFU.EX2 R180, R80 ;  /* 0x0000005000b47308 */ /* 0x0005e20000000800 */
[----:B-1----:R-:W-:Y:S04]  /*17b30*/  FFMA.FTZ R2, R249, c[0x0][0x2d0], -R96 ;  /* 0x0000b400f9027a23 */ /* 0x002fe80000010860 */
[C---:B------:R-:W-:Y:S05]  /*17b40*/  HMMA.16816.F32.BF16 R16, R72.reuse, R82, R16 ;  /* 0x000000524810723c */ /* 0x040fea0000041810 */
[----:B------:R1:W-:Y:S03]  /*17b50*/  MUFU.EX2 R182, R2 ;  /* 0x0000000200b67308 */ /* 0x0003e60000000800 */
[-C--:B------:R-:W-:Y:S08]  /*17b60*/  HMMA.16816.F32.BF16 R20, R72, R84.reuse, R20 ;  /* 0x000000544814723c */ /* 0x080ff00000041814 */
[C---:B------:R-:W-:Y:S01]  /*17b70*/  HMMA.16816.F32.BF16 R24, R76.reuse, R84, R24 ;  /* 0x000000544c18723c */ /* 0x040fe20000041818 */
[----:B--2---:R-:W-:Y:S06]  /*17b80*/  LDSM.16.MT88.4 R80, [R230+0x900] ;  /* 0x00090000e650783b */ /* 0x004fec0000004200 */
[----:B------:R-:W-:Y:S01]  /*17b90*/  FFMA.FTZ R84, R226, c[0x0][0x2d0], -R93 ;  /* 0x0000b400e2547a23 */ /* 0x000fe2000001085d */
[-C--:B------:R-:W-:Y:S04]  /*17ba0*/  HMMA.16816.F32.BF16 R28, R76, R86.reuse, R28 ;  /* 0x000000564c1c723c */ /* 0x080fe8000004181c */
[----:B---3--:R-:W-:Y:S02]  /*17bb0*/  IMAD.MOV.U32 R226, RZ, RZ, R159 ;  /* 0x000000ffffe27224 */ /* 0x008fe400078e009f */
[----:B-1----:R-:W-:Y:S02]  /*17bc0*/  FFMA.FTZ R2, R200, c[0x0][0x2d0], -R94 ;  /* 0x0000b400c8027a23 */ /* 0x002fe4000001085e */
[C---:B------:R-:W-:Y:S02]  /*17bd0*/  HMMA.16816.F32.BF16 R32, R72.reuse, R86, R32 ;  /* 0x000000564820723c */ /* 0x040fe40000041820 */
[----:B------:R1:W-:Y:S02]  /*17be0*/  MUFU.EX2 R181, R2 ;  /* 0x0000000200b57308 */ /* 0x0003e40000000800 */
[----:B------:R-:W-:Y:S02]  /*17bf0*/  IMAD.MOV.U32 R200, RZ, RZ, R88 ;  /* 0x000000ffffc87224 */ /* 0x000fe400078e0058 */
[----:B-1----:R-:W-:Y:S02]  /*17c00*/  FFMA.FTZ R2, R91, c[0x0][0x2d0], -R94 ;  /* 0x0000b4005b027a23 */ /* 0x002fe4000001085e */
[----:B------:R-:W1:Y:S04]  /*17c10*/  LDSM.16.MT88.4 R88, [R229+0x900] ;  /* 0x00090000e558783b */ /* 0x000e680000004200 */
[----:B------:R2:W-:Y:S02]  /*17c20*/  MUFU.EX2 R249, R2 ;  /* 0x0000000200f97308 */ /* 0x0005e40000000800 */
[----:B--2---:R-:W-:Y:S02]  /*17c30*/  FFMA.FTZ R2, R192, c[0x0][0x2d0], -R96 ;  /* 0x0000b400c0027a23 */ /* 0x004fe40000010860 */
[----:B------:R-:W-:Y:S02]  /*17c40*/  IMAD.MOV.U32 R192, RZ, RZ, R98 ;  /* 0x000000ffffc07224 */ /* 0x000fe400078e0062 */
[----:B------:R-:W-:Y:S04]  /*17c50*/  FFMA.FTZ R98, R247, c[0x0][0x2d0], -R93 ;  /* 0x0000b400f7627a23 */ /* 0x000fe8000001085d */
[----:B------:R2:W-:Y:S01]  /*17c60*/  MUFU.EX2 R225, R2 ;  /* 0x0000000200e17308 */ /* 0x0005e20000000800 */
[----:B------:R-:W-:Y:S02]  /*17c70*/  IMAD.MOV.U32 R217, RZ, RZ, R192 ;  /* 0x000000ffffd97224 */ /* 0x000fe400078e00c0 */
[----:B------:R-:W-:Y:S01]  /*17c80*/  IMAD.MOV.U32 R247, RZ, RZ, R155 ;  /* 0x000000fffff77224 */ /* 0x000fe200078e009b */
[-C--:B-1----:R-:W-:Y:S06]  /*17c90*/  HMMA.16816.F32.BF16 R36, R72, R88.reuse, R36 ;  /* 0x000000584824723c */ /* 0x082fec0000041824 */
[----:B------:R-:W-:Y:S02]  /*17ca0*/  MUFU.EX2 R124, R98 ;  /* 0x00000062007c7308 */ /* 0x000fe40000000800 */
[C---:B------:R-:W-:Y:S08]  /*17cb0*/  HMMA.16816.F32.BF16 R40, R76.reuse, R88, R40 ;  /* 0x000000584c28723c */ /* 0x040ff00000041828 */
[----:B------:R-:W-:Y:S01]  /*17cc0*/  MUFU.EX2 R98, R123 ;  /* 0x0000007b00627308 */ /* 0x000fe20000000800 */
[----:B--2---:R-:W-:Y:S01]  /*17cd0*/  FFMA.FTZ R2, R167, c[0x0][0x2d0], -R93 ;  /* 0x0000b400a7027a23 */ /* 0x004fe2000001085d */
[-C--:B------:R-:W-:Y:S03]  /*17ce0*/  HMMA.16816.F32.BF16 R44, R76, R90.reuse, R44 ;  /* 0x0000005a4c2c723c */ /* 0x080fe6000004182c */
[----:B------:R-:W-:Y:S05]  /*17cf0*/  IMAD.MOV.U32 R167, RZ, RZ, R165 ;  /* 0x000000ffffa77224 */ /* 0x000fea00078e00a5 */
[----:B------:R1:W-:Y:S01]  /*17d00*/  MUFU.EX2 R224, R2 ;  /* 0x0000000200e07308 */ /* 0x0003e20000000800 */
[----:B------:R-:W-:Y:S01]  /*17d10*/  IMAD.MOV.U32 R165, RZ, RZ, R151 ;  /* 0x000000ffffa57224 */ /* 0x000fe200078e0097 */
[C---:B------:R-:W-:Y:S01]  /*17d20*/  HMMA.16816.F32.BF16 R48, R72.reuse, R90, R48 ;  /* 0x0000005a4830723c */ /* 0x040fe20000041830 */
[----:B------:R-:W-:Y:S03]  /*17d30*/  LDSM.16.MT88.4 R88, [R231+0x1100] ;  /* 0x00110000e758783b */ /* 0x000fe60000004200 */
[----:B------:R-:W-:Y:S04]  /*17d40*/  IMAD.MOV.U32 R151, RZ, RZ, R201 ;  /* 0x000000ffff977224 */ /* 0x000fe800078e00c9 */
[-C--:B------:R-:W-:Y:S08]  /*17d50*/  HMMA.16816.F32.BF16 R52, R72, R80.reuse, R52 ;  /* 0x000000504834723c */ /* 0x080ff00000041834 */
[C---:B------:R-:W-:Y:S04]  /*17d60*/  HMMA.16816.F32.BF16 R56, R76.reuse, R80, R56 ;  /* 0x000000504c38723c */ /* 0x040fe80000041838 */
[----:B-1----:R-:W-:Y:S02]  /*17d70*/  FFMA.FTZ R2, R166, c[0x0][0x2d0], -R93 ;  /* 0x0000b400a6027a23 */ /* 0x002fe4000001085d */
[----:B------:R-:W-:Y:S02]  /*17d80*/  IMAD.MOV.U32 R166, RZ, RZ, R150 ;  /* 0x000000ffffa67224 */ /* 0x000fe400078e0096 */
[-C--:B------:R-:W-:Y:S01]  /*17d90*/  HMMA.16816.F32.BF16 R60, R76, R82.reuse, R60 ;  /* 0x000000524c3c723c */ /* 0x080fe2000004183c */
[----:B------:R-:W2:Y:S01]  /*17da0*/  LDL.LU R78, [R1+0x1c] ;  /* 0x00001c00014e7983 */ /* 0x000ea20000300800 */
[----:B------:R1:W-:Y:S02]  /*17db0*/  MUFU.EX2 R220, R2 ;  /* 0x0000000200dc7308 */ /* 0x0003e40000000800 */
[----:B------:R-:W-:Y:S01]  /*17dc0*/  IMAD.MOV.U32 R150, RZ, RZ, R200 ;  /* 0x000000ffff967224 */ /* 0x000fe200078e00c8 */
[----:B------:R-:W3:Y:S02]  /*17dd0*/  LDL.LU R114, [R1+0x28] ;  /* 0x0000280001727983 */ /* 0x000ee40000300800 */
[----:B------:R-:W-:Y:S01]  /*17de0*/  FFMA.FTZ R76, R169, c[0x0][0x2d0], -R96 ;  /* 0x0000b400a94c7a23 */ /* 0x000fe20000010860 */
[----:B------:R-:W-:Y:S01]  /*17df0*/  HMMA.16816.F32.BF16 R64, R72, R82, R64 ;  /* 0x000000524840723c */ /* 0x000fe20000041840 */
[----:B------:R-:W3:Y:S03]  /*17e00*/  LDL.LU R113, [R1+0x24] ;  /* 0x0000240001717983 */ /* 0x000ee60000300800 */
[----:B------:R1:W-:Y:S01]  /*17e10*/  MUFU.EX2 R192, R76 ;  /* 0x0000004c00c07308 */ /* 0x0003e20000000800 */
[----:B------:R-:W-:Y:S01]  /*17e20*/  FFMA.FTZ R77, R166, c[0x0][0x2d0], -R94 ;  /* 0x0000b400a64d7a23 */ /* 0x000fe2000001085e */
[----:B------:R-:W-:Y:S01]  /*17e30*/  LDSM.16.MT88.4 R80, [R229+0x1100] ;  /* 0x00110000e550783b */ /* 0x000fe20000004200 */
[----:B------:R-:W-:Y:S01]  /*17e40*/  FFMA.FTZ R101, R150, c[0x0][0x2d0], -R92 ;  /* 0x0000b40096657a23 */ /* 0x000fe2000001085c */
[----:B------:R-:W-:Y:S01]  /*17e50*/  F2FP.BF16.PACK_AB R72, R234, R244 ;  /* 0x000000f4ea48723e */ /* 0x000fe200000010ff */
[----:B------:R-:W-:Y:S03]  /*17e60*/  IMAD.MOV.U32 R150, RZ, RZ, R106 ;  /* 0x000000ffff967224 */ /* 0x000fe600078e006a */
[--C-:B------:R-:W-:Y:S02]  /*17e70*/  FFMA.FTZ R106, R211, c[0x0][0x2d0], -R92.reuse ;  /* 0x0000b400d36a7a23 */ /* 0x100fe4000001085c */
[----:B------:R-:W-:Y:S01]  /*17e80*/  MUFU.EX2 R189, R77 ;  /* 0x0000004d00bd7308 */ /* 0x000fe20000000800 */
[----:B------:R-:W-:Y:S02]  /*17e90*/  IMAD.MOV.U32 R169, RZ, RZ, R163 ;  /* 0x000000ffffa97224 */ /* 0x000fe400078e00a3 */
[----:B------:R-:W-:Y:S02]  /*17ea0*/  IMAD.MOV.U32 R211, RZ, RZ, R105 ;  /* 0x000000ffffd37224 */ /* 0x000fe400078e0069 */
[----:B-1----:R-:W-:Y:S01]  /*17eb0*/  FFMA.FTZ R2, R149, c[0x0][0x2d0], -R92 ;  /* 0x0000b40095027a23 */ /* 0x002fe2000001085c */
[----:B------:R-:W-:Y:S01]  /*17ec0*/  F2FP.BF16.PACK_AB R73, R169, R237 ;  /* 0x000000eda949723e */ /* 0x000fe200000010ff */
[----:B------:R-:W-:Y:S02]  /*17ed0*/  IMAD.MOV.U32 R149, RZ, RZ, R203 ;  /* 0x000000ffff957224 */ /* 0x000fe400078e00cb */
[----:B------:R-:W-:Y:S01]  /*17ee0*/  FFMA.FTZ R105, R205, c[0x0][0x2d0], -R94 ;  /* 0x0000b400cd697a23 */ /* 0x000fe2000001085e */
[----:B------:R1:W-:Y:S01]  /*17ef0*/  MUFU.EX2 R206, R2 ;  /* 0x0000000200ce7308 */ /* 0x0003e20000000800 */
[----:B------:R-:W-:Y:S02]  /*17f00*/  IMAD.MOV.U32 R205, RZ, RZ, R108 ;  /* 0x000000ffffcd7224 */ /* 0x000fe400078e006c */
[--C-:B------:R-:W-:Y:S02]  /*17f10*/  FFMA.FTZ R108, R204, c[0x0][0x2d0], -R94.reuse ;  /* 0x0000b400cc6c7a23 */ /* 0x100fe4000001085e */
[----:B------:R-:W-:Y:S02]  /*17f20*/  FFMA.FTZ R76, R165, c[0x0][0x2d0], -R94 ;  /* 0x0000b400a54c7a23 */ /* 0x000fe4000001085e */
[----:B------:R-:W-:Y:S02]  /*17f30*/  IMAD.MOV.U32 R204, RZ, RZ, R110 ;  /* 0x000000ffffcc7224 */ /* 0x000fe400078e006e */
[----:B------:R-:W-:Y:S01]  /*17f40*/  FFMA.FTZ R110, R194, c[0x0][0x2d0], -R94 ;  /* 0x0000b400c26e7a23 */ /* 0x000fe2000001085e */
[----:B------:R-:W-:Y:S02]  /*17f50*/  MUFU.EX2 R127, R76 ;  /* 0x0000004c007f7308 */ /* 0x000fe40000000800 */
[----:B------:R-:W-:Y:S08]  /*17f60*/  F2FP.BF16.PACK_AB R74, R217, R204 ;  /* 0x000000ccd94a723e */ /* 0x000ff000000010ff */
[----:B------:R-:W-:Y:S01]  /*17f70*/  MUFU.EX2 R130, R101 ;  /* 0x0000006500827308 */ /* 0x000fe20000000800 */
[----:B-1----:R-:W-:Y:S09]  /*17f80*/  FFMA.FTZ R2, R202, c[0x0][0x2d0], -R92 ;  /* 0x0000b400ca027a23 */ /* 0x002ff2000001085c */
[----:B------:R1:W-:Y:S10]  /*17f90*/  MUFU.EX2 R203, R2 ;  /* 0x0000000200cb7308 */ /* 0x0003f40000000800 */
[----:B------:R1:W-:Y:S10]  /*17fa0*/  MUFU.EX2 R202, R84 ;  /* 0x0000005400ca7308 */ /* 0x0003f40000000800 */
[----:B------:R-:W-:Y:S01]  /*17fb0*/  MUFU.EX2 R136, R106 ;  /* 0x0000006a00887308 */ /* 0x000fe20000000800 */
[----:B-1----:R-:W-:Y:S02]  /*17fc0*/  FFMA.FTZ R2, R248, c[0x0][0x2d0], -R93 ;  /* 0x0000b400f8027a23 */ /* 0x002fe4000001085d */
[----:B------:R-:W-:Y:S07]  /*17fd0*/  IMAD.MOV.U32 R248, RZ, RZ, R158 ;  /* 0x000000fffff87224 */ /* 0x000fee00078e009e */
[----:B------:R1:W-:Y:S01]  /*17fe0*/  MUFU.EX2 R201, R2 ;  /* 0x0000000200c97308 */ /* 0x0003e20000000800 */
[----:B------:R-:W1:Y:S09]  /*17ff0*/  LDSM.16.MT88.4 R84, [R228+0x1100] ;  /* 0x00110000e454783b */ /* 0x000e720000004200 */
[----:B------:R-:W-:Y:S10]  /*18000*/  MUFU.EX2 R106, R117 ;  /* 0x00000075006a7308 */ /* 0x000ff40000000800 */
[----:B------:R-:W-:Y:S01]  /*18010*/  MUFU.EX2 R101, R208 ;  /* 0x000000d000657308 */ /* 0x000fe20000000800 */
[--C-:B-1----:R-:W-:Y:S02]  /*18020*/  FFMA.FTZ R2, R250, c[0x0][0x2d0], -R92.reuse ;  /* 0x0000b400fa027a23 */ /* 0x102fe4000001085c */
[----:B------:R-:W-:Y:S07]  /*18030*/  IMAD.MOV.U32 R250, RZ, RZ, R157 ;  /* 0x000000fffffa7224 */ /* 0x000fee00078e009d */
[----:B------:R1:W-:Y:S10]  /*18040*/  MUFU.EX2 R200, R2 ;  /* 0x0000000200c87308 */ /* 0x0003f40000000800 */
[----:B------:R-:W-:Y:S10]  /*18050*/  MUFU.EX2 R129, R105 ;  /* 0x0000006900817308 */ /* 0x000ff40000000800 */
[----:B------:R-:W-:Y:S01]  /*18060*/  MUFU.EX2 R105, R210 ;  /* 0x000000d200697308 */ /* 0x000fe20000000800 */
[----:B-1----:R-:W-:Y:S02]  /*18070*/  FFMA.FTZ R2, R252, c[0x0][0x2d0], -R92 ;  /* 0x0000b400fc027a23 */ /* 0x002fe4000001085c */
[----:B------:R-:W-:Y:S02]  /*18080*/  IMAD.MOV.U32 R252, RZ, RZ, R156 ;  /* 0x000000fffffc7224 */ /* 0x000fe400078e009c */
[----:B------:R-:W-:Y:S05]  /*18090*/  LDSM.16.MT88.4 R156, [R228+0x3100] ;  /* 0x00310000e49c783b */ /* 0x000fea0000004200 */
[----:B------:R1:W-:Y:S10]  /*180a0*/  MUFU.EX2 R195, R2 ;  /* 0x0000000200c37308 */ /* 0x0003f40000000800 */
[----:B------:R-:W-:Y:S10]  /*180b0*/  MUFU.EX2 R128, R108 ;  /* 0x0000006c00807308 */ /* 0x000ff40000000800 */
[----:B------:R-:W-:Y:S01]  /*180c0*/  MUFU.EX2 R110, R110 ;  /* 0x0000006e006e7308 */ /* 0x000fe20000000800 */
[----:B-1----:R-:W-:Y:S02]  /*180d0*/  FFMA.FTZ R2, R167, c[0x0][0x2d0], -R94 ;  /* 0x0000b400a7027a23 */ /* 0x002fe4000001085e */
[----:B------:R-:W-:Y:S02]  /*180e0*/  IMAD.MOV.U32 R167, RZ, RZ, R160 ;  /* 0x000000ffffa77224 */ /* 0x000fe400078e00a0 */
[----:B------:R-:W-:Y:S05]  /*180f0*/  IMAD.MOV.U32 R160, RZ, RZ, R100 ;  /* 0x000000ffffa07224 */ /* 0x000fea00078e0064 */
[----:B------:R1:W-:Y:S01]  /*18100*/  MUFU.EX2 R118, R2 ;  /* 0x0000000200767308 */ /* 0x0003e20000000800 */
[----:B------:R-:W-:Y:S02]  /*18110*/  IMAD.MOV.U32 R218, RZ, RZ, R167 ;  /* 0x000000ffffda7224 */ /* 0x000fe400078e00a7 */
[----:B------:R-:W-:Y:S02]  /*18120*/  FFMA.FTZ R100, R227, c[0x0][0x2d0], -R93 ;  /* 0x0000b400e3647a23 */ /* 0x000fe4000001085d */
[----:B------:R-:W-:Y:S01]  /*18130*/  IMAD.MOV.U32 R227, RZ, RZ, R152 ;  /* 0x000000ffffe37224 */ /* 0x000fe200078e0098 */
[----:B------:R-:W-:Y:S01]  /*18140*/  F2FP.BF16.PACK_AB R75, R218, R205 ;  /* 0x000000cdda4b723e */ /* 0x000fe200000010ff */
[----:B------:R-:W-:Y:S03]  /*18150*/  IMAD.MOV.U32 R152, RZ, RZ, R141 ;  /* 0x000000ffff987224 */ /* 0x000fe600078e008d */
[----:B------:R-:W-:Y:S03]  /*18160*/  MUFU.EX2 R188, R100 ;  /* 0x0000006400bc7308 */ /* 0x000fe60000000800 */
[-C--:B------:R-:W-:Y:S07]  /*18170*/  HMMA.16816.F32.BF16 R4, R72, R84.reuse, R4 ;  /* 0x000000544804723c */ /* 0x080fee0000041804 */
[----:B------:R-:W1:Y:S02]  /*18180*/  MUFU.EX2 R100, R207 ;  /* 0x000000cf00647308 */ /* 0x000e640000000800 */
[----:B-1----:R-:W-:Y:S03]  /*18190*/  FFMA.FTZ R2, R151, c[0x0][0x2d0], -R94 ;  /* 0x0000b40097027a23 */ /* 0x002fe6000001085e */
[----:B------:R-:W-:Y:S02]  /*181a0*/  IMAD.MOV.U32 R151, RZ, RZ, R104 ;  /* 0x000000ffff977224 */ /* 0x000fe400078e0068 */
[----:B------:R-:W-:Y:S03]  /*181b0*/  FFMA.FTZ R104, R212, c[0x0][0x2d0], -R92 ;  /* 0x0000b400d4687a23 */ /* 0x000fe6000001085c */
[----:B------:R1:W-:Y:S01]  /*181c0*/  MUFU.EX2 R193, R2 ;  /* 0x0000000200c17308 */ /* 0x0003e20000000800 */
[----:B------:R-:W-:Y:S02]  /*181d0*/  IMAD.MOV.U32 R194, RZ, RZ, R151 ;  /* 0x000000ffffc27224 */ /* 0x000fe400078e0097 */
[----:B------:R-:W-:Y:S02]  /*181e0*/  IMAD.MOV.U32 R212, RZ, RZ, R161 ;  /* 0x000000ffffd47224 */ /* 0x000fe400078e00a1 */
[----:B------:R-:W-:Y:S01]  /*181f0*/  IMAD.MOV.U32 R151, RZ, RZ, R95 ;  /* 0x000000ffff977224 */ /* 0x000fe200078e005f */
[----:B------:R-:W-:Y:S02]  /*18200*/  F2FP.BF16.PACK_AB R77, R194, R143 ;  /* 0x0000008fc24d723e */ /* 0x000fe400000010ff */
[----:B------:R-:W-:Y:S02]  /*18210*/  F2FP.BF16.PACK_AB R79, R221, R212 ;  /* 0x000000d4dd4f723e */ /* 0x000fe400000010ff */
[----:B------:R-:W-:Y:S01]  /*18220*/  MUFU.EX2 R141, R103 ;  /* 0x00000067008d7308 */ /* 0x000fe20000000800 */
[----:B------:R-:W-:Y:S09]  /*18230*/  F2FP.BF16.PACK_AB R187, R100, R101 ;  /* 0x0000006564bb723e */ /* 0x000ff200000010ff */
[----:B------:R-:W1:Y:S02]  /*18240*/  MUFU.EX2 R103, R209 ;  /* 0x000000d100677308 */ /* 0x000e640000000800 */
[----:B-1----:R-:W-:Y:S02]  /*18250*/  FFMA.FTZ R2, R168, c[0x0][0x2d0], -R96 ;  /* 0x0000b400a8027a23 */ /* 0x002fe40000010860 */
[----:B------:R-:W-:Y:S02]  /*18260*/  IMAD.MOV.U32 R168, RZ, RZ, R150 ;  /* 0x000000ffffa87224 */ /* 0x000fe400078e0096 */
[----:B------:R-:W-:Y:S02]  /*18270*/  IMAD.MOV.U32 R150, RZ, RZ, R111 ;  /* 0x000000ffff967224 */ /* 0x000fe400078e006f */
[----:B------:R-:W-:Y:S01]  /*18280*/  FFMA.FTZ R111, R191, c[0x0][0x2d0], -R94 ;  /* 0x0000b400bf6f7a23 */ /* 0x000fe2000001085e */
[----:B------:R-:W-:Y:S01]  /*18290*/  F2FP.BF16.PACK_AB R76, R168, R238 ;  /* 0x000000eea84c723e */ /* 0x000fe200000010ff */
[----:B------:R1:W-:Y:S01]  /*182a0*/  MUFU.EX2 R191, R2 ;  /* 0x0000000200bf7308 */ /* 0x0003e20000000800 */
[----:B------:R-:W2:Y:S09]  /*182b0*/  LDSM.16.MT88.4 R92, [R230+0x1100] ;  /* 0x00110000e65c783b */ /* 0x000eb20000004200 */
[----:B------:R-:W-:Y:S01]  /*182c0*/  MUFU.EX2 R111, R111 ;  /* 0x0000006f006f7308 */ /* 0x000fe20000000800 */
[----:B------:R-:W-:Y:S09]  /*182d0*/  F2FP.BF16.PACK_AB R185, R103, R105 ;  /* 0x0000006967b9723e */ /* 0x000ff200000010ff */
[----:B------:R-:W-:Y:S01]  /*182e0*/  MUFU.EX2 R108, R115 ;  /* 0x00000073006c7308 */ /* 0x000fe20000000800 */
[--C-:B-1----:R-:W-:Y:S02]  /*182f0*/  FFMA.FTZ R2, R160, c[0x0][0x2d0], -R96.reuse ;  /* 0x0000b400a0027a23 */ /* 0x102fe40000010860 */
[----:B------:R-:W-:Y:S02]  /*18300*/  FFMA.FTZ R96, R70, c[0x0][0x2d0], -R96 ;  /* 0x0000b40046607a23 */ /* 0x000fe40000010860 */
[----:B------:R-:W4:Y:S05]  /*18310*/  LDL.LU R70, [R1+0x20] ;  /* 0x0000200001467983 */ /* 0x000f2a0000300800 */
[----:B------:R-:W-:Y:S10]  /*18320*/  MUFU.EX2 R126, R2 ;  /* 0x00000002007e7308 */ /* 0x000ff40000000800 */
[----:B------:R-:W-:Y:S01]  /*18330*/  MUFU.EX2 R96, R96 ;  /* 0x0000006000607308 */ /* 0x000fe20000000800 */
[----:B--2---:R-:W-:Y:S01]  /*18340*/  FFMA.FTZ R3, R3, R78, R190 ;  /* 0x0000004e03037223 */ /* 0x004fe200000100be */
[----:B------:R-:W-:Y:S01]  /*18350*/  F2FP.BF16.PACK_AB R78, R219, R211 ;  /* 0x000000d3db4e723e */ /* 0x000fe200000010ff */
[----:B---3--:R-:W-:Y:S07]  /*18360*/  FFMA.FTZ R69, R69, R114, R222 ;  /* 0x0000007245457223 */ /* 0x008fee00000100de */
[----:B------:R-:W-:Y:S01]  /*18370*/  MUFU.EX2 R114, R107 ;  /* 0x0000006b00727308 */ /* 0x000fe20000000800 */
[C---:B------:R-:W-:Y:S04]  /*18380*/  HMMA.16816.F32.BF16 R8, R76.reuse, R84, R8 ;  /* 0x000000544c08723c */ /* 0x040fe80000041808 */
[----:B------:R-:W-:Y:S04]  /*18390*/  FFMA.FTZ R68, R68, R113, R198 ;  /* 0x0000007144447223 */ /* 0x000fe800000100c6 */
[-C--:B------:R-:W-:Y:S01]  /*183a0*/  HMMA.16816.F32.BF16 R12, R76, R86.reuse, R12 ;  /* 0x000000564c0c723c */ /* 0x080fe2000004180c */
[----:B------:R-:W-:Y:S07]  /*183b0*/  MUFU.EX2 R113, R109 ;  /* 0x0000006d00717308 */ /* 0x000fee0000000800 */
[C---:B------:R-:W-:Y:S01]  /*183c0*/  HMMA.16816.F32.BF16 R16, R72.reuse, R86, R16 ;  /* 0x000000564810723c */ /* 0x040fe20000041810 */
[----:B------:R-:W1:Y:S02]  /*183d0*/  LDSM.16.MT88.4 R84, [R228+0x1900] ;  /* 0x00190000e454783b */ /* 0x000e640000004200 */
[----:B------:R-:W-:Y:S05]  /*183e0*/  MUFU.EX2 R109, R112 ;  /* 0x00000070006d7308 */ /* 0x000fea0000000800 */
[-C--:B------:R-:W-:Y:S05]  /*183f0*/  HMMA.16816.F32.BF16 R20, R72, R88.reuse, R20 ;  /* 0x000000584814723c */ /* 0x080fea0000041814 */
[----:B------:R-:W2:Y:S03]  /*18400*/  MUFU.EX2 R107, R116 ;  /* 0x00000074006b7308 */ /* 0x000ea60000000800 */
[C---:B------:R-:W-:Y:S08]  /*18410*/  HMMA.16816.F32.BF16 R24, R76.reuse, R88, R24 ;  /* 0x000000584c18723c */ /* 0x040ff00000041818 */
[-C--:B------:R-:W-:Y:S08]  /*18420*/  HMMA.16816.F32.BF16 R28, R76, R90.reuse, R28 ;  /* 0x0000005a4c1c723c */ /* 0x080ff0000004181c */
[C---:B------:R-:W-:Y:S01]  /*18430*/  HMMA.16816.F32.BF16 R32, R72.reuse, R90, R32 ;  /* 0x0000005a4820723c */ /* 0x040fe20000041820 */
[----:B------:R-:W-:Y:S03]  /*18440*/  LDSM.16.MT88.4 R88, [R229+0x1900] ;  /* 0x00190000e558783b */ /* 0x000fe60000004200 */
[----:B--2---:R-:W-:Y:S04]  /*18450*/  F2FP.BF16.PACK_AB R184, R106, R107 ;  /* 0x0000006b6ab8723e */ /* 0x004fe800000010ff */
[-C--:B------:R-:W-:Y:S08]  /*18460*/  HMMA.16816.F32.BF16 R36, R72, R80.reuse, R36 ;  /* 0x000000504824723c */ /* 0x080ff00000041824 */
[C---:B------:R-:W-:Y:S08]  /*18470*/  HMMA.16816.F32.BF16 R40, R76.reuse, R80, R40 ;  /* 0x000000504c28723c */ /* 0x040ff00000041828 */
[-C--:B------:R-:W-:Y:S08]  /*18480*/  HMMA.16816.F32.BF16 R44, R76, R82.reuse, R44 ;  /* 0x000000524c2c723c */ /* 0x080ff0000004182c */
[C---:B------:R-:W-:Y:S01]  /*18490*/  HMMA.16816.F32.BF16 R48, R72.reuse, R82, R48 ;  /* 0x000000524830723c */ /* 0x040fe20000041830 */
[----:B------:R-:W2:Y:S07]  /*184a0*/  LDSM.16.MT88.4 R80, [R231+0x1900] ;  /* 0x00190000e750783b */ /* 0x000eae0000004200 */
[-C--:B------:R-:W-:Y:S08]  /*184b0*/  HMMA.16816.F32.BF16 R52, R72, R92.reuse, R52 ;  /* 0x0000005c4834723c */ /* 0x080ff00000041834 */
[C---:B------:R-:W-:Y:S08]  /*184c0*/  HMMA.16816.F32.BF16 R56, R76.reuse, R92, R56 ;  /* 0x0000005c4c38723c */ /* 0x040ff00000041838 */
[-C--:B------:R-:W-:Y:S07]  /*184d0*/  HMMA.16816.F32.BF16 R60, R76, R94.reuse, R60 ;  /* 0x0000005e4c3c723c */ /* 0x080fee000004183c */
[----:B------:R-:W-:Y:S01]  /*184e0*/  F2FP.BF16.PACK_AB R76, R183, R177 ;  /* 0x000000b1b74c723e */ /* 0x000fe200000010ff */
[----:B------:R-:W-:Y:S01]  /*184f0*/  HMMA.16816.F32.BF16 R64, R72, R94, R64 ;  /* 0x0000005e4840723c */ /* 0x000fe20000041840 */
[----:B------:R-:W3:Y:S03]  /*18500*/  LDSM.16.MT88.4 R92, [R230+0x1900] ;  /* 0x00190000e65c783b */ /* 0x000ee60000004200 */
        /* <DEDUP_REMOVED lines=8> */
[C---:B------:R-:W-:Y:S08]  /*18590*/  HMMA.16816.F32.BF16 R8, R76.reuse, R84, R8 ;  /* 0x000000544c08723c */ /* 0x040ff00000041808 */
[-C--:B------:R-:W-:Y:S08]  /*185a0*/  HMMA.16816.F32.BF16 R12, R76, R86.reuse, R12 ;  /* 0x000000564c0c723c */ /* 0x080ff0000004180c */
[C---:B------:R-:W-:Y:S01]  /*185b0*/  HMMA.16816.F32.BF16 R16, R72.reuse, R86, R16 ;  /* 0x000000564810723c */ /* 0x040fe20000041810 */
[----:B------:R-:W-:Y:S07]  /*185c0*/  LDSM.16.MT88.4 R84, [R231+0x2100] ;  /* 0x00210000e754783b */ /* 0x000fee0000004200 */
[-C--:B--2---:R-:W-:Y:S08]  /*185d0*/  HMMA.16816.F32.BF16 R20, R72, R80.reuse, R20 ;  /* 0x000000504814723c */ /* 0x084ff00000041814 */
        /* <DEDUP_REMOVED lines=8> */
[----:B------:R-:W2:Y:S07]  /*18660*/  LDSM.16.MT88.4 R88, [R229+0x2100] ;  /* 0x00210000e558783b */ /* 0x000eae0000004200 */
[-C--:B---3--:R-:W-:Y:S08]  /*18670*/  HMMA.16816.F32.BF16 R52, R72, R92.reuse, R52 ;  /* 0x0000005c4834723c */ /* 0x088ff00000041834 */
[C---:B------:R-:W-:Y:S08]  /*18680*/  HMMA.16816.F32.BF16 R56, R76.reuse, R92, R56 ;  /* 0x0000005c4c38723c */ /* 0x040ff00000041838 */
[-C--:B------:R-:W-:Y:S07]  /*18690*/  HMMA.16816.F32.BF16 R60, R76, R94.reuse, R60 ;  /* 0x0000005e4c3c723c */ /* 0x080fee000004183c */
[----:B------:R-:W-:Y:S01]  /*186a0*/  F2FP.BF16.PACK_AB R76, R193, R118 ;  /* 0x00000076c14c723e */ /* 0x000fe200000010ff */
[----:B------:R-:W-:Y:S01]  /*186b0*/  HMMA.16816.F32.BF16 R64, R72, R94, R64 ;  /* 0x0000005e4840723c */ /* 0x000fe20000041840 */
[----:B------:R-:W3:Y:S03]  /*186c0*/  LDSM.16.MT88.4 R92, [R230+0x2100] ;  /* 0x00210000e65c783b */ /* 0x000ee60000004200 */
[----:B------:R-:W-:Y:S02]  /*186d0*/  F2FP.BF16.PACK_AB R77, R191, R192 ;  /* 0x000000c0bf4d723e */ /* 0x000fe400000010ff */
[----:B------:R-:W-:Y:S02]  /*186e0*/  F2FP.BF16.PACK_AB R78, R127, R189 ;  /* 0x000000bd7f4e723e */ /* 0x000fe400000010ff */
[----:B------:R-:W-:Y:S01]  /*186f0*/  F2FP.BF16.PACK_AB R72, R220, R224 ;  /* 0x000000e0dc48723e */ /* 0x000fe200000010ff */
[----:B----4-:R-:W-:Y:S03]  /*18700*/  FFMA.FTZ R2, R0, R70, R196 ;  /* 0x0000004600027223 */ /* 0x010fe600000100c4 */
[----:B------:R-:W-:Y:S01]  /*18710*/  F2FP.BF16.PACK_AB R73, R203, R206 ;  /* 0x000000cecb49723e */ /* 0x000fe200000010ff */
[----:B------:R-:W-:Y:S01]  /*18720*/  FADD.FTZ R0, R251, R3 ;  /* 0x00000003fb007221 */ /* 0x000fe20000010000 */
[----:B------:R-:W-:Y:S01]  /*18730*/  F2FP.BF16.PACK_AB R74, R201, R202 ;  /* 0x000000cac94a723e */ /* 0x000fe200000010ff */
[----:B------:R-:W-:Y:S01]  /*18740*/  FADD.FTZ R70, R223, R69 ;  /* 0x00000045df467221 */ /* 0x000fe20000010000 */
[----:B------:R-:W-:Y:S01]  /*18750*/  F2FP.BF16.PACK_AB R75, R195, R200 ;  /* 0x000000c8c34b723e */ /* 0x000fe200000010ff */
[----:B------:R-:W-:Y:S01]  /*18760*/  FADD.FTZ R69, R197, R68 ;  /* 0x00000044c5457221 */ /* 0x000fe20000010000 */
[----:B------:R-:W-:Y:S01]  /*18770*/  F2FP.BF16.PACK_AB R79, R125, R126 ;  /* 0x0000007e7d4f723e */ /* 0x000fe200000010ff */
[----:B------:R-:W-:Y:S02]  /*18780*/  FADD.FTZ R3, R152, R0 ;  /* 0x0000000098037221 */ /* 0x000fe40000010000 */
[----:B------:R-:W-:Y:S02]  /*18790*/  IMAD.MOV.U32 R152, RZ, RZ, R140 ;  /* 0x000000ffff987224 */ /* 0x000fe400078e008c */
[-C--:B-1----:R-:W-:Y:S01]  /*187a0*/  HMMA.16816.F32.BF16 R4, R72, R80.reuse, R4 ;  /* 0x000000504804723c */ /* 0x082fe20000041804 */
[----:B------:R-:W-:Y:S02]  /*187b0*/  MUFU.EX2 R140, R104 ;  /* 0x00000068008c7308 */ /* 0x000fe40000000800 */
[----:B------:R-:W-:Y:S02]  /*187c0*/  FADD.FTZ R0, R152, R69 ;  /* 0x0000004598007221 */ /* 0x000fe40000010000 */
[----:B------:R-:W-:Y:S02]  /*187d0*/  FADD.FTZ R68, R199, R2 ;  /* 0x00000002c7447221 */ /* 0x000fe40000010000 */
[----:B------:R-:W-:Y:S01]  /*187e0*/  FADD.FTZ R0, R138, R0 ;  /* 0x000000008a007221 */ /* 0x000fe20000010000 */
[C---:B------:R-:W-:Y:S01]  /*187f0*/  HMMA.16816.F32.BF16 R8, R76.reuse, R80, R8 ;  /* 0x000000504c08723c */ /* 0x040fe20000041808 */
[----:B------:R-:W4:Y:S02]  /*18800*/  LDL.LU R138, [R1+0xb0] ;  /* 0x0000b000018a7983 */ /* 0x000f240000300800 */
[----:B------:R-:W1:Y:S01]  /*18810*/  MUFU.EX2 R104, R215 ;  /* 0x000000d700687308 */ /* 0x000e620000000800 */
[----:B------:R-:W-:Y:S02]  /*18820*/  FADD.FTZ R0, R246, R0 ;  /* 0x00000000f6007221 */ /* 0x000fe40000010000 */
[----:B------:R-:W-:Y:S02]  /*18830*/  FADD.FTZ R68, R151, R68 ;  /* 0x0000004497447221 */ /* 0x000fe40000010000 */
[-C--:B------:R-:W-:Y:S04]  /*18840*/  HMMA.16816.F32.BF16 R12, R76, R82.reuse, R12 ;  /* 0x000000524c0c723c */ /* 0x080fe8000004180c */
[----:B------:R-:W-:Y:S02]  /*18850*/  FADD.FTZ R68, R139, R68 ;  /* 0x000000448b447221 */ /* 0x000fe40000010000 */
[----:B------:R-:W4:Y:S01]  /*18860*/  LDL.LU R139, [R1+0xac] ;  /* 0x0000ac00018b7983 */ /* 0x000f220000300800 */
[----:B------:R-:W-:Y:S01]  /*18870*/  FADD.FTZ R97, R233, R0 ;  /* 0x00000000e9617221 */ /* 0x000fe20000010000 */
[C---:B------:R-:W-:Y:S02]  /*18880*/  HMMA.16816.F32.BF16 R16, R72.reuse, R82, R16 ;  /* 0x000000524810723c */ /* 0x040fe40000041810 */
[----:B------:R-:W3:Y:S02]  /*18890*/  LDSM.16.MT88.4 R80, [R228+0x2900] ;  /* 0x00290000e450783b */ /* 0x000ee40000004200 */
[----:B------:R-:W-:Y:S02]  /*188a0*/  FADD.FTZ R68, R216, R68 ;  /* 0x00000044d8447221 */ /* 0x000fe40000010000 */
[----:B------:R-:W-:Y:S02]  /*188b0*/  FADD.FTZ R3, R150, R3 ;  /* 0x0000000396037221 */ /* 0x000fe40000010000 */
[-C--:B------:R-:W-:Y:S02]  /*188c0*/  HMMA.16816.F32.BF16 R20, R72, R84.reuse, R20 ;  /* 0x000000544814723c */ /* 0x080fe40000041814 */
[----:B------:R-:W4:Y:S02]  /*188d0*/  LDL.LU R246, [R1+0xa8] ;  /* 0x0000a80001f67983 */ /* 0x000f240000300800 */
[----:B------:R-:W-:Y:S01]  /*188e0*/  FADD.FTZ R3, R148, R3 ;  /* 0x0000000394037221 */ /* 0x000fe20000010000 */
[----:B-1----:R-:W-:Y:S01]  /*188f0*/  F2FP.BF16.PACK_AB R186, R102, R104 ;  /* 0x0000006866ba723e */ /* 0x002fe200000010ff */
[----:B------:R-:W4:Y:S01]  /*18900*/  LDL.LU R216, [R1+0xa4] ;  /* 0x0000a40001d87983 */ /* 0x000f220000300800 */
[----:B------:R-:W-:Y:S01]  /*18910*/  FADD.FTZ R2, R153, R70 ;  /* 0x0000004699027221 */ /* 0x000fe20000010000 */
[C---:B------:R-:W-:Y:S01]  /*18920*/  HMMA.16816.F32.BF16 R24, R76.reuse, R84, R24 ;  /* 0x000000544c18723c */ /* 0x040fe20000041818 */
[----:B------:R1:W1:Y:S03]  /*18930*/  MUFU.EX2 R70, R132 ;  /* 0x0000008400467308 */ /* 0x0002660000000800 */
[----:B------:R-:W-:Y:S02]  /*18940*/  FADD.FTZ R3, R232, R3 ;  /* 0x00000003e8037221 */ /* 0x000fe40000010000 */
[----:B------:R1:W5:Y:S01]  /*18950*/  LDL.LU R232, [R1+0xa0] ;  /* 0x0000a00001e87983 */ /* 0x0003620000300800 */
[----:B------:R-:W-:Y:S01]  /*18960*/  FADD.FTZ R2, R149, R2 ;  /* 0x0000000295027221 */ /* 0x000fe20000010000 */
[-C--:B------:R-:W-:Y:S04]  /*18970*/  HMMA.16816.F32.BF16 R28, R76, R86.reuse, R28 ;  /* 0x000000564c1c723c */ /* 0x080fe8000004181c */
[----:B------:R-:W-:Y:S02]  /*18980*/  FADD.FTZ R2, R147, R2 ;  /* 0x0000000293027221 */ /* 0x000fe40000010000 */
[----:B------:R-:W-:Y:S02]  /*18990*/  FADD.FTZ R0, R146, R3 ;  /* 0x0000000392007221 */ /* 0x000fe40000010000 */
[C---:B------:R-:W-:Y:S01]  /*189a0*/  HMMA.16816.F32.BF16 R32, R72.reuse, R86, R32 ;  /* 0x000000564820723c */ /* 0x040fe20000041820 */
[----:B------:R-:W3:Y:S03]  /*189b0*/  LDSM.16.MT88.4 R84, [R231+0x2900] ;  /* 0x00290000e754783b */ /* 0x000ee60000004200 */
[----:B------:R-:W-:Y:S02]  /*189c0*/  FADD.FTZ R69, R236, R2 ;  /* 0x00000002ec457221 */ /* 0x000fe40000010000 */
[----:B------:R-:W-:Y:S02]  /*189d0*/  FADD.FTZ R2, R235, R68 ;  /* 0x00000044eb027221 */ /* 0x000fe40000010000 */
[-C--:B--2---:R-:W-:Y:S01]  /*189e0*/  HMMA.16816.F32.BF16 R36, R72, R88.reuse, R36 ;  /* 0x000000584824723c */ /* 0x084fe20000041824 */
[----:B------:R2:W5:Y:S03]  /*189f0*/  LDL.LU R236, [R1+0x9c] ;  /* 0x00009c0001ec7983 */ /* 0x0005660000300800 */
[----:B------:R-:W-:Y:S01]  /*18a00*/  FADD.FTZ R68, R239, R69 ;  /* 0x00000045ef447221 */ /* 0x000fe20000010000 */
[----:B------:R2:W5:Y:S01]  /*18a10*/  LDL.LU R233, [R1+0x98] ;  /* 0x0000980001e97983 */ /* 0x0005620000300800 */
[----:B------:R-:W-:Y:S01]  /*18a20*/  FADD.FTZ R3, R240, R97 ;  /* 0x00000061f0037221 */ /* 0x000fe20000010000 */
[----:B-1----:R-:W-:Y:S01]  /*18a30*/  F2FP.BF16.PACK_AB R132, R98, R99 ;  /* 0x000000636284723e */ /* 0x002fe200000010ff */
[C---:B------:R-:W-:Y:S01]  /*18a40*/  HMMA.16816.F32.BF16 R40, R76.reuse, R88, R40 ;  /* 0x000000584c28723c */ /* 0x040fe20000041828 */
[----:B------:R-:W4:Y:S03]  /*18a50*/  LDL R112, [R1+0x2c] ;  /* 0x00002c0001707983 */ /* 0x000f260000100800 */
[----:B------:R-:W-:Y:S01]  /*18a60*/  FADD.FTZ R2, R241, R2 ;  /* 0x00000002f1027221 */ /* 0x000fe20000010000 */
[----:B------:R2:W5:Y:S01]  /*18a70*/  LDL.LU R235, [R1+0x94] ;  /* 0x0000940001eb7983 */ /* 0x0005620000300800 */
[----:B------:R-:W-:Y:S01]  /*18a80*/  FADD.FTZ R0, R242, R0 ;  /* 0x00000000f2007221 */ /* 0x000fe20000010000 */
[----:B------:R-:W-:Y:S01]  /*18a90*/  F2FP.BF16.PACK_AB R135, R96, R70 ;  /* 0x000000466087723e */ /* 0x000fe200000010ff */
[-C--:B------:R-:W-:Y:S01]  /*18aa0*/  HMMA.16816.F32.BF16 R44, R76, R90.reuse, R44 ;  /* 0x0000005a4c2c723c */ /* 0x080fe2000004182c */
[----:B------:R2:W5:Y:S03]  /*18ab0*/  LDL.LU R239, [R1+0x90] ;  /* 0x0000900001ef7983 */ /* 0x0005660000300800 */
[----:B------:R-:W-:Y:S01]  /*18ac0*/  FADD.FTZ R68, R243, R68 ;  /* 0x00000044f3447221 */ /* 0x000fe20000010000 */
[----:B------:R2:W5:Y:S01]  /*18ad0*/  LDL.LU R240, [R1+0x8c] ;  /* 0x00008c0001f07983 */ /* 0x0005620000300800 */
[----:B------:R-:W-:Y:S02]  /*18ae0*/  FADD.FTZ R69, R144, R2 ;  /* 0x0000000290457221 */ /* 0x000fe40000010000 */
[C---:B------:R-:W-:Y:S01]  /*18af0*/  HMMA.16816.F32.BF16 R48, R72.reuse, R90, R48 ;  /* 0x0000005a4830723c */ /* 0x040fe20000041830 */
[----:B------:R-:W1:Y:S03]  /*18b00*/  LDSM.16.MT88.4 R88, [R229+0x2900] ;  /* 0x00290000e558783b */ /* 0x000e660000004200 */
[----:B------:R-:W-:Y:S02]  /*18b10*/  FADD.FTZ R2, R244, R0 ;  /* 0x00000000f4027221 */ /* 0x000fe40000010000 */
[----:B------:R-:W-:Y:S02]  /*18b20*/  FADD.FTZ R0, R237, R68 ;  /* 0x00000044ed007221 */ /* 0x000fe40000010000 */
[-C--:B---3--:R-:W-:Y:S01]  /*18b30*/  HMMA.16816.F32.BF16 R52, R72, R92.reuse, R52 ;  /* 0x0000005c4834723c */ /* 0x088fe20000041834 */
[----:B------:R2:W5:Y:S03]  /*18b40*/  LDL.LU R241, [R1+0x88] ;  /* 0x0000880001f17983 */ /* 0x0005660000300800 */
[----:B------:R-:W-:Y:S01]  /*18b50*/  FADD.FTZ R2, R234, R2 ;  /* 0x00000002ea027221 */ /* 0x000fe20000010000 */
[----:B------:R2:W5:Y:S01]  /*18b60*/  LDL.LU R242, [R1+0x84] ;  /* 0x0000840001f27983 */ /* 0x0005620000300800 */
[----:B------:R-:W-:Y:S02]  /*18b70*/  FADD.FTZ R3, R145, R3 ;  /* 0x0000000391037221 */ /* 0x000fe40000010000 */
[C---:B------:R-:W-:Y:S01]  /*18b80*/  HMMA.16816.F32.BF16 R56, R76.reuse, R92, R56 ;  /* 0x0000005c4c38723c */ /* 0x040fe20000041838 */
[----:B------:R2:W5:Y:S03]  /*18b90*/  LDL.LU R243, [R1+0x80] ;  /* 0x0000800001f37983 */ /* 0x0005660000300800 */
[----:B------:R-:W-:Y:S01]  /*18ba0*/  FADD.FTZ R68, R238, R3 ;  /* 0x00000003ee447221 */ /* 0x000fe20000010000 */
[----:B------:R2:W5:Y:S01]  /*18bb0*/  LDL.LU R244, [R1+0x7c] ;  /* 0x00007c0001f47983 */ /* 0x0005620000300800 */
        /* <DEDUP_REMOVED lines=8> */
[----:B------:R2:W5:Y:S03]  /*18c40*/  LDL.LU R143, [R1+0x70] ;  /* 0x00007000018f7983 */ /* 0x0005660000300800 */
[----:B------:R-:W-:Y:S01]  /*18c50*/  F2FP.BF16.PACK_AB R77, R113, R114 ;  /* 0x00000072714d723e */ /* 0x000fe200000010ff */
[----:B------:R2:W5:Y:S01]  /*18c60*/  LDL.LU R234, [R1+0x6c] ;  /* 0x00006c0001ea7983 */ /* 0x0005620000300800 */
[----:B------:R-:W-:Y:S01]  /*18c70*/  F2FP.BF16.PACK_AB R78, R111, R110 ;  /* 0x0000006e6f4e723e */ /* 0x000fe200000010ff */
[----:B------:R-:W-:Y:S01]  /*18c80*/  FADD.FTZ R2, R204, R2 ;  /* 0x00000002cc027221 */ /* 0x000fe20000010000 */
[----:B------:R-:W-:Y:S01]  /*18c90*/  F2FP.BF16.PACK_AB R72, R188, R124 ;  /* 0x0000007cbc48723e */ /* 0x000fe200000010ff */
[----:B------:R-:W3:Y:S03]  /*18ca0*/  LDSM.16.MT88.4 R92, [R230+0x2900] ;  /* 0x00290000e65c783b */ /* 0x000ee60000004200 */
[----:B------:R-:W-:Y:S01]  /*18cb0*/  F2FP.BF16.PACK_AB R73, R130, R131 ;  /* 0x000000838249723e */ /* 0x000fe200000010ff */
[----:B------:R-:W-:Y:S01]  /*18cc0*/  FADD.FTZ R0, R205, R0 ;  /* 0x00000000cd007221 */ /* 0x000fe20000010000 */
[----:B------:R-:W-:Y:S02]  /*18cd0*/  F2FP.BF16.PACK_AB R74, R141, R142 ;  /* 0x0000008e8d4a723e */ /* 0x000fe400000010ff */
[----:B------:R-:W-:Y:S02]  /*18ce0*/  F2FP.BF16.PACK_AB R75, R136, R140 ;  /* 0x0000008c884b723e */ /* 0x000fe400000010ff */
[----:B------:R-:W-:Y:S05]  /*18cf0*/  F2FP.BF16.PACK_AB R79, R108, R109 ;  /* 0x0000006d6c4f723e */ /* 0x000fea00000010ff */
[-C--:B------:R-:W-:Y:S08]  /*18d00*/  HMMA.16816.F32.BF16 R4, R72, R80.reuse, R4 ;  /* 0x000000504804723c */ /* 0x080ff00000041804 */
[C---:B------:R-:W-:Y:S01]  /*18d10*/  HMMA.16816.F32.BF16 R8, R76.reuse, R80, R8 ;  /* 0x000000504c08723c */ /* 0x040fe20000041808 */
[----:B------:R-:W-:Y:S07]  /*18d20*/  MUFU.EX2 R80, R134 ;  /* 0x0000008600507308 */ /* 0x000fee0000000800 */
[-C--:B------:R-:W-:Y:S03]  /*18d30*/  HMMA.16816.F32.BF16 R12, R76, R82.reuse, R12 ;  /* 0x000000524c0c723c */ /* 0x080fe6000004180c */
[----:B------:R-:W1:Y:S05]  /*18d40*/  MUFU.EX2 R81, R133 ;  /* 0x0000008500517308 */ /* 0x000e6a0000000800 */
[C---:B------:R-:W-:Y:S05]  /*18d50*/  HMMA.16816.F32.BF16 R16, R72.reuse, R82, R16 ;  /* 0x000000524810723c */ /* 0x040fea0000041810 */
[----:B------:R-:W-:Y:S03]  /*18d60*/  MUFU.EX2 R83, R121 ;  /* 0x0000007900537308 */ /* 0x000fe60000000800 */
[-C--:B------:R-:W-:Y:S07]  /*18d70*/  HMMA.16816.F32.BF16 R20, R72, R84.reuse, R20 ;  /* 0x000000544814723c */ /* 0x080fee0000041814 */
[----:B------:R2:W2:Y:S01]  /*18d80*/  MUFU.EX2 R82, R122 ;  /* 0x0000007a00527308 */ /* 0x0004a20000000800 */
[C---:B------:R-:W-:Y:S04]  /*18d90*/  HMMA.16816.F32.BF16 R24, R76.reuse, R84, R24 ;  /* 0x000000544c18723c */ /* 0x040fe80000041818 */
[----:B-1----:R-:W-:Y:S04]  /*18da0*/  F2FP.BF16.PACK_AB R134, R80, R81 ;  /* 0x000000515086723e */ /* 0x002fe800000010ff */
[-C--:B------:R-:W-:Y:S08]  /*18db0*/  HMMA.16816.F32.BF16 R28, R76, R86.reuse, R28 ;  /* 0x000000564c1c723c */ /* 0x080ff0000004181c */
[C---:B------:R-:W-:Y:S01]  /*18dc0*/  HMMA.16816.F32.BF16 R32, R72.reuse, R86, R32 ;  /* 0x000000564820723c */ /* 0x040fe20000041820 */
[----:B--2---:R-:W1:Y:S07]  /*18dd0*/  LDSM.16.MT88.4 R120, [R229+0x3100] ;  /* 0x00310000e578783b */ /* 0x004e6e0000004200 */
[-C--:B------:R-:W-:Y:S04]  /*18de0*/  HMMA.16816.F32.BF16 R36, R72, R88.reuse, R36 ;  /* 0x000000584824723c */ /* 0x080fe80000041824 */
[----:B------:R-:W-:Y:S04]  /*18df0*/  F2FP.BF16.PACK_AB R133, R82, R83 ;  /* 0x000000535285723e */ /* 0x000fe800000010ff */
[C---:B------:R-:W-:Y:S08]  /*18e00*/  HMMA.16816.F32.BF16 R40, R76.reuse, R88, R40 ;  /* 0x000000584c28723c */ /* 0x040ff00000041828 */
[-C--:B------:R-:W-:Y:S08]  /*18e10*/  HMMA.16816.F32.BF16 R44, R76, R90.reuse, R44 ;  /* 0x0000005a4c2c723c */ /* 0x080ff0000004182c */
[C---:B------:R-:W-:Y:S08]  /*18e20*/  HMMA.16816.F32.BF16 R48, R72.reuse, R90, R48 ;  /* 0x0000005a4830723c */ /* 0x040ff00000041830 */
[-C--:B---3--:R-:W-:Y:S08]  /*18e30*/  HMMA.16816.F32.BF16 R52, R72, R92.reuse, R52 ;  /* 0x0000005c4834723c */ /* 0x088ff00000041834 */
[C---:B------:R-:W-:Y:S08]  /*18e40*/  HMMA.16816.F32.BF16 R56, R76.reuse, R92, R56 ;  /* 0x0000005c4c38723c */ /* 0x040ff00000041838 */
[-C--:B------:R-:W-:Y:S08]  /*18e50*/  HMMA.16816.F32.BF16 R60, R76, R94.reuse, R60 ;  /* 0x0000005e4c3c723c */ /* 0x080ff0000004183c */
[----:B------:R-:W-:Y:S08]  /*18e60*/  HMMA.16816.F32.BF16 R64, R72, R94, R64 ;  /* 0x0000005e4840723c */ /* 0x000ff00000041840 */
[-C--:B------:R-:W-:Y:S07]  /*18e70*/  HMMA.16816.F32.BF16 R144, R184, R156.reuse, R4 ;  /* 0x0000009cb890723c */ /* 0x080fee0000041804 */
[----:B------:R-:W-:Y:S01]  /*18e80*/  FADD.FTZ R4, R168, R68 ;  /* 0x00000044a8047221 */ /* 0x000fe20000010000 */
[C---:B------:R-:W-:Y:S07]  /*18e90*/  HMMA.16816.F32.BF16 R148, R132.reuse, R156, R8 ;  /* 0x0000009c8494723c */ /* 0x040fee0000041808 */
[----:B------:R-:W-:Y:S01]  /*18ea0*/  FADD.FTZ R11, R211, R4 ;  /* 0x00000004d30b7221 */ /* 0x000fe20000010000 */
[-C--:B------:R-:W-:Y:S01]  /*18eb0*/  HMMA.16816.F32.BF16 R152, R132, R158.reuse, R12 ;  /* 0x0000009e8498723c */ /* 0x080fe2000004180c */
[----:B------:R-:W2:Y:S03]  /*18ec0*/  LDSM.16.MT88.4 R4, [R230+0x3100] ;  /* 0x00310000e604783b */ /* 0x000ea60000004200 */
        /* <DEDUP_REMOVED lines=39> */
[----:B----4-:R-:W-:Y:S03]  /*19140*/  ISETP.GT.AND P0, PT, R216, R112, PT ;  /* 0x00000070d800720c */ /* 0x010fe60003f04270 */
        /* <DEDUP_REMOVED lines=48> */
[----:B------:R-:W-:Y:S02]  /*19450*/  IMAD.MOV.U32 R136, RZ, RZ, R138 ;  /* 0x000000ffff887224 */ /* 0x000fe400078e008a */
[----:B------:R-:W-:Y:S01]  /*19460*/  IMAD.MOV.U32 R140, RZ, RZ, R137 ;  /* 0x000000ffff8c7224 */ /* 0x000fe200078e0089 */
[----:B------:R2:W-:Y:S01]  /*19470*/  STL [R1+0x20], R0 ;  /* 0x0000200001007387 */ /* 0x0005e20000100800 */
[----:B-1----:R-:W-:Y:S01]  /*19480*/  IMAD.MOV.U32 R3, RZ, RZ, R139 ;  /* 0x000000ffff037224 */ /* 0x002fe200078e008b */
[----:B------:R-:W-:-:S05]  /*19490*/  @P0 BRA `(.L_x_726) ;  /* 0xffffaa3000000947 */ /* 0x000fca000383ffff */
.L_x_725:
[----:B---3--:R-:W-:-:S13]  /*194a0*/  ISETP.GE.AND P0, PT, R246, RZ, PT ;  /* 0x000000fff600720c */ /* 0x008fda0003f06270 */
[----:B------:R-:W-:Y:S05]  /*194b0*/  @!P0 BRA `(.L_x_727) ;  /* 0x00003f4000008947 */ /* 0x000fea0003800000 */
[----:B------:R-:W3:Y:S01]  /*194c0*/  LDL.LU.64 R6, [R1+0x50] ;  /* 0x0000500001067983 */ /* 0x000ee20000300a00 */
[----:B------:R-:W-:-:S03]  /*194d0*/  ULDC.64 UR4, c[0x0][0x208] ;  /* 0x0000820000047ab9 */ /* 0x000fc60000000a00 */
[----:B------:R-:W3:Y:S01]  /*194e0*/  LDL.LU.64 R4, [R1+0x58] ;  /* 0x0000580001047983 */ /* 0x000ee20000300a00 */
[----:B------:R-:W-:Y:S01]  /*194f0*/  UIMAD.WIDE.U32 UR10, UR4, 0x70, URZ ;  /* 0x00000070040a78a5 */ /* 0x000fe2000f8e003f */
[----:B------:R-:W-:Y:S01]  /*19500*/  MOV R3, R138 ;  /* 0x0000008a00037202 */ /* 0x000fe20000000f00 */
[----:B------:R-:W-:Y:S01]  /*19510*/  UIMAD UR7, UR5, 0x70, URZ ;  /* 0x00000070050778a4 */ /* 0x000fe2000f8e023f */
[----:B--2---:R-:W-:Y:S01]  /*19520*/  MOV R0, R139 ;  /* 0x0000008b00007202 */ /* 0x004fe20000000f00 */
[----:B------:R-:W-:Y:S01]  /*19530*/  UMOV UR6, 0x5 ;  /* 0x0000000500067882 */ /* 0x000fe20000000000 */
[----:B------:R-:W-:Y:S01]  /*19540*/  IMAD.MOV.U32 R142, RZ, RZ, R71 ;  /* 0x000000ffff8e7224 */ /* 0x000fe200078e0047 */
[----:B------:R-:W-:Y:S01]  /*19550*/  ULDC.64 UR4, c[0x0][0x1e0] ;  /* 0x0000780000047ab9 */ /* 0x000fe20000000a00 */
[----:B------:R-:W-:Y:S01]  /*19560*/  MOV R136, R137 ;  /* 0x0000008900887202 */ /* 0x000fe20000000f00 */
[----:B------:R-:W-:Y:S02]  /*19570*/  USHF.L.U64.HI UR5, UR4, UR6, UR5 ;  /* 0x0000000604057299 */ /* 0x000fe40008010205 */
[----:B------:R-:W-:-:S02]  /*19580*/  USHF.L.U32 UR4, UR4, 0x5, URZ ;  /* 0x0000000504047899 */ /* 0x000fc4000800063f */
[----:B------:R-:W-:Y:S01]  /*19590*/  UIADD3 UR7, UR11, UR7, URZ ;  /* 0x000000070b077290 */ /* 0x000fe2000fffe03f */
[----:B---3--:R-:W-:-:S05]  /*195a0*/  IMAD.MOV.U32 R5, RZ, RZ, R7 ;  /* 0x000000ffff057224 */ /* 0x008fca00078e0007 */
[----:B------:R1:W-:Y:S04]  /*195b0*/  STL.64 [R1+0x8], R4 ;  /* 0x0000080401007387 */ /* 0x0003e80000100a00 */
.L_x_728:
[----:B------:R-:W2:Y:S01]  /*195c0*/  LDL R2, [R1+0x30] ;  /* 0x0000300001027983 */ /* 0x000ea20000100800 */
[----:B------:R-:W-:Y:S04]  /*195d0*/  DEPBAR.LE SB0, 0x0 ;  /* 0x000080000000791a */ /* 0x000fe80000000000 */
[----:B------:R-:W3:Y:S01]  /*195e0*/  LDL.64 R74, [R1+0x8] ;  /* 0x00000800014a7983 */ /* 0x000ee20000100a00 */
[----:B------:R-:W-:Y:S02]  /*195f0*/  SHF.R.S32.HI R72, RZ, 0x1f, R246 ;  /* 0x0000001fff487819 */ /* 0x000fe400000114f6 */
[----:B------:R-:W-:Y:S02]  /*19600*/  MOV R106, c[0x0][0x208] ;  /* 0x00008200006a7a02 */ /* 0x000fe40000000f00 */
[----:B------:R-:W-:Y:S01]  /*19610*/  MOV R105, 0x5 ;  /* 0x0000000500697802 */ /* 0x000fe20000000f00 */
[----:B------:R-:W-:Y:S01]  /*19620*/  BAR.SYNC.DEFER_BLOCKING 0x0 ;  /* 0x0000000000007b1d */ /* 0x000fe20000010000 */
[----:B------:R-:W-:Y:S02]  /*19630*/  SHF.L.U32 R106, R106, 0x5, RZ ;  /* 0x000000056a6a7819 */ /* 0x000fe400000006ff */
[----:B------:R-:W-:Y:S04]  /*19640*/  MOV R104, c[0x0][0x208] ;  /* 0x0000820000687a02 */ /* 0x000fe80000000f00 */
[----:B------:R-:W-:Y:S01]  /*19650*/  SHF.L.U64.HI R104, R104, R105, c[0x0][0x20c] ;  /* 0x0000830068687619 */ /* 0x000fe20000010269 */
[----:B-----5:R-:W-:Y:S08]  /*19660*/  LDSM.16.M88.4 R112, [R234+0x7100] ;  /* 0x00710000ea70783b */ /* 0x020ff00000000200 */
[----:B------:R-:W4:Y:S08]  /*19670*/  LDSM.16.M88.4 R16, [R143+0x3900] ;  /* 0x003900008f10783b */ /* 0x000f300000000200 */
[----:B------:R-:W1:Y:S08]  /*19680*/  LDSM.16.M88.4 R108, [R234+0x9100] ;  /* 0x00910000ea6c783b */ /* 0x000e700000000200 */
[----:B------:R-:W1:Y:S08]  /*19690*/  LDSM.16.M88.4 R32, [R143+0x4100] ;  /* 0x004100008f20783b */ /* 0x000e700000000200 */
[----:B------:R-:W1:Y:S08]  /*196a0*/  LDSM.16.M88.4 R48, [R143+0x4900] ;  /* 0x004900008f30783b */ /* 0x000e700000000200 */
[----:B------:R-:W1:Y:S02]  /*196b0*/  LDSM.16.M88.4 R64, [R143+0x5100] ;  /* 0x005100008f40783b */ /* 0x000e640000000200 */
[-C--:B-1--4-:R-:W-:Y:S06]  /*196c0*/  HMMA.16816.F32.BF16 R4, R112, R16.reuse, RZ ;  /* 0x000000107004723c */ /* 0x092fec00000418ff */
[----:B------:R-:W1:Y:S02]  /*196d0*/  LDSM.16.M88.4 R80, [R143+0x5900] ;  /* 0x005900008f50783b */ /* 0x000e640000000200 */
[C---:B------:R-:W-:Y:S06]  /*196e0*/  HMMA.16816.F32.BF16 R8, R108.reuse, R16, RZ ;  /* 0x000000106c08723c */ /* 0x040fec00000418ff */
[----:B------:R-:W2:Y:S02]  /*196f0*/  LDSM.16.M88.4 R96, [R143+0x6100] ;  /* 0x006100008f60783b */ /* 0x000ea40000000200 */
[-C--:B------:R-:W-:Y:S06]  /*19700*/  HMMA.16816.F32.BF16 R12, R108, R18.reuse, RZ ;  /* 0x000000126c0c723c */ /* 0x080fec00000418ff */
[----:B------:R-:W1:Y:S02]  /*19710*/  LDSM.16.M88.4 R188, [R143+0x6900] ;  /* 0x006900008fbc783b */ /* 0x000e640000000200 */
        /* <DEDUP_REMOVED lines=25> */
[----:B--2---:R-:W-:Y:S03]  /*198b0*/  LOP3.LUT P4, RZ, R2, 0x1, RZ, 0xc0, !PT ;  /* 0x0000000102ff7812 */ /* 0x004fe6000788c0ff */
[C---:B------:R-:W-:Y:S02]  /*198c0*/  IMAD R2, R246.reuse, UR7, RZ ;  /* 0x00000007f6027c24 */ /* 0x040fe4000f8e02ff */
[----:B---3--:R-:W-:Y:S06]  /*198d0*/  IMAD.WIDE.U32 R84, R246, UR10, R74 ;  /* 0x0000000af6547c25 */ /* 0x008fec000f8e004a */
[----:B------:R-:W-:Y:S01]  /*198e0*/  IMAD R2, R72, UR10, R2 ;  /* 0x0000000a48027c24 */ /* 0x000fe2000f8e0202 */
[C---:B------:R-:W-:Y:S01]  /*198f0*/  LEA R88, P0, R84.reuse, c[0x0][0x1f8], 0x1 ;  /* 0x00007e0054587a11 */ /* 0x040fe200078008ff */
[C---:B------:R-:W-:Y:S03]  /*19900*/  HMMA.16816.F32.BF16 R72, R108.reuse, R80, RZ ;  /* 0x000000506c48723c */ /* 0x040fe600000418ff */
[----:B------:R-:W-:Y:S04]  /*19910*/  IADD3 R2, R85, R2, RZ ;  /* 0x0000000255027210 */ /* 0x000fe80007ffe0ff */
[----:B------:R-:W-:Y:S01]  /*19920*/  LEA.HI.X R89, R84, c[0x0][0x1fc], R2, 0x1, P0 ;  /* 0x00007f0054597a11 */ /* 0x000fe200000f0c02 */
[-C--:B------:R-:W-:Y:S01]  /*19930*/  HMMA.16816.F32.BF16 R76, R108, R82.reuse, RZ ;  /* 0x000000526c4c723c */ /* 0x080fe200000418ff */
[----:B------:R-:W-:Y:S03]  /*19940*/  IADD3 R94, P0, R88, R106, RZ ;  /* 0x0000006a585e7210 */ /* 0x000fe60007f1e0ff */
[----:B------:R-:W-:Y:S01]  /*19950*/  @!PT LDS RZ, [RZ] ;  /* 0x00000000fffff984 */ /* 0x000fe20000000800 */
[----:B------:R-:W-:Y:S01]  /*19960*/  @!PT LDS RZ, [RZ] ;  /* 0x00000000fffff984 */ /* 0x000fe20000000800 */
[----:B------:R-:W-:Y:S01]  /*19970*/  @!PT LDS RZ, [RZ] ;  /* 0x00000000fffff984 */ /* 0x000fe20000000800 */
[----:B------:R1:W-:Y:S01]  /*19980*/  LDGSTS.E.BYPASS.LTC128B.128 [R245+0x100], [R88.64], !P4 ;  /* 0x0010000058f57fae */ /* 0x0003e2000e101d48 */
[----:B------:R-:W-:Y:S02]  /*19990*/  IADD3.X R95, R89, R104, RZ, P0, !PT ;  /* 0x00000068595f7210 */ /* 0x000fe400007fe4ff */
[----:B------:R-:W-:Y:S01]  /*199a0*/  IADD3 R92, P1, R94, R106, RZ ;  /* 0x0000006a5e5c7210 */ /* 0x000fe20007f3e0ff */
[C---:B------:R-:W-:Y:S04]  /*199b0*/  HMMA.16816.F32.BF16 R80, R112.reuse, R82, RZ ;  /* 0x000000527050723c */ /* 0x040fe800000418ff */
[----:B------:R2:W-:Y:S01]  /*199c0*/  LDGSTS.E.BYPASS.LTC128B.128 [R245+0x900], [R94.64], !P4 ;  /* 0x009000005ef57fae */ /* 0x0005e2000e101d48 */
[----:B------:R-:W-:Y:S02]  /*199d0*/  IADD3.X R93, R95, R104, RZ, P1, !PT ;  /* 0x000000685f5d7210 */ /* 0x000fe40000ffe4ff */
[----:B------:R-:W-:Y:S01]  /*199e0*/  IADD3 R102, P0, R92, R106, RZ ;  /* 0x0000006a5c667210 */ /* 0x000fe20007f1e0ff */
[-C--:B------:R-:W-:Y:S04]  /*199f0*/  HMMA.16816.F32.BF16 R84, R112, R96.reuse, RZ ;  /* 0x000000607054723c */ /* 0x080fe800000418ff */
[----:B------:R2:W-:Y:S01]  /*19a00*/  LDGSTS.E.BYPASS.LTC128B.128 [R245+0x1100], [R92.64], !P4 ;  /* 0x011000005cf57fae */ /* 0x0005e2000e101d48 */
[----:B------:R-:W-:Y:S07]  /*19a10*/  IADD3.X R103, R93, R104, RZ, P0, !PT ;  /* 0x000000685d677210 */ /* 0x000fee00007fe4ff */
[----:B------:R3:W-:Y:S01]  /*19a20*/  LDGSTS.E.BYPASS.LTC128B.128 [R245+0x1900], [R102.64], !P4 ;  /* 0x0190000066f57fae */ /* 0x0007e2000e101d48 */
[C---:B-1----:R-:W-:Y:S07]  /*19a30*/  HMMA.16816.F32.BF16 R88, R108.reuse, R96, RZ ;  /* 0x000000606c58723c */ /* 0x042fee00000418ff */
[----:B------:R-:W-:Y:S05]  /*19a40*/  IADD3 R96, P2, R102, R106, RZ ;  /* 0x0000006a66607210 */ /* 0x000fea0007f5e0ff */
[----:B------:R-:W-:Y:S02]  /*19a50*/  IADD3.X R97, R103, R104, RZ, P2, !PT ;  /* 0x0000006867617210 */ /* 0x000fe400017fe4ff */
[----:B------:R-:W-:Y:S01]  /*19a60*/  IADD3 R100, P1, R96, R106, RZ ;  /* 0x0000006a60647210 */ /* 0x000fe20007f3e0ff */
[-C--:B--2---:R-:W-:Y:S02]  /*19a70*/  HMMA.16816.F32.BF16 R92, R108, R98.reuse, RZ ;  /* 0x000000626c5c723c */ /* 0x084fe400000418ff */
[----:B------:R1:W-:Y:S01]  /*19a80*/  LDGSTS.E.BYPASS.LTC128B.128 [R245+0x2100], [R96.64], !P4 ;  /* 0x0210000060f57fae */ /* 0x0003e2000e101d48 */
[----:B------:R-:W-:Y:S02]  /*19a90*/  IADD3.X R101, R97, R104, RZ, P1, !PT ;  /* 0x0000006861657210 */ /* 0x000fe40000ffe4ff */
[----:B---3--:R-:W-:Y:S05]  /*19aa0*/  IADD3 R102, P0, R100, R106, RZ ;  /* 0x0000006a64667210 */ /* 0x008fea0007f1e0ff */
[----:B------:R2:W-:Y:S02]  /*19ab0*/  LDGSTS.E.BYPASS.LTC128B.128 [R245+0x2900], [R100.64], !P4 ;  /* 0x0290000064f57fae */ /* 0x0005e4000e101d48 */
[----:B------:R-:W-:Y:S02]  /*19ac0*/  IADD3.X R103, R101, R104, RZ, P0, !PT ;  /* 0x0000006865677210 */ /* 0x000fe400007fe4ff */
[C---:B------:R-:W-:Y:S02]  /*19ad0*/  ISETP.GT.AND P0, PT, R246.reuse, RZ, PT ;  /* 0x000000fff600720c */ /* 0x040fe40003f04270 */
[----:B------:R-:W-:Y:S02]  /*19ae0*/  IADD3 R246, R246, -0x1, RZ ;  /* 0xfffffffff6f67810 */ /* 0x000fe40007ffe0ff */
[----:B------:R2:W-:Y:S08]  /*19af0*/  LDGSTS.E.BYPASS.LTC128B.128 [R245+0x3100], [R102.64], !P4 ;  /* 0x0310000066f57fae */ /* 0x0005f0000e101d48 */
[----:B------:R-:W0:Y:S01]  /*19b00*/  LDGDEPBAR ;  /* 0x00000000000079af */ /* 0x000e220000000000 */
[C---:B-1----:R-:W-:Y:S08]  /*19b10*/  HMMA.16816.F32.BF16 R96, R112.reuse, R98, RZ ;  /* 0x000000627060723c */ /* 0x042ff000000418ff */
[-C--:B--2---:R-:W-:Y:S08]  /*19b20*/  HMMA.16816.F32.BF16 R100, R112, R188.reuse, RZ ;  /* 0x000000bc7064723c */ /* 0x084ff000000418ff */
        /* <DEDUP_REMOVED lines=263> */
[----:B------:R4:W3:Y:S01]  /*1aba0*/  MUFU.EX2 R140, R2 ;  /* 0x00000002008c7308 */ /* 0x0008e20000000800 */
        /* <DEDUP_REMOVED lines=10> */
[--C-:B------:R-:W-:Y:S02]  /*1ac50*/  FFMA.FTZ R12, R12, c[0x0][0x2d0], -R193.reuse ;  /* 0x0000b4000c0c7a23 */ /* 0x100fe400000108c1 */
[--C-:B------:R-:W-:Y:S02]  /*1ac60*/  FFMA.FTZ R13, R13, c[0x0][0x2d0], -R193.reuse ;  /* 0x0000b4000d0d7a23 */ /* 0x100fe400000108c1 */
[----:B------:R1:W-:Y:S01]  /*1ac70*/  MUFU.EX2 R222, R5 ;  /* 0x0000000500de7308 */ /* 0x0003e20000000800 */
[--C-:B------:R-:W-:Y:S02]  /*1ac80*/  FFMA.FTZ R8, R8, c[0x0][0x2d0], -R193.reuse ;  /* 0x0000b40008087a23 */ /* 0x100fe400000108c1 */
[--C-:B------:R-:W-:Y:S02]  /*1ac90*/  FFMA.FTZ R9, R9, c[0x0][0x2d0], -R193.reuse ;  /* 0x0000b40009097a23 */ /* 0x100fe400000108c1 */
[----:B----4-:R-:W-:Y:S02]  /*1aca0*/  FADD.FTZ R2, -R137, R136 ;  /* 0x0000008889027221 */ /* 0x010fe40000010100 */
[C---:B---3--:R-:W-:Y:S02]  /*1acb0*/  FMUL.FTZ R120, R141.reuse, R120 ;  /* 0x000000788d787220 */ /* 0x048fe40000410000 */
[----:B------:R-:W-:Y:S01]  /*1acc0*/  FMUL.FTZ R2, R2, c[0x0][0x2d0] ;  /* 0x0000b40002027a20 */ /* 0x000fe20000410000 */
[----:B------:R2:W-:Y:S01]  /*1acd0*/  MUFU.EX2 R217, R8 ;  /* 0x0000000800d97308 */ /* 0x0005e20000000800 */
[----:B------:R-:W-:Y:S02]  /*1ace0*/  FMUL.FTZ R121, R141, R121 ;  /* 0x000000798d797220 */ /* 0x000fe40000410000 */
[C---:B------:R-:W-:Y:S02]  /*1acf0*/  FMUL.FTZ R122, R140.reuse, R122 ;  /* 0x0000007a8c7a7220 */ /* 0x040fe40000410000 */
[C---:B------:R-:W-:Y:S02]  /*1ad00*/  FMUL.FTZ R123, R140.reuse, R123 ;  /* 0x0000007b8c7b7220 */ /* 0x040fe40000410000 */
[--C-:B------:R-:W-:Y:S02]  /*1ad10*/  FFMA.FTZ R41, R41, c[0x0][0x2d0], -R193.reuse ;  /* 0x0000b40029297a23 */ /* 0x100fe400000108c1 */
[C---:B------:R-:W-:Y:S01]  /*1ad20*/  FMUL.FTZ R124, R141.reuse, R124 ;  /* 0x0000007c8d7c7220 */ /* 0x040fe20000410000 */
[----:B------:R3:W4:Y:S01]  /*1ad30*/  MUFU.EX2 R136, R2 ;  /* 0x0000000200887308 */ /* 0x0007220000000800 */
[----:B------:R-:W-:Y:S02]  /*1ad40*/  FMUL.FTZ R125, R141, R125 ;  /* 0x0000007d8d7d7220 */ /* 0x000fe40000410000 */
[C---:B------:R-:W-:Y:S02]  /*1ad50*/  FMUL.FTZ R126, R140.reuse, R126 ;  /* 0x0000007e8c7e7220 */ /* 0x040fe40000410000 */
[----:B------:R-:W-:Y:S02]  /*1ad60*/  FMUL.FTZ R127, R140, R127 ;  /* 0x0000007f8c7f7220 */ /* 0x000fe40000410000 */
[--C-:B------:R-:W-:Y:S02]  /*1ad70*/  FFMA.FTZ R56, R56, c[0x0][0x2d0], -R193.reuse ;  /* 0x0000b40038387a23 */ /* 0x100fe400000108c1 */
[--C-:B------:R-:W-:Y:S01]  /*1ad80*/  FFMA.FTZ R57, R57, c[0x0][0x2d0], -R193.reuse ;  /* 0x0000b40039397a23 */ /* 0x100fe200000108c1 */
[----:B------:R4:W-:Y:S01]  /*1ad90*/  MUFU.EX2 R218, R9 ;  /* 0x0000000900da7308 */ /* 0x0009e20000000800 */
[----:B------:R-:W-:Y:S02]  /*1ada0*/  @P0 IMAD R6, R4, c[0x0][0x1e0], RZ ;  /* 0x0000780004060a24 */ /* 0x000fe400078e02ff */
[C---:B-1----:R-:W-:Y:S01]  /*1adb0*/  @P0 IMAD.WIDE.U32 R4, R246.reuse, c[0x0][0x1e0], RZ ;  /* 0x00007800f6040a25 */ /* 0x042fe200078e00ff */
[----:B--2---:R-:W-:Y:S03]  /*1adc0*/  @P0 MOV R8, R248 ;  /* 0x000000f800080202 */ /* 0x004fe60000000f00 */
[----:B------:R-:W-:Y:S02]  /*1add0*/  @P0 IMAD R6, R246, c[0x0][0x1e4], R6 ;  /* 0x00007900f6060a24 */ /* 0x000fe400078e0206 */
[----:B------:R-:W-:Y:S01]  /*1ade0*/  FFMA.FTZ R81, R81, c[0x0][0x2d0], -R192 ;  /* 0x0000b40051517a23 */ /* 0x000fe200000108c0 */
[----:B------:R-:W-:Y:S01]  /*1adf0*/  MUFU.EX2 R210, R22 ;  /* 0x0000001600d27308 */ /* 0x000fe20000000800 */
[--C-:B------:R-:W-:Y:S01]  /*1ae00*/  FFMA.FTZ R24, R24, c[0x0][0x2d0], -R193.reuse ;  /* 0x0000b40018187a23 */ /* 0x100fe200000108c1 */
[----:B------:R-:W-:Y:S01]  /*1ae10*/  @P0 IADD3 R6, R5, R6, RZ ;  /* 0x0000000605060210 */ /* 0x000fe20007ffe0ff */
[----:B------:R-:W-:Y:S01]  /*1ae20*/  FFMA.FTZ R25, R25, c[0x0][0x2d0], -R193 ;  /* 0x0000b40019197a23 */ /* 0x000fe200000108c1 */
[----:B---3--:R-:W1:Y:S01]  /*1ae30*/  SHFL.BFLY PT, R2, R0, 0x1, 0x1f ;  /* 0x0c201f0000027f89 */ /* 0x008e6200000e0000 */
[C---:B----4-:R-:W-:Y:S02]  /*1ae40*/  FMUL.FTZ R116, R136.reuse, R116 ;  /* 0x0000007488747220 */ /* 0x050fe40000410000 */
[C---:B------:R-:W-:Y:S02]  /*1ae50*/  FMUL.FTZ R117, R136.reuse, R117 ;  /* 0x0000007588757220 */ /* 0x040fe40000410000 */
[C---:B------:R-:W-:Y:S01]  /*1ae60*/  FMUL.FTZ R128, R136.reuse, R128 ;  /* 0x0000008088807220 */ /* 0x040fe20000410000 */
[----:B------:R-:W-:Y:S01]  /*1ae70*/  MUFU.EX2 R212, R23 ;  /* 0x0000001700d47308 */ /* 0x000fe20000000800 */
[C---:B------:R-:W-:Y:S02]  /*1ae80*/  FMUL.FTZ R129, R136.reuse, R129 ;  /* 0x0000008188817220 */ /* 0x040fe40000410000 */
[C---:B------:R-:W-:Y:S01]  /*1ae90*/  FMUL.FTZ R132, R136.reuse, R132 ;  /* 0x0000008488847220 */ /* 0x040fe20000410000 */
[----:B------:R-:W-:Y:S01]  /*1aea0*/  @P0 MOV R9, R251 ;  /* 0x000000fb00090202 */ /* 0x000fe20000000f00 */
[----:B------:R-:W-:Y:S02]  /*1aeb0*/  FMUL.FTZ R133, R136, R133 ;  /* 0x0000008588857220 */ /* 0x000fe40000410000 */
[----:B------:R-:W-:Y:S02]  /*1aec0*/  FFMA.FTZ R34, R34, c[0x0][0x2d0], -R194 ;  /* 0x0000b40022227a23 */ /* 0x000fe400000108c2 */
[----:B------:R-:W-:Y:S01]  /*1aed0*/  @P0 IMAD.WIDE.U32 R8, R4, 0x70, R8 ;  /* 0x0000007004080825 */ /* 0x000fe200078e0008 */
[----:B------:R2:W-:Y:S03]  /*1aee0*/  MUFU.EX2 R227, R16 ;  /* 0x0000001000e37308 */ /* 0x0005e60000000800 */
[----:B------:R-:W-:Y:S01]  /*1aef0*/  @P0 IMAD R4, R6, 0x70, RZ ;  /* 0x0000007006040824 */ /* 0x000fe200078e02ff */
[----:B------:R-:W-:Y:S01]  /*1af00*/  @P0 LEA R6, P1, R8, c[0x0][0x1c8], 0x1 ;  /* 0x0000720008060a11 */ /* 0x000fe200078208ff */
[----:B------:R-:W-:Y:S02]  /*1af10*/  FFMA.FTZ R35, R35, c[0x0][0x2d0], -R194 ;  /* 0x0000b40023237a23 */ /* 0x000fe400000108c2 */
[--C-:B------:R-:W-:Y:S01]  /*1af20*/  FFMA.FTZ R28, R28, c[0x0][0x2d0], -R193.reuse ;  /* 0x0000b4001c1c7a23 */ /* 0x100fe200000108c1 */
[----:B-1----:R-:W-:Y:S01]  /*1af30*/  FMNMX.FTZ R2, R0, R2, !PT ;  /* 0x0000000200027209 */ /* 0x002fe20007810000 */
[----:B------:R-:W-:Y:S01]  /*1af40*/  FFMA.FTZ R29, R29, c[0x0][0x2d0], -R193 ;  /* 0x0000b4001d1d7a23 */ /* 0x000fe200000108c1 */
[----:B------:R1:W-:Y:S01]  /*1af50*/  MUFU.EX2 R223, R17 ;  /* 0x0000001100df7308 */ /* 0x0003e20000000800 */
[----:B------:R-:W-:Y:S01]  /*1af60*/  @P0 IADD3 R5, R9, R4, RZ ;  /* 0x0000000409050210 */ /* 0x000fe20007ffe0ff */
[--C-:B------:R-:W-:Y:S01]  /*1af70*/  FFMA.FTZ R36, R36, c[0x0][0x2d0], -R192.reuse ;  /* 0x0000b40024247a23 */ /* 0x100fe200000108c0 */
[----:B------:R-:W-:Y:S01]  /*1af80*/  @P0 IADD3 R4, P3, R6, UR4, RZ ;  /* 0x0000000406040c10 */ /* 0x000fe2000ff7e0ff */
[----:B------:R-:W-:Y:S01]  /*1af90*/  FMUL.FTZ R3, R2, c[0x0][0x2d0] ;  /* 0x0000b40002037a20 */ /* 0x000fe20000410000 */
[----:B------:R-:W-:Y:S01]  /*1afa0*/  @P0 LEA.HI.X R7, R8, c[0x0][0x1cc], R5, 0x1, P1 ;  /* 0x0000730008070a11 */ /* 0x000fe200008f0c05 */
[----:B------:R-:W-:Y:S02]  /*1afb0*/  FFMA.FTZ R37, R37, c[0x0][0x2d0], -R192 ;  /* 0x0000b40025257a23 */ /* 0x000fe400000108c0 */
[--C-:B------:R-:W-:Y:S01]  /*1afc0*/  FFMA.FTZ R10, R10, c[0x0][0x2d0], -R3.reuse ;  /* 0x0000b4000a0a7a23 */ /* 0x100fe20000010803 */
[----:B------:R-:W-:Y:S01]  /*1afd0*/  @P0 IADD3.X R5, R7, UR5, RZ, P3, !PT ;  /* 0x0000000507050c10 */ /* 0x000fe20009ffe4ff */
[----:B------:R3:W-:Y:S01]  /*1afe0*/  MUFU.EX2 R211, R18 ;  /* 0x0000001200d37308 */ /* 0x0007e20000000800 */
[----:B------:R4:W-:Y:S01]  /*1aff0*/  @P0 LDGSTS.E.BYPASS.LTC128B.128 [R245+0x3900], [R6.64], !P4 ;  /* 0x0390000006f50fae */ /* 0x0009e2000e101d48 */
[--C-:B------:R-:W-:Y:S02]  /*1b000*/  FFMA.FTZ R62, R62, c[0x0][0x2d0], -R3.reuse ;  /* 0x0000b4003e3e7a23 */ /* 0x100fe40000010803 */
[----:B--2---:R-:W-:Y:S02]  /*1b010*/  FMUL.FTZ R16, R141, R156 ;  /* 0x0000009c8d107220 */ /* 0x004fe40000410000 */
[--C-:B------:R-:W-:Y:S02]  /*1b020*/  FFMA.FTZ R63, R63, c[0x0][0x2d0], -R3.reuse ;  /* 0x0000b4003f3f7a23 */ /* 0x100fe40000010803 */
[--C-:B------:R-:W-:Y:S01]  /*1b030*/  FFMA.FTZ R11, R11, c[0x0][0x2d0], -R3.reuse ;  /* 0x0000b4000b0b7a23 */ /* 0x100fe20000010803 */
[----:B------:R2:W-:Y:S01]  /*1b040*/  @P0 LDGSTS.E.BYPASS.LTC128B.128 [R245+0x4100], [R4.64], !P4 ;  /* 0x0410000004f50fae */ /* 0x0005e2000e101d48 */
        /* <DEDUP_REMOVED lines=9> */
[----:B---3--:R-:W-:Y:S02]  /*1b0e0*/  FMUL.FTZ R18, R140, R158 ;  /* 0x0000009e8c127220 */ /* 0x008fe40000410000 */
[--C-:B------:R-:W-:Y:S02]  /*1b0f0*/  FFMA.FTZ R31, R31, c[0x0][0x2d0], -R3.reuse ;  /* 0x0000b4001f1f7a23 */ /* 0x100fe40000010803 */
[--C-:B------:R-:W-:Y:S01]  /*1b100*/  FFMA.FTZ R26, R26, c[0x0][0x2d0], -R3.reuse ;  /* 0x0000b4001a1a7a23 */ /* 0x100fe20000010803 */
[----:B------:R3:W-:Y:S01]  /*1b110*/  MUFU.EX2 R196, R11 ;  /* 0x0000000b00c47308 */ /* 0x0007e20000000800 */
[----:B------:R-:W-:Y:S02]  /*1b120*/  FADD.FTZ R0, -R2, R142 ;  /* 0x0000008e02007221 */ /* 0x000fe40000010100 */
[--C-:B------:R-:W-:Y:S01]  /*1b130*/  FFMA.FTZ R27, R27, c[0x0][0x2d0], -R3.reuse ;  /* 0x0000b4001b1b7a23 */ /* 0x100fe20000010803 */
[----:B----4-:R-:W-:Y:S01]  /*1b140*/  @P0 IADD3 R10, P2, R4, UR4, RZ ;  /* 0x00000004040a0c10 */ /* 0x010fe2000ff5e0ff */
[----:B------:R-:W-:Y:S02]  /*1b150*/  FMUL.FTZ R0, R0, c[0x0][0x2d0] ;  /* 0x0000b40000007a20 */ /* 0x000fe40000410000 */
[----:B------:R-:W-:Y:S01]  /*1b160*/  FFMA.FTZ R30, R30, c[0x0][0x2d0], -R3 ;  /* 0x0000b4001e1e7a23 */ /* 0x000fe20000010803 */
[----:B------:R-:W-:Y:S01]  /*1b170*/  @P0 IADD3 R8, P1, R10, UR4, RZ ;  /* 0x000000040a080c10 */ /* 0x000fe2000ff3e0ff */
[--C-:B------:R-:W-:Y:S01]  /*1b180*/  FFMA.FTZ R38, R38, c[0x0][0x2d0], -R194.reuse ;  /* 0x0000b40026267a23 */ /* 0x100fe200000108c2 */
[----:B------:R4:W-:Y:S01]  /*1b190*/  MUFU.EX2 R208, R12 ;  /* 0x0000000c00d07308 */ /* 0x0009e20000000800 */
[----:B------:R-:W-:Y:S01]  /*1b1a0*/  FFMA.FTZ R39, R39, c[0x0][0x2d0], -R194 ;  /* 0x0000b40027277a23 */ /* 0x000fe200000108c2 */
[----:B------:R-:W-:Y:S01]  /*1b1b0*/  @P0 IADD3 R6, P3, R8, UR4, RZ ;  /* 0x0000000408060c10 */ /* 0x000fe2000ff7e0ff */
[--C-:B------:R-:W-:Y:S02]  /*1b1c0*/  FFMA.FTZ R48, R48, c[0x0][0x2d0], -R192.reuse ;  /* 0x0000b40030307a23 */ /* 0x100fe400000108c0 */
[----:B-1----:R-:W-:Y:S02]  /*1b1d0*/  FMUL.FTZ R19, R140, R159 ;  /* 0x0000009f8c137220 */ /* 0x002fe40000410000 */
[----:B------:R-:W-:Y:S02]  /*1b1e0*/  FFMA.FTZ R49, R49, c[0x0][0x2d0], -R192 ;  /* 0x0000b40031317a23 */ /* 0x000fe400000108c0 */
[--C-:B------:R-:W-:Y:S01]  /*1b1f0*/  FFMA.FTZ R50, R50, c[0x0][0x2d0], -R194.reuse ;  /* 0x0000b40032327a23 */ /* 0x100fe200000108c2 */
[----:B------:R-:W1:Y:S01]  /*1b200*/  MUFU.EX2 R0, R0 ;  /* 0x0000000000007308 */ /* 0x000e620000000800 */
[----:B------:R-:W-:Y:S02]  /*1b210*/  FFMA.FTZ R51, R51, c[0x0][0x2d0], -R194 ;  /* 0x0000b40033337a23 */ /* 0x000fe400000108c2 */
[--C-:B------:R-:W-:Y:S01]  /*1b220*/  FFMA.FTZ R40, R40, c[0x0][0x2d0], -R193.reuse ;  /* 0x0000b40028287a23 */ /* 0x100fe200000108c1 */
[----:B---3--:R-:W-:Y:S01]  /*1b230*/  @P0 IADD3.X R11, R5, UR5, RZ, P2, !PT ;  /* 0x00000005050b0c10 */ /* 0x008fe200097fe4ff */
[--C-:B------:R-:W-:Y:S01]  /*1b240*/  FFMA.FTZ R44, R44, c[0x0][0x2d0], -R193.reuse ;  /* 0x0000b4002c2c7a23 */ /* 0x100fe200000108c1 */
[----:B--2---:R-:W-:Y:S01]  /*1b250*/  @P0 IADD3 R4, P2, R6, UR4, RZ ;  /* 0x0000000406040c10 */ /* 0x004fe2000ff5e0ff */
[----:B------:R-:W-:Y:S01]  /*1b260*/  FFMA.FTZ R45, R45, c[0x0][0x2d0], -R193 ;  /* 0x0000b4002d2d7a23 */ /* 0x000fe200000108c1 */
[----:B------:R-:W-:Y:S01]  /*1b270*/  @P0 IADD3.X R9, R11, UR5, RZ, P1, !PT ;  /* 0x000000050b090c10 */ /* 0x000fe20008ffe4ff */
[----:B------:R2:W-:Y:S01]  /*1b280*/  @P0 LDGSTS.E.BYPASS.LTC128B.128 [R245+0x4900], [R10.64], !P4 ;  /* 0x049000000af50fae */ /* 0x0005e2000e101d48 */
[----:B------:R3:W2:Y:S01]  /*1b290*/  MUFU.EX2 R209, R13 ;  /* 0x0000000d00d17308 */ /* 0x0006a20000000800 */
[----:B------:R-:W-:Y:S01]  /*1b2a0*/  FFMA.FTZ R46, R46, c[0x0][0x2d0], -R3 ;  /* 0x0000b4002e2e7a23 */ /* 0x000fe20000010803 */
[----:B------:R-:W-:Y:S01]  /*1b2b0*/  @P0 IADD3.X R7, R9, UR5, RZ, P3, !PT ;  /* 0x0000000509070c10 */ /* 0x000fe20009ffe4ff */
[--C-:B------:R-:W-:Y:S02]  /*1b2c0*/  FFMA.FTZ R72, R72, c[0x0][0x2d0], -R193.reuse ;  /* 0x0000b40048487a23 */ /* 0x100fe400000108c1 */
[----:B----4-:R-:W-:Y:S01]  /*1b2d0*/  FMUL.FTZ R12, R136, R152 ;  /* 0x00000098880c7220 */ /* 0x010fe20000410000 */
[----:B------:R-:W-:Y:S01]  /*1b2e0*/  @P0 IADD3.X R5, R7, UR5, RZ, P2, !PT ;  /* 0x0000000507050c10 */ /* 0x000fe200097fe4ff */
[----:B------:R4:W-:Y:S01]  /*1b2f0*/  @P0 LDGSTS.E.BYPASS.LTC128B.128 [R245+0x5100], [R8.64], !P4 ;  /* 0x0510000008f50fae */ /* 0x0009e2000e101d48 */
[----:B------:R-:W-:Y:S02]  /*1b300*/  FFMA.FTZ R113, R113, c[0x0][0x2d0], -R192 ;  /* 0x0000b40071717a23 */ /* 0x000fe400000108c0 */
[----:B------:R4:W-:Y:S01]  /*1b310*/  MUFU.EX2 R201, R14 ;  /* 0x0000000e00c97308 */ /* 0x0009e20000000800 */
[----:B------:R-:W-:Y:S02]  /*1b320*/  FFMA.FTZ R115, R115, c[0x0][0x2d0], -R194 ;  /* 0x0000b40073737a23 */ /* 0x000fe400000108c2 */
[--C-:B------:R-:W-:Y:S02]  /*1b330*/  FFMA.FTZ R109, R109, c[0x0][0x2d0], -R193.reuse ;  /* 0x0000b4006d6d7a23 */ /* 0x100fe400000108c1 */
[----:B------:R4:W-:Y:S01]  /*1b340*/  @P0 LDGSTS.E.BYPASS.LTC128B.128 [R245+0x5900], [R6.64], !P4 ;  /* 0x0590000006f50fae */ /* 0x0009e2000e101d48 */
[C---:B-1----:R-:W-:Y:S02]  /*1b350*/  FMUL.FTZ R118, R0.reuse, R118 ;  /* 0x0000007600767220 */ /* 0x042fe40000410000 */
[C---:B------:R-:W-:Y:S02]  /*1b360*/  FMUL.FTZ R119, R0.reuse, R119 ;  /* 0x0000007700777220 */ /* 0x040fe40000410000 */
[----:B------:R1:W1:Y:S01]  /*1b370*/  MUFU.EX2 R202, R15 ;  /* 0x0000000f00ca7308 */ /* 0x0002620000000800 */
[----:B------:R-:W-:Y:S02]  /*1b380*/  FMUL.FTZ R130, R0, R130 ;  /* 0x0000008200827220 */ /* 0x000fe40000410000 */
[----:B------:R1:W-:Y:S01]  /*1b390*/  @P0 LDGSTS.E.BYPASS.LTC128B.128 [R245+0x6100], [R4.64], !P4 ;  /* 0x0610000004f50fae */ /* 0x0003e2000e101d48 */
[----:B---3--:R-:W-:Y:S01]  /*1b3a0*/  FMUL.FTZ R13, R136, R153 ;  /* 0x00000099880d7220 */ /* 0x008fe20000410000 */
[----:B--2---:R-:W-:Y:S01]  /*1b3b0*/  @P0 IADD3 R10, P1, R4, UR4, RZ ;  /* 0x00000004040a0c10 */ /* 0x004fe2000ff3e0ff */
[C---:B------:R-:W-:Y:S02]  /*1b3c0*/  FMUL.FTZ R131, R0.reuse, R131 ;  /* 0x0000008300837220 */ /* 0x040fe40000410000 */
[C---:B------:R-:W-:Y:S02]  /*1b3d0*/  FMUL.FTZ R134, R0.reuse, R134 ;  /* 0x0000008600867220 */ /* 0x040fe40000410000 */
[----:B------:R2:W-:Y:S01]  /*1b3e0*/  MUFU.EX2 R200, R31 ;  /* 0x0000001f00c87308 */ /* 0x0005e20000000800 */
[----:B------:R-:W-:Y:S01]  /*1b3f0*/  @P0 IADD3.X R11, R5, UR5, RZ, P1, !PT ;  /* 0x00000005050b0c10 */ /* 0x000fe20008ffe4ff */
[----:B------:R-:W-:Y:S02]  /*1b400*/  FMUL.FTZ R135, R0, R135 ;  /* 0x0000008700877220 */ /* 0x000fe40000410000 */
        /* <DEDUP_REMOVED lines=10> */
[----:B------:R-:W-:Y:S01]  /*1b4b0*/  F2FP.BF16.PACK_AB R146, R223, R227 ;  /* 0x000000e3df92723e */ /* 0x000fe200000010ff */
[----:B------:R-:W-:Y:S01]  /*1b4c0*/  FMUL.FTZ R7, R140, R147 ;  /* 0x000000938c077220 */ /* 0x000fe20000410000 */
[----:B------:R-:W-:Y:S01]  /*1b4d0*/  F2FP.BF16.PACK_AB R147, R224, R211 ;  /* 0x000000d3e093723e */ /* 0x000fe200000010ff */
[----:B-1----:R-:W-:Y:S02]  /*1b4e0*/  FMUL.FTZ R15, R0, R155 ;  /* 0x0000009b000f7220 */ /* 0x002fe40000410000 */
[----:B------:R1:W-:Y:S01]  /*1b4f0*/  MUFU.EX2 R252, R25 ;  /* 0x0000001900fc7308 */ /* 0x0003e20000000800 */
[C---:B------:R-:W-:Y:S01]  /*1b500*/  FMUL.FTZ R4, R141.reuse, R144 ;  /* 0x000000908d047220 */ /* 0x040fe20000410000 */
[----:B------:R-:W-:Y:S01]  /*1b510*/  F2FP.BF16.PACK_AB R144, R222, R221 ;  /* 0x000000ddde90723e */ /* 0x000fe200000010ff */
[----:B------:R-:W-:Y:S01]  /*1b520*/  FMUL.FTZ R5, R141, R145 ;  /* 0x000000918d057220 */ /* 0x000fe20000410000 */
[----:B------:R-:W-:Y:S01]  /*1b530*/  F2FP.BF16.PACK_AB R145, R220, R219 ;  /* 0x000000dbdc91723e */ /* 0x000fe200000010ff */
[----:B------:R-:W4:Y:S01]  /*1b540*/  LDSM.16.MT88.4 R188, [R231+0x100] ;  /* 0x00010000e7bc783b */ /* 0x000f220000004200 */
[----:B--2---:R-:W-:Y:S01]  /*1b550*/  FMUL.FTZ R31, R0, R171 ;  /* 0x000000ab001f7220 */ /* 0x004fe20000410000 */
[----:B------:R-:W-:Y:S01]  /*1b560*/  MOV R171, R225 ;  /* 0x000000e100ab7202 */ /* 0x000fe20000000f00 */
        /* <DEDUP_REMOVED lines=8> */
[C---:B----4-:R-:W-:Y:S02]  /*1b5f0*/  FMUL.FTZ R24, R136.reuse, R164 ;  /* 0x000000a488187220 */ /* 0x050fe40000410000 */
[----:B------:R-:W-:Y:S01]  /*1b600*/  MUFU.EX2 R206, R60 ;  /* 0x0000003c00ce7308 */ /* 0x000fe20000000800 */
[----:B------:R-:W3:Y:S01]  /*1b610*/  LDSM.16.MT88.4 R156, [R230+0x100] ;  /* 0x00010000e69c783b */ /* 0x000ee20000004200 */
[----:B------:R-:W-:Y:S02]  /*1b620*/  FFMA.FTZ R83, R83, c[0x0][0x2d0], -R194 ;  /* 0x0000b40053537a23 */ /* 0x000fe400000108c2 */
[----:B-1----:R-:W-:Y:S02]  /*1b630*/  FMUL.FTZ R25, R136, R165 ;  /* 0x000000a588197220 */ /* 0x002fe40000410000 */
[--C-:B------:R-:W-:Y:S02]  /*1b640*/  FFMA.FTZ R80, R80, c[0x0][0x2d0], -R192.reuse ;  /* 0x0000b40050507a23 */ /* 0x100fe400000108c0 */
[--C-:B------:R-:W-:Y:S01]  /*1b650*/  FFMA.FTZ R73, R73, c[0x0][0x2d0], -R193.reuse ;  /* 0x0000b40049497a23 */ /* 0x100fe200000108c1 */
[----:B------:R-:W0:Y:S01]  /*1b660*/  LDGDEPBAR ;  /* 0x00000000000079af */ /* 0x000e220000000000 */
[----:B------:R-:W-:Y:S01]  /*1b670*/  MUFU.EX2 R205, R61 ;  /* 0x0000003d00cd7308 */ /* 0x000fe20000000800 */
[--C-:B------:R-:W-:Y:S02]  /*1b680*/  FFMA.FTZ R76, R76, c[0x0][0x2d0], -R193.reuse ;  /* 0x0000b4004c4c7a23 */ /* 0x100fe400000108c1 */
[----:B------:R-:W-:Y:S01]  /*1b690*/  FFMA.FTZ R77, R77, c[0x0][0x2d0], -R193 ;  /* 0x0000b4004d4d7a23 */ /* 0x000fe200000108c1 */
        /* <DEDUP_REMOVED lines=9> */
[C---:B------:R-:W-:Y:S02]  /*1b730*/  FMUL.FTZ R20, R141.reuse, R160 ;  /* 0x000000a08d147220 */ /* 0x040fe40000410000 */
[----:B------:R-:W-:Y:S01]  /*1b740*/  FMUL.FTZ R21, R141, R161 ;  /* 0x000000a18d157220 */ /* 0x000fe20000410000 */
[----:B------:R-:W-:Y:S01]  /*1b750*/  MOV R161, R212 ;  /* 0x000000d400a17202 */ /* 0x000fe20000000f00 */
[C---:B------:R-:W-:Y:S03]  /*1b760*/  HMMA.16816.F32.BF16 R16, R144.reuse, R22, R16 ;  /* 0x000000169010723c */ /* 0x040fe60000041810 */
[----:B------:R4:W-:Y:S01]  /*1b770*/  MUFU.EX2 R198, R27 ;  /* 0x0000001b00c67308 */ /* 0x0009e20000000800 */
[--C-:B------:R-:W-:Y:S02]  /*1b780*/  FFMA.FTZ R84, R84, c[0x0][0x2d0], -R192.reuse ;  /* 0x0000b40054547a23 */ /* 0x100fe400000108c0 */
[--C-:B------:R-:W-:Y:S02]  /*1b790*/  FFMA.FTZ R85, R85, c[0x0][0x2d0], -R192.reuse ;  /* 0x0000b40055557a23 */ /* 0x100fe400000108c0 */
[C---:B------:R-:W-:Y:S01]  /*1b7a0*/  FMUL.FTZ R22, R140.reuse, R162 ;  /* 0x000000a28c167220 */ /* 0x040fe20000410000 */
[----:B------:R-:W-:Y:S03]  /*1b7b0*/  MOV R162, R213 ;  /* 0x000000d500a27202 */ /* 0x000fe60000000f00 */
[----:B------:R-:W-:Y:S01]  /*1b7c0*/  FMUL.FTZ R23, R140, R163 ;  /* 0x000000a38c177220 */ /* 0x000fe20000410000 */
[----:B------:R-:W2:Y:S01]  /*1b7d0*/  MUFU.EX2 R215, R32 ;  /* 0x0000002000d77308 */ /* 0x000ea20000000800 */
[----:B------:R-:W-:Y:S01]  /*1b7e0*/  MOV R163, R210 ;  /* 0x000000d200a37202 */ /* 0x000fe20000000f00 */
[--C-:B------:R-:W-:Y:S02]  /*1b7f0*/  FFMA.FTZ R96, R96, c[0x0][0x2d0], -R192.reuse ;  /* 0x0000b40060607a23 */ /* 0x100fe400000108c0 */
[----:B-1----:R-:W-:Y:S02]  /*1b800*/  FMUL.FTZ R26, R0, R166 ;  /* 0x000000a6001a7220 */ /* 0x002fe40000410000 */
[-C--:B------:R-:W-:Y:S03]  /*1b810*/  HMMA.16816.F32.BF16 R20, R144, R188.reuse, R20 ;  /* 0x000000bc9014723c */ /* 0x080fe60000041814 */
[----:B------:R-:W-:Y:S01]  /*1b820*/  FFMA.FTZ R97, R97, c[0x0][0x2d0], -R192 ;  /* 0x0000b40061617a23 */ /* 0x000fe200000108c0 */
[----:B------:R-:W1:Y:S01]  /*1b830*/  MUFU.EX2 R32, R34 ;  /* 0x0000002200207308 */ /* 0x000e620000000800 */
[--C-:B------:R-:W-:Y:S02]  /*1b840*/  FFMA.FTZ R86, R86, c[0x0][0x2d0], -R194.reuse ;  /* 0x0000b40056567a23 */ /* 0x100fe400000108c2 */
[--C-:B------:R-:W-:Y:S02]  /*1b850*/  FFMA.FTZ R87, R87, c[0x0][0x2d0], -R194.reuse ;  /* 0x0000b40057577a23 */ /* 0x100fe400000108c2 */
[----:B----4-:R-:W-:Y:S03]  /*1b860*/  FMUL.FTZ R27, R0, R167 ;  /* 0x000000a7001b7220 */ /* 0x010fe60000410000 */
[--C-:B------:R-:W-:Y:S02]  /*1b870*/  FFMA.FTZ R98, R98, c[0x0][0x2d0], -R194.reuse ;  /* 0x0000b40062627a23 */ /* 0x100fe400000108c2 */
[----:B------:R-:W4:Y:S01]  /*1b880*/  MUFU.EX2 R142, R35 ;  /* 0x00000023008e7308 */ /* 0x000f220000000800 */
[----:B------:R-:W-:Y:S01]  /*1b890*/  FFMA.FTZ R99, R99, c[0x0][0x2d0], -R194 ;  /* 0x0000b40063637a23 */ /* 0x000fe200000108c2 */
[C---:B------:R-:W-:Y:S04]  /*1b8a0*/  HMMA.16816.F32.BF16 R24, R148.reuse, R188, R24 ;  /* 0x000000bc9418723c */ /* 0x040fe80000041818 */
[----:B--2---:R-:W-:Y:S01]  /*1b8b0*/  MOV R160, R215 ;  /* 0x000000d700a07202 */ /* 0x004fe20000000f00 */
[--C-:B------:R-:W-:Y:S02]  /*1b8c0*/  FFMA.FTZ R90, R90, c[0x0][0x2d0], -R3.reuse ;  /* 0x0000b4005a5a7a23 */ /* 0x100fe40000010803 */
[--C-:B------:R-:W-:Y:S01]  /*1b8d0*/  FFMA.FTZ R91, R91, c[0x0][0x2d0], -R3.reuse ;  /* 0x0000b4005b5b7a23 */ /* 0x100fe20000010803 */
[----:B------:R-:W2:Y:S01]  /*1b8e0*/  MUFU.EX2 R214, R33 ;  /* 0x0000002100d67308 */ /* 0x000ea20000000800 */
[--C-:B------:R-:W-:Y:S03]  /*1b8f0*/  FFMA.FTZ R94, R94, c[0x0][0x2d0], -R3.reuse ;  /* 0x0000b4005e5e7a23 */ /* 0x100fe60000010803 */
[----:B-1----:R-:W-:Y:S01]  /*1b900*/  MOV R167, R32 ;  /* 0x0000002000a77202 */ /* 0x002fe20000000f00 */
[----:B------:R-:W-:Y:S01]  /*1b910*/  FMUL.FTZ R32, R141, R172 ;  /* 0x000000ac8d207220 */ /* 0x000fe20000410000 */
[----:B------:R-:W-:Y:S01]  /*1b920*/  MOV R172, R223 ;  /* 0x000000df00ac7202 */ /* 0x000fe20000000f00 */
[----:B------:R-:W-:Y:S01]  /*1b930*/  FMUL.FTZ R34, R140, R174 ;  /* 0x000000ae8c227220 */ /* 0x000fe20000410000 */
[----:B------:R-:W-:Y:S01]  /*1b940*/  MOV R174, R211 ;  /* 0x000000d300ae7202 */ /* 0x000fe20000000f00 */
[--C-:B------:R-:W-:Y:S01]  /*1b950*/  FFMA.FTZ R95, R95, c[0x0][0x2d0], -R3.reuse ;  /* 0x0000b4005f5f7a23 */ /* 0x100fe20000010803 */
[----:B------:R-:W1:Y:S01]  /*1b960*/  MUFU.EX2 R33, R28 ;  /* 0x0000001c00217308 */ /* 0x000e620000000800 */
[--C-:B------:R-:W-:Y:S02]  /*1b970*/  FFMA.FTZ R100, R100, c[0x0][0x2d0], -R192.reuse ;  /* 0x0000b40064647a23 */ /* 0x100fe400000108c0 */
[--C-:B------:R-:W-:Y:S01]  /*1b980*/  FFMA.FTZ R101, R101, c[0x0][0x2d0], -R192.reuse ;  /* 0x0000b40065657a23 */ /* 0x100fe200000108c0 */
[----:B----4-:R-:W-:Y:S01]  /*1b990*/  MOV R164, R142 ;  /* 0x0000008e00a47202 */ /* 0x010fe20000000f00 */
[----:B------:R-:W-:Y:S01]  /*1b9a0*/  FMUL.FTZ R35, R140, R175 ;  /* 0x000000af8c237220 */ /* 0x000fe20000410000 */
[----:B------:R-:W-:Y:S01]  /*1b9b0*/  MOV R175, R224 ;  /* 0x000000e000af7202 */ /* 0x000fe20000000f00 */
[----:B------:R-:W-:Y:S01]  /*1b9c0*/  FFMA.FTZ R142, R47, c[0x0][0x2d0], -R3 ;  /* 0x0000b4002f8e7a23 */ /* 0x000fe20000010803 */
[----:B------:R-:W-:Y:S01]  /*1b9d0*/  F2FP.BF16.PACK_AB R47, R164, R167 ;  /* 0x000000a7a42f723e */ /* 0x000fe200000010ff */
[----:B------:R-:W-:Y:S01]  /*1b9e0*/  FFMA.FTZ R112, R112, c[0x0][0x2d0], -R192 ;  /* 0x0000b40070707a23 */ /* 0x000fe200000108c0 */
[----:B------:R4:W3:Y:S01]  /*1b9f0*/  MUFU.EX2 R203, R29 ;  /* 0x0000001d00cb7308 */ /* 0x0008e20000000800 */
[--C-:B------:R-:W-:Y:S02]  /*1ba00*/  FFMA.FTZ R102, R102, c[0x0][0x2d0], -R194.reuse ;  /* 0x0000b40066667a23 */ /* 0x100fe400000108c2 */
[--C-:B------:R-:W-:Y:S01]  /*1ba10*/  FFMA.FTZ R103, R103, c[0x0][0x2d0], -R194.reuse ;  /* 0x0000b40067677a23 */ /* 0x100fe200000108c2 */
[----:B--2---:R-:W-:Y:S01]  /*1ba20*/  MOV R165, R214 ;  /* 0x000000d600a57202 */ /* 0x004fe20000000f00 */
[----:B------:R-:W-:Y:S02]  /*1ba30*/  FFMA.FTZ R114, R114, c[0x0][0x2d0], -R194 ;  /* 0x0000b40072727a23 */ /* 0x000fe400000108c2 */
[--C-:B------:R-:W-:Y:S02]  /*1ba40*/  FFMA.FTZ R105, R105, c[0x0][0x2d0], -R193.reuse ;  /* 0x0000b40069697a23 */ /* 0x100fe400000108c1 */
[----:B------:R-:W-:Y:S01]  /*1ba50*/  FFMA.FTZ R108, R108, c[0x0][0x2d0], -R193 ;  /* 0x0000b4006c6c7a23 */ /* 0x000fe200000108c1 */
[----:B------:R2:W2:Y:S01]  /*1ba60*/  MUFU.EX2 R199, R30 ;  /* 0x0000001e00c77308 */ /* 0x0004a20000000800 */
[--C-:B------:R-:W-:Y:S02]  /*1ba70*/  FFMA.FTZ R106, R106, c[0x0][0x2d0], -R3.reuse ;  /* 0x0000b4006a6a7a23 */ /* 0x100fe40000010803 */
[--C-:B------:R-:W-:Y:S01]  /*1ba80*/  FFMA.FTZ R107, R107, c[0x0][0x2d0], -R3.reuse ;  /* 0x0000b4006b6b7a23 */ /* 0x100fe20000010803 */
[----:B-1----:R-:W-:Y:S01]  /*1ba90*/  MOV R166, R33 ;  /* 0x0000002100a67202 */ /* 0x002fe20000000f00 */
[----:B------:R-:W-:Y:S02]  /*1baa0*/  FMUL.FTZ R28, R136, R168 ;  /* 0x000000a8881c7220 */ /* 0x000fe40000410000 */
[----:B------:R-:W-:Y:S01]  /*1bab0*/  FMUL.FTZ R33, R141, R173 ;  /* 0x000000ad8d217220 */ /* 0x000fe20000410000 */
[----:B------:R-:W-:Y:S01]  /*1bac0*/  MOV R173, R208 ;  /* 0x000000d000ad7202 */ /* 0x000fe20000000f00 */
[--C-:B------:R-:W-:Y:S01]  /*1bad0*/  FFMA.FTZ R110, R110, c[0x0][0x2d0], -R3.reuse ;  /* 0x0000b4006e6e7a23 */ /* 0x100fe20000010803 */
[----:B------:R1:W-:Y:S01]  /*1bae0*/  MUFU.EX2 R249, R37 ;  /* 0x0000002500f97308 */ /* 0x0003e20000000800 */
[----:B------:R-:W-:Y:S02]  /*1baf0*/  FFMA.FTZ R3, R111, c[0x0][0x2d0], -R3 ;  /* 0x0000b4006f037a23 */ /* 0x000fe40000010803 */
[--C-:B------:R-:W-:Y:S02]  /*1bb00*/  FFMA.FTZ R88, R88, c[0x0][0x2d0], -R193.reuse ;  /* 0x0000b40058587a23 */ /* 0x100fe400000108c1 */
[----:B----4-:R-:W-:Y:S02]  /*1bb10*/  FMUL.FTZ R29, R136, R169 ;  /* 0x000000a9881d7220 */ /* 0x010fe40000410000 */
[--C-:B------:R-:W-:Y:S02]  /*1bb20*/  FFMA.FTZ R89, R89, c[0x0][0x2d0], -R193.reuse ;  /* 0x0000b40059597a23 */ /* 0x100fe400000108c1 */
[--C-:B------:R-:W-:Y:S01]  /*1bb30*/  FFMA.FTZ R92, R92, c[0x0][0x2d0], -R193.reuse ;  /* 0x0000b4005c5c7a23 */ /* 0x100fe200000108c1 */
[----:B------:R4:W-:Y:S01]  /*1bb40*/  MUFU.EX2 R225, R39 ;  /* 0x0000002700e17308 */ /* 0x0009e20000000800 */
[--C-:B------:R-:W-:Y:S02]  /*1bb50*/  FFMA.FTZ R93, R93, c[0x0][0x2d0], -R193.reuse ;  /* 0x0000b4005d5d7a23 */ /* 0x100fe400000108c1 */
[----:B------:R-:W-:Y:S02]  /*1bb60*/  FFMA.FTZ R104, R104, c[0x0][0x2d0], -R193 ;  /* 0x0000b40068687a23 */ /* 0x000fe400000108c1 */
[----:B--2---:R-:W-:Y:S01]  /*1bb70*/  FMUL.FTZ R30, R0, R170 ;  /* 0x000000aa001e7220 */ /* 0x004fe20000410000 */
[----:B---3--:R-:W-:Y:S04]  /*1bb80*/  MOV R170, R203 ;  /* 0x000000cb00aa7202 */ /* 0x008fe80000000f00 */
[----:B------:R2:W-:Y:S02]  /*1bb90*/  MUFU.EX2 R250, R36 ;  /* 0x0000002400fa7308 */ /* 0x0005e40000000800 */
[-C--:B------:R-:W-:Y:S03]  /*1bba0*/  HMMA.16816.F32.BF16 R28, R148, R190.reuse, R28 ;  /* 0x000000be941c723c */ /* 0x080fe6000004181c */
[C---:B-1----:R-:W-:Y:S05]  /*1bbb0*/  FMUL.FTZ R37, R141.reuse, R177 ;  /* 0x000000b18d257220 */ /* 0x042fea0000410000 */
[C---:B------:R-:W-:Y:S01]  /*1bbc0*/  HMMA.16816.F32.BF16 R32, R144.reuse, R190, R32 ;  /* 0x000000be9020723c */ /* 0x040fe20000041820 */
[----:B------:R1:W-:Y:S03]  /*1bbd0*/  MUFU.EX2 R226, R38 ;  /* 0x0000002600e27308 */ /* 0x0003e60000000800 */
[C---:B----4-:R-:W-:Y:S07]  /*1bbe0*/  FMUL.FTZ R39, R140.reuse, R179 ;  /* 0x000000b38c277220 */ /* 0x050fee0000410000 */
[----:B------:R3:W-:Y:S01]  /*1bbf0*/  MUFU.EX2 R248, R48 ;  /* 0x0000003000f87308 */ /* 0x0007e20000000800 */
[C---:B--2---:R-:W-:Y:S09]  /*1bc00*/  FMUL.FTZ R36, R141.reuse, R176 ;  /* 0x000000b08d247220 */ /* 0x044ff20000410000 */
[----:B------:R2:W-:Y:S01]  /*1bc10*/  MUFU.EX2 R224, R50 ;  /* 0x0000003200e07308 */ /* 0x0005e20000000800 */
[----:B-1----:R-:W-:Y:S09]  /*1bc20*/  FMUL.FTZ R38, R140, R178 ;  /* 0x000000b28c267220 */ /* 0x002ff20000410000 */
[----:B------:R1:W-:Y:S01]  /*1bc30*/  MUFU.EX2 R247, R49 ;  /* 0x0000003100f77308 */ /* 0x0003e20000000800 */
[-C--:B------:R-:W-:Y:S03]  /*1bc40*/  HMMA.16816.F32.BF16 R36, R144, R152.reuse, R36 ;  /* 0x000000989024723c */ /* 0x080fe60000041824 */
[----:B---3--:R-:W-:Y:S06]  /*1bc50*/  FMUL.FTZ R48, R136, R180 ;  /* 0x000000b488307220 */ /* 0x008fec0000410000 */
[----:B------:R3:W-:Y:S03]  /*1bc60*/  MUFU.EX2 R223, R51 ;  /* 0x0000003300df7308 */ /* 0x0007e60000000800 */
[----:B--2---:R-:W-:Y:S07]  /*1bc70*/  FMUL.FTZ R50, R0, R182 ;  /* 0x000000b600327220 */ /* 0x004fee0000410000 */
[----:B------:R2:W-:Y:S01]  /*1bc80*/  MUFU.EX2 R169, R40 ;  /* 0x0000002800a97308 */ /* 0x0005e20000000800 */
[----:B-1----:R-:W-:Y:S09]  /*1bc90*/  FMUL.FTZ R49, R136, R181 ;  /* 0x000000b588317220 */ /* 0x002ff20000410000 */
[----:B------:R1:W4:Y:S01]  /*1bca0*/  MUFU.EX2 R216, R41 ;  /* 0x0000002900d87308 */ /* 0x0003220000000800 */
[----:B---3--:R-:W-:Y:S09]  /*1bcb0*/  FMUL.FTZ R51, R0, R183 ;  /* 0x000000b700337220 */ /* 0x008ff20000410000 */
[----:B------:R-:W-:Y:S01]  /*1bcc0*/  MUFU.EX2 R213, R52 ;  /* 0x0000003400d57308 */ /* 0x000fe20000000800 */
[C---:B------:R-:W-:Y:S04]  /*1bcd0*/  HMMA.16816.F32.BF16 R48, R148.reuse, R152, R48 ;  /* 0x000000989430723c */ /* 0x040fe80000041830 */
[C---:B--2---:R-:W-:Y:S01]  /*1bce0*/  FMUL.FTZ R40, R141.reuse, R184 ;  /* 0x000000b88d287220 */ /* 0x044fe20000410000 */
[----:B------:R-:W-:Y:S03]  /*1bcf0*/  MOV R184, R209 ;  /* 0x000000d100b87202 */ /* 0x000fe60000000f00 */
[-C--:B------:R-:W-:Y:S01]  /*1bd00*/  HMMA.16816.F32.BF16 R116, R148, R154.reuse, R116 ;  /* 0x0000009a9474723c */ /* 0x080fe20000041874 */
[----:B------:R-:W-:Y:S03]  /*1bd10*/  MUFU.EX2 R212, R53 ;  /* 0x0000003500d47308 */ /* 0x000fe60000000800 */
[----:B-1----:R-:W-:Y:S02]  /*1bd20*/  FMUL.FTZ R41, R141, R185 ;  /* 0x000000b98d297220 */ /* 0x002fe40000410000 */
[----:B------:R-:W2:Y:S02]  /*1bd30*/  LDL.LU R185, [R1+0x20] ;  /* 0x0000200001b97983 */ /* 0x000ea40000300800 */
[C---:B------:R-:W-:Y:S02]  /*1bd40*/  HMMA.16816.F32.BF16 R120, R144.reuse, R154, R120 ;  /* 0x0000009a9078723c */ /* 0x040fe40000041878 */
[----:B------:R-:W1:Y:S01]  /*1bd50*/  LDSM.16.MT88.4 R152, [R228+0x900] ;  /* 0x00090000e498783b */ /* 0x000e620000004200 */
[----:B------:R3:W-:Y:S05]  /*1bd60*/  MUFU.EX2 R168, R42 ;  /* 0x0000002a00a87308 */ /* 0x0007ea0000000800 */
[-C--:B------:R-:W-:Y:S05]  /*1bd70*/  HMMA.16816.F32.BF16 R124, R144, R156.reuse, R124 ;  /* 0x0000009c907c723c */ /* 0x080fea000004187c */
[----:B------:R4:W1:Y:S03]  /*1bd80*/  MUFU.EX2 R178, R43 ;  /* 0x0000002b00b27308 */ /* 0x0008660000000800 */
[C---:B------:R-:W-:Y:S08]  /*1bd90*/  HMMA.16816.F32.BF16 R128, R148.reuse, R156, R128 ;  /* 0x0000009c9480723c */ /* 0x040ff00000041880 */
[-C--:B------:R-:W-:Y:S01]  /*1bda0*/  HMMA.16816.F32.BF16 R132, R148, R158.reuse, R132 ;  /* 0x0000009e9484723c */ /* 0x080fe20000041884 */
[----:B------:R1:W-:Y:S01]  /*1bdb0*/  MUFU.EX2 R215, R44 ;  /* 0x0000002c00d77308 */ /* 0x0003e20000000800 */
[----:B------:R-:W1:Y:S02]  /*1bdc0*/  LDSM.16.MT88.4 R148, [R231+0x900] ;  /* 0x00090000e794783b */ /* 0x000e640000004200 */
[C---:B---3--:R-:W-:Y:S06]  /*1bdd0*/  FMUL.FTZ R42, R140.reuse, R186 ;  /* 0x000000ba8c2a7220 */ /* 0x048fec0000410000 */
[----:B------:R-:W3:Y:S01]  /*1bde0*/  LDL.LU R186, [R1+0x24] ;  /* 0x0000240001ba7983 */ /* 0x000ee20000300800 */
[----:B------:R1:W1:Y:S01]  /*1bdf0*/  MUFU.EX2 R214, R45 ;  /* 0x0000002d00d67308 */ /* 0x0002620000000800 */
[----:B----4-:R-:W-:Y:S02]  /*1be00*/  FMUL.FTZ R43, R140, R187 ;  /* 0x000000bb8c2b7220 */ /* 0x010fe40000410000 */
[----:B------:R-:W4:Y:S05]  /*1be10*/  LDL.LU R187, [R1+0x28] ;  /* 0x0000280001bb7983 */ /* 0x000f2a0000300800 */
[----:B------:R-:W-:Y:S02]  /*1be20*/  HMMA.16816.F32.BF16 R40, R144, R158, R40 ;  /* 0x0000009e9028723c */ /* 0x000fe40000041828 */
[----:B------:R1:W-:Y:S01]  /*1be30*/  MUFU.EX2 R177, R46 ;  /* 0x0000002e00b17308 */ /* 0x0003e20000000800 */
[----:B------:R-:W1:Y:S02]  /*1be40*/  LDSM.16.MT88.4 R156, [R229+0x900] ;  /* 0x00090000e59c783b */ /* 0x000e640000004200 */
[----:B-1----:R-:W-:Y:S02]  /*1be50*/  F2FP.BF16.PACK_AB R44, R162, R171 ;  /* 0x000000aba22c723e */ /* 0x002fe400000010ff */
[----:B------:R-:W-:Y:S02]  /*1be60*/  F2FP.BF16.PACK_AB R144, R252, R251 ;  /* 0x000000fbfc90723e */ /* 0x000fe400000010ff */
[----:B------:R-:W-:Y:S03]  /*1be70*/  F2FP.BF16.PACK_AB R146, R170, R166 ;  /* 0x000000a6aa92723e */ /* 0x000fe600000010ff */
[----:B------:R-:W-:Y:S01]  /*1be80*/  MUFU.EX2 R209, R54 ;  /* 0x0000003600d17308 */ /* 0x000fe20000000800 */
[----:B------:R-:W-:Y:S02]  /*1be90*/  F2FP.BF16.PACK_AB R145, R198, R197 ;  /* 0x000000c5c691723e */ /* 0x000fe400000010ff */
[----:B------:R-:W-:Y:S02]  /*1bea0*/  F2FP.BF16.PACK_AB R45, R161, R163 ;  /* 0x000000a3a12d723e */ /* 0x000fe400000010ff */
[----:B------:R-:W-:Y:S05]  /*1beb0*/  F2FP.BF16.PACK_AB R147, R200, R199 ;  /* 0x000000c7c893723e */ /* 0x000fea00000010ff */
[----:B------:R1:W-:Y:S01]  /*1bec0*/  MUFU.EX2 R208, R55 ;  /* 0x0000003700d07308 */ /* 0x0003e20000000800 */
[----:B------:R-:W-:Y:S09]  /*1bed0*/  F2FP.BF16.PACK_AB R46, R165, R160 ;  /* 0x000000a0a52e723e */ /* 0x000ff200000010ff */
[----:B------:R-:W-:Y:S01]  /*1bee0*/  MUFU.EX2 R211, R64 ;  /* 0x0000004000d37308 */ /* 0x000fe20000000800 */
[-C--:B------:R-:W-:Y:S08]  /*1bef0*/  HMMA.16816.F32.BF16 R4, R44, R152.reuse, R4 ;  /* 0x000000982c04723c */ /* 0x080ff00000041804 */
[C---:B------:R-:W-:Y:S01]  /*1bf00*/  HMMA.16816.F32.BF16 R8, R144.reuse, R152, R8 ;  /* 0x000000989008723c */ /* 0x040fe20000041808 */
[----:B------:R-:W-:Y:S01]  /*1bf10*/  MUFU.EX2 R210, R65 ;  /* 0x0000004100d27308 */ /* 0x000fe20000000800 */
[----:B-1----:R-:W-:Y:S06]  /*1bf20*/  LDSM.16.MT88.4 R52, [R228+0x1100] ;  /* 0x00110000e434783b */ /* 0x002fec0000004200 */
[-C--:B------:R-:W-:Y:S03]  /*1bf30*/  HMMA.16816.F32.BF16 R12, R144, R154.reuse, R12 ;  /* 0x0000009a900c723c */ /* 0x080fe6000004180c */
[----:B------:R1:W-:Y:S05]  /*1bf40*/  MUFU.EX2 R183, R66 ;  /* 0x0000004200b77308 */ /* 0x0003ea0000000800 */
[C---:B------:R-:W-:Y:S01]  /*1bf50*/  HMMA.16816.F32.BF16 R16, R44.reuse, R154, R16 ;  /* 0x0000009a2c10723c */ /* 0x040fe20000041810 */
[----:B------:R-:W1:Y:S04]  /*1bf60*/  LDSM.16.MT88.4 R152, [R230+0x900] ;  /* 0x00090000e698783b */ /* 0x000e680000004200 */
[----:B------:R-:W-:Y:S03]  /*1bf70*/  MUFU.EX2 R188, R62 ;  /* 0x0000003e00bc7308 */ /* 0x000fe60000000800 */
[-C--:B------:R-:W-:Y:S07]  /*1bf80*/  HMMA.16816.F32.BF16 R20, R44, R148.reuse, R20 ;  /* 0x000000942c14723c */ /* 0x080fee0000041814 */
[----:B------:R-:W-:Y:S01]  /*1bf90*/  MUFU.EX2 R191, R68 ;  /* 0x0000004400bf7308 */ /* 0x000fe20000000800 */
[C---:B------:R-:W-:Y:S01]  /*1bfa0*/  HMMA.16816.F32.BF16 R24, R144.reuse, R148, R24 ;  /* 0x000000949018723c */ /* 0x040fe20000041818 */
[----:B------:R-:W4:Y:S04]  /*1bfb0*/  LDL.LU R149, [R1+0x1c] ;  /* 0x00001c0001957983 */ /* 0x000f280000300800 */
[----:B-1----:R-:W1:Y:S03]  /*1bfc0*/  LDSM.16.MT88.4 R64, [R231+0x1100] ;  /* 0x00110000e740783b */ /* 0x002e660000004200 */
[-C--:B------:R-:W-:Y:S01]  /*1bfd0*/  HMMA.16816.F32.BF16 R28, R144, R150.reuse, R28 ;  /* 0x00000096901c723c */ /* 0x080fe2000004181c */
[----:B------:R-:W-:Y:S07]  /*1bfe0*/  MUFU.EX2 R189, R70 ;  /* 0x0000004600bd7308 */ /* 0x000fee0000000800 */
[C---:B------:R-:W-:Y:S03]  /*1bff0*/  HMMA.16816.F32.BF16 R32, R44.reuse, R150, R32 ;  /* 0x000000962c20723c */ /* 0x040fe60000041820 */
[----:B------:R-:W1:Y:S05]  /*1c000*/  MUFU.EX2 R176, R142 ;  /* 0x0000008e00b07308 */ /* 0x000e6a0000000800 */
[-C--:B------:R-:W-:Y:S05]  /*1c010*/  HMMA.16816.F32.BF16 R36, R44, R156.reuse, R36 ;  /* 0x0000009c2c24723c */ /* 0x080fea0000041824 */
[----:B------:R1:W-:Y:S03]  /*1c020*/  MUFU.EX2 R142, R63 ;  /* 0x0000003f008e7308 */ /* 0x0003e60000000800 */
[C---:B------:R-:W-:Y:S07]  /*1c030*/  HMMA.16816.F32.BF16 R48, R144.reuse, R156, R48 ;  /* 0x0000009c9030723c */ /* 0x040fee0000041830 */
[----:B------:R1:W-:Y:S01]  /*1c040*/  MUFU.EX2 R179, R56 ;  /* 0x0000003800b37308 */ /* 0x0003e20000000800 */
[-C--:B------:R-:W-:Y:S08]  /*1c050*/  HMMA.16816.F32.BF16 R116, R144, R158.reuse, R116 ;  /* 0x0000009e9074723c */ /* 0x080ff00000041874 */
[C---:B------:R-:W-:Y:S01]  /*1c060*/  HMMA.16816.F32.BF16 R120, R44.reuse, R158, R120 ;  /* 0x0000009e2c78723c */ /* 0x040fe20000041878 */
[----:B------:R-:W-:Y:S01]  /*1c070*/  LDSM.16.MT88.4 R156, [R228+0x3100] ;  /* 0x00310000e49c783b */ /* 0x000fe20000004200 */
[----:B------:R1:W1:Y:S06]  /*1c080*/  MUFU.EX2 R182, R57 ;  /* 0x0000003900b67308 */ /* 0x00026c0000000800 */
[-C--:B------:R-:W-:Y:S01]  /*1c090*/  HMMA.16816.F32.BF16 R124, R44, R152.reuse, R124 ;  /* 0x000000982c7c723c */ /* 0x080fe2000004187c */
[----:B-1----:R-:W1:Y:S03]  /*1c0a0*/  LDSM.16.MT88.4 R60, [R229+0x1100] ;  /* 0x00110000e53c783b */ /* 0x002e660000004200 */
[----:B------:R1:W-:Y:S01]  /*1c0b0*/  MUFU.EX2 R181, R58 ;  /* 0x0000003a00b57308 */ /* 0x0003e20000000800 */
[----:B------:R-:W-:Y:S03]  /*1c0c0*/  F2FP.BF16.PACK_AB R56, R216, R169 ;  /* 0x000000a9d838723e */ /* 0x000fe600000010ff */
[C---:B------:R-:W-:Y:S06]  /*1c0d0*/  HMMA.16816.F32.BF16 R128, R144.reuse, R152, R128 ;  /* 0x000000989080723c */ /* 0x040fec0000041880 */
[----:B------:R1:W1:Y:S02]  /*1c0e0*/  MUFU.EX2 R180, R59 ;  /* 0x0000003b00b47308 */ /* 0x0002640000000800 */
[-C--:B------:R-:W-:Y:S04]  /*1c0f0*/  HMMA.16816.F32.BF16 R132, R144, R154.reuse, R132 ;  /* 0x0000009a9084723c */ /* 0x080fe80000041884 */
[----:B------:R-:W-:Y:S04]  /*1c100*/  F2FP.BF16.PACK_AB R57, R178, R168 ;  /* 0x000000a8b239723e */ /* 0x000fe800000010ff */
[----:B------:R-:W-:Y:S01]  /*1c110*/  HMMA.16816.F32.BF16 R40, R44, R154, R40 ;  /* 0x0000009a2c28723c */ /* 0x000fe20000041828 */
[----:B------:R-:W-:Y:S03]  /*1c120*/  MUFU.EX2 R190, R81 ;  /* 0x0000005100be7308 */ /* 0x000fe60000000800 */
[----:B-1----:R-:W-:Y:S03]  /*1c130*/  F2FP.BF16.PACK_AB R58, R214, R215 ;  /* 0x000000d7d63a723e */ /* 0x002fe600000010ff */
[----:B------:R-:W-:Y:S02]  /*1c140*/  F2FP.BF16.PACK_AB R44, R249, R250 ;  /* 0x000000faf92c723e */ /* 0x000fe400000010ff */
[----:B------:R-:W-:Y:S02]  /*1c150*/  F2FP.BF16.PACK_AB R46, R247, R248 ;  /* 0x000000f8f72e723e */ /* 0x000fe400000010ff */
[----:B------:R1:W-:Y:S01]  /*1c160*/  MUFU.EX2 R81, R71 ;  /* 0x0000004700517308 */ /* 0x0003e20000000800 */
[----:B------:R-:W-:Y:S02]  /*1c170*/  F2FP.BF16.PACK_AB R45, R225, R226 ;  /* 0x000000e2e12d723e */ /* 0x000fe400000010ff */
[----:B------:R-:W-:Y:S02]  /*1c180*/  F2FP.BF16.PACK_AB R47, R223, R224 ;  /* 0x000000e0df2f723e */ /* 0x000fe400000010ff */
[----:B------:R-:W-:Y:S05]  /*1c190*/  F2FP.BF16.PACK_AB R59, R176, R177 ;  /* 0x000000b1b03b723e */ /* 0x000fea00000010ff */
[-C--:B------:R-:W-:Y:S01]  /*1c1a0*/  HMMA.16816.F32.BF16 R4, R44, R52.reuse, R4 ;  /* 0x000000342c04723c */ /* 0x080fe20000041804 */
[----:B------:R-:W-:Y:S07]  /*1c1b0*/  MUFU.EX2 R113, R113 ;  /* 0x0000007100717308 */ /* 0x000fee0000000800 */
[C---:B------:R-:W-:Y:S03]  /*1c1c0*/  HMMA.16816.F32.BF16 R8, R56.reuse, R52, R8 ;  /* 0x000000343808723c */ /* 0x040fe60000041808 */
[----:B------:R-:W-:Y:S01]  /*1c1d0*/  MUFU.EX2 R115, R115 ;  /* 0x0000007300737308 */ /* 0x000fe20000000800 */
[----:B-1----:R-:W-:Y:S04]  /*1c1e0*/  LDSM.16.MT88.4 R68, [R229+0x2100] ;  /* 0x00210000e544783b */ /* 0x002fe80000004200 */
        /* <DEDUP_REMOVED lines=11> */
[----:B------:R-:W3:Y:S04]  /*1c2a0*/  LDSM.16.MT88.4 R64, [R228+0x1900] ;  /* 0x00190000e440783b */ /* 0x000ee80000004200 */
[----:B------:R1:W-:Y:S03]  /*1c2b0*/  MUFU.EX2 R80, R72 ;  /* 0x0000004800507308 */ /* 0x0003e60000000800 */
[-C--:B------:R-:W-:Y:S07]  /*1c2c0*/  HMMA.16816.F32.BF16 R36, R44, R60.reuse, R36 ;  /* 0x0000003c2c24723c */ /* 0x080fee0000041824 */
[----:B------:R-:W3:Y:S01]  /*1c2d0*/  MUFU.EX2 R73, R73 ;  /* 0x0000004900497308 */ /* 0x000ee20000000800 */
[C---:B------:R-:W-:Y:S08]  /*1c2e0*/  HMMA.16816.F32.BF16 R48, R56.reuse, R60, R48 ;  /* 0x0000003c3830723c */ /* 0x040ff00000041830 */
[-C--:B------:R-:W-:Y:S01]  /*1c2f0*/  HMMA.16816.F32.BF16 R116, R56, R62.reuse, R116 ;  /* 0x0000003e3874723c */ /* 0x080fe20000041874 */
[----:B------:R-:W-:Y:S03]  /*1c300*/  MUFU.EX2 R76, R76 ;  /* 0x0000004c004c7308 */ /* 0x000fe60000000800 */
[----:B--2---:R-:W-:Y:S01]  /*1c310*/  FFMA.FTZ R0, R0, R185, R195 ;  /* 0x000000b900007223 */ /* 0x004fe200000100c3 */
[----:B------:R-:W-:Y:S03]  /*1c320*/  MOV R185, R175 ;  /* 0x000000af00b97202 */ /* 0x000fe60000000f00 */
[C---:B------:R-:W-:Y:S01]  /*1c330*/  HMMA.16816.F32.BF16 R120, R44.reuse, R62, R120 ;  /* 0x0000003e2c78723c */ /* 0x040fe20000041878 */
[----:B------:R-:W-:Y:S02]  /*1c340*/  LDSM.16.MT88.4 R60, [R229+0x1900] ;  /* 0x00190000e53c783b */ /* 0x000fe40000004200 */
[----:B------:R-:W2:Y:S01]  /*1c350*/  MUFU.EX2 R77, R77 ;  /* 0x0000004d004d7308 */ /* 0x000ea20000000800 */
[----:B-1----:R-:W-:Y:S04]  /*1c360*/  FADD.FTZ R72, R196, R0 ;  /* 0x00000000c4487221 */ /* 0x002fe80000010000 */
[-C--:B------:R-:W-:Y:S05]  /*1c370*/  HMMA.16816.F32.BF16 R124, R44, R52.reuse, R124 ;  /* 0x000000342c7c723c */ /* 0x080fea000004187c */
[----:B------:R-:W-:Y:S03]  /*1c380*/  MUFU.EX2 R74, R74 ;  /* 0x0000004a004a7308 */ /* 0x000fe60000000800 */
[C---:B------:R-:W-:Y:S07]  /*1c390*/  HMMA.16816.F32.BF16 R128, R56.reuse, R52, R128 ;  /* 0x000000343880723c */ /* 0x040fee0000041880 */
[----:B------:R-:W-:Y:S01]  /*1c3a0*/  F2FP.BF16.PACK_AB R52, R182, R179 ;  /* 0x000000b3b634723e */ /* 0x000fe200000010ff */
[-C--:B------:R-:W-:Y:S01]  /*1c3b0*/  HMMA.16816.F32.BF16 R132, R56, R54.reuse, R132 ;  /* 0x000000363884723c */ /* 0x080fe20000041884 */
[----:B------:R-:W1:Y:S01]  /*1c3c0*/  LDSM.16.MT88.4 R56, [R231+0x1900] ;  /* 0x00190000e738783b */ /* 0x000e620000004200 */
[----:B------:R-:W1:Y:S02]  /*1c3d0*/  MUFU.EX2 R75, R75 ;  /* 0x0000004b004b7308 */ /* 0x000e640000000800 */
[----:B------:R-:W-:Y:S01]  /*1c3e0*/  F2FP.BF16.PACK_AB R53, R180, R181 ;  /* 0x000000b5b435723e */ /* 0x000fe200000010ff */
[----:B---3--:R-:W-:Y:S03]  /*1c3f0*/  FFMA.FTZ R136, R136, R186, R217 ;  /* 0x000000ba88887223 */ /* 0x008fe600000100d9 */
[----:B------:R-:W-:Y:S04]  /*1c400*/  HMMA.16816.F32.BF16 R40, R44, R54, R40 ;  /* 0x000000362c28723c */ /* 0x000fe80000041828 */
[----:B------:R-:W-:Y:S01]  /*1c410*/  FADD.FTZ R136, R218, R136 ;  /* 0x00000088da887221 */ /* 0x000fe20000010000 */
[----:B------:R-:W-:Y:S01]  /*1c420*/  MUFU.EX2 R78, R78 ;  /* 0x0000004e004e7308 */ /* 0x000fe20000000800 */
[----:B----4-:R-:W-:Y:S01]  /*1c430*/  FFMA.FTZ R140, R140, R187, R219 ;  /* 0x000000bb8c8c7223 */ /* 0x010fe200000100db */
[----:B------:R-:W-:Y:S01]  /*1c440*/  F2FP.BF16.PACK_AB R44, R212, R213 ;  /* 0x000000d5d42c723e */ /* 0x000fe200000010ff */
[----:B------:R-:W-:Y:S01]  /*1c450*/  FADD.FTZ R0, R173, R136 ;  /* 0x00000088ad007221 */ /* 0x000fe20000010000 */
[----:B------:R-:W-:Y:S03]  /*1c460*/  F2FP.BF16.PACK_AB R46, R210, R211 ;  /* 0x000000d3d22e723e */ /* 0x000fe600000010ff */
[----:B------:R-:W-:Y:S01]  /*1c470*/  F2FP.BF16.PACK_AB R45, R208, R209 ;  /* 0x000000d1d02d723e */ /* 0x000fe200000010ff */
[----:B------:R-:W-:Y:S01]  /*1c480*/  FADD.FTZ R140, R220, R140 ;  /* 0x0000008cdc8c7221 */ /* 0x000fe20000010000 */
[----:B------:R-:W-:Y:S01]  /*1c490*/  F2FP.BF16.PACK_AB R47, R207, R183 ;  /* 0x000000b7cf2f723e */ /* 0x000fe200000010ff */
[----:B------:R-:W3:Y:S01]  /*1c4a0*/  MUFU.EX2 R79, R79 ;  /* 0x0000004f004f7308 */ /* 0x000ee20000000800 */
[----:B------:R-:W-:Y:S02]  /*1c4b0*/  F2FP.BF16.PACK_AB R54, R205, R206 ;  /* 0x000000cecd36723e */ /* 0x000fe400000010ff */
[----:B------:R-:W-:Y:S02]  /*1c4c0*/  F2FP.BF16.PACK_AB R55, R142, R188 ;  /* 0x000000bc8e37723e */ /* 0x000fe400000010ff */
[----:B------:R-:W-:Y:S01]  /*1c4d0*/  MOV R136, R137 ;  /* 0x0000008900887202 */ /* 0x000fe20000000f00 */
        /* <DEDUP_REMOVED lines=8> */
[-C--:B-1----:R-:W-:Y:S04]  /*1c560*/  HMMA.16816.F32.BF16 R20, R44, R56.reuse, R20 ;  /* 0x000000382c14723c */ /* 0x082fe80000041814 */
[----:B------:R-:W-:Y:S04]  /*1c570*/  MUFU.EX2 R97, R97 ;  /* 0x0000006100617308 */ /* 0x000fe80000000800 */
[C---:B------:R-:W-:Y:S06]  /*1c580*/  HMMA.16816.F32.BF16 R24, R52.reuse, R56, R24 ;  /* 0x000000383418723c */ /* 0x040fec0000041818 */
[----:B------:R-:W-:Y:S02]  /*1c590*/  MUFU.EX2 R86, R86 ;  /* 0x0000005600567308 */ /* 0x000fe40000000800 */
[-C--:B------:R-:W-:Y:S08]  /*1c5a0*/  HMMA.16816.F32.BF16 R28, R52, R58.reuse, R28 ;  /* 0x0000003a341c723c */ /* 0x080ff0000004181c */
[C---:B------:R-:W-:Y:S01]  /*1c5b0*/  HMMA.16816.F32.BF16 R32, R44.reuse, R58, R32 ;  /* 0x0000003a2c20723c */ /* 0x040fe20000041820 */
[----:B------:R-:W1:Y:S01]  /*1c5c0*/  LDSM.16.MT88.4 R56, [R228+0x2100] ;  /* 0x00210000e438783b */ /* 0x000e620000004200 */
[----:B------:R-:W-:Y:S02]  /*1c5d0*/  MUFU.EX2 R87, R87 ;  /* 0x0000005700577308 */ /* 0x000fe40000000800 */
[----:B------:R-:W-:Y:S04]  /*1c5e0*/  FFMA.FTZ R141, R141, R149, R221 ;  /* 0x000000958d8d7223 */ /* 0x000fe800000100dd */
[-C--:B------:R-:W-:Y:S04]  /*1c5f0*/  HMMA.16816.F32.BF16 R36, R44, R60.reuse, R36 ;  /* 0x0000003c2c24723c */ /* 0x080fe80000041824 */
[----:B------:R-:W-:Y:S01]  /*1c600*/  MUFU.EX2 R98, R98 ;  /* 0x0000006200627308 */ /* 0x000fe20000000800 */
[----:B------:R-:W-:Y:S03]  /*1c610*/  FADD.FTZ R141, R222, R141 ;  /* 0x0000008dde8d7221 */ /* 0x000fe60000010000 */
[C---:B------:R-:W-:Y:S04]  /*1c620*/  HMMA.16816.F32.BF16 R48, R52.reuse, R60, R48 ;  /* 0x0000003c3430723c */ /* 0x040fe80000041830 */
[----:B------:R-:W-:Y:S02]  /*1c630*/  FADD.FTZ R141, R227, R141 ;  /* 0x0000008de38d7221 */ /* 0x000fe40000010000 */
[----:B------:R-:W-:Y:S02]  /*1c640*/  MUFU.EX2 R99, R99 ;  /* 0x0000006300637308 */ /* 0x000fe40000000800 */
[-C--:B------:R-:W-:Y:S08]  /*1c650*/  HMMA.16816.F32.BF16 R116, R52, R62.reuse, R116 ;  /* 0x0000003e3474723c */ /* 0x080ff00000041874 */
[C---:B------:R-:W-:Y:S01]  /*1c660*/  HMMA.16816.F32.BF16 R120, R44.reuse, R62, R120 ;  /* 0x0000003e2c78723c */ /* 0x040fe20000041878 */
[----:B------:R-:W1:Y:S01]  /*1c670*/  LDSM.16.MT88.4 R60, [R231+0x2100] ;  /* 0x00210000e73c783b */ /* 0x000e620000004200 */
[----:B------:R-:W-:Y:S06]  /*1c680*/  MUFU.EX2 R100, R100 ;  /* 0x0000006400647308 */ /* 0x000fec0000000800 */
[-C--:B----4-:R-:W-:Y:S04]  /*1c690*/  HMMA.16816.F32.BF16 R124, R44, R64.reuse, R124 ;  /* 0x000000402c7c723c */ /* 0x090fe8000004187c */
[----:B------:R-:W-:Y:S04]  /*1c6a0*/  MUFU.EX2 R101, R101 ;  /* 0x0000006500657308 */ /* 0x000fe80000000800 */
[C---:B------:R-:W-:Y:S06]  /*1c6b0*/  HMMA.16816.F32.BF16 R128, R52.reuse, R64, R128 ;  /* 0x000000403480723c */ /* 0x040fec0000041880 */
[----:B------:R-:W4:Y:S02]  /*1c6c0*/  MUFU.EX2 R112, R112 ;  /* 0x0000007000707308 */ /* 0x000f240000000800 */
[-C--:B------:R-:W-:Y:S07]  /*1c6d0*/  HMMA.16816.F32.BF16 R132, R52, R66.reuse, R132 ;  /* 0x000000423484723c */ /* 0x080fee0000041884 */
[----:B------:R-:W-:Y:S01]  /*1c6e0*/  F2FP.BF16.PACK_AB R52, R73, R80 ;  /* 0x000000504934723e */ /* 0x000fe200000010ff */
[----:B------:R-:W-:Y:S01]  /*1c6f0*/  HMMA.16816.F32.BF16 R40, R44, R66, R40 ;  /* 0x000000422c28723c */ /* 0x000fe20000041828 */
[----:B------:R-:W1:Y:S01]  /*1c700*/  LDSM.16.MT88.4 R64, [R230+0x2100] ;  /* 0x00210000e640783b */ /* 0x000e620000004200 */
[----:B------:R-:W-:Y:S02]  /*1c710*/  MUFU.EX2 R102, R102 ;  /* 0x0000006600667308 */ /* 0x000fe40000000800 */
[----:B--2---:R-:W-:Y:S02]  /*1c720*/  F2FP.BF16.PACK_AB R54, R77, R76 ;  /* 0x0000004c4d36723e */ /* 0x004fe400000010ff */
[----:B------:R-:W-:Y:S02]  /*1c730*/  F2FP.BF16.PACK_AB R53, R75, R74 ;  /* 0x0000004a4b35723e */ /* 0x000fe400000010ff */
[----:B------:R-:W-:Y:S04]  /*1c740*/  F2FP.BF16.PACK_AB R44, R204, R191 ;  /* 0x000000bfcc2c723e */ /* 0x000fe800000010ff */
[----:B------:R-:W-:Y:S01]  /*1c750*/  F2FP.BF16.PACK_AB R46, R190, R203 ;  /* 0x000000cbbe2e723e */ /* 0x000fe200000010ff */
[----:B------:R-:W-:Y:S01]  /*1c760*/  MUFU.EX2 R103, R103 ;  /* 0x0000006700677308 */ /* 0x000fe20000000800 */
[----:B------:R-:W-:Y:S02]  /*1c770*/  F2FP.BF16.PACK_AB R45, R81, R189 ;  /* 0x000000bd512d723e */ /* 0x000fe400000010ff */
[----:B------:R-:W-:Y:S02]  /*1c780*/  F2FP.BF16.PACK_AB R47, R83, R82 ;  /* 0x00000052532f723e */ /* 0x000fe400000010ff */
[----:B---3--:R-:W-:Y:S02]  /*1c790*/  F2FP.BF16.PACK_AB R55, R79, R78 ;  /* 0x0000004e4f37723e */ /* 0x008fe400000010ff */
[----:B----4-:R-:W-:Y:S03]  /*1c7a0*/  F2FP.BF16.PACK_AB R186, R113, R112 ;  /* 0x0000007071ba723e */ /* 0x010fe600000010ff */
[-C--:B-1----:R-:W-:Y:S01]  /*1c7b0*/  HMMA.16816.F32.BF16 R4, R44, R56.reuse, R4 ;  /* 0x000000382c04723c */ /* 0x082fe20000041804 */
[----:B------:R-:W1:Y:S07]  /*1c7c0*/  MUFU.EX2 R114, R114 ;  /* 0x0000007200727308 */ /* 0x000e6e0000000800 */
[C---:B------:R-:W-:Y:S03]  /*1c7d0*/  HMMA.16816.F32.BF16 R8, R52.reuse, R56, R8 ;  /* 0x000000383408723c */ /* 0x040fe60000041808 */
[----:B------:R-:W-:Y:S05]  /*1c7e0*/  MUFU.EX2 R105, R105 ;  /* 0x0000006900697308 */ /* 0x000fea0000000800 */
[-C--:B------:R-:W-:Y:S05]  /*1c7f0*/  HMMA.16816.F32.BF16 R12, R52, R58.reuse, R12 ;  /* 0x0000003a340c723c */ /* 0x080fea000004180c */
[----:B------:R-:W-:Y:S03]  /*1c800*/  MUFU.EX2 R108, R108 ;  /* 0x0000006c006c7308 */ /* 0x000fe60000000800 */
[C---:B------:R-:W-:Y:S01]  /*1c810*/  HMMA.16816.F32.BF16 R16, R44.reuse, R58, R16 ;  /* 0x0000003a2c10723c */ /* 0x040fe20000041810 */
[----:B------:R-:W2:Y:S03]  /*1c820*/  LDSM.16.MT88.4 R56, [R228+0x2900] ;  /* 0x00290000e438783b */ /* 0x000ea60000004200 */
[----:B-1----:R-:W-:Y:S03]  /*1c830*/  F2FP.BF16.PACK_AB R187, R115, R114 ;  /* 0x0000007273bb723e */ /* 0x002fe600000010ff */
[----:B------:R-:W-:Y:S01]  /*1c840*/  MUFU.EX2 R88, R88 ;  /* 0x0000005800587308 */ /* 0x000fe20000000800 */
[-C--:B------:R-:W-:Y:S08]  /*1c850*/  HMMA.16816.F32.BF16 R20, R44, R60.reuse, R20 ;  /* 0x0000003c2c14723c */ /* 0x080ff00000041814 */
[C---:B------:R-:W-:Y:S01]  /*1c860*/  HMMA.16816.F32.BF16 R24, R52.reuse, R60, R24 ;  /* 0x0000003c3418723c */ /* 0x040fe20000041818 */
[----:B------:R-:W1:Y:S07]  /*1c870*/  MUFU.EX2 R89, R89 ;  /* 0x0000005900597308 */ /* 0x000e6e0000000800 */
[-C--:B------:R-:W-:Y:S03]  /*1c880*/  HMMA.16816.F32.BF16 R28, R52, R62.reuse, R28 ;  /* 0x0000003e341c723c */ /* 0x080fe6000004181c */
[----:B------:R-:W-:Y:S05]  /*1c890*/  MUFU.EX2 R92, R92 ;  /* 0x0000005c005c7308 */ /* 0x000fea0000000800 */
[C---:B------:R-:W-:Y:S01]  /*1c8a0*/  HMMA.16816.F32.BF16 R32, R44.reuse, R62, R32 ;  /* 0x0000003e2c20723c */ /* 0x040fe20000041820 */
[----:B------:R-:W3:Y:S04]  /*1c8b0*/  LDSM.16.MT88.4 R60, [R231+0x2900] ;  /* 0x00290000e73c783b */ /* 0x000ee80000004200 */
[----:B------:R-:W4:Y:S03]  /*1c8c0*/  MUFU.EX2 R93, R93 ;  /* 0x0000005d005d7308 */ /* 0x000f260000000800 */
[-C--:B------:R-:W-:Y:S07]  /*1c8d0*/  HMMA.16816.F32.BF16 R36, R44, R68.reuse, R36 ;  /* 0x000000442c24723c */ /* 0x080fee0000041824 */
[----:B------:R-:W-:Y:S01]  /*1c8e0*/  MUFU.EX2 R90, R90 ;  /* 0x0000005a005a7308 */ /* 0x000fe20000000800 */
[C---:B------:R-:W-:Y:S08]  /*1c8f0*/  HMMA.16816.F32.BF16 R48, R52.reuse, R68, R48 ;  /* 0x000000443430723c */ /* 0x040ff00000041830 */
[-C--:B------:R-:W-:Y:S01]  /*1c900*/  HMMA.16816.F32.BF16 R116, R52, R70.reuse, R116 ;  /* 0x000000463474723c */ /* 0x080fe20000041874 */
[----:B------:R-:W1:Y:S07]  /*1c910*/  MUFU.EX2 R91, R91 ;  /* 0x0000005b005b7308 */ /* 0x000e6e0000000800 */
[C---:B------:R-:W-:Y:S01]  /*1c920*/  HMMA.16816.F32.BF16 R120, R44.reuse, R70, R120 ;  /* 0x000000462c78723c */ /* 0x040fe20000041878 */
[----:B------:R-:W2:Y:S02]  /*1c930*/  LDSM.16.MT88.4 R68, [R229+0x2900] ;  /* 0x00290000e544783b */ /* 0x000ea40000004200 */
[----:B------:R-:W-:Y:S05]  /*1c940*/  MUFU.EX2 R94, R94 ;  /* 0x0000005e005e7308 */ /* 0x000fea0000000800 */
[-C--:B------:R-:W-:Y:S05]  /*1c950*/  HMMA.16816.F32.BF16 R124, R44, R64.reuse, R124 ;  /* 0x000000402c7c723c */ /* 0x080fea000004187c */
[----:B------:R-:W2:Y:S03]  /*1c960*/  MUFU.EX2 R95, R95 ;  /* 0x0000005f005f7308 */ /* 0x000ea60000000800 */
[C---:B------:R-:W-:Y:S07]  /*1c970*/  HMMA.16816.F32.BF16 R128, R52.reuse, R64, R128 ;  /* 0x000000403480723c */ /* 0x040fee0000041880 */
[----:B------:R-:W2:Y:S01]  /*1c980*/  MUFU.EX2 R104, R104 ;  /* 0x0000006800687308 */ /* 0x000ea20000000800 */
[-C--:B------:R-:W-:Y:S07]  /*1c990*/  HMMA.16816.F32.BF16 R132, R52, R66.reuse, R132 ;  /* 0x000000423484723c */ /* 0x080fee0000041884 */
[----:B-1----:R-:W-:Y:S01]  /*1c9a0*/  F2FP.BF16.PACK_AB R52, R89, R88 ;  /* 0x000000585934723e */ /* 0x002fe200000010ff */
[----:B------:R-:W-:Y:S01]  /*1c9b0*/  HMMA.16816.F32.BF16 R40, R44, R66, R40 ;  /* 0x000000422c28723c */ /* 0x000fe20000041828 */
[----:B------:R-:W1:Y:S01]  /*1c9c0*/  LDSM.16.MT88.4 R64, [R230+0x2900] ;  /* 0x00290000e640783b */ /* 0x000e620000004200 */
[----:B------:R-:W-:Y:S02]  /*1c9d0*/  MUFU.EX2 R106, R106 ;  /* 0x0000006a006a7308 */ /* 0x000fe40000000800 */
[----:B----4-:R-:W-:Y:S02]  /*1c9e0*/  F2FP.BF16.PACK_AB R54, R93, R92 ;  /* 0x0000005c5d36723e */ /* 0x010fe400000010ff */
[----:B------:R-:W-:Y:S02]  /*1c9f0*/  F2FP.BF16.PACK_AB R53, R91, R90 ;  /* 0x0000005a5b35723e */ /* 0x000fe400000010ff */
[----:B------:R-:W-:Y:S04]  /*1ca00*/  F2FP.BF16.PACK_AB R44, R85, R84 ;  /* 0x00000054552c723e */ /* 0x000fe800000010ff */
[----:B------:R-:W-:Y:S01]  /*1ca10*/  F2FP.BF16.PACK_AB R46, R97, R96 ;  /* 0x00000060612e723e */ /* 0x000fe200000010ff */
[----:B------:R-:W4:Y:S01]  /*1ca20*/  MUFU.EX2 R107, R107 ;  /* 0x0000006b006b7308 */ /* 0x000f220000000800 */
[----:B------:R-:W-:Y:S02]  /*1ca30*/  F2FP.BF16.PACK_AB R45, R87, R86 ;  /* 0x00000056572d723e */ /* 0x000fe400000010ff */
[----:B------:R-:W-:Y:S02]  /*1ca40*/  F2FP.BF16.PACK_AB R47, R99, R98 ;  /* 0x00000062632f723e */ /* 0x000fe400000010ff */
[----:B--2---:R-:W-:Y:S05]  /*1ca50*/  F2FP.BF16.PACK_AB R55, R95, R94 ;  /* 0x0000005e5f37723e */ /* 0x004fea00000010ff */
[-C--:B------:R-:W-:Y:S08]  /*1ca60*/  HMMA.16816.F32.BF16 R4, R44, R56.reuse, R4 ;  /* 0x000000382c04723c */ /* 0x080ff00000041804 */
[C---:B------:R-:W-:Y:S07]  /*1ca70*/  HMMA.16816.F32.BF16 R8, R52.reuse, R56, R8 ;  /* 0x000000383408723c */ /* 0x040fee0000041808 */
[----:B------:R-:W-:Y:S01]  /*1ca80*/  FADD.FTZ R57, R174, R140 ;  /* 0x0000008cae397221 */ /* 0x000fe20000010000 */
[-C--:B------:R-:W-:Y:S04]  /*1ca90*/  HMMA.16816.F32.BF16 R12, R52, R58.reuse, R12 ;  /* 0x0000003a340c723c */ /* 0x080fe8000004180c */
[----:B------:R-:W-:Y:S04]  /*1caa0*/  FADD.FTZ R56, R201, R72 ;  /* 0x00000048c9387221 */ /* 0x000fe80000010000 */
[C---:B------:R-:W-:Y:S07]  /*1cab0*/  HMMA.16816.F32.BF16 R16, R44.reuse, R58, R16 ;  /* 0x0000003a2c10723c */ /* 0x040fee0000041810 */
[----:B------:R-:W-:Y:S01]  /*1cac0*/  FADD.FTZ R59, R172, R141 ;  /* 0x0000008dac3b7221 */ /* 0x000fe20000010000 */
[-C--:B---3--:R-:W-:Y:S01]  /*1cad0*/  HMMA.16816.F32.BF16 R20, R44, R60.reuse, R20 ;  /* 0x0000003c2c14723c */ /* 0x088fe20000041814 */
[----:B------:R-:W2:Y:S03]  /*1cae0*/  LDSM.16.MT88.4 R172, [R231+0x3100] ;  /* 0x00310000e7ac783b */ /* 0x000ea60000004200 */
[----:B------:R-:W-:Y:S01]  /*1caf0*/  FADD.FTZ R58, R185, R57 ;  /* 0x00000039b93a7221 */ /* 0x000fe20000010000 */
[----:B------:R-:W-:Y:S01]  /*1cb00*/  F2FP.BF16.PACK_AB R185, R103, R102 ;  /* 0x0000006667b9723e */ /* 0x000fe200000010ff */
[----:B------:R-:W-:Y:S01]  /*1cb10*/  FADD.FTZ R57, R184, R0 ;  /* 0x00000000b8397221 */ /* 0x000fe20000010000 */
[----:B------:R-:W-:Y:S01]  /*1cb20*/  F2FP.BF16.PACK_AB R184, R101, R100 ;  /* 0x0000006465b8723e */ /* 0x000fe200000010ff */
[C---:B------:R-:W-:Y:S01]  /*1cb30*/  HMMA.16816.F32.BF16 R24, R52.reuse, R60, R24 ;  /* 0x0000003c3418723c */ /* 0x040fe20000041818 */
[----:B------:R3:W-:Y:S03]  /*1cb40*/  MUFU.EX2 R60, R3 ;  /* 0x00000003003c7308 */ /* 0x0007e60000000800 */
[----:B------:R-:W-:Y:S02]  /*1cb50*/  FADD.FTZ R0, R163, R58 ;  /* 0x0000003aa3007221 */ /* 0x000fe40000010000 */
[----:B------:R-:W-:Y:S02]  /*1cb60*/  FADD.FTZ R57, R251, R57 ;  /* 0x00000039fb397221 */ /* 0x000fe40000010000 */
[-C--:B------:R-:W-:Y:S03]  /*1cb70*/  HMMA.16816.F32.BF16 R28, R52, R62.reuse, R28 ;  /* 0x0000003e341c723c */ /* 0x080fe6000004181c */
[----:B------:R-:W1:Y:S01]  /*1cb80*/  MUFU.EX2 R61, R110 ;  /* 0x0000006e003d7308 */ /* 0x000e620000000800 */
[----:B------:R-:W-:Y:S02]  /*1cb90*/  FADD.FTZ R0, R161, R0 ;  /* 0x00000000a1007221 */ /* 0x000fe40000010000 */
[----:B------:R-:W-:Y:S02]  /*1cba0*/  FADD.FTZ R57, R252, R57 ;  /* 0x00000039fc397221 */ /* 0x000fe40000010000 */
[C---:B------:R-:W-:Y:S04]  /*1cbb0*/  HMMA.16816.F32.BF16 R32, R44.reuse, R62, R32 ;  /* 0x0000003e2c20723c */ /* 0x040fe80000041820 */
[----:B------:R-:W-:Y:S04]  /*1cbc0*/  FADD.FTZ R0, R167, R0 ;  /* 0x00000000a7007221 */ /* 0x000fe80000010000 */
[-C--:B------:R-:W-:Y:S04]  /*1cbd0*/  HMMA.16816.F32.BF16 R36, R44, R68.reuse, R36 ;  /* 0x000000442c24723c */ /* 0x080fe80000041824 */
[----:B---3--:R-:W-:Y:S04]  /*1cbe0*/  FADD.FTZ R3, R171, R59 ;  /* 0x0000003bab037221 */ /* 0x008fe80000010000 */
[C---:B------:R-:W-:Y:S04]  /*1cbf0*/  HMMA.16816.F32.BF16 R48, R52.reuse, R68, R48 ;  /* 0x000000443430723c */ /* 0x040fe80000041830 */
[----:B------:R-:W-:Y:S04]  /*1cc00*/  FADD.FTZ R3, R162, R3 ;  /* 0x00000003a2037221 */ /* 0x000fe80000010000 */
[-C--:B------:R-:W-:Y:S08]  /*1cc10*/  HMMA.16816.F32.BF16 R116, R52, R70.reuse, R116 ;  /* 0x000000463474723c */ /* 0x080ff00000041874 */
[C---:B------:R-:W-:Y:S07]  /*1cc20*/  HMMA.16816.F32.BF16 R120, R44.reuse, R70, R120 ;  /* 0x000000462c78723c */ /* 0x040fee0000041878 */
[----:B------:R-:W-:Y:S01]  /*1cc30*/  MOV R71, R2 ;  /* 0x0000000200477202 */ /* 0x000fe20000000f00 */
[-C--:B-1----:R-:W-:Y:S08]  /*1cc40*/  HMMA.16816.F32.BF16 R124, R44, R64.reuse, R124 ;  /* 0x000000402c7c723c */ /* 0x082ff0000004187c */
        /* <DEDUP_REMOVED lines=8> */
[----:B------:R-:W1:Y:S04]  /*1ccd0*/  LDSM.16.MT88.4 R4, [R229+0x3100] ;  /* 0x00310000e504783b */ /* 0x000e680000004200 */
[----:B------:R-:W-:Y:S01]  /*1cce0*/  FADD.FTZ R52, R160, R3 ;  /* 0x00000003a0347221 */ /* 0x000fe20000010000 */
[----:B------:R-:W-:Y:S01]  /*1ccf0*/  F2FP.BF16.PACK_AB R46, R109, R108 ;  /* 0x0000006c6d2e723e */ /* 0x000fe200000010ff */
[----:B------:R-:W-:Y:S01]  /*1cd00*/  FADD.FTZ R3, R199, R53 ;  /* 0x00000035c7037221 */ /* 0x000fe20000010000 */
[----:B----4-:R-:W-:Y:S04]  /*1cd10*/  F2FP.BF16.PACK_AB R45, R107, R106 ;  /* 0x0000006a6b2d723e */ /* 0x010fe800000010ff */
[----:B------:R-:W-:Y:S01]  /*1cd20*/  FADD.FTZ R3, R200, R3 ;  /* 0x00000003c8037221 */ /* 0x000fe20000010000 */
        /* <DEDUP_REMOVED lines=22> */
[----:B------:R-:W2:Y:S01]  /*1ce90*/  LDSM.16.MT88.4 R8, [R230+0x3100] ;  /* 0x00310000e608783b */ /* 0x000ea20000004200 */
        /* <DEDUP_REMOVED lines=86> */
.L_x_727:
[----:B------:R-:W3:Y:S04]  /*1d400*/  LDL.LU R6, [R1+0x1c] ;  /* 0x00001c0001067983 */ /* 0x000ee80000300800 */
        /* <DEDUP_REMOVED lines=10> */
[----:B--2---:R-:W2:Y:S01]  /*1d4b0*/  SHFL.BFLY PT, R7, R2, 0x2, 0x1f ;  /* 0x0c401f0002077f89 */ /* 0x004ea200000e0000 */
[----:B-1----:R-:W-:-:S03]  /*1d4c0*/  FADD.FTZ R4, R4, R6 ;  /* 0x0000000604047221 */ /* 0x002fc60000010000 */
[----:B------:R-:W1:Y:S01]  /*1d4d0*/  SHFL.BFLY PT, R6, R8, 0x2, 0x1f ;  /* 0x0c401f0008067f89 */ /* 0x000e6200000e0000 */
[----:B---3--:R-:W-:-:S03]  /*1d4e0*/  FADD.FTZ R5, R5, R9 ;  /* 0x0000000905057221 */ /* 0x008fc60000010000 */
[----:B------:R-:W3:Y:S04]  /*1d4f0*/  SHFL.BFLY PT, R0, R4, 0x1, 0x1f ;  /* 0x0c201f0004007f89 */ /* 0x000ee800000e0000 */
[----:B------:R-:W4:Y:S01]  /*1d500*/  SHFL.BFLY PT, R3, R5, 0x1, 0x1f ;  /* 0x0c201f0005037f89 */ /* 0x000f2200000e0000 */
[----:B--2---:R-:W-:Y:S02]  /*1d510*/  FADD.FTZ R7, R7, R2 ;  /* 0x0000000207077221 */ /* 0x004fe40000010000 */
[----:B-1----:R-:W-:-:S03]  /*1d520*/  FADD.FTZ R6, R6, R8 ;  /* 0x0000000806067221 */ /* 0x002fc60000010000 */
[----:B------:R-:W1:Y:S01]  /*1d530*/  SHFL.BFLY PT, R8, R7, 0x1, 0x1f ;  /* 0x0c201f0007087f89 */ /* 0x000e6200000e0000 */
[----:B---3--:R-:W-:Y:S01]  /*1d540*/  FADD.FTZ R4, R4, R0 ;  /* 0x0000000004047221 */ /* 0x008fe20000010000 */
        /* <DEDUP_REMOVED lines=99> */
.L_x_671:
[----:B------:R-:W3:Y:S02]  /*1db80*/  S2R R55, SR_CTAID.Y ;  /* 0x0000000000377919 */ /* 0x000ee40000002600 */
[----:B---3--:R-:W-:Y:S01]  /*1db90*/  SHF.R.S32.HI R43, RZ, 0x1f, R55 ;  /* 0x0000001fff2b7819 */ /* 0x008fe20000011437 */
[----:B------:R-:W-:Y:S05]  /*1dba0*/  @P4 BRA `(.L_x_729) ;  /* 0x0000130000004947 */ /* 0x000fea0003800000 */
[----:B------:R-:W3:Y:S01]  /*1dbb0*/  LDL R44, [R1+0x68] ;  /* 0x00006800012c7983 */ /* 0x000ee20000100800 */
[----:B------:R-:W-:Y:S01]  /*1dbc0*/  IMAD.MOV.U32 R6, RZ, RZ, -0x10 ;  /* 0xfffffff0ff067424 */ /* 0x000fe200078e00ff */
[----:B------:R-:W-:Y:S02]  /*1dbd0*/  F2FP.BF16.PACK_AB R5, R145, R144 ;  /* 0x000000909105723e */ /* 0x000fe400000010ff */
[----:B------:R-:W4:Y:S01]  /*1dbe0*/  S2R R41, SR_TID.X ;  /* 0x0000000000297919 */ /* 0x000f220000002100 */
        /* <DEDUP_REMOVED lines=12> */
[----:B----4-:R-:W-:Y:S02]  /*1dcb0*/  SHF.R.S32.HI R42, RZ, 0x1f, R41 ;  /* 0x0000001fff2a7819 */ /* 0x010fe40000011429 */
        /* <DEDUP_REMOVED lines=16> */
[----:B--2---:R-:W-:Y:S01]  /*1ddc0*/  IMAD.IADD R27, R41, 0x1, -R0 ;  /* 0x00000001291b7824 */ /* 0x004fe200078e0a00 */
        /* <DEDUP_REMOVED lines=35> */
[----:B--2---:R-:W-:-:S03]  /*1e000*/  IMAD.MOV.U32 R5, RZ, RZ, 0x20 ;  /* 0x00000020ff057424 */ /* 0x004fc600078e00ff */
        /* <DEDUP_REMOVED lines=14> */
[----:B--2---:R-:W-:-:S03]  /*1e0f0*/  IMAD.IADD R3, R8, 0x1, R2 ;  /* 0x0000000108037824 */ /* 0x004fc600078e0202 */
        /* <DEDUP_REMOVED lines=19> */
[----:B------:R1:W-:Y:S04]  /*1e230*/  STS [R0+0x2400], R16 ;  /* 0x0024001000007388 */ /* 0x0003e80000000800 */
[----:B------:R2:W-:Y:S04]  /*1e240*/  STS [R3+0x2000], R10 ;  /* 0x0020000a03007388 */ /* 0x0005e80000000800 */
[----:B------:R4:W-:Y:S01]  /*1e250*/  STS [R7+0x2000], R9 ;  /* 0x0020000907007388 */ /* 0x0009e20000000800 */
[----:B---3--:R-:W-:-:S03]  /*1e260*/  IMAD.WIDE R4, R44, R2, c[0x0][0x500] ;  /* 0x000140002c047625 */ /* 0x008fc600078e0202 */
[----:B------:R-:W-:Y:S06]  /*1e270*/  BAR.SYNC.DEFER_BLOCKING 0x1, 0x80 ;  /* 0x0042000000007b1d */ /* 0x000fec0000010000 */
[----:B-1----:R-:W3:Y:S01]  /*1e280*/  @P1 LDG.E R0, [R4.64] ;  /* 0x0000000804001981 */ /* 0x002ee2000c1e1900 */
[----:B------:R-:W-:Y:S02]  /*1e290*/  IMAD.MOV.U32 R15, RZ, RZ, c[0x0][0x388] ;  /* 0x0000e200ff0f7624 */ /* 0x000fe400078e00ff */
[----:B--2---:R-:W-:-:S05]  /*1e2a0*/  @P0 IMAD.WIDE R2, R44, R2, c[0x0][0x508] ;  /* 0x000142002c020625 */ /* 0x004fca00078e0202 */
[----:B------:R1:W5:Y:S02]  /*1e2b0*/  @P0 LDG.E R15, [R2.64] ;  /* 0x00000008020f0981 */ /* 0x000364000c1e1900 */
[----:B-1----:R-:W-:Y:S02]  /*1e2c0*/  CS2R R2, SRZ ;  /* 0x0000000000027805 */ /* 0x002fe4000001ff00 */
[--C-:B---3--:R-:W-:Y:S01]  /*1e2d0*/  @P1 SHF.R.S32.HI R3, RZ, 0x1f, R0.reuse ;  /* 0x0000001fff031819 */ /* 0x108fe20000011400 */
[----:B------:R-:W-:Y:S01]  /*1e2e0*/  @P1 IMAD.MOV.U32 R2, RZ, RZ, R0 ;  /* 0x000000ffff021224 */ /* 0x000fe200078e0000 */
[----:B------:R-:W-:Y:S05]  /*1e2f0*/  @P0 BRA `(.L_x_730) ;  /* 0x0000004000000947 */ /* 0x000fea0003800000 */
[----:B----4-:R-:W-:Y:S05]  /*1e300*/  @!P1 BRA `(.L_x_730) ;  /* 0x0000003000009947 */ /* 0x010fea0003800000 */
[----:B------:R-:W2:Y:S04]  /*1e310*/  LDG.E R6, [R4.64] ;  /* 0x0000000804067981 */ /* 0x000ea8000c1e1900 */
[----:B------:R-:W2:Y:S02]  /*1e320*/  LDG.E R0, [R4.64+0x4] ;  /* 0x0000040804007981 */ /* 0x000ea4000c1e1900 */
[----:B--2--5:R-:W-:-:S02]  /*1e330*/  IADD3 R15, -R6, R0, RZ ;  /* 0x00000000060f7210 */ /* 0x024fc40007ffe1ff */
.L_x_730:
        /* <DEDUP_REMOVED lines=183> */
.L_x_729:
        /* <DEDUP_REMOVED lines=19> */
.L_x_731:
[----:B----4-:R-:W3:Y:S01]  /*1efe0*/  S2R R10, SR_TID.X ;  /* 0x00000000000a7919 */ /* 0x010ee20000002100 */
[----:B------:R-:W-:Y:S01]  /*1eff0*/  SHF.R.S32.HI R0, RZ, 0x1f, R8 ;  /* 0x0000001fff007819 */ /* 0x000fe20000011408 */
[----:B------:R-:W-:Y:S01]  /*1f000*/  BSSY B0, `(.L_x_732) ;  /* 0x0000026000007945 */ /* 0x000fe20003800000 */
[----:B-1----:R-:W-:-:S02]  /*1f010*/  SEL R9, R8, RZ, !P0 ;  /* 0x000000ff08097207 */ /* 0x002fc40004000000 */
[----:B------:R-:W-:Y:S02]  /*1f020*/  SEL R11, R0, RZ, !P0 ;  /* 0x000000ff000b7207 */ /* 0x000fe40004000000 */
[----:B---3--:R-:W-:-:S13]  /*1f030*/  ISETP.GT.AND P1, PT, R10, 0x7f, PT ;  /* 0x0000007f0a00780c */ /* 0x008fda0003f24270 */
        /* <DEDUP_REMOVED lines=34> */
.L_x_733:
[----:B------:R-:W-:Y:S05]  /*1f260*/  BSYNC B0 ;  /* 0x0000000000007941 */ /* 0x000fea0003800000 */
.L_x_732:
[----:B------:R-:W3:Y:S01]  /*1f270*/  S2R R12, SR_CTAID.X ;  /* 0x00000000000c7919 */ /* 0x000ee20000002500 */
        /* <DEDUP_REMOVED lines=16> */
[----:B---3--:R-:W-:Y:S02]  /*1f380*/  IMAD R4, R12, 0x80, R4 ;  /* 0x000000800c047824 */ /* 0x008fe400078e0204 */
        /* <DEDUP_REMOVED lines=28> */
[----:B------:R-:W3:Y:S01]  /*1f550*/  SHFL.IDX PT, R7, R3, RZ, 0x181f ;  /* 0x00181fff03077589 */ /* 0x000ee200000e0000 */
[----:B------:R-:W-:-:S02]  /*1f560*/  IADD3 R8, R2, 0x10, RZ ;  /* 0x0000001002087810 */ /* 0x000fc40007ffe0ff */
[-C--:B------:R-:W-:Y:S01]  /*1f570*/  ISETP.GE.OR P1, PT, R2, R19.reuse, P0 ;  /* 0x000000130200720c */ /* 0x080fe20000726670 */
[----:B------:R-:W4:Y:S01]  /*1f580*/  SHFL.IDX PT, R9, R3, 0x1, 0x181f ;  /* 0x00381f0003097f89 */ /* 0x000f2200000e0000 */
[-C--:B------:R-:W-:Y:S02]  /*1f590*/  ISETP.GE.OR P5, PT, R8, R19.reuse, P0 ;  /* 0x000000130800720c */ /* 0x080fe400007a6670 */
[C---:B------:R-:W-:Y:S01]  /*1f5a0*/  IADD3 R14, R2.reuse, 0x20, RZ ;  /* 0x00000020020e7810 */ /* 0x040fe20007ffe0ff */
[----:B------:R-:W2:Y:S01]  /*1f5b0*/  SHFL.IDX PT, R8, R4, 0x2, 0x181f ;  /* 0x00581f0004087f89 */ /* 0x000ea200000e0000 */
[----:B------:R-:W-:Y:S02]  /*1f5c0*/  IADD3 R10, R2, 0x40, RZ ;  /* 0x00000040020a7810 */ /* 0x000fe40007ffe0ff */
[----:B------:R-:W-:Y:S01]  /*1f5d0*/  ISETP.GE.OR P4, PT, R14, R19, P0 ;  /* 0x000000130e00720c */ /* 0x000fe20000786670 */
[----:B------:R-:W2:Y:S01]  /*1f5e0*/  SHFL.IDX PT, R12, R3, 0x2, 0x181f ;  /* 0x00581f00030c7f89 */ /* 0x000ea200000e0000 */
[----:B------:R-:W-:-:S02]  /*1f5f0*/  IADD3 R13, R2, 0x30, RZ ;  /* 0x00000030020d7810 */ /* 0x000fc40007ffe0ff */
[-C--:B------:R-:W-:Y:S01]  /*1f600*/  ISETP.GE.OR P6, PT, R10, R19.reuse, P0 ;  /* 0x000000130a00720c */ /* 0x080fe200007c6670 */
[----:B------:R-:W2:Y:S01]  /*1f610*/  SHFL.IDX PT, R11, R4, 0x3, 0x181f ;  /* 0x00781f00040b7f89 */ /* 0x000ea200000e0000 */
[C---:B-1----:R-:W-:Y:S02]  /*1f620*/  @!P1 LEA R6, P2, R0.reuse, R6, 0x1 ;  /* 0x0000000600069211 */ /* 0x042fe400078408ff */
[----:B------:R-:W-:Y:S01]  /*1f630*/  ISETP.GE.OR P3, PT, R13, R19, P0 ;  /* 0x000000130d00720c */ /* 0x000fe20000766670 */
[----:B------:R-:W1:Y:S01]  /*1f640*/  SHFL.IDX PT, R14, R3, 0x3, 0x181f ;  /* 0x00781f00030e7f89 */ /* 0x000e6200000e0000 */
[----:B---3--:R-:W-:-:S03]  /*1f650*/  @!P1 LEA.HI.X R7, R0, R7, R20, 0x1, P2 ;  /* 0x0000000700079211 */ /* 0x008fc600010f0c14 */
[----:B------:R-:W3:Y:S04]  /*1f660*/  SHFL.IDX PT, R10, R4, 0x4, 0x181f ;  /* 0x00981f00040a7f89 */ /* 0x000ee800000e0000 */
[----:B------:R1:W-:Y:S04]  /*1f670*/  @!P1 ST.E.128 [R6.64], RZ ;  /* 0x000000ff06009985 */ /* 0x0003e8000c101d08 */
[----:B------:R-:W-:Y:S04]  /*1f680*/  SHFL.IDX PT, R13, R4, 0x5, 0x181f ;  /* 0x00b81f00040d7f89 */ /* 0x000fe800000e0000 */
[----:B------:R-:W-:Y:S04]  /*1f690*/  SHFL.IDX PT, R15, R4, 0x6, 0x181f ;  /* 0x00d81f00040f7f89 */ /* 0x000fe800000e0000 */
[----:B------:R-:W3:Y:S04]  /*1f6a0*/  SHFL.IDX PT, R18, R3, 0x4, 0x181f ;  /* 0x00981f0003127f89 */ /* 0x000ee800000e0000 */
[----:B------:R-:W3:Y:S04]  /*1f6b0*/  SHFL.IDX PT, R17, R3, 0x5, 0x181f ;  /* 0x00b81f0003117f89 */ /* 0x000ee800000e0000 */
[----:B------:R-:W3:Y:S04]  /*1f6c0*/  SHFL.IDX PT, R16, R3, 0x6, 0x181f ;  /* 0x00d81f0003107f89 */ /* 0x000ee800000e0000 */
[----:B------:R-:W3:Y:S01]  /*1f6d0*/  SHFL.IDX PT, R4, R4, 0x7, 0x181f ;  /* 0x00f81f0004047f89 */ /* 0x000ee200000e0000 */
[----:B-1----:R-:W-:-:S02]  /*1f6e0*/  IADD3 R7, R2, 0x50, RZ ;  /* 0x0000005002077810 */ /* 0x002fc40007ffe0ff */
[C---:B------:R-:W-:Y:S01]  /*1f6f0*/  @!P5 LEA R6, P1, R0.reuse, R5, 0x1 ;  /* 0x000000050006d211 */ /* 0x040fe200078208ff */
[----:B------:R-:W1:Y:S01]  /*1f700*/  SHFL.IDX PT, R3, R3, 0x7, 0x181f ;  /* 0x00f81f0003037f89 */ /* 0x000e6200000e0000 */
[----:B------:R-:W-:Y:S02]  /*1f710*/  ISETP.GE.OR P2, PT, R7, R19, P0 ;  /* 0x000000130700720c */ /* 0x000fe40000746670 */
[C---:B----4-:R-:W-:Y:S02]  /*1f720*/  @!P5 LEA.HI.X R7, R0.reuse, R9, R20, 0x1, P1 ;  /* 0x000000090007d211 */ /* 0x050fe400008f0c14 */
[----:B--2---:R-:W-:Y:S02]  /*1f730*/  @!P4 LEA R8, P1, R0, R8, 0x1 ;  /* 0x000000080008c211 */ /* 0x004fe400078208ff */
        /* <DEDUP_REMOVED lines=9> */
[----:B--2---:R-:W-:-:S04]  /*1f7d0*/  @!P3 LEA R6, P5, R0, R11, 0x1 ;  /* 0x0000000b0006b211 */ /* 0x004fc800078a08ff */
[C---:B------:R-:W-:Y:S02]  /*1f7e0*/  @!P3 LEA.HI.X R7, R0.reuse, R14, R20, 0x1, P5 ;  /* 0x0000000e0007b211 */ /* 0x040fe400028f0c14 */
[----:B---3--:R-:W-:-:S03]  /*1f7f0*/  @!P6 LEA R10, P5, R0, R10, 0x1 ;  /* 0x0000000a000ae211 */ /* 0x008fc600078a08ff */
        /* <DEDUP_REMOVED lines=14> */
.L_x_734:
        /* <DEDUP_REMOVED lines=10> */
.L_x_745:


//--------------------- .nv.shared._ZN7cutlass13device_kernelIN5flash19enable_sm80_to_sm89INS1_16FlashAttnFwdSm80INS1_25CollectiveMainloopFwdSm80ILi4ELi1ELb0EN4cute5tupleIJNS5_1CILi128EEENS7_ILi112EEENS7_ILi64EEEEEELi64ENS_10bfloat16_tEfNS_4arch4Sm80ELb0ELb0ELb0ELb0ELb0ELb0ELb1ELb0EEENS1_21CollectiveEpilogueFwdINS6_IJS8_SA_S9_EEENS6_IJNS7_ILi1EEESI_SI_EEESC_SE_Li128ELb0ELb1ELb0ELb0EEENS1_19SingleTileSchedulerILb0ELb0ELb1ELi128EEEEEEEEEvNT_6ParamsE --------------------------
	.section	.nv.shared._ZN7cutlass13device_kernelIN5flash19enable_sm80_to_sm89INS1_16FlashAttnFwdSm80INS1_25CollectiveMainloopFwdSm80ILi4ELi1ELb0EN4cute5tupleIJNS5_1CILi128EEENS7_ILi112EEENS7_ILi64EEEEEELi64ENS_10bfloat16_tEfNS_4arch4Sm80ELb0ELb0ELb0ELb0ELb0ELb0ELb1ELb0EEENS1_21CollectiveEpilogueFwdINS6_IJS8_SA_S9_EEENS6_IJNS7_ILi1EEESI_SI_EEESC_SE_Li128ELb0ELb1ELb0ELb0EEENS1_19SingleTileSchedulerILb0ELb0ELb1ELi128EEEEEEEEEvNT_6ParamsE,"aw",@nobits
	.sectionflags	@""
	.align	16


//--------------------- .nv.global                --------------------------
	.section	.nv.global,"aw",@nobits
.nv.global:
	.type		_ZN65_INTERNAL_ebe2f5a5_29_flash_fwd_hdim64_bf16_sm80_cu_49158569_34394cute1_E,@object
	.size		_ZN65_INTERNAL_ebe2f5a5_29_flash_fwd_hdim64_bf16_sm80_cu_49158569_34394cute1_E,(_ZN65_INTERNAL_ebe2f5a5_29_flash_fwd_hdim64_bf16_sm80_cu_49158569_34394cuda3std3__45__cpo6cbeginE - _ZN65_INTERNAL_ebe2f5a5_29_flash_fwd_hdim64_bf16_sm80_cu_49158569_34394cute1_E)
_ZN65_INTERNAL_ebe2f5a5_29_flash_fwd_hdim64_bf16_sm80_cu_49158569_34394cute1_E:
	.zero		1
	.type		_ZN65_INTERNAL_ebe2f5a5_29_flash_fwd_hdim64_bf16_sm80_cu_49158569_34394cuda3std3__45__cpo6cbeginE,@object
	.size		_ZN65_INTERNAL_ebe2f5a5_29_flash_fwd_hdim64_bf16_sm80_cu_49158569_34394cuda3std3__45__cpo6cbeginE,(_ZN65_INTERNAL_ebe2f5a5_29_flash_fwd_hdim64_bf16_sm80_cu_49158569_34394cuda3std3__48in_placeE - _ZN65_INTERNAL_ebe2f5a5_29_flash_fwd_hdim64_bf16_sm80_cu_49158569_34394cuda3std3__45__cpo6cbeginE)
_ZN65_INTERNAL_ebe2f5a5_29_flash_fwd_hdim64_bf16_sm80_cu_49158569_34394cuda3std3__45__cpo6cbeginE:
	.zero		1
	.type		_ZN65_INTERNAL_ebe2f5a5_29_flash_fwd_hdim64_bf16_sm80_cu_49158569_34394cuda3std3__48in_placeE,@object
	.size		_ZN65_INTERNAL_ebe2f5a5_29_flash_fwd_hdim64_bf16_sm80_cu_49158569_34394cuda3std3__48in_placeE,(_ZN65_INTERNAL_ebe2f5a5_29_flash_fwd_hdim64_bf16_sm80_cu_49158569_34394cuda3std6ranges3__45__cpo9iter_moveE - _ZN65_INTERNAL_ebe2f5a5_29_flash_fwd_hdim64_bf16_sm80_cu_49158569_34394cuda3std3__48in_placeE)
_ZN65_INTERNAL_ebe2f5a5_29_flash_fwd_hdim64_bf16_sm80_cu_49158569_34394cuda3std3__48in_placeE:
	.zero		1
	.type		_ZN65_INTERNAL_ebe2f5a5_29_flash_fwd_hdim64_bf16_sm80_cu_49158569_34394cuda3std6ranges3__45__cpo9iter_moveE,@object
	.size		_ZN65_INTERNAL_ebe2f5a5_29_flash_fwd_hdim64_bf16_sm80_cu_49158569_34394cuda3std6ranges3__45__cpo9iter_moveE,(_ZN65_INTERNAL_ebe2f5a5_29_flash_fwd_hdim64_bf16_sm80_cu_49158569_34394cuda3std3__45__cpo5beginE - _ZN65_INTERNAL_ebe2f5a5_29_flash_fwd_hdim64_bf16_sm80_cu_49158569_34394cuda3std6ranges3__45__cpo9iter_moveE)
_ZN65_INTERNAL_ebe2f5a5_29_flash_fwd_hdim64_bf16_sm80_cu_49158569_34394cuda3std6ranges3__45__cpo9iter_moveE:
	.zero		1
	.type		_ZN65_INTERNAL_ebe2f5a5_29_flash_fwd_hdim64_bf16_sm80_cu_49158569_34394cuda3std3__45__cpo5beginE,@object
	.size		_ZN65_INTERNAL_ebe2f5a5_29_flash_fwd_hdim64_bf16_sm80_cu_49158569_34394cuda3std3__45__cpo5beginE,(_ZN65_INTERNAL_ebe2f5a5_29_flash_fwd_hdim64_bf16_sm80_cu_49158569_34394cuda3std3__467_GLOBAL__N__ebe2f5a5_29_flash_fwd_hdim64_bf16_sm80_cu_49158569_34396ignoreE - _ZN65_INTERNAL_ebe2f5a5_29_flash_fwd_hdim64_bf16_sm80_cu_49158569_34394cuda3std3__45__cpo5beginE)
_ZN65_INTERNAL_ebe2f5a5_29_flash_fwd_hdim64_bf16_sm80_cu_49158569_34394cuda3std3__45__cpo5beginE:
	.zero		1
	.type		_ZN65_INTERNAL_ebe2f5a5_29_flash_fwd_hdim64_bf16_sm80_cu_49158569_34394cuda3std3__467_GLOBAL__N__ebe2f5a5_29_flash_fwd_hdim64_bf16_sm80_cu_49158569_34396ignoreE,@object
	.size		_ZN65_INTERNAL_ebe2f5a5_29_flash_fwd_hdim64_bf16_sm80_cu_49158569_34394cuda3std3__467_GLOBAL__N__ebe2f5a5_29_flash_fwd_hdim64_bf16_sm80_cu_49158569_34396ignoreE,(_ZN65_INTERNAL_ebe2f5a5_29_flash_fwd_hdim64_bf16_sm80_cu_49158569_34394cute7productE - _ZN65_INTERNAL_ebe2f5a5_29_flash_fwd_hdim64_bf16_sm80_cu_49158569_34394cuda3std3__467_GLOBAL__N__ebe2f5a5_29_flash_fwd_hdim64_bf16_sm80_cu_49158569_34396ignoreE)
_ZN65_INTERNAL_ebe2f5a5_29_flash_fwd_hdim64_bf16_sm80_cu_49158569_34394cuda3std3__467_GLOBAL__N__ebe2f5a5_29_flash_fwd_hdim64_bf16_sm80_cu_49158569_34396ignoreE:
	.zero		1
	.type		_ZN65_INTERNAL_ebe2f5a5_29_flash_fwd_hdim64_bf16_sm80_cu_49158569_34394cute7productE,@object
	.size		_ZN65_INTERNAL_ebe2f5a5_29_flash_fwd_hdim64_bf16_sm80_cu_49158569_34394cute7productE,(_ZN65_INTERNAL_ebe2f5a5_29_flash_fwd_hdim64_bf16_sm80_cu_49158569_34394cuda3std3__45__cpo3endE - _ZN65_INTERNAL_ebe2f5a5_29_flash_fwd_hdim64_bf16_sm80_cu_49158569_34394cute7productE)
_ZN65_INTERNAL_ebe2f5a5_29_flash_fwd_hdim64_bf16_sm80_cu_49158569_34394cute7productE:
	.zero		1
	.type		_ZN65_INTERNAL_ebe2f5a5_29_flash_fwd_hdim64_bf16_sm80_cu_49158569_34394cuda3std3__45__cpo3endE,@object
	.size		_ZN65_INTERNAL_ebe2f5a5_29_flash_fwd_hdim64_bf16_sm80_cu_49158569_34394cuda3std3__45__cpo3endE,(_ZN65_INTERNAL_ebe2f5a5_29_flash_fwd_hdim64_bf16_sm80_cu_49158569_34394cuda3std3__419piecewise_constructE - _ZN65_INTERNAL_ebe2f5a5_29_flash_fwd_hdim64_bf16_sm80_cu_49158569_34394cuda3std3__45__cpo3endE)
_ZN65_INTERNAL_ebe2f5a5_29_flash_fwd_hdim64_bf16_sm80_cu_49158569_34394cuda3std3__45__cpo3endE:
	.zero		1
	.type		_ZN65_INTERNAL_ebe2f5a5_29_flash_fwd_hdim64_bf16_sm80_cu_49158569_34394cuda3std3__419piecewise_constructE,@object
	.size		_ZN65_INTERNAL_ebe2f5a5_29_flash_fwd_hdim64_bf16_sm80_cu_49158569_34394cuda3std3__419piecewise_constructE,(_ZN65_INTERNAL_ebe2f5a5_29_flash_fwd_hdim64_bf16_sm80_cu_49158569_34394cuda3std3__45__cpo4cendE - _ZN65_INTERNAL_ebe2f5a5_29_flash_fwd_hdim64_bf16_sm80_cu_49158569_34394cuda3std3__419piecewise_constructE)
_ZN65_INTERNAL_ebe2f5a5_29_flash_fwd_hdim64_bf16_sm80_cu_49158569_34394cuda3std3__419piecewise_constructE:
	.zero		1
	.type		_ZN65_INTERNAL_ebe2f5a5_29_flash_fwd_hdim64_bf16_sm80_cu_49158569_34394cuda3std3__45__cpo4cendE,@object
	.size		_ZN65_INTERNAL_ebe2f5a5_29_flash_fwd_hdim64_bf16_sm80_cu_49158569_34394cuda3std3__45__cpo4cendE,(_ZN65_INTERNAL_ebe2f5a5_29_flash_fwd_hdim64_bf16_sm80_cu_49158569_34394cuda3std6ranges3__45__cpo4swapE - _ZN65_INTERNAL_ebe2f5a5_29_flash_fwd_hdim64_bf16_sm80_cu_49158569_34394cuda3std3__45__cpo4cendE)
_ZN65_INTERNAL_ebe2f5a5_29_flash_fwd_hdim64_bf16_sm80_cu_49158569_34394cuda3std3__45__cpo4cendE:
	.zero		1
	.type		_ZN65_INTERNAL_ebe2f5a5_29_flash_fwd_hdim64_bf16_sm80_cu_49158569_34394cuda3std6ranges3__45__cpo4swapE,@object
	.size		_ZN65_INTERNAL_ebe2f5a5_29_flash_fwd_hdim64_bf16_sm80_cu_49158569_34394cuda3std6ranges3__45__cpo4swapE,(.L_7 - _ZN65_INTERNAL_ebe2f5a5_29_flash_fwd_hdim64_bf16_sm80_cu_49158569_34394cuda3std6ranges3__45__cpo4swapE)
_ZN65_INTERNAL_ebe2f5a5_29_flash_fwd_hdim64_bf16_sm80_cu_49158569_34394cuda3std6ranges3__45__cpo4swapE:
	.zero		1
.L_7:


//--------------------- .nv.shared._ZN7cutlass13device_kernelIN5flash19enable_sm80_to_sm89INS1_16FlashAttnFwdSm80INS1_25CollectiveMainloopFwdSm80ILi4ELi1ELb0EN4cute5tupleIJNS5_1CILi128EEENS7_ILi112EEENS7_ILi64EEEEEELi64ENS_10bfloat16_tEfNS_4arch4Sm80ELb0ELb0ELb0ELb1ELb0ELb0ELb1ELb0EEENS1_21CollectiveEpilogueFwdINS6_IJS8_SA_S9_EEENS6_IJNS7_ILi1EEESI_SI_EEESC_SE_Li128ELb1ELb1ELb0ELb0EEENS1_19SingleTileSchedulerILb1ELb0ELb1ELi128EEEEEEEEEvNT_6ParamsE --------------------------
	.section	.nv.shared._ZN7cutlass13device_kernelIN5flash19enable_sm80_to_sm89INS1_16FlashAttnFwdSm80INS1_25CollectiveMainloopFwdSm80ILi4ELi1ELb0EN4cute5tupleIJNS5_1CILi128EEENS7_ILi112EEENS7_ILi64EEEEEELi64ENS_10bfloat16_tEfNS_4arch4Sm80ELb0ELb0ELb0ELb1ELb0ELb0ELb1ELb0EEENS1_21CollectiveEpilogueFwdINS6_IJS8_SA_S9_EEENS6_IJNS7_ILi1EEESI_SI_EEESC_SE_Li128ELb1ELb1ELb0ELb0EEENS1_19SingleTileSchedulerILb1ELb0ELb1ELi128EEEEEEEEEvNT_6ParamsE,"aw",@nobits
	.sectionflags	@""
	.align	16


//--------------------- .nv.shared._ZN7cutlass13device_kernelIN5flash19enable_sm80_to_sm89INS1_16FlashAttnFwdSm80INS1_25CollectiveMainloopFwdSm80ILi4ELi1ELb0EN4cute5tupleIJNS5_1CILi128EEENS7_ILi112EEENS7_ILi64EEEEEELi64ENS_10bfloat16_tEfNS_4arch4Sm80ELb0ELb0ELb0ELb1ELb0ELb1ELb1ELb0EEENS1_21CollectiveEpilogueFwdINS6_IJS8_SA_S9_EEENS6_IJNS7_ILi1EEESI_SI_EEESC_SE_Li128ELb1ELb1ELb0ELb0EEENS1_19SingleTileSchedulerILb1ELb0ELb1ELi128EEEEEEEEEvNT_6ParamsE --------------------------
	.section	.nv.shared._ZN7cutlass13device_kernelIN5flash19enable_sm80_to_sm89INS1_16FlashAttnFwdSm80INS1_25CollectiveMainloopFwdSm80ILi4ELi1ELb0EN4cute5tupleIJNS5_1CILi128EEENS7_ILi112EEENS7_ILi64EEEEEELi64ENS_10bfloat16_tEfNS_4arch4Sm80ELb0ELb0ELb0ELb1ELb0ELb1ELb1ELb0EEENS1_21CollectiveEpilogueFwdINS6_IJS8_SA_S9_EEENS6_IJNS7_ILi1EEESI_SI_EEESC_SE_Li128ELb1ELb1ELb0ELb0EEENS1_19SingleTileSchedulerILb1ELb0ELb1ELi128EEEEEEEEEvNT_6ParamsE,"aw",@nobits
	.sectionflags	@""
	.align	16


//--------------------- .nv.shared._ZN7cutlass13device_kernelIN5flash19enable_sm80_to_sm89INS1_16FlashAttnFwdSm80INS1_25CollectiveMainloopFwdSm80ILi4ELi1ELb0EN4cute5tupleIJNS5_1CILi128EEENS7_ILi96EEENS7_ILi64EEEEEELi64ENS_10bfloat16_tEfNS_4arch4Sm80ELb0ELb1ELb0ELb0ELb0ELb0ELb1ELb0EEENS1_21CollectiveEpilogueFwdINS6_IJS8_SA_S9_EEENS6_IJNS7_ILi1EEESI_SI_EEESC_SE_Li128ELb0ELb1ELb0ELb0EEENS1_19SingleTileSchedulerILb0ELb0ELb1ELi128EEEEEEEEEvNT_6ParamsE --------------------------
	.section	.nv.shared._ZN7cutlass13device_kernelIN5flash19enable_sm80_to_sm89INS1_16FlashAttnFwdSm80INS1_25CollectiveMainloopFwdSm80ILi4ELi1ELb0EN4cute5tupleIJNS5_1CILi128EEENS7_ILi96EEENS7_ILi64EEEEEELi64ENS_10bfloat16_tEfNS_4arch4Sm80ELb0ELb1ELb0ELb0ELb0ELb0ELb1ELb0EEENS1_21CollectiveEpilogueFwdINS6_IJS8_SA_S9_EEENS6_IJNS7_ILi1EEESI_SI_EEESC_SE_Li128ELb0ELb1ELb0ELb0EEENS1_19SingleTileSchedulerILb0ELb0ELb1ELi128EEEEEEEEEvNT_6ParamsE,"aw",@nobits
	.sectionflags	@""
	.align	16


//--------------------- .nv.shared._ZN7cutlass13device_kernelIN5flash19enable_sm80_to_sm89INS1_16FlashAttnFwdSm80INS1_25CollectiveMainloopFwdSm80ILi4ELi1ELb0EN4cute5tupleIJNS5_1CILi128EEENS7_ILi96EEENS7_ILi64EEEEEELi64ENS_10bfloat16_tEfNS_4arch4Sm80ELb0ELb1ELb0ELb1ELb0ELb0ELb1ELb0EEENS1_21CollectiveEpilogueFwdINS6_IJS8_SA_S9_EEENS6_IJNS7_ILi1EEESI_SI_EEESC_SE_Li128ELb1ELb1ELb0ELb0EEENS1_19SingleTileSchedulerILb1ELb0ELb1ELi128EEEEEEEEEvNT_6ParamsE --------------------------
	.section	.nv.shared._ZN7cutlass13device_kernelIN5flash19enable_sm80_to_sm89INS1_16FlashAttnFwdSm80INS1_25CollectiveMainloopFwdSm80ILi4ELi1ELb0EN4cute5tupleIJNS5_1CILi128EEENS7_ILi96EEENS7_ILi64EEEEEELi64ENS_10bfloat16_tEfNS_4arch4Sm80ELb0ELb1ELb0ELb1ELb0ELb0ELb1ELb0EEENS1_21CollectiveEpilogueFwdINS6_IJS8_SA_S9_EEENS6_IJNS7_ILi1EEESI_SI_EEESC_SE_Li128ELb1ELb1ELb0ELb0EEENS1_19SingleTileSchedulerILb1ELb0ELb1ELi128EEEEEEEEEvNT_6ParamsE,"aw",@nobits
	.sectionflags	@""
	.align	16


//--------------------- .nv.shared._ZN7cutlass13device_kernelIN5flash19enable_sm80_to_sm89INS1_16FlashAttnFwdSm80INS1_25CollectiveMainloopFwdSm80ILi4ELi1ELb0EN4cute5tupleIJNS5_1CILi128EEENS7_ILi96EEENS7_ILi64EEEEEELi64ENS_10bfloat16_tEfNS_4arch4Sm80ELb0ELb1ELb0ELb1ELb0ELb1ELb1ELb0EEENS1_21CollectiveEpilogueFwdINS6_IJS8_SA_S9_EEENS6_IJNS7_ILi1EEESI_SI_EEESC_SE_Li128ELb1ELb1ELb0ELb0EEENS1_19SingleTileSchedulerILb1ELb0ELb1ELi128EEEEEEEEEvNT_6ParamsE --------------------------
	.section	.nv.shared._ZN7cutlass13device_kernelIN5flash19enable_sm80_to_sm89INS1_16FlashAttnFwdSm80INS1_25CollectiveMainloopFwdSm80ILi4ELi1ELb0EN4cute5tupleIJNS5_1CILi128EEENS7_ILi96EEENS7_ILi64EEEEEELi64ENS_10bfloat16_tEfNS_4arch4Sm80ELb0ELb1ELb0ELb1ELb0ELb1ELb1ELb0EEENS1_21CollectiveEpilogueFwdINS6_IJS8_SA_S9_EEENS6_IJNS7_ILi1EEESI_SI_EEESC_SE_Li128ELb1ELb1ELb0ELb0EEENS1_19SingleTileSchedulerILb1ELb0ELb1ELi128EEEEEEEEEvNT_6ParamsE,"aw",@nobits
	.sectionflags	@""
	.align	16


//--------------------- .nv.shared._ZN7cutlass13device_kernelIN5flash19enable_sm80_to_sm89INS1_16FlashAttnFwdSm80INS1_25CollectiveMainloopFwdSm80ILi4ELi1ELb0EN4cute5tupleIJNS5_1CILi128EEENS7_ILi112EEENS7_ILi64EEEEEELi64ENS_10bfloat16_tEfNS_4arch4Sm80ELb1ELb0ELb0ELb0ELb0ELb0ELb1ELb0EEENS1_21CollectiveEpilogueFwdINS6_IJS8_SA_S9_EEENS6_IJNS7_ILi1EEESI_SI_EEESC_SE_Li128ELb0ELb1ELb0ELb0EEENS1_30DynamicPersistentTileSchedulerILi128ELi128ELb0ELb1ELb0EEEEEEEEEvNT_6ParamsE --------------------------
	.section	.nv.shared._ZN7cutlass13device_kernelIN5flash19enable_sm80_to_sm89INS1_16FlashAttnFwdSm80INS1_25CollectiveMainloopFwdSm80ILi4ELi1ELb0EN4cute5tupleIJNS5_1CILi128EEENS7_ILi112EEENS7_ILi64EEEEEELi64ENS_10bfloat16_tEfNS_4arch4Sm80ELb1ELb0ELb0ELb0ELb0ELb0ELb1ELb0EEENS1_21CollectiveEpilogueFwdINS6_IJS8_SA_S9_EEENS6_IJNS7_ILi1EEESI_SI_EEESC_SE_Li128ELb0ELb1ELb0ELb0EEENS1_30DynamicPersistentTileSchedulerILi128ELi128ELb0ELb1ELb0EEEEEEEEEvNT_6ParamsE,"aw",@nobits
	.sectionflags	@""
	.align	16


//--------------------- .nv.shared._ZN7cutlass13device_kernelIN5flash19enable_sm80_to_sm89INS1_16FlashAttnFwdSm80INS1_25CollectiveMainloopFwdSm80ILi4ELi1ELb0EN4cute5tupleIJNS5_1CILi128EEENS7_ILi112EEENS7_ILi64EEEEEELi64ENS_10bfloat16_tEfNS_4arch4Sm80ELb1ELb0ELb0ELb1ELb0ELb0ELb1ELb0EEENS1_21CollectiveEpilogueFwdINS6_IJS8_SA_S9_EEENS6_IJNS7_ILi1EEESI_SI_EEESC_SE_Li128ELb1ELb1ELb0ELb0EEENS1_19SingleTileSchedulerILb1ELb0ELb1ELi128EEEEEEEEEvNT_6ParamsE --------------------------
	.section	.nv.shared._ZN7cutlass13device_kernelIN5flash19enable_sm80_to_sm89INS1_16FlashAttnFwdSm80INS1_25CollectiveMainloopFwdSm80ILi4ELi1ELb0EN4cute5tupleIJNS5_1CILi128EEENS7_ILi112EEENS7_ILi64EEEEEELi64ENS_10bfloat16_tEfNS_4arch4Sm80ELb1ELb0ELb0ELb1ELb0ELb0ELb1ELb0EEENS1_21CollectiveEpilogueFwdINS6_IJS8_SA_S9_EEENS6_IJNS7_ILi1EEESI_SI_EEESC_SE_Li128ELb1ELb1ELb0ELb0EEENS1_19SingleTileSchedulerILb1ELb0ELb1ELi128EEEEEEEEEvNT_6ParamsE,"aw",@nobits
	.sectionflags	@""
	.align	16


//--------------------- .nv.shared._ZN7cutlass13device_kernelIN5flash19enable_sm80_to_sm89INS1_16FlashAttnFwdSm80INS1_25CollectiveMainloopFwdSm80ILi4ELi1ELb0EN4cute5tupleIJNS5_1CILi128EEENS7_ILi112EEENS7_ILi64EEEEEELi64ENS_10bfloat16_tEfNS_4arch4Sm80ELb1ELb0ELb0ELb1ELb0ELb1ELb1ELb0EEENS1_21CollectiveEpilogueFwdINS6_IJS8_SA_S9_EEENS6_IJNS7_ILi1EEESI_SI_EEESC_SE_Li128ELb1ELb1ELb0ELb0EEENS1_19SingleTileSchedulerILb1ELb0ELb1ELi128EEEEEEEEEvNT_6ParamsE --------------------------
	.section	.nv.shared._ZN7cutlass13device_kernelIN5flash19enable_sm80_to_sm89INS1_16FlashAttnFwdSm80INS1_25CollectiveMainloopFwdSm80ILi4ELi1ELb0EN4cute5tupleIJNS5_1CILi128EEENS7_ILi112EEENS7_ILi64EEEEEELi64ENS_10bfloat16_tEfNS_4arch4Sm80ELb1ELb0ELb0ELb1ELb0ELb1ELb1ELb0EEENS1_21CollectiveEpilogueFwdINS6_IJS8_SA_S9_EEENS6_IJNS7_ILi1EEESI_SI_EEESC_SE_Li128ELb1ELb1ELb0ELb0EEENS1_19SingleTileSchedulerILb1ELb0ELb1ELi128EEEEEEEEEvNT_6ParamsE,"aw",@nobits
	.sectionflags	@""
	.align	16
